	.target	sm_90

	.elftype	@"ET_EXEC"


//--------------------- .note.nv.tkinfo           --------------------------
	.section	.note.nv.tkinfo,"",@"SHT_NOTE"
	.sectionflags	@"SHF_NOTE_NV_TKINFO"
	.tkinfo
        /*0018*/ 	.word	0x00000002
        /*0030*/ 	.string	""
        /*0030*/ 	.string	"ptxas"
        /*0030*/ 	.string	"Cuda compilation tools, release 13.0, V13.0.88"
        /*0030*/ 	.string	"Build cuda_13.0.r13.0/compiler.36424714_0"
        /*0030*/ 	.string	"-arch sm_90 -m 64 "



//--------------------- .note.nv.cuinfo           --------------------------
	.section	.note.nv.cuinfo,"",@"SHT_NOTE"
	.sectionflags	@"SHF_NOTE_NV_CUINFO"
        /*0018*/ 	.short	0x0002
        /*001a*/ 	.short	0x005a
        /*001c*/ 	.short	0x0082
	.zero		2


//--------------------- .nv.info                  --------------------------
	.section	.nv.info,"",@"SHT_CUDA_INFO"
	.align	4


	//----- nvinfo : EIATTR_REGCOUNT
	.align		4
        /*0000*/ 	.byte	0x04, 0x2f
        /*0002*/ 	.short	(.L_39 - .L_38)
	.align		4
.L_38:
        /*0004*/ 	.word	index@(_ZN2at6native29vectorized_elementwise_kernelILi8EZZZNS0_18GeluCUDAKernelImplERNS_18TensorIteratorBaseENS0_8GeluTypeEENKUlvE_clEvENKUlvE_clEvEUldE_St5arrayIPcLm2EEEEviT0_T1_)
        /*0008*/ 	.word	0x00000020


	//----- nvinfo : EIATTR_FRAME_SIZE
	.align		4
.L_39:
        /*000c*/ 	.byte	0x04, 0x11
        /*000e*/ 	.short	(.L_41 - .L_40)
	.align		4
.L_40:
        /*0010*/ 	.word	index@(_ZN2at6native29vectorized_elementwise_kernelILi8EZZZNS0_18GeluCUDAKernelImplERNS_18TensorIteratorBaseENS0_8GeluTypeEENKUlvE_clEvENKUlvE_clEvEUldE_St5arrayIPcLm2EEEEviT0_T1_)
        /*0014*/ 	.word	0x00000000


	//----- nvinfo : EIATTR_REGCOUNT
	.align		4
.L_41:
        /*0018*/ 	.byte	0x04, 0x2f
        /*001a*/ 	.short	(.L_43 - .L_42)
	.align		4
.L_42:
        /*001c*/ 	.word	index@(_ZN2at6native29vectorized_elementwise_kernelILi4EZZZNS0_18GeluCUDAKernelImplERNS_18TensorIteratorBaseENS0_8GeluTypeEENKUlvE_clEvENKUlvE_clEvEUldE_St5arrayIPcLm2EEEEviT0_T1_)
        /*0020*/ 	.word	0x00000020


	//----- nvinfo : EIATTR_FRAME_SIZE
	.align		4
.L_43:
        /*0024*/ 	.byte	0x04, 0x11
        /*0026*/ 	.short	(.L_45 - .L_44)
	.align		4
.L_44:
        /*0028*/ 	.word	index@(_ZN2at6native29vectorized_elementwise_kernelILi4EZZZNS0_18GeluCUDAKernelImplERNS_18TensorIteratorBaseENS0_8GeluTypeEENKUlvE_clEvENKUlvE_clEvEUldE_St5arrayIPcLm2EEEEviT0_T1_)
        /*002c*/ 	.word	0x00000000


	//----- nvinfo : EIATTR_REGCOUNT
	.align		4
.L_45:
        /*0030*/ 	.byte	0x04, 0x2f
        /*0032*/ 	.short	(.L_47 - .L_46)
	.align		4
.L_46:
        /*0034*/ 	.word	index@(_ZN2at6native29vectorized_elementwise_kernelILi2EZZZNS0_18GeluCUDAKernelImplERNS_18TensorIteratorBaseENS0_8GeluTypeEENKUlvE_clEvENKUlvE_clEvEUldE_St5arrayIPcLm2EEEEviT0_T1_)
        /*0038*/ 	.word	0x00000020


	//----- nvinfo : EIATTR_FRAME_SIZE
	.align		4
.L_47:
        /*003c*/ 	.byte	0x04, 0x11
        /*003e*/ 	.short	(.L_49 - .L_48)
	.align		4
.L_48:
        /*0040*/ 	.word	index@(_ZN2at6native29vectorized_elementwise_kernelILi2EZZZNS0_18GeluCUDAKernelImplERNS_18TensorIteratorBaseENS0_8GeluTypeEENKUlvE_clEvENKUlvE_clEvEUldE_St5arrayIPcLm2EEEEviT0_T1_)
        /*0044*/ 	.word	0x00000000


	//----- nvinfo : EIATTR_REGCOUNT
	.align		4
.L_49:
        /*0048*/ 	.byte	0x04, 0x2f
        /*004a*/ 	.short	(.L_51 - .L_50)
	.align		4
.L_50:
        /*004c*/ 	.word	index@(_ZN2at6native27unrolled_elementwise_kernelIZZZNS0_18GeluCUDAKernelImplERNS_18TensorIteratorBaseENS0_8GeluTypeEENKUlvE_clEvENKUlvE_clEvEUldE_St5arrayIPcLm2EELi4E23TrivialOffsetCalculatorILi1EjESC_NS0_6memory15LoadWithoutCastENSD_16StoreWithoutCastEEEviT_T0_T2_T3_T4_T5_)
        /*0050*/ 	.word	0x0000001c


	//----- nvinfo : EIATTR_FRAME_SIZE
	.align		4
.L_51:
        /*0054*/ 	.byte	0x04, 0x11
        /*0056*/ 	.short	(.L_53 - .L_52)
	.align		4
.L_52:
        /*0058*/ 	.word	index@(_ZN2at6native27unrolled_elementwise_kernelIZZZNS0_18GeluCUDAKernelImplERNS_18TensorIteratorBaseENS0_8GeluTypeEENKUlvE_clEvENKUlvE_clEvEUldE_St5arrayIPcLm2EELi4E23TrivialOffsetCalculatorILi1EjESC_NS0_6memory15LoadWithoutCastENSD_16StoreWithoutCastEEEviT_T0_T2_T3_T4_T5_)
        /*005c*/ 	.word	0x00000000


	//----- nvinfo : EIATTR_REGCOUNT
	.align		4
.L_53:
        /*0060*/ 	.byte	0x04, 0x2f
        /*0062*/ 	.short	(.L_55 - .L_54)
	.align		4
.L_54:
        /*0064*/ 	.word	index@(_ZN2at6native18elementwise_kernelILi128ELi2EZNS0_22gpu_kernel_impl_nocastIZZZNS0_18GeluCUDAKernelImplERNS_18TensorIteratorBaseENS0_8GeluTypeEENKUlvE_clEvENKUlvE_clEvEUldE_EEvS4_RKT_EUliE_EEviT1_)
        /*0068*/ 	.word	0x00000016


	//----- nvinfo : EIATTR_FRAME_SIZE
	.align		4
.L_55:
        /*006c*/ 	.byte	0x04, 0x11
        /*006e*/ 	.short	(.L_57 - .L_56)
	.align		4
.L_56:
        /*0070*/ 	.word	index@(_ZN2at6native18elementwise_kernelILi128ELi2EZNS0_22gpu_kernel_impl_nocastIZZZNS0_18GeluCUDAKernelImplERNS_18TensorIteratorBaseENS0_8GeluTypeEENKUlvE_clEvENKUlvE_clEvEUldE_EEvS4_RKT_EUliE_EEviT1_)
        /*0074*/ 	.word	0x00000000


	//----- nvinfo : EIATTR_REGCOUNT
	.align		4
.L_57:
        /*0078*/ 	.byte	0x04, 0x2f
        /*007a*/ 	.short	(.L_59 - .L_58)
	.align		4
.L_58:
        /*007c*/ 	.word	index@(_ZN2at6native27unrolled_elementwise_kernelIZZZNS0_18GeluCUDAKernelImplERNS_18TensorIteratorBaseENS0_8GeluTypeEENKUlvE_clEvENKUlvE_clEvEUldE_St5arrayIPcLm2EELi4E23TrivialOffsetCalculatorILi1EjESC_NS0_6memory12LoadWithCastILi1EEENSD_13StoreWithCastILi1EEEEEviT_T0_T2_T3_T4_T5_)
        /*0080*/ 	.word	0x00000022


	//----- nvinfo : EIATTR_FRAME_SIZE
	.align		4
.L_59:
        /*0084*/ 	.byte	0x04, 0x11
        /*0086*/ 	.short	(.L_61 - .L_60)
	.align		4
.L_60:
        /*0088*/ 	.word	index@(_ZN2at6native27unrolled_elementwise_kernelIZZZNS0_18GeluCUDAKernelImplERNS_18TensorIteratorBaseENS0_8GeluTypeEENKUlvE_clEvENKUlvE_clEvEUldE_St5arrayIPcLm2EELi4E23TrivialOffsetCalculatorILi1EjESC_NS0_6memory12LoadWithCastILi1EEENSD_13StoreWithCastILi1EEEEEviT_T0_T2_T3_T4_T5_)
        /*008c*/ 	.word	0x00000000


	//----- nvinfo : EIATTR_REGCOUNT
	.align		4
.L_61:
        /*0090*/ 	.byte	0x04, 0x2f
        /*0092*/ 	.short	(.L_63 - .L_62)
	.align		4
.L_62:
        /*0094*/ 	.word	index@(_ZN2at6native18elementwise_kernelILi128ELi4EZNS0_15gpu_kernel_implIZZZNS0_18GeluCUDAKernelImplERNS_18TensorIteratorBaseENS0_8GeluTypeEENKUlvE_clEvENKUlvE_clEvEUldE_EEvS4_RKT_EUliE_EEviT1_)
        /*0098*/ 	.word	0x0000001a


	//----- nvinfo : EIATTR_FRAME_SIZE
	.align		4
.L_63:
        /*009c*/ 	.byte	0x04, 0x11
        /*009e*/ 	.short	(.L_65 - .L_64)
	.align		4
.L_64:
        /*00a0*/ 	.word	index@(_ZN2at6native18elementwise_kernelILi128ELi4EZNS0_15gpu_kernel_implIZZZNS0_18GeluCUDAKernelImplERNS_18TensorIteratorBaseENS0_8GeluTypeEENKUlvE_clEvENKUlvE_clEvEUldE_EEvS4_RKT_EUliE_EEviT1_)
        /*00a4*/ 	.word	0x00000000


	//----- nvinfo : EIATTR_REGCOUNT
	.align		4
.L_65:
        /*00a8*/ 	.byte	0x04, 0x2f
        /*00aa*/ 	.short	(.L_67 - .L_66)
	.align		4
.L_66:
        /*00ac*/ 	.word	index@(_ZN2at6native29vectorized_elementwise_kernelILi8EZZZNS0_18GeluCUDAKernelImplERNS_18TensorIteratorBaseENS0_8GeluTypeEENKUlvE_clEvENKUlvE0_clEvEUlfE_St5arrayIPcLm2EEEEviT0_T1_)
        /*00b0*/ 	.word	0x00000020


	//----- nvinfo : EIATTR_FRAME_SIZE
	.align		4
.L_67:
        /*00b4*/ 	.byte	0x04, 0x11
        /*00b6*/ 	.short	(.L_69 - .L_68)
	.align		4
.L_68:
        /*00b8*/ 	.word	index@(_ZN2at6native29vectorized_elementwise_kernelILi8EZZZNS0_18GeluCUDAKernelImplERNS_18TensorIteratorBaseENS0_8GeluTypeEENKUlvE_clEvENKUlvE0_clEvEUlfE_St5arrayIPcLm2EEEEviT0_T1_)
        /*00bc*/ 	.word	0x00000000


	//----- nvinfo : EIATTR_REGCOUNT
	.align		4
.L_69:
        /*00c0*/ 	.byte	0x04, 0x2f
        /*00c2*/ 	.short	(.L_71 - .L_70)
	.align		4
.L_70:
        /*00c4*/ 	.word	index@(_ZN2at6native29vectorized_elementwise_kernelILi4EZZZNS0_18GeluCUDAKernelImplERNS_18TensorIteratorBaseENS0_8GeluTypeEENKUlvE_clEvENKUlvE0_clEvEUlfE_St5arrayIPcLm2EEEEviT0_T1_)
        /*00c8*/ 	.word	0x00000020


	//----- nvinfo : EIATTR_FRAME_SIZE
	.align		4
.L_71:
        /*00cc*/ 	.byte	0x04, 0x11
        /*00ce*/ 	.short	(.L_73 - .L_72)
	.align		4
.L_72:
        /*00d0*/ 	.word	index@(_ZN2at6native29vectorized_elementwise_kernelILi4EZZZNS0_18GeluCUDAKernelImplERNS_18TensorIteratorBaseENS0_8GeluTypeEENKUlvE_clEvENKUlvE0_clEvEUlfE_St5arrayIPcLm2EEEEviT0_T1_)
        /*00d4*/ 	.word	0x00000000


	//----- nvinfo : EIATTR_REGCOUNT
	.align		4
.L_73:
        /*00d8*/ 	.byte	0x04, 0x2f
        /*00da*/ 	.short	(.L_75 - .L_74)
	.align		4
.L_74:
        /*00dc*/ 	.word	index@(_ZN2at6native29vectorized_elementwise_kernelILi2EZZZNS0_18GeluCUDAKernelImplERNS_18TensorIteratorBaseENS0_8GeluTypeEENKUlvE_clEvENKUlvE0_clEvEUlfE_St5arrayIPcLm2EEEEviT0_T1_)
        /*00e0*/ 	.word	0x00000020


	//----- nvinfo : EIATTR_FRAME_SIZE
	.align		4
.L_75:
        /*00e4*/ 	.byte	0x04, 0x11
        /*00e6*/ 	.short	(.L_77 - .L_76)
	.align		4
.L_76:
        /*00e8*/ 	.word	index@(_ZN2at6native29vectorized_elementwise_kernelILi2EZZZNS0_18GeluCUDAKernelImplERNS_18TensorIteratorBaseENS0_8GeluTypeEENKUlvE_clEvENKUlvE0_clEvEUlfE_St5arrayIPcLm2EEEEviT0_T1_)
        /*00ec*/ 	.word	0x00000000


	//----- nvinfo : EIATTR_REGCOUNT
	.align		4
.L_77:
        /*00f0*/ 	.byte	0x04, 0x2f
        /*00f2*/ 	.short	(.L_79 - .L_78)
	.align		4
.L_78:
        /*00f4*/ 	.word	index@(_ZN2at6native27unrolled_elementwise_kernelIZZZNS0_18GeluCUDAKernelImplERNS_18TensorIteratorBaseENS0_8GeluTypeEENKUlvE_clEvENKUlvE0_clEvEUlfE_St5arrayIPcLm2EELi4E23TrivialOffsetCalculatorILi1EjESC_NS0_6memory15LoadWithoutCastENSD_16StoreWithoutCastEEEviT_T0_T2_T3_T4_T5_)
        /*00f8*/ 	.word	0x00000016


	//----- nvinfo : EIATTR_FRAME_SIZE
	.align		4
.L_79:
        /*00fc*/ 	.byte	0x04, 0x11
        /*00fe*/ 	.short	(.L_81 - .L_80)
	.align		4
.L_80:
        /*0100*/ 	.word	index@(_ZN2at6native27unrolled_elementwise_kernelIZZZNS0_18GeluCUDAKernelImplERNS_18TensorIteratorBaseENS0_8GeluTypeEENKUlvE_clEvENKUlvE0_clEvEUlfE_St5arrayIPcLm2EELi4E23TrivialOffsetCalculatorILi1EjESC_NS0_6memory15LoadWithoutCastENSD_16StoreWithoutCastEEEviT_T0_T2_T3_T4_T5_)
        /*0104*/ 	.word	0x00000000


	//----- nvinfo : EIATTR_REGCOUNT
	.align		4
.L_81:
        /*0108*/ 	.byte	0x04, 0x2f
        /*010a*/ 	.short	(.L_83 - .L_82)
	.align		4
.L_82:
        /*010c*/ 	.word	index@(_ZN2at6native18elementwise_kernelILi128ELi2EZNS0_22gpu_kernel_impl_nocastIZZZNS0_18GeluCUDAKernelImplERNS_18TensorIteratorBaseENS0_8GeluTypeEENKUlvE_clEvENKUlvE0_clEvEUlfE_EEvS4_RKT_EUliE_EEviT1_)
        /*0110*/ 	.word	0x00000012


	//----- nvinfo : EIATTR_FRAME_SIZE
	.align		4
.L_83:
        /*0114*/ 	.byte	0x04, 0x11
        /*0116*/ 	.short	(.L_85 - .L_84)
	.align		4
.L_84:
        /*0118*/ 	.word	index@(_ZN2at6native18elementwise_kernelILi128ELi2EZNS0_22gpu_kernel_impl_nocastIZZZNS0_18GeluCUDAKernelImplERNS_18TensorIteratorBaseENS0_8GeluTypeEENKUlvE_clEvENKUlvE0_clEvEUlfE_EEvS4_RKT_EUliE_EEviT1_)
        /*011c*/ 	.word	0x00000000


	//----- nvinfo : EIATTR_REGCOUNT
	.align		4
.L_85:
        /*0120*/ 	.byte	0x04, 0x2f
        /*0122*/ 	.short	(.L_87 - .L_86)
	.align		4
.L_86:
        /*0124*/ 	.word	index@(_ZN2at6native27unrolled_elementwise_kernelIZZZNS0_18GeluCUDAKernelImplERNS_18TensorIteratorBaseENS0_8GeluTypeEENKUlvE_clEvENKUlvE0_clEvEUlfE_St5arrayIPcLm2EELi4E23TrivialOffsetCalculatorILi1EjESC_NS0_6memory12LoadWithCastILi1EEENSD_13StoreWithCastILi1EEEEEviT_T0_T2_T3_T4_T5_)
        /*0128*/ 	.word	0x0000001d


	//----- nvinfo : EIATTR_FRAME_SIZE
	.align		4
.L_87:
        /*012c*/ 	.byte	0x04, 0x11
        /*012e*/ 	.short	(.L_89 - .L_88)
	.align		4
.L_88:
        /*0130*/ 	.word	index@(_ZN2at6native27unrolled_elementwise_kernelIZZZNS0_18GeluCUDAKernelImplERNS_18TensorIteratorBaseENS0_8GeluTypeEENKUlvE_clEvENKUlvE0_clEvEUlfE_St5arrayIPcLm2EELi4E23TrivialOffsetCalculatorILi1EjESC_NS0_6memory12LoadWithCastILi1EEENSD_13StoreWithCastILi1EEEEEviT_T0_T2_T3_T4_T5_)
        /*0134*/ 	.word	0x00000000


	//----- nvinfo : EIATTR_REGCOUNT
	.align		4
.L_89:
        /*0138*/ 	.byte	0x04, 0x2f
        /*013a*/ 	.short	(.L_91 - .L_90)
	.align		4
.L_90:
        /*013c*/ 	.word	index@(_ZN2at6native18elementwise_kernelILi128ELi4EZNS0_15gpu_kernel_implIZZZNS0_18GeluCUDAKernelImplERNS_18TensorIteratorBaseENS0_8GeluTypeEENKUlvE_clEvENKUlvE0_clEvEUlfE_EEvS4_RKT_EUliE_EEviT1_)
        /*0140*/ 	.word	0x0000001a


	//----- nvinfo : EIATTR_FRAME_SIZE
	.align		4
.L_91:
        /*0144*/ 	.byte	0x04, 0x11
        /*0146*/ 	.short	(.L_93 - .L_92)
	.align		4
.L_92:
        /*0148*/ 	.word	index@(_ZN2at6native18elementwise_kernelILi128ELi4EZNS0_15gpu_kernel_implIZZZNS0_18GeluCUDAKernelImplERNS_18TensorIteratorBaseENS0_8GeluTypeEENKUlvE_clEvENKUlvE0_clEvEUlfE_EEvS4_RKT_EUliE_EEviT1_)
        /*014c*/ 	.word	0x00000000


	//----- nvinfo : EIATTR_REGCOUNT
	.align		4
.L_93:
        /*0150*/ 	.byte	0x04, 0x2f
        /*0152*/ 	.short	(.L_95 - .L_94)
	.align		4
.L_94:
        /*0154*/ 	.word	index@(_ZN2at6native29vectorized_elementwise_kernelILi8EZZZNS0_18GeluCUDAKernelImplERNS_18TensorIteratorBaseENS0_8GeluTypeEENKUlvE_clEvENKUlvE1_clEvEUlN3c104HalfEE_St5arrayIPcLm2EEEEviT0_T1_)
        /*0158*/ 	.word	0x00000020


	//----- nvinfo : EIATTR_FRAME_SIZE
	.align		4
.L_95:
        /*015c*/ 	.byte	0x04, 0x11
        /*015e*/ 	.short	(.L_97 - .L_96)
	.align		4
.L_96:
        /*0160*/ 	.word	index@(_ZN2at6native29vectorized_elementwise_kernelILi8EZZZNS0_18GeluCUDAKernelImplERNS_18TensorIteratorBaseENS0_8GeluTypeEENKUlvE_clEvENKUlvE1_clEvEUlN3c104HalfEE_St5arrayIPcLm2EEEEviT0_T1_)
        /*0164*/ 	.word	0x00000000


	//----- nvinfo : EIATTR_REGCOUNT
	.align		4
.L_97:
        /*0168*/ 	.byte	0x04, 0x2f
        /*016a*/ 	.short	(.L_99 - .L_98)
	.align		4
.L_98:
        /*016c*/ 	.word	index@(_ZN2at6native29vectorized_elementwise_kernelILi4EZZZNS0_18GeluCUDAKernelImplERNS_18TensorIteratorBaseENS0_8GeluTypeEENKUlvE_clEvENKUlvE1_clEvEUlN3c104HalfEE_St5arrayIPcLm2EEEEviT0_T1_)
        /*0170*/ 	.word	0x00000020


	//----- nvinfo : EIATTR_FRAME_SIZE
	.align		4
.L_99:
        /*0174*/ 	.byte	0x04, 0x11
        /*0176*/ 	.short	(.L_101 - .L_100)
	.align		4
.L_100:
        /*0178*/ 	.word	index@(_ZN2at6native29vectorized_elementwise_kernelILi4EZZZNS0_18GeluCUDAKernelImplERNS_18TensorIteratorBaseENS0_8GeluTypeEENKUlvE_clEvENKUlvE1_clEvEUlN3c104HalfEE_St5arrayIPcLm2EEEEviT0_T1_)
        /*017c*/ 	.word	0x00000000


	//----- nvinfo : EIATTR_REGCOUNT
	.align		4
.L_101:
        /*0180*/ 	.byte	0x04, 0x2f
        /*0182*/ 	.short	(.L_103 - .L_102)
	.align		4
.L_102:
        /*0184*/ 	.word	index@(_ZN2at6native29vectorized_elementwise_kernelILi2EZZZNS0_18GeluCUDAKernelImplERNS_18TensorIteratorBaseENS0_8GeluTypeEENKUlvE_clEvENKUlvE1_clEvEUlN3c104HalfEE_St5arrayIPcLm2EEEEviT0_T1_)
        /*0188*/ 	.word	0x00000020


	//----- nvinfo : EIATTR_FRAME_SIZE
	.align		4
.L_103:
        /*018c*/ 	.byte	0x04, 0x11
        /*018e*/ 	.short	(.L_105 - .L_104)
	.align		4
.L_104:
        /*0190*/ 	.word	index@(_ZN2at6native29vectorized_elementwise_kernelILi2EZZZNS0_18GeluCUDAKernelImplERNS_18TensorIteratorBaseENS0_8GeluTypeEENKUlvE_clEvENKUlvE1_clEvEUlN3c104HalfEE_St5arrayIPcLm2EEEEviT0_T1_)
        /*0194*/ 	.word	0x00000000


	//----- nvinfo : EIATTR_REGCOUNT
	.align		4
.L_105:
        /*0198*/ 	.byte	0x04, 0x2f
        /*019a*/ 	.short	(.L_107 - .L_106)
	.align		4
.L_106:
        /*019c*/ 	.word	index@(_ZN2at6native27unrolled_elementwise_kernelIZZZNS0_18GeluCUDAKernelImplERNS_18TensorIteratorBaseENS0_8GeluTypeEENKUlvE_clEvENKUlvE1_clEvEUlN3c104HalfEE_St5arrayIPcLm2EELi4E23TrivialOffsetCalculatorILi1EjESE_NS0_6memory15LoadWithoutCastENSF_16StoreWithoutCastEEEviT_T0_T2_T3_T4_T5_)
        /*01a0*/ 	.word	0x00000016


	//----- nvinfo : EIATTR_FRAME_SIZE
	.align		4
.L_107:
        /*01a4*/ 	.byte	0x04, 0x11
        /*01a6*/ 	.short	(.L_109 - .L_108)
	.align		4
.L_108:
        /*01a8*/ 	.word	index@(_ZN2at6native27unrolled_elementwise_kernelIZZZNS0_18GeluCUDAKernelImplERNS_18TensorIteratorBaseENS0_8GeluTypeEENKUlvE_clEvENKUlvE1_clEvEUlN3c104HalfEE_St5arrayIPcLm2EELi4E23TrivialOffsetCalculatorILi1EjESE_NS0_6memory15LoadWithoutCastENSF_16StoreWithoutCastEEEviT_T0_T2_T3_T4_T5_)
        /*01ac*/ 	.word	0x00000000


	//----- nvinfo : EIATTR_REGCOUNT
	.align		4
.L_109:
        /*01b0*/ 	.byte	0x04, 0x2f
        /*01b2*/ 	.short	(.L_111 - .L_110)
	.align		4
.L_110:
        /*01b4*/ 	.word	index@(_ZN2at6native18elementwise_kernelILi128ELi4EZNS0_22gpu_kernel_impl_nocastIZZZNS0_18GeluCUDAKernelImplERNS_18TensorIteratorBaseENS0_8GeluTypeEENKUlvE_clEvENKUlvE1_clEvEUlN3c104HalfEE_EEvS4_RKT_EUliE_EEviT1_)
        /*01b8*/ 	.word	0x00000012


	//----- nvinfo : EIATTR_FRAME_SIZE
	.align		4
.L_111:
        /*01bc*/ 	.byte	0x04, 0x11
        /*01be*/ 	.short	(.L_113 - .L_112)
	.align		4
.L_112:
        /*01c0*/ 	.word	index@(_ZN2at6native18elementwise_kernelILi128ELi4EZNS0_22gpu_kernel_impl_nocastIZZZNS0_18GeluCUDAKernelImplERNS_18TensorIteratorBaseENS0_8GeluTypeEENKUlvE_clEvENKUlvE1_clEvEUlN3c104HalfEE_EEvS4_RKT_EUliE_EEviT1_)
        /*01c4*/ 	.word	0x00000000


	//----- nvinfo : EIATTR_REGCOUNT
	.align		4
.L_113:
        /*01c8*/ 	.byte	0x04, 0x2f
        /*01ca*/ 	.short	(.L_115 - .L_114)
	.align		4
.L_114:
        /*01cc*/ 	.word	index@(_ZN2at6native27unrolled_elementwise_kernelIZZZNS0_18GeluCUDAKernelImplERNS_18TensorIteratorBaseENS0_8GeluTypeEENKUlvE_clEvENKUlvE1_clEvEUlN3c104HalfEE_St5arrayIPcLm2EELi4E23TrivialOffsetCalculatorILi1EjESE_NS0_6memory12LoadWithCastILi1EEENSF_13StoreWithCastILi1EEEEEviT_T0_T2_T3_T4_T5_)
        /*01d0*/ 	.word	0x0000001c


	//----- nvinfo : EIATTR_FRAME_SIZE
	.align		4
.L_115:
        /*01d4*/ 	.byte	0x04, 0x11
        /*01d6*/ 	.short	(.L_117 - .L_116)
	.align		4
.L_116:
        /*01d8*/ 	.word	index@(_ZN2at6native27unrolled_elementwise_kernelIZZZNS0_18GeluCUDAKernelImplERNS_18TensorIteratorBaseENS0_8GeluTypeEENKUlvE_clEvENKUlvE1_clEvEUlN3c104HalfEE_St5arrayIPcLm2EELi4E23TrivialOffsetCalculatorILi1EjESE_NS0_6memory12LoadWithCastILi1EEENSF_13StoreWithCastILi1EEEEEviT_T0_T2_T3_T4_T5_)
        /*01dc*/ 	.word	0x00000000


	//----- nvinfo : EIATTR_REGCOUNT
	.align		4
.L_117:
        /*01e0*/ 	.byte	0x04, 0x2f
        /*01e2*/ 	.short	(.L_119 - .L_118)
	.align		4
.L_118:
        /*01e4*/ 	.word	index@(_ZN2at6native18elementwise_kernelILi128ELi4EZNS0_15gpu_kernel_implIZZZNS0_18GeluCUDAKernelImplERNS_18TensorIteratorBaseENS0_8GeluTypeEENKUlvE_clEvENKUlvE1_clEvEUlN3c104HalfEE_EEvS4_RKT_EUliE_EEviT1_)
        /*01e8*/ 	.word	0x0000001a


	//----- nvinfo : EIATTR_FRAME_SIZE
	.align		4
.L_119:
        /*01ec*/ 	.byte	0x04, 0x11
        /*01ee*/ 	.short	(.L_121 - .L_120)
	.align		4
.L_120:
        /*01f0*/ 	.word	index@(_ZN2at6native18elementwise_kernelILi128ELi4EZNS0_15gpu_kernel_implIZZZNS0_18GeluCUDAKernelImplERNS_18TensorIteratorBaseENS0_8GeluTypeEENKUlvE_clEvENKUlvE1_clEvEUlN3c104HalfEE_EEvS4_RKT_EUliE_EEviT1_)
        /*01f4*/ 	.word	0x00000000


	//----- nvinfo : EIATTR_REGCOUNT
	.align		4
.L_121:
        /*01f8*/ 	.byte	0x04, 0x2f
        /*01fa*/ 	.short	(.L_123 - .L_122)
	.align		4
.L_122:
        /*01fc*/ 	.word	index@(_ZN2at6native29vectorized_elementwise_kernelILi8EZZZNS0_18GeluCUDAKernelImplERNS_18TensorIteratorBaseENS0_8GeluTypeEENKUlvE_clEvENKUlvE2_clEvEUlN3c108BFloat16EE_St5arrayIPcLm2EEEEviT0_T1_)
        /*0200*/ 	.word	0x00000020


	//----- nvinfo : EIATTR_FRAME_SIZE
	.align		4
.L_123:
        /*0204*/ 	.byte	0x04, 0x11
        /*0206*/ 	.short	(.L_125 - .L_124)
	.align		4
.L_124:
        /*0208*/ 	.word	index@(_ZN2at6native29vectorized_elementwise_kernelILi8EZZZNS0_18GeluCUDAKernelImplERNS_18TensorIteratorBaseENS0_8GeluTypeEENKUlvE_clEvENKUlvE2_clEvEUlN3c108BFloat16EE_St5arrayIPcLm2EEEEviT0_T1_)
        /*020c*/ 	.word	0x00000000


	//----- nvinfo : EIATTR_REGCOUNT
	.align		4
.L_125:
        /*0210*/ 	.byte	0x04, 0x2f
        /*0212*/ 	.short	(.L_127 - .L_126)
	.align		4
.L_126:
        /*0214*/ 	.word	index@(_ZN2at6native29vectorized_elementwise_kernelILi4EZZZNS0_18GeluCUDAKernelImplERNS_18TensorIteratorBaseENS0_8GeluTypeEENKUlvE_clEvENKUlvE2_clEvEUlN3c108BFloat16EE_St5arrayIPcLm2EEEEviT0_T1_)
        /*0218*/ 	.word	0x00000020


	//----- nvinfo : EIATTR_FRAME_SIZE
	.align		4
.L_127:
        /*021c*/ 	.byte	0x04, 0x11
        /*021e*/ 	.short	(.L_129 - .L_128)
	.align		4
.L_128:
        /*0220*/ 	.word	index@(_ZN2at6native29vectorized_elementwise_kernelILi4EZZZNS0_18GeluCUDAKernelImplERNS_18TensorIteratorBaseENS0_8GeluTypeEENKUlvE_clEvENKUlvE2_clEvEUlN3c108BFloat16EE_St5arrayIPcLm2EEEEviT0_T1_)
        /*0224*/ 	.word	0x00000000


	//----- nvinfo : EIATTR_REGCOUNT
	.align		4
.L_129:
        /*0228*/ 	.byte	0x04, 0x2f
        /*022a*/ 	.short	(.L_131 - .L_130)
	.align		4
.L_130:
        /*022c*/ 	.word	index@(_ZN2at6native29vectorized_elementwise_kernelILi2EZZZNS0_18GeluCUDAKernelImplERNS_18TensorIteratorBaseENS0_8GeluTypeEENKUlvE_clEvENKUlvE2_clEvEUlN3c108BFloat16EE_St5arrayIPcLm2EEEEviT0_T1_)
        /*0230*/ 	.word	0x00000020


	//----- nvinfo : EIATTR_FRAME_SIZE
	.align		4
.L_131:
        /*0234*/ 	.byte	0x04, 0x11
        /*0236*/ 	.short	(.L_133 - .L_132)
	.align		4
.L_132:
        /*0238*/ 	.word	index@(_ZN2at6native29vectorized_elementwise_kernelILi2EZZZNS0_18GeluCUDAKernelImplERNS_18TensorIteratorBaseENS0_8GeluTypeEENKUlvE_clEvENKUlvE2_clEvEUlN3c108BFloat16EE_St5arrayIPcLm2EEEEviT0_T1_)
        /*023c*/ 	.word	0x00000000


	//----- nvinfo : EIATTR_REGCOUNT
	.align		4
.L_133:
        /*0240*/ 	.byte	0x04, 0x2f
        /*0242*/ 	.short	(.L_135 - .L_134)
	.align		4
.L_134:
        /*0244*/ 	.word	index@(_ZN2at6native27unrolled_elementwise_kernelIZZZNS0_18GeluCUDAKernelImplERNS_18TensorIteratorBaseENS0_8GeluTypeEENKUlvE_clEvENKUlvE2_clEvEUlN3c108BFloat16EE_St5arrayIPcLm2EELi4E23TrivialOffsetCalculatorILi1EjESE_NS0_6memory15LoadWithoutCastENSF_16StoreWithoutCastEEEviT_T0_T2_T3_T4_T5_)
        /*0248*/ 	.word	0x00000016


	//----- nvinfo : EIATTR_FRAME_SIZE
	.align		4
.L_135:
        /*024c*/ 	.byte	0x04, 0x11
        /*024e*/ 	.short	(.L_137 - .L_136)
	.align		4
.L_136:
        /*0250*/ 	.word	index@(_ZN2at6native27unrolled_elementwise_kernelIZZZNS0_18GeluCUDAKernelImplERNS_18TensorIteratorBaseENS0_8GeluTypeEENKUlvE_clEvENKUlvE2_clEvEUlN3c108BFloat16EE_St5arrayIPcLm2EELi4E23TrivialOffsetCalculatorILi1EjESE_NS0_6memory15LoadWithoutCastENSF_16StoreWithoutCastEEEviT_T0_T2_T3_T4_T5_)
        /*0254*/ 	.word	0x00000000


	//----- nvinfo : EIATTR_REGCOUNT
	.align		4
.L_137:
        /*0258*/ 	.byte	0x04, 0x2f
        /*025a*/ 	.short	(.L_139 - .L_138)
	.align		4
.L_138:
        /*025c*/ 	.word	index@(_ZN2at6native18elementwise_kernelILi128ELi4EZNS0_22gpu_kernel_impl_nocastIZZZNS0_18GeluCUDAKernelImplERNS_18TensorIteratorBaseENS0_8GeluTypeEENKUlvE_clEvENKUlvE2_clEvEUlN3c108BFloat16EE_EEvS4_RKT_EUliE_EEviT1_)
        /*0260*/ 	.word	0x00000012


	//----- nvinfo : EIATTR_FRAME_SIZE
	.align		4
.L_139:
        /*0264*/ 	.byte	0x04, 0x11
        /*0266*/ 	.short	(.L_141 - .L_140)
	.align		4
.L_140:
        /*0268*/ 	.word	index@(_ZN2at6native18elementwise_kernelILi128ELi4EZNS0_22gpu_kernel_impl_nocastIZZZNS0_18GeluCUDAKernelImplERNS_18TensorIteratorBaseENS0_8GeluTypeEENKUlvE_clEvENKUlvE2_clEvEUlN3c108BFloat16EE_EEvS4_RKT_EUliE_EEviT1_)
        /*026c*/ 	.word	0x00000000


	//----- nvinfo : EIATTR_REGCOUNT
	.align		4
.L_141:
        /*0270*/ 	.byte	0x04, 0x2f
        /*0272*/ 	.short	(.L_143 - .L_142)
	.align		4
.L_142:
        /*0274*/ 	.word	index@(_ZN2at6native27unrolled_elementwise_kernelIZZZNS0_18GeluCUDAKernelImplERNS_18TensorIteratorBaseENS0_8GeluTypeEENKUlvE_clEvENKUlvE2_clEvEUlN3c108BFloat16EE_St5arrayIPcLm2EELi4E23TrivialOffsetCalculatorILi1EjESE_NS0_6memory12LoadWithCastILi1EEENSF_13StoreWithCastILi1EEEEEviT_T0_T2_T3_T4_T5_)
        /*0278*/ 	.word	0x0000001c


	//----- nvinfo : EIATTR_FRAME_SIZE
	.align		4
.L_143:
        /*027c*/ 	.byte	0x04, 0x11
        /*027e*/ 	.short	(.L_145 - .L_144)
	.align		4
.L_144:
        /*0280*/ 	.word	index@(_ZN2at6native27unrolled_elementwise_kernelIZZZNS0_18GeluCUDAKernelImplERNS_18TensorIteratorBaseENS0_8GeluTypeEENKUlvE_clEvENKUlvE2_clEvEUlN3c108BFloat16EE_St5arrayIPcLm2EELi4E23TrivialOffsetCalculatorILi1EjESE_NS0_6memory12LoadWithCastILi1EEENSF_13StoreWithCastILi1EEEEEviT_T0_T2_T3_T4_T5_)
        /*0284*/ 	.word	0x00000000


	//----- nvinfo : EIATTR_REGCOUNT
	.align		4
.L_145:
        /*0288*/ 	.byte	0x04, 0x2f
        /*028a*/ 	.short	(.L_147 - .L_146)
	.align		4
.L_146:
        /*028c*/ 	.word	index@(_ZN2at6native18elementwise_kernelILi128ELi4EZNS0_15gpu_kernel_implIZZZNS0_18GeluCUDAKernelImplERNS_18TensorIteratorBaseENS0_8GeluTypeEENKUlvE_clEvENKUlvE2_clEvEUlN3c108BFloat16EE_EEvS4_RKT_EUliE_EEviT1_)
        /*0290*/ 	.word	0x0000001a


	//----- nvinfo : EIATTR_FRAME_SIZE
	.align		4
.L_147:
        /*0294*/ 	.byte	0x04, 0x11
        /*0296*/ 	.short	(.L_149 - .L_148)
	.align		4
.L_148:
        /*0298*/ 	.word	index@(_ZN2at6native18elementwise_kernelILi128ELi4EZNS0_15gpu_kernel_implIZZZNS0_18GeluCUDAKernelImplERNS_18TensorIteratorBaseENS0_8GeluTypeEENKUlvE_clEvENKUlvE2_clEvEUlN3c108BFloat16EE_EEvS4_RKT_EUliE_EEviT1_)
        /*029c*/ 	.word	0x00000000


	//----- nvinfo : EIATTR_REGCOUNT
	.align		4
.L_149:
        /*02a0*/ 	.byte	0x04, 0x2f
        /*02a2*/ 	.short	(.L_151 - .L_150)
	.align		4
.L_150:
        /*02a4*/ 	.word	index@(_ZN2at6native29vectorized_elementwise_kernelILi8EZZZNS0_18GeluCUDAKernelImplERNS_18TensorIteratorBaseENS0_8GeluTypeEENKUlvE0_clEvENKUlvE_clEvEUldE_St5arrayIPcLm2EEEEviT0_T1_)
        /*02a8*/ 	.word	0x00000034


	//----- nvinfo : EIATTR_FRAME_SIZE
	.align		4
.L_151:
        /*02ac*/ 	.byte	0x04, 0x11
        /*02ae*/ 	.short	(.L_153 - .L_152)
	.align		4
.L_152:
        /*02b0*/ 	.word	index@(_ZN2at6native29vectorized_elementwise_kernelILi8EZZZNS0_18GeluCUDAKernelImplERNS_18TensorIteratorBaseENS0_8GeluTypeEENKUlvE0_clEvENKUlvE_clEvEUldE_St5arrayIPcLm2EEEEviT0_T1_)
        /*02b4*/ 	.word	0x00000000


	//----- nvinfo : EIATTR_REGCOUNT
	.align		4
.L_153:
        /*02b8*/ 	.byte	0x04, 0x2f
        /*02ba*/ 	.short	(.L_155 - .L_154)
	.align		4
.L_154:
        /*02bc*/ 	.word	index@(_ZN2at6native29vectorized_elementwise_kernelILi4EZZZNS0_18GeluCUDAKernelImplERNS_18TensorIteratorBaseENS0_8GeluTypeEENKUlvE0_clEvENKUlvE_clEvEUldE_St5arrayIPcLm2EEEEviT0_T1_)
        /*02c0*/ 	.word	0x00000034


	//----- nvinfo : EIATTR_FRAME_SIZE
	.align		4
.L_155:
        /*02c4*/ 	.byte	0x04, 0x11
        /*02c6*/ 	.short	(.L_157 - .L_156)
	.align		4
.L_156:
        /*02c8*/ 	.word	index@(_ZN2at6native29vectorized_elementwise_kernelILi4EZZZNS0_18GeluCUDAKernelImplERNS_18TensorIteratorBaseENS0_8GeluTypeEENKUlvE0_clEvENKUlvE_clEvEUldE_St5arrayIPcLm2EEEEviT0_T1_)
        /*02cc*/ 	.word	0x00000000


	//----- nvinfo : EIATTR_REGCOUNT
	.align		4
.L_157:
        /*02d0*/ 	.byte	0x04, 0x2f
        /*02d2*/ 	.short	(.L_159 - .L_158)
	.align		4
.L_158:
        /*02d4*/ 	.word	index@(_ZN2at6native29vectorized_elementwise_kernelILi2EZZZNS0_18GeluCUDAKernelImplERNS_18TensorIteratorBaseENS0_8GeluTypeEENKUlvE0_clEvENKUlvE_clEvEUldE_St5arrayIPcLm2EEEEviT0_T1_)
        /*02d8*/ 	.word	0x00000034


	//----- nvinfo : EIATTR_FRAME_SIZE
	.align		4
.L_159:
        /*02dc*/ 	.byte	0x04, 0x11
        /*02de*/ 	.short	(.L_161 - .L_160)
	.align		4
.L_160:
        /*02e0*/ 	.word	index@(_ZN2at6native29vectorized_elementwise_kernelILi2EZZZNS0_18GeluCUDAKernelImplERNS_18TensorIteratorBaseENS0_8GeluTypeEENKUlvE0_clEvENKUlvE_clEvEUldE_St5arrayIPcLm2EEEEviT0_T1_)
        /*02e4*/ 	.word	0x00000000


	//----- nvinfo : EIATTR_REGCOUNT
	.align		4
.L_161:
        /*02e8*/ 	.byte	0x04, 0x2f
        /*02ea*/ 	.short	(.L_163 - .L_162)
	.align		4
.L_162:
        /*02ec*/ 	.word	index@(_ZN2at6native27unrolled_elementwise_kernelIZZZNS0_18GeluCUDAKernelImplERNS_18TensorIteratorBaseENS0_8GeluTypeEENKUlvE0_clEvENKUlvE_clEvEUldE_St5arrayIPcLm2EELi4E23TrivialOffsetCalculatorILi1EjESC_NS0_6memory15LoadWithoutCastENSD_16StoreWithoutCastEEEviT_T0_T2_T3_T4_T5_)
        /*02f0*/ 	.word	0x0000001c


	//----- nvinfo : EIATTR_FRAME_SIZE
	.align		4
.L_163:
        /*02f4*/ 	.byte	0x04, 0x11
        /*02f6*/ 	.short	(.L_165 - .L_164)
	.align		4
.L_164:
        /*02f8*/ 	.word	index@(_ZN2at6native27unrolled_elementwise_kernelIZZZNS0_18GeluCUDAKernelImplERNS_18TensorIteratorBaseENS0_8GeluTypeEENKUlvE0_clEvENKUlvE_clEvEUldE_St5arrayIPcLm2EELi4E23TrivialOffsetCalculatorILi1EjESC_NS0_6memory15LoadWithoutCastENSD_16StoreWithoutCastEEEviT_T0_T2_T3_T4_T5_)
        /*02fc*/ 	.word	0x00000000


	//----- nvinfo : EIATTR_REGCOUNT
	.align		4
.L_165:
        /*0300*/ 	.byte	0x04, 0x2f
        /*0302*/ 	.short	(.L_167 - .L_166)
	.align		4
.L_166:
        /*0304*/ 	.word	index@(_ZN2at6native18elementwise_kernelILi128ELi2EZNS0_22gpu_kernel_impl_nocastIZZZNS0_18GeluCUDAKernelImplERNS_18TensorIteratorBaseENS0_8GeluTypeEENKUlvE0_clEvENKUlvE_clEvEUldE_EEvS4_RKT_EUliE_EEviT1_)
        /*0308*/ 	.word	0x00000014


	//----- nvinfo : EIATTR_FRAME_SIZE
	.align		4
.L_167:
        /*030c*/ 	.byte	0x04, 0x11
        /*030e*/ 	.short	(.L_169 - .L_168)
	.align		4
.L_168:
        /*0310*/ 	.word	index@(_ZN2at6native18elementwise_kernelILi128ELi2EZNS0_22gpu_kernel_impl_nocastIZZZNS0_18GeluCUDAKernelImplERNS_18TensorIteratorBaseENS0_8GeluTypeEENKUlvE0_clEvENKUlvE_clEvEUldE_EEvS4_RKT_EUliE_EEviT1_)
        /*0314*/ 	.word	0x00000000


	//----- nvinfo : EIATTR_REGCOUNT
	.align		4
.L_169:
        /*0318*/ 	.byte	0x04, 0x2f
        /*031a*/ 	.short	(.L_171 - .L_170)
	.align		4
.L_170:
        /*031c*/ 	.word	index@(_ZN2at6native27unrolled_elementwise_kernelIZZZNS0_18GeluCUDAKernelImplERNS_18TensorIteratorBaseENS0_8GeluTypeEENKUlvE0_clEvENKUlvE_clEvEUldE_St5arrayIPcLm2EELi4E23TrivialOffsetCalculatorILi1EjESC_NS0_6memory12LoadWithCastILi1EEENSD_13StoreWithCastILi1EEEEEviT_T0_T2_T3_T4_T5_)
        /*0320*/ 	.word	0x00000022


	//----- nvinfo : EIATTR_FRAME_SIZE
	.align		4
.L_171:
        /*0324*/ 	.byte	0x04, 0x11
        /*0326*/ 	.short	(.L_173 - .L_172)
	.align		4
.L_172:
        /*0328*/ 	.word	index@(_ZN2at6native27unrolled_elementwise_kernelIZZZNS0_18GeluCUDAKernelImplERNS_18TensorIteratorBaseENS0_8GeluTypeEENKUlvE0_clEvENKUlvE_clEvEUldE_St5arrayIPcLm2EELi4E23TrivialOffsetCalculatorILi1EjESC_NS0_6memory12LoadWithCastILi1EEENSD_13StoreWithCastILi1EEEEEviT_T0_T2_T3_T4_T5_)
        /*032c*/ 	.word	0x00000000


	//----- nvinfo : EIATTR_REGCOUNT
	.align		4
.L_173:
        /*0330*/ 	.byte	0x04, 0x2f
        /*0332*/ 	.short	(.L_175 - .L_174)
	.align		4
.L_174:
        /*0334*/ 	.word	index@(_ZN2at6native18elementwise_kernelILi128ELi4EZNS0_15gpu_kernel_implIZZZNS0_18GeluCUDAKernelImplERNS_18TensorIteratorBaseENS0_8GeluTypeEENKUlvE0_clEvENKUlvE_clEvEUldE_EEvS4_RKT_EUliE_EEviT1_)
        /*0338*/ 	.word	0x00000018


	//----- nvinfo : EIATTR_FRAME_SIZE
	.align		4
.L_175:
        /*033c*/ 	.byte	0x04, 0x11
        /*033e*/ 	.short	(.L_177 - .L_176)
	.align		4
.L_176:
        /*0340*/ 	.word	index@(_ZN2at6native18elementwise_kernelILi128ELi4EZNS0_15gpu_kernel_implIZZZNS0_18GeluCUDAKernelImplERNS_18TensorIteratorBaseENS0_8GeluTypeEENKUlvE0_clEvENKUlvE_clEvEUldE_EEvS4_RKT_EUliE_EEviT1_)
        /*0344*/ 	.word	0x00000000


	//----- nvinfo : EIATTR_REGCOUNT
	.align		4
.L_177:
        /*0348*/ 	.byte	0x04, 0x2f
        /*034a*/ 	.short	(.L_179 - .L_178)
	.align		4
.L_178:
        /*034c*/ 	.word	index@(_ZN2at6native29vectorized_elementwise_kernelILi8EZZZNS0_18GeluCUDAKernelImplERNS_18TensorIteratorBaseENS0_8GeluTypeEENKUlvE0_clEvENKUlvE0_clEvEUlfE_St5arrayIPcLm2EEEEviT0_T1_)
        /*0350*/ 	.word	0x00000020


	//----- nvinfo : EIATTR_FRAME_SIZE
	.align		4
.L_179:
        /*0354*/ 	.byte	0x04, 0x11
        /*0356*/ 	.short	(.L_181 - .L_180)
	.align		4
.L_180:
        /*0358*/ 	.word	index@(_ZN2at6native29vectorized_elementwise_kernelILi8EZZZNS0_18GeluCUDAKernelImplERNS_18TensorIteratorBaseENS0_8GeluTypeEENKUlvE0_clEvENKUlvE0_clEvEUlfE_St5arrayIPcLm2EEEEviT0_T1_)
        /*035c*/ 	.word	0x00000000


	//----- nvinfo : EIATTR_REGCOUNT
	.align		4
.L_181:
        /*0360*/ 	.byte	0x04, 0x2f
        /*0362*/ 	.short	(.L_183 - .L_182)
	.align		4
.L_182:
        /*0364*/ 	.word	index@(_ZN2at6native29vectorized_elementwise_kernelILi4EZZZNS0_18GeluCUDAKernelImplERNS_18TensorIteratorBaseENS0_8GeluTypeEENKUlvE0_clEvENKUlvE0_clEvEUlfE_St5arrayIPcLm2EEEEviT0_T1_)
        /*0368*/ 	.word	0x00000020


	//----- nvinfo : EIATTR_FRAME_SIZE
	.align		4
.L_183:
        /*036c*/ 	.byte	0x04, 0x11
        /*036e*/ 	.short	(.L_185 - .L_184)
	.align		4
.L_184:
        /*0370*/ 	.word	index@(_ZN2at6native29vectorized_elementwise_kernelILi4EZZZNS0_18GeluCUDAKernelImplERNS_18TensorIteratorBaseENS0_8GeluTypeEENKUlvE0_clEvENKUlvE0_clEvEUlfE_St5arrayIPcLm2EEEEviT0_T1_)
        /*0374*/ 	.word	0x00000000


	//----- nvinfo : EIATTR_REGCOUNT
	.align		4
.L_185:
        /*0378*/ 	.byte	0x04, 0x2f
        /*037a*/ 	.short	(.L_187 - .L_186)
	.align		4
.L_186:
        /*037c*/ 	.word	index@(_ZN2at6native29vectorized_elementwise_kernelILi2EZZZNS0_18GeluCUDAKernelImplERNS_18TensorIteratorBaseENS0_8GeluTypeEENKUlvE0_clEvENKUlvE0_clEvEUlfE_St5arrayIPcLm2EEEEviT0_T1_)
        /*0380*/ 	.word	0x00000020


	//----- nvinfo : EIATTR_FRAME_SIZE
	.align		4
.L_187:
        /*0384*/ 	.byte	0x04, 0x11
        /*0386*/ 	.short	(.L_189 - .L_188)
	.align		4
.L_188:
        /*0388*/ 	.word	index@(_ZN2at6native29vectorized_elementwise_kernelILi2EZZZNS0_18GeluCUDAKernelImplERNS_18TensorIteratorBaseENS0_8GeluTypeEENKUlvE0_clEvENKUlvE0_clEvEUlfE_St5arrayIPcLm2EEEEviT0_T1_)
        /*038c*/ 	.word	0x00000000


	//----- nvinfo : EIATTR_REGCOUNT
	.align		4
.L_189:
        /*0390*/ 	.byte	0x04, 0x2f
        /*0392*/ 	.short	(.L_191 - .L_190)
	.align		4
.L_190:
        /*0394*/ 	.word	index@(_ZN2at6native27unrolled_elementwise_kernelIZZZNS0_18GeluCUDAKernelImplERNS_18TensorIteratorBaseENS0_8GeluTypeEENKUlvE0_clEvENKUlvE0_clEvEUlfE_St5arrayIPcLm2EELi4E23TrivialOffsetCalculatorILi1EjESC_NS0_6memory15LoadWithoutCastENSD_16StoreWithoutCastEEEviT_T0_T2_T3_T4_T5_)
        /*0398*/ 	.word	0x00000017


	//----- nvinfo : EIATTR_FRAME_SIZE
	.align		4
.L_191:
        /*039c*/ 	.byte	0x04, 0x11
        /*039e*/ 	.short	(.L_193 - .L_192)
	.align		4
.L_192:
        /*03a0*/ 	.word	index@(_ZN2at6native27unrolled_elementwise_kernelIZZZNS0_18GeluCUDAKernelImplERNS_18TensorIteratorBaseENS0_8GeluTypeEENKUlvE0_clEvENKUlvE0_clEvEUlfE_St5arrayIPcLm2EELi4E23TrivialOffsetCalculatorILi1EjESC_NS0_6memory15LoadWithoutCastENSD_16StoreWithoutCastEEEviT_T0_T2_T3_T4_T5_)
        /*03a4*/ 	.word	0x00000000


	//----- nvinfo : EIATTR_REGCOUNT
	.align		4
.L_193:
        /*03a8*/ 	.byte	0x04, 0x2f
        /*03aa*/ 	.short	(.L_195 - .L_194)
	.align		4
.L_194:
        /*03ac*/ 	.word	index@(_ZN2at6native18elementwise_kernelILi128ELi2EZNS0_22gpu_kernel_impl_nocastIZZZNS0_18GeluCUDAKernelImplERNS_18TensorIteratorBaseENS0_8GeluTypeEENKUlvE0_clEvENKUlvE0_clEvEUlfE_EEvS4_RKT_EUliE_EEviT1_)
        /*03b0*/ 	.word	0x00000012


	//----- nvinfo : EIATTR_FRAME_SIZE
	.align		4
.L_195:
        /*03b4*/ 	.byte	0x04, 0x11
        /*03b6*/ 	.short	(.L_197 - .L_196)
	.align		4
.L_196:
        /*03b8*/ 	.word	index@(_ZN2at6native18elementwise_kernelILi128ELi2EZNS0_22gpu_kernel_impl_nocastIZZZNS0_18GeluCUDAKernelImplERNS_18TensorIteratorBaseENS0_8GeluTypeEENKUlvE0_clEvENKUlvE0_clEvEUlfE_EEvS4_RKT_EUliE_EEviT1_)
        /*03bc*/ 	.word	0x00000000


	//----- nvinfo : EIATTR_REGCOUNT
	.align		4
.L_197:
        /*03c0*/ 	.byte	0x04, 0x2f
        /*03c2*/ 	.short	(.L_199 - .L_198)
	.align		4
.L_198:
        /*03c4*/ 	.word	index@(_ZN2at6native27unrolled_elementwise_kernelIZZZNS0_18GeluCUDAKernelImplERNS_18TensorIteratorBaseENS0_8GeluTypeEENKUlvE0_clEvENKUlvE0_clEvEUlfE_St5arrayIPcLm2EELi4E23TrivialOffsetCalculatorILi1EjESC_NS0_6memory12LoadWithCastILi1EEENSD_13StoreWithCastILi1EEEEEviT_T0_T2_T3_T4_T5_)
        /*03c8*/ 	.word	0x0000001d


	//----- nvinfo : EIATTR_FRAME_SIZE
	.align		4
.L_199:
        /*03cc*/ 	.byte	0x04, 0x11
        /*03ce*/ 	.short	(.L_201 - .L_200)
	.align		4
.L_200:
        /*03d0*/ 	.word	index@(_ZN2at6native27unrolled_elementwise_kernelIZZZNS0_18GeluCUDAKernelImplERNS_18TensorIteratorBaseENS0_8GeluTypeEENKUlvE0_clEvENKUlvE0_clEvEUlfE_St5arrayIPcLm2EELi4E23TrivialOffsetCalculatorILi1EjESC_NS0_6memory12LoadWithCastILi1EEENSD_13StoreWithCastILi1EEEEEviT_T0_T2_T3_T4_T5_)
        /*03d4*/ 	.word	0x00000000


	//----- nvinfo : EIATTR_REGCOUNT
	.align		4
.L_201:
        /*03d8*/ 	.byte	0x04, 0x2f
        /*03da*/ 	.short	(.L_203 - .L_202)
	.align		4
.L_202:
        /*03dc*/ 	.word	index@(_ZN2at6native18elementwise_kernelILi128ELi4EZNS0_15gpu_kernel_implIZZZNS0_18GeluCUDAKernelImplERNS_18TensorIteratorBaseENS0_8GeluTypeEENKUlvE0_clEvENKUlvE0_clEvEUlfE_EEvS4_RKT_EUliE_EEviT1_)
        /*03e0*/ 	.word	0x0000001a


	//----- nvinfo : EIATTR_FRAME_SIZE
	.align		4
.L_203:
        /*03e4*/ 	.byte	0x04, 0x11
        /*03e6*/ 	.short	(.L_205 - .L_204)
	.align		4
.L_204:
        /*03e8*/ 	.word	index@(_ZN2at6native18elementwise_kernelILi128ELi4EZNS0_15gpu_kernel_implIZZZNS0_18GeluCUDAKernelImplERNS_18TensorIteratorBaseENS0_8GeluTypeEENKUlvE0_clEvENKUlvE0_clEvEUlfE_EEvS4_RKT_EUliE_EEviT1_)
        /*03ec*/ 	.word	0x00000000


	//----- nvinfo : EIATTR_REGCOUNT
	.align		4
.L_205:
        /*03f0*/ 	.byte	0x04, 0x2f
        /*03f2*/ 	.short	(.L_207 - .L_206)
	.align		4
.L_206:
        /*03f4*/ 	.word	index@(_ZN2at6native29vectorized_elementwise_kernelILi8EZZZNS0_18GeluCUDAKernelImplERNS_18TensorIteratorBaseENS0_8GeluTypeEENKUlvE0_clEvENKUlvE1_clEvEUlN3c104HalfEE_St5arrayIPcLm2EEEEviT0_T1_)
        /*03f8*/ 	.word	0x00000020


	//----- nvinfo : EIATTR_FRAME_SIZE
	.align		4
.L_207:
        /*03fc*/ 	.byte	0x04, 0x11
        /*03fe*/ 	.short	(.L_209 - .L_208)
	.align		4
.L_208:
        /*0400*/ 	.word	index@(_ZN2at6native29vectorized_elementwise_kernelILi8EZZZNS0_18GeluCUDAKernelImplERNS_18TensorIteratorBaseENS0_8GeluTypeEENKUlvE0_clEvENKUlvE1_clEvEUlN3c104HalfEE_St5arrayIPcLm2EEEEviT0_T1_)
        /*0404*/ 	.word	0x00000000


	//----- nvinfo : EIATTR_REGCOUNT
	.align		4
.L_209:
        /*0408*/ 	.byte	0x04, 0x2f
        /*040a*/ 	.short	(.L_211 - .L_210)
	.align		4
.L_210:
        /*040c*/ 	.word	index@(_ZN2at6native29vectorized_elementwise_kernelILi4EZZZNS0_18GeluCUDAKernelImplERNS_18TensorIteratorBaseENS0_8GeluTypeEENKUlvE0_clEvENKUlvE1_clEvEUlN3c104HalfEE_St5arrayIPcLm2EEEEviT0_T1_)
        /*0410*/ 	.word	0x00000020


	//----- nvinfo : EIATTR_FRAME_SIZE
	.align		4
.L_211:
        /*0414*/ 	.byte	0x04, 0x11
        /*0416*/ 	.short	(.L_213 - .L_212)
	.align		4
.L_212:
        /*0418*/ 	.word	index@(_ZN2at6native29vectorized_elementwise_kernelILi4EZZZNS0_18GeluCUDAKernelImplERNS_18TensorIteratorBaseENS0_8GeluTypeEENKUlvE0_clEvENKUlvE1_clEvEUlN3c104HalfEE_St5arrayIPcLm2EEEEviT0_T1_)
        /*041c*/ 	.word	0x00000000


	//----- nvinfo : EIATTR_REGCOUNT
	.align		4
.L_213:
        /*0420*/ 	.byte	0x04, 0x2f
        /*0422*/ 	.short	(.L_215 - .L_214)
	.align		4
.L_214:
        /*0424*/ 	.word	index@(_ZN2at6native29vectorized_elementwise_kernelILi2EZZZNS0_18GeluCUDAKernelImplERNS_18TensorIteratorBaseENS0_8GeluTypeEENKUlvE0_clEvENKUlvE1_clEvEUlN3c104HalfEE_St5arrayIPcLm2EEEEviT0_T1_)
        /*0428*/ 	.word	0x00000020


	//----- nvinfo : EIATTR_FRAME_SIZE
	.align		4
.L_215:
        /*042c*/ 	.byte	0x04, 0x11
        /*042e*/ 	.short	(.L_217 - .L_216)
	.align		4
.L_216:
        /*0430*/ 	.word	index@(_ZN2at6native29vectorized_elementwise_kernelILi2EZZZNS0_18GeluCUDAKernelImplERNS_18TensorIteratorBaseENS0_8GeluTypeEENKUlvE0_clEvENKUlvE1_clEvEUlN3c104HalfEE_St5arrayIPcLm2EEEEviT0_T1_)
        /*0434*/ 	.word	0x00000000


	//----- nvinfo : EIATTR_REGCOUNT
	.align		4
.L_217:
        /*0438*/ 	.byte	0x04, 0x2f
        /*043a*/ 	.short	(.L_219 - .L_218)
	.align		4
.L_218:
        /*043c*/ 	.word	index@(_ZN2at6native27unrolled_elementwise_kernelIZZZNS0_18GeluCUDAKernelImplERNS_18TensorIteratorBaseENS0_8GeluTypeEENKUlvE0_clEvENKUlvE1_clEvEUlN3c104HalfEE_St5arrayIPcLm2EELi4E23TrivialOffsetCalculatorILi1EjESE_NS0_6memory15LoadWithoutCastENSF_16StoreWithoutCastEEEviT_T0_T2_T3_T4_T5_)
        /*0440*/ 	.word	0x00000016


	//----- nvinfo : EIATTR_FRAME_SIZE
	.align		4
.L_219:
        /*0444*/ 	.byte	0x04, 0x11
        /*0446*/ 	.short	(.L_221 - .L_220)
	.align		4
.L_220:
        /*0448*/ 	.word	index@(_ZN2at6native27unrolled_elementwise_kernelIZZZNS0_18GeluCUDAKernelImplERNS_18TensorIteratorBaseENS0_8GeluTypeEENKUlvE0_clEvENKUlvE1_clEvEUlN3c104HalfEE_St5arrayIPcLm2EELi4E23TrivialOffsetCalculatorILi1EjESE_NS0_6memory15LoadWithoutCastENSF_16StoreWithoutCastEEEviT_T0_T2_T3_T4_T5_)
        /*044c*/ 	.word	0x00000000


	//----- nvinfo : EIATTR_REGCOUNT
	.align		4
.L_221:
        /*0450*/ 	.byte	0x04, 0x2f
        /*0452*/ 	.short	(.L_223 - .L_222)
	.align		4
.L_222:
        /*0454*/ 	.word	index@(_ZN2at6native18elementwise_kernelILi128ELi4EZNS0_22gpu_kernel_impl_nocastIZZZNS0_18GeluCUDAKernelImplERNS_18TensorIteratorBaseENS0_8GeluTypeEENKUlvE0_clEvENKUlvE1_clEvEUlN3c104HalfEE_EEvS4_RKT_EUliE_EEviT1_)
        /*0458*/ 	.word	0x00000012


	//----- nvinfo : EIATTR_FRAME_SIZE
	.align		4
.L_223:
        /*045c*/ 	.byte	0x04, 0x11
        /*045e*/ 	.short	(.L_225 - .L_224)
	.align		4
.L_224:
        /*0460*/ 	.word	index@(_ZN2at6native18elementwise_kernelILi128ELi4EZNS0_22gpu_kernel_impl_nocastIZZZNS0_18GeluCUDAKernelImplERNS_18TensorIteratorBaseENS0_8GeluTypeEENKUlvE0_clEvENKUlvE1_clEvEUlN3c104HalfEE_EEvS4_RKT_EUliE_EEviT1_)
        /*0464*/ 	.word	0x00000000


	//----- nvinfo : EIATTR_REGCOUNT
	.align		4
.L_225:
        /*0468*/ 	.byte	0x04, 0x2f
        /*046a*/ 	.short	(.L_227 - .L_226)
	.align		4
.L_226:
        /*046c*/ 	.word	index@(_ZN2at6native27unrolled_elementwise_kernelIZZZNS0_18GeluCUDAKernelImplERNS_18TensorIteratorBaseENS0_8GeluTypeEENKUlvE0_clEvENKUlvE1_clEvEUlN3c104HalfEE_St5arrayIPcLm2EELi4E23TrivialOffsetCalculatorILi1EjESE_NS0_6memory12LoadWithCastILi1EEENSF_13StoreWithCastILi1EEEEEviT_T0_T2_T3_T4_T5_)
        /*0470*/ 	.word	0x0000001c


	//----- nvinfo : EIATTR_FRAME_SIZE
	.align		4
.L_227:
        /*0474*/ 	.byte	0x04, 0x11
        /*0476*/ 	.short	(.L_229 - .L_228)
	.align		4
.L_228:
        /*0478*/ 	.word	index@(_ZN2at6native27unrolled_elementwise_kernelIZZZNS0_18GeluCUDAKernelImplERNS_18TensorIteratorBaseENS0_8GeluTypeEENKUlvE0_clEvENKUlvE1_clEvEUlN3c104HalfEE_St5arrayIPcLm2EELi4E23TrivialOffsetCalculatorILi1EjESE_NS0_6memory12LoadWithCastILi1EEENSF_13StoreWithCastILi1EEEEEviT_T0_T2_T3_T4_T5_)
        /*047c*/ 	.word	0x00000000


	//----- nvinfo : EIATTR_REGCOUNT
	.align		4
.L_229:
        /*0480*/ 	.byte	0x04, 0x2f
        /*0482*/ 	.short	(.L_231 - .L_230)
	.align		4
.L_230:
        /*0484*/ 	.word	index@(_ZN2at6native18elementwise_kernelILi128ELi4EZNS0_15gpu_kernel_implIZZZNS0_18GeluCUDAKernelImplERNS_18TensorIteratorBaseENS0_8GeluTypeEENKUlvE0_clEvENKUlvE1_clEvEUlN3c104HalfEE_EEvS4_RKT_EUliE_EEviT1_)
        /*0488*/ 	.word	0x0000001a


	//----- nvinfo : EIATTR_FRAME_SIZE
	.align		4
.L_231:
        /*048c*/ 	.byte	0x04, 0x11
        /*048e*/ 	.short	(.L_233 - .L_232)
	.align		4
.L_232:
        /*0490*/ 	.word	index@(_ZN2at6native18elementwise_kernelILi128ELi4EZNS0_15gpu_kernel_implIZZZNS0_18GeluCUDAKernelImplERNS_18TensorIteratorBaseENS0_8GeluTypeEENKUlvE0_clEvENKUlvE1_clEvEUlN3c104HalfEE_EEvS4_RKT_EUliE_EEviT1_)
        /*0494*/ 	.word	0x00000000


	//----- nvinfo : EIATTR_REGCOUNT
	.align		4
.L_233:
        /*0498*/ 	.byte	0x04, 0x2f
        /*049a*/ 	.short	(.L_235 - .L_234)
	.align		4
.L_234:
        /*049c*/ 	.word	index@(_ZN2at6native29vectorized_elementwise_kernelILi8EZZZNS0_18GeluCUDAKernelImplERNS_18TensorIteratorBaseENS0_8GeluTypeEENKUlvE0_clEvENKUlvE2_clEvEUlN3c108BFloat16EE_St5arrayIPcLm2EEEEviT0_T1_)
        /*04a0*/ 	.word	0x00000020


	//----- nvinfo : EIATTR_FRAME_SIZE
	.align		4
.L_235:
        /*04a4*/ 	.byte	0x04, 0x11
        /*04a6*/ 	.short	(.L_237 - .L_236)
	.align		4
.L_236:
        /*04a8*/ 	.word	index@(_ZN2at6native29vectorized_elementwise_kernelILi8EZZZNS0_18GeluCUDAKernelImplERNS_18TensorIteratorBaseENS0_8GeluTypeEENKUlvE0_clEvENKUlvE2_clEvEUlN3c108BFloat16EE_St5arrayIPcLm2EEEEviT0_T1_)
        /*04ac*/ 	.word	0x00000000


	//----- nvinfo : EIATTR_REGCOUNT
	.align		4
.L_237:
        /*04b0*/ 	.byte	0x04, 0x2f
        /*04b2*/ 	.short	(.L_239 - .L_238)
	.align		4
.L_238:
        /*04b4*/ 	.word	index@(_ZN2at6native29vectorized_elementwise_kernelILi4EZZZNS0_18GeluCUDAKernelImplERNS_18TensorIteratorBaseENS0_8GeluTypeEENKUlvE0_clEvENKUlvE2_clEvEUlN3c108BFloat16EE_St5arrayIPcLm2EEEEviT0_T1_)
        /*04b8*/ 	.word	0x00000020


	//----- nvinfo : EIATTR_FRAME_SIZE
	.align		4
.L_239:
        /*04bc*/ 	.byte	0x04, 0x11
        /*04be*/ 	.short	(.L_241 - .L_240)
	.align		4
.L_240:
        /*04c0*/ 	.word	index@(_ZN2at6native29vectorized_elementwise_kernelILi4EZZZNS0_18GeluCUDAKernelImplERNS_18TensorIteratorBaseENS0_8GeluTypeEENKUlvE0_clEvENKUlvE2_clEvEUlN3c108BFloat16EE_St5arrayIPcLm2EEEEviT0_T1_)
        /*04c4*/ 	.word	0x00000000


	//----- nvinfo : EIATTR_REGCOUNT
	.align		4
.L_241:
        /*04c8*/ 	.byte	0x04, 0x2f
        /*04ca*/ 	.short	(.L_243 - .L_242)
	.align		4
.L_242:
        /*04cc*/ 	.word	index@(_ZN2at6native29vectorized_elementwise_kernelILi2EZZZNS0_18GeluCUDAKernelImplERNS_18TensorIteratorBaseENS0_8GeluTypeEENKUlvE0_clEvENKUlvE2_clEvEUlN3c108BFloat16EE_St5arrayIPcLm2EEEEviT0_T1_)
        /*04d0*/ 	.word	0x00000020


	//----- nvinfo : EIATTR_FRAME_SIZE
	.align		4
.L_243:
        /*04d4*/ 	.byte	0x04, 0x11
        /*04d6*/ 	.short	(.L_245 - .L_244)
	.align		4
.L_244:
        /*04d8*/ 	.word	index@(_ZN2at6native29vectorized_elementwise_kernelILi2EZZZNS0_18GeluCUDAKernelImplERNS_18TensorIteratorBaseENS0_8GeluTypeEENKUlvE0_clEvENKUlvE2_clEvEUlN3c108BFloat16EE_St5arrayIPcLm2EEEEviT0_T1_)
        /*04dc*/ 	.word	0x00000000


	//----- nvinfo : EIATTR_REGCOUNT
	.align		4
.L_245:
        /*04e0*/ 	.byte	0x04, 0x2f
        /*04e2*/ 	.short	(.L_247 - .L_246)
	.align		4
.L_246:
        /*04e4*/ 	.word	index@(_ZN2at6native27unrolled_elementwise_kernelIZZZNS0_18GeluCUDAKernelImplERNS_18TensorIteratorBaseENS0_8GeluTypeEENKUlvE0_clEvENKUlvE2_clEvEUlN3c108BFloat16EE_St5arrayIPcLm2EELi4E23TrivialOffsetCalculatorILi1EjESE_NS0_6memory15LoadWithoutCastENSF_16StoreWithoutCastEEEviT_T0_T2_T3_T4_T5_)
        /*04e8*/ 	.word	0x00000016


	//----- nvinfo : EIATTR_FRAME_SIZE
	.align		4
.L_247:
        /*04ec*/ 	.byte	0x04, 0x11
        /*04ee*/ 	.short	(.L_249 - .L_248)
	.align		4
.L_248:
        /*04f0*/ 	.word	index@(_ZN2at6native27unrolled_elementwise_kernelIZZZNS0_18GeluCUDAKernelImplERNS_18TensorIteratorBaseENS0_8GeluTypeEENKUlvE0_clEvENKUlvE2_clEvEUlN3c108BFloat16EE_St5arrayIPcLm2EELi4E23TrivialOffsetCalculatorILi1EjESE_NS0_6memory15LoadWithoutCastENSF_16StoreWithoutCastEEEviT_T0_T2_T3_T4_T5_)
        /*04f4*/ 	.word	0x00000000


	//----- nvinfo : EIATTR_REGCOUNT
	.align		4
.L_249:
        /*04f8*/ 	.byte	0x04, 0x2f
        /*04fa*/ 	.short	(.L_251 - .L_250)
	.align		4
.L_250:
        /*04fc*/ 	.word	index@(_ZN2at6native18elementwise_kernelILi128ELi4EZNS0_22gpu_kernel_impl_nocastIZZZNS0_18GeluCUDAKernelImplERNS_18TensorIteratorBaseENS0_8GeluTypeEENKUlvE0_clEvENKUlvE2_clEvEUlN3c108BFloat16EE_EEvS4_RKT_EUliE_EEviT1_)
        /*0500*/ 	.word	0x00000012


	//----- nvinfo : EIATTR_FRAME_SIZE
	.align		4
.L_251:
        /*0504*/ 	.byte	0x04, 0x11
        /*0506*/ 	.short	(.L_253 - .L_252)
	.align		4
.L_252:
        /*0508*/ 	.word	index@(_ZN2at6native18elementwise_kernelILi128ELi4EZNS0_22gpu_kernel_impl_nocastIZZZNS0_18GeluCUDAKernelImplERNS_18TensorIteratorBaseENS0_8GeluTypeEENKUlvE0_clEvENKUlvE2_clEvEUlN3c108BFloat16EE_EEvS4_RKT_EUliE_EEviT1_)
        /*050c*/ 	.word	0x00000000


	//----- nvinfo : EIATTR_REGCOUNT
	.align		4
.L_253:
        /*0510*/ 	.byte	0x04, 0x2f
        /*0512*/ 	.short	(.L_255 - .L_254)
	.align		4
.L_254:
        /*0514*/ 	.word	index@(_ZN2at6native27unrolled_elementwise_kernelIZZZNS0_18GeluCUDAKernelImplERNS_18TensorIteratorBaseENS0_8GeluTypeEENKUlvE0_clEvENKUlvE2_clEvEUlN3c108BFloat16EE_St5arrayIPcLm2EELi4E23TrivialOffsetCalculatorILi1EjESE_NS0_6memory12LoadWithCastILi1EEENSF_13StoreWithCastILi1EEEEEviT_T0_T2_T3_T4_T5_)
        /*0518*/ 	.word	0x0000001c


	//----- nvinfo : EIATTR_FRAME_SIZE
	.align		4
.L_255:
        /*051c*/ 	.byte	0x04, 0x11
        /*051e*/ 	.short	(.L_257 - .L_256)
	.align		4
.L_256:
        /*0520*/ 	.word	index@(_ZN2at6native27unrolled_elementwise_kernelIZZZNS0_18GeluCUDAKernelImplERNS_18TensorIteratorBaseENS0_8GeluTypeEENKUlvE0_clEvENKUlvE2_clEvEUlN3c108BFloat16EE_St5arrayIPcLm2EELi4E23TrivialOffsetCalculatorILi1EjESE_NS0_6memory12LoadWithCastILi1EEENSF_13StoreWithCastILi1EEEEEviT_T0_T2_T3_T4_T5_)
        /*0524*/ 	.word	0x00000000


	//----- nvinfo : EIATTR_REGCOUNT
	.align		4
.L_257:
        /*0528*/ 	.byte	0x04, 0x2f
        /*052a*/ 	.short	(.L_259 - .L_258)
	.align		4
.L_258:
        /*052c*/ 	.word	index@(_ZN2at6native18elementwise_kernelILi128ELi4EZNS0_15gpu_kernel_implIZZZNS0_18GeluCUDAKernelImplERNS_18TensorIteratorBaseENS0_8GeluTypeEENKUlvE0_clEvENKUlvE2_clEvEUlN3c108BFloat16EE_EEvS4_RKT_EUliE_EEviT1_)
        /*0530*/ 	.word	0x0000001a


	//----- nvinfo : EIATTR_FRAME_SIZE
	.align		4
.L_259:
        /*0534*/ 	.byte	0x04, 0x11
        /*0536*/ 	.short	(.L_261 - .L_260)
	.align		4
.L_260:
        /*0538*/ 	.word	index@(_ZN2at6native18elementwise_kernelILi128ELi4EZNS0_15gpu_kernel_implIZZZNS0_18GeluCUDAKernelImplERNS_18TensorIteratorBaseENS0_8GeluTypeEENKUlvE0_clEvENKUlvE2_clEvEUlN3c108BFloat16EE_EEvS4_RKT_EUliE_EEviT1_)
        /*053c*/ 	.word	0x00000000


	//----- nvinfo : EIATTR_REGCOUNT
	.align		4
.L_261:
        /*0540*/ 	.byte	0x04, 0x2f
        /*0542*/ 	.short	(.L_263 - .L_262)
	.align		4
.L_262:
        /*0544*/ 	.word	index@(_ZN2at6native29vectorized_elementwise_kernelILi8EZZZNS0_26GeluBackwardCUDAKernelImplERNS_18TensorIteratorBaseENS0_8GeluTypeEENKUlvE_clEvENKUlvE_clEvEUlddE_St5arrayIPcLm3EEEEviT0_T1_)
        /*0548*/ 	.word	0x00000030


	//----- nvinfo : EIATTR_FRAME_SIZE
	.align		4
.L_263:
        /*054c*/ 	.byte	0x04, 0x11
        /*054e*/ 	.short	(.L_265 - .L_264)
	.align		4
.L_264:
        /*0550*/ 	.word	index@(_ZN2at6native29vectorized_elementwise_kernelILi8EZZZNS0_26GeluBackwardCUDAKernelImplERNS_18TensorIteratorBaseENS0_8GeluTypeEENKUlvE_clEvENKUlvE_clEvEUlddE_St5arrayIPcLm3EEEEviT0_T1_)
        /*0554*/ 	.word	0x00000000


	//----- nvinfo : EIATTR_REGCOUNT
	.align		4
.L_265:
        /*0558*/ 	.byte	0x04, 0x2f
        /*055a*/ 	.short	(.L_267 - .L_266)
	.align		4
.L_266:
        /*055c*/ 	.word	index@(_ZN2at6native29vectorized_elementwise_kernelILi4EZZZNS0_26GeluBackwardCUDAKernelImplERNS_18TensorIteratorBaseENS0_8GeluTypeEENKUlvE_clEvENKUlvE_clEvEUlddE_St5arrayIPcLm3EEEEviT0_T1_)
        /*0560*/ 	.word	0x00000030


	//----- nvinfo : EIATTR_FRAME_SIZE
	.align		4
.L_267:
        /*0564*/ 	.byte	0x04, 0x11
        /*0566*/ 	.short	(.L_269 - .L_268)
	.align		4
.L_268:
        /*0568*/ 	.word	index@(_ZN2at6native29vectorized_elementwise_kernelILi4EZZZNS0_26GeluBackwardCUDAKernelImplERNS_18TensorIteratorBaseENS0_8GeluTypeEENKUlvE_clEvENKUlvE_clEvEUlddE_St5arrayIPcLm3EEEEviT0_T1_)
        /*056c*/ 	.word	0x00000000


	//----- nvinfo : EIATTR_REGCOUNT
	.align		4
.L_269:
        /*0570*/ 	.byte	0x04, 0x2f
        /*0572*/ 	.short	(.L_271 - .L_270)
	.align		4
.L_270:
        /*0574*/ 	.word	index@(_ZN2at6native29vectorized_elementwise_kernelILi2EZZZNS0_26GeluBackwardCUDAKernelImplERNS_18TensorIteratorBaseENS0_8GeluTypeEENKUlvE_clEvENKUlvE_clEvEUlddE_St5arrayIPcLm3EEEEviT0_T1_)
        /*0578*/ 	.word	0x00000030


	//----- nvinfo : EIATTR_FRAME_SIZE
	.align		4
.L_271:
        /*057c*/ 	.byte	0x04, 0x11
        /*057e*/ 	.short	(.L_273 - .L_272)
	.align		4
.L_272:
        /*0580*/ 	.word	index@(_ZN2at6native29vectorized_elementwise_kernelILi2EZZZNS0_26GeluBackwardCUDAKernelImplERNS_18TensorIteratorBaseENS0_8GeluTypeEENKUlvE_clEvENKUlvE_clEvEUlddE_St5arrayIPcLm3EEEEviT0_T1_)
        /*0584*/ 	.word	0x00000000


	//----- nvinfo : EIATTR_REGCOUNT
	.align		4
.L_273:
        /*0588*/ 	.byte	0x04, 0x2f
        /*058a*/ 	.short	(.L_275 - .L_274)
	.align		4
.L_274:
        /*058c*/ 	.word	index@(_ZN2at6native27unrolled_elementwise_kernelIZZZNS0_26GeluBackwardCUDAKernelImplERNS_18TensorIteratorBaseENS0_8GeluTypeEENKUlvE_clEvENKUlvE_clEvEUlddE_St5arrayIPcLm3EELi4E23TrivialOffsetCalculatorILi2EjESB_ILi1EjENS0_6memory15LoadWithoutCastENSE_16StoreWithoutCastEEEviT_T0_T2_T3_T4_T5_)
        /*0590*/ 	.word	0x00000026


	//----- nvinfo : EIATTR_FRAME_SIZE
	.align		4
.L_275:
        /*0594*/ 	.byte	0x04, 0x11
        /*0596*/ 	.short	(.L_277 - .L_276)
	.align		4
.L_276:
        /*0598*/ 	.word	index@(_ZN2at6native27unrolled_elementwise_kernelIZZZNS0_26GeluBackwardCUDAKernelImplERNS_18TensorIteratorBaseENS0_8GeluTypeEENKUlvE_clEvENKUlvE_clEvEUlddE_St5arrayIPcLm3EELi4E23TrivialOffsetCalculatorILi2EjESB_ILi1EjENS0_6memory15LoadWithoutCastENSE_16StoreWithoutCastEEEviT_T0_T2_T3_T4_T5_)
        /*059c*/ 	.word	0x00000000


	//----- nvinfo : EIATTR_REGCOUNT
	.align		4
.L_277:
        /*05a0*/ 	.byte	0x04, 0x2f
        /*05a2*/ 	.short	(.L_279 - .L_278)
	.align		4
.L_278:
        /*05a4*/ 	.word	index@(_ZN2at6native18elementwise_kernelILi128ELi2EZNS0_22gpu_kernel_impl_nocastIZZZNS0_26GeluBackwardCUDAKernelImplERNS_18TensorIteratorBaseENS0_8GeluTypeEENKUlvE_clEvENKUlvE_clEvEUlddE_EEvS4_RKT_EUliE_EEviT1_)
        /*05a8*/ 	.word	0x0000001c


	//----- nvinfo : EIATTR_FRAME_SIZE
	.align		4
.L_279:
        /*05ac*/ 	.byte	0x04, 0x11
        /*05ae*/ 	.short	(.L_281 - .L_280)
	.align		4
.L_280:
        /*05b0*/ 	.word	index@(_ZN2at6native18elementwise_kernelILi128ELi2EZNS0_22gpu_kernel_impl_nocastIZZZNS0_26GeluBackwardCUDAKernelImplERNS_18TensorIteratorBaseENS0_8GeluTypeEENKUlvE_clEvENKUlvE_clEvEUlddE_EEvS4_RKT_EUliE_EEviT1_)
        /*05b4*/ 	.word	0x00000000


	//----- nvinfo : EIATTR_REGCOUNT
	.align		4
.L_281:
        /*05b8*/ 	.byte	0x04, 0x2f
        /*05ba*/ 	.short	(.L_283 - .L_282)
	.align		4
.L_282:
        /*05bc*/ 	.word	index@(_ZN2at6native27unrolled_elementwise_kernelIZZZNS0_26GeluBackwardCUDAKernelImplERNS_18TensorIteratorBaseENS0_8GeluTypeEENKUlvE_clEvENKUlvE_clEvEUlddE_St5arrayIPcLm3EELi4E23TrivialOffsetCalculatorILi2EjESB_ILi1EjENS0_6memory12LoadWithCastILi2EEENSE_13StoreWithCastILi1EEEEEviT_T0_T2_T3_T4_T5_)
        /*05c0*/ 	.word	0x00000028


	//----- nvinfo : EIATTR_FRAME_SIZE
	.align		4
.L_283:
        /*05c4*/ 	.byte	0x04, 0x11
        /*05c6*/ 	.short	(.L_285 - .L_284)
	.align		4
.L_284:
        /*05c8*/ 	.word	index@(_ZN2at6native27unrolled_elementwise_kernelIZZZNS0_26GeluBackwardCUDAKernelImplERNS_18TensorIteratorBaseENS0_8GeluTypeEENKUlvE_clEvENKUlvE_clEvEUlddE_St5arrayIPcLm3EELi4E23TrivialOffsetCalculatorILi2EjESB_ILi1EjENS0_6memory12LoadWithCastILi2EEENSE_13StoreWithCastILi1EEEEEviT_T0_T2_T3_T4_T5_)
        /*05cc*/ 	.word	0x00000000


	//----- nvinfo : EIATTR_REGCOUNT
	.align		4
.L_285:
        /*05d0*/ 	.byte	0x04, 0x2f
        /*05d2*/ 	.short	(.L_287 - .L_286)
	.align		4
.L_286:
        /*05d4*/ 	.word	index@(_ZN2at6native18elementwise_kernelILi128ELi4EZNS0_15gpu_kernel_implIZZZNS0_26GeluBackwardCUDAKernelImplERNS_18TensorIteratorBaseENS0_8GeluTypeEENKUlvE_clEvENKUlvE_clEvEUlddE_EEvS4_RKT_EUliE_EEviT1_)
        /*05d8*/ 	.word	0x0000001e


	//----- nvinfo : EIATTR_FRAME_SIZE
	.align		4
.L_287:
        /*05dc*/ 	.byte	0x04, 0x11
        /*05de*/ 	.short	(.L_289 - .L_288)
	.align		4
.L_288:
        /*05e0*/ 	.word	index@(_ZN2at6native18elementwise_kernelILi128ELi4EZNS0_15gpu_kernel_implIZZZNS0_26GeluBackwardCUDAKernelImplERNS_18TensorIteratorBaseENS0_8GeluTypeEENKUlvE_clEvENKUlvE_clEvEUlddE_EEvS4_RKT_EUliE_EEviT1_)
        /*05e4*/ 	.word	0x00000000


	//----- nvinfo : EIATTR_REGCOUNT
	.align		4
.L_289:
        /*05e8*/ 	.byte	0x04, 0x2f
        /*05ea*/ 	.short	(.L_291 - .L_290)
	.align		4
.L_290:
        /*05ec*/ 	.word	index@(_ZN2at6native29vectorized_elementwise_kernelILi8EZZZNS0_26GeluBackwardCUDAKernelImplERNS_18TensorIteratorBaseENS0_8GeluTypeEENKUlvE_clEvENKUlvE0_clEvEUlffE_St5arrayIPcLm3EEEEviT0_T1_)
        /*05f0*/ 	.word	0x00000020


	//----- nvinfo : EIATTR_FRAME_SIZE
	.align		4
.L_291:
        /*05f4*/ 	.byte	0x04, 0x11
        /*05f6*/ 	.short	(.L_293 - .L_292)
	.align		4
.L_292:
        /*05f8*/ 	.word	index@(_ZN2at6native29vectorized_elementwise_kernelILi8EZZZNS0_26GeluBackwardCUDAKernelImplERNS_18TensorIteratorBaseENS0_8GeluTypeEENKUlvE_clEvENKUlvE0_clEvEUlffE_St5arrayIPcLm3EEEEviT0_T1_)
        /*05fc*/ 	.word	0x00000000


	//----- nvinfo : EIATTR_REGCOUNT
	.align		4
.L_293:
        /*0600*/ 	.byte	0x04, 0x2f
        /*0602*/ 	.short	(.L_295 - .L_294)
	.align		4
.L_294:
        /*0604*/ 	.word	index@(_ZN2at6native29vectorized_elementwise_kernelILi4EZZZNS0_26GeluBackwardCUDAKernelImplERNS_18TensorIteratorBaseENS0_8GeluTypeEENKUlvE_clEvENKUlvE0_clEvEUlffE_St5arrayIPcLm3EEEEviT0_T1_)
        /*0608*/ 	.word	0x00000020


	//----- nvinfo : EIATTR_FRAME_SIZE
	.align		4
.L_295:
        /*060c*/ 	.byte	0x04, 0x11
        /*060e*/ 	.short	(.L_297 - .L_296)
	.align		4
.L_296:
        /*0610*/ 	.word	index@(_ZN2at6native29vectorized_elementwise_kernelILi4EZZZNS0_26GeluBackwardCUDAKernelImplERNS_18TensorIteratorBaseENS0_8GeluTypeEENKUlvE_clEvENKUlvE0_clEvEUlffE_St5arrayIPcLm3EEEEviT0_T1_)
        /*0614*/ 	.word	0x00000000


	//----- nvinfo : EIATTR_REGCOUNT
	.align		4
.L_297:
        /*0618*/ 	.byte	0x04, 0x2f
        /*061a*/ 	.short	(.L_299 - .L_298)
	.align		4
.L_298:
        /*061c*/ 	.word	index@(_ZN2at6native29vectorized_elementwise_kernelILi2EZZZNS0_26GeluBackwardCUDAKernelImplERNS_18TensorIteratorBaseENS0_8GeluTypeEENKUlvE_clEvENKUlvE0_clEvEUlffE_St5arrayIPcLm3EEEEviT0_T1_)
        /*0620*/ 	.word	0x00000020


	//----- nvinfo : EIATTR_FRAME_SIZE
	.align		4
.L_299:
        /*0624*/ 	.byte	0x04, 0x11
        /*0626*/ 	.short	(.L_301 - .L_300)
	.align		4
.L_300:
        /*0628*/ 	.word	index@(_ZN2at6native29vectorized_elementwise_kernelILi2EZZZNS0_26GeluBackwardCUDAKernelImplERNS_18TensorIteratorBaseENS0_8GeluTypeEENKUlvE_clEvENKUlvE0_clEvEUlffE_St5arrayIPcLm3EEEEviT0_T1_)
        /*062c*/ 	.word	0x00000000


	//----- nvinfo : EIATTR_REGCOUNT
	.align		4
.L_301:
        /*0630*/ 	.byte	0x04, 0x2f
        /*0632*/ 	.short	(.L_303 - .L_302)
	.align		4
.L_302:
        /*0634*/ 	.word	index@(_ZN2at6native27unrolled_elementwise_kernelIZZZNS0_26GeluBackwardCUDAKernelImplERNS_18TensorIteratorBaseENS0_8GeluTypeEENKUlvE_clEvENKUlvE0_clEvEUlffE_St5arrayIPcLm3EELi4E23TrivialOffsetCalculatorILi2EjESB_ILi1EjENS0_6memory15LoadWithoutCastENSE_16StoreWithoutCastEEEviT_T0_T2_T3_T4_T5_)
        /*0638*/ 	.word	0x0000001c


	//----- nvinfo : EIATTR_FRAME_SIZE
	.align		4
.L_303:
        /*063c*/ 	.byte	0x04, 0x11
        /*063e*/ 	.short	(.L_305 - .L_304)
	.align		4
.L_304:
        /*0640*/ 	.word	index@(_ZN2at6native27unrolled_elementwise_kernelIZZZNS0_26GeluBackwardCUDAKernelImplERNS_18TensorIteratorBaseENS0_8GeluTypeEENKUlvE_clEvENKUlvE0_clEvEUlffE_St5arrayIPcLm3EELi4E23TrivialOffsetCalculatorILi2EjESB_ILi1EjENS0_6memory15LoadWithoutCastENSE_16StoreWithoutCastEEEviT_T0_T2_T3_T4_T5_)
        /*0644*/ 	.word	0x00000000


	//----- nvinfo : EIATTR_REGCOUNT
	.align		4
.L_305:
        /*0648*/ 	.byte	0x04, 0x2f
        /*064a*/ 	.short	(.L_307 - .L_306)
	.align		4
.L_306:
        /*064c*/ 	.word	index@(_ZN2at6native18elementwise_kernelILi128ELi2EZNS0_22gpu_kernel_impl_nocastIZZZNS0_26GeluBackwardCUDAKernelImplERNS_18TensorIteratorBaseENS0_8GeluTypeEENKUlvE_clEvENKUlvE0_clEvEUlffE_EEvS4_RKT_EUliE_EEviT1_)
        /*0650*/ 	.word	0x00000012


	//----- nvinfo : EIATTR_FRAME_SIZE
	.align		4
.L_307:
        /*0654*/ 	.byte	0x04, 0x11
        /*0656*/ 	.short	(.L_309 - .L_308)
	.align		4
.L_308:
        /*0658*/ 	.word	index@(_ZN2at6native18elementwise_kernelILi128ELi2EZNS0_22gpu_kernel_impl_nocastIZZZNS0_26GeluBackwardCUDAKernelImplERNS_18TensorIteratorBaseENS0_8GeluTypeEENKUlvE_clEvENKUlvE0_clEvEUlffE_EEvS4_RKT_EUliE_EEviT1_)
        /*065c*/ 	.word	0x00000000


	//----- nvinfo : EIATTR_REGCOUNT
	.align		4
.L_309:
        /*0660*/ 	.byte	0x04, 0x2f
        /*0662*/ 	.short	(.L_311 - .L_310)
	.align		4
.L_310:
        /*0664*/ 	.word	index@(_ZN2at6native27unrolled_elementwise_kernelIZZZNS0_26GeluBackwardCUDAKernelImplERNS_18TensorIteratorBaseENS0_8GeluTypeEENKUlvE_clEvENKUlvE0_clEvEUlffE_St5arrayIPcLm3EELi4E23TrivialOffsetCalculatorILi2EjESB_ILi1EjENS0_6memory12LoadWithCastILi2EEENSE_13StoreWithCastILi1EEEEEviT_T0_T2_T3_T4_T5_)
        /*0668*/ 	.word	0x00000020


	//----- nvinfo : EIATTR_FRAME_SIZE
	.align		4
.L_311:
        /*066c*/ 	.byte	0x04, 0x11
        /*066e*/ 	.short	(.L_313 - .L_312)
	.align		4
.L_312:
        /*0670*/ 	.word	index@(_ZN2at6native27unrolled_elementwise_kernelIZZZNS0_26GeluBackwardCUDAKernelImplERNS_18TensorIteratorBaseENS0_8GeluTypeEENKUlvE_clEvENKUlvE0_clEvEUlffE_St5arrayIPcLm3EELi4E23TrivialOffsetCalculatorILi2EjESB_ILi1EjENS0_6memory12LoadWithCastILi2EEENSE_13StoreWithCastILi1EEEEEviT_T0_T2_T3_T4_T5_)
        /*0674*/ 	.word	0x00000000


	//----- nvinfo : EIATTR_REGCOUNT
	.align		4
.L_313:
        /*0678*/ 	.byte	0x04, 0x2f
        /*067a*/ 	.short	(.L_315 - .L_314)
	.align		4
.L_314:
        /*067c*/ 	.word	index@(_ZN2at6native18elementwise_kernelILi128ELi4EZNS0_15gpu_kernel_implIZZZNS0_26GeluBackwardCUDAKernelImplERNS_18TensorIteratorBaseENS0_8GeluTypeEENKUlvE_clEvENKUlvE0_clEvEUlffE_EEvS4_RKT_EUliE_EEviT1_)
        /*0680*/ 	.word	0x0000001a


	//----- nvinfo : EIATTR_FRAME_SIZE
	.align		4
.L_315:
        /*0684*/ 	.byte	0x04, 0x11
        /*0686*/ 	.short	(.L_317 - .L_316)
	.align		4
.L_316:
        /*0688*/ 	.word	index@(_ZN2at6native18elementwise_kernelILi128ELi4EZNS0_15gpu_kernel_implIZZZNS0_26GeluBackwardCUDAKernelImplERNS_18TensorIteratorBaseENS0_8GeluTypeEENKUlvE_clEvENKUlvE0_clEvEUlffE_EEvS4_RKT_EUliE_EEviT1_)
        /*068c*/ 	.word	0x00000000


	//----- nvinfo : EIATTR_REGCOUNT
	.align		4
.L_317:
        /*0690*/ 	.byte	0x04, 0x2f
        /*0692*/ 	.short	(.L_319 - .L_318)
	.align		4
.L_318:
        /*0694*/ 	.word	index@(_ZN2at6native29vectorized_elementwise_kernelILi8EZZZNS0_26GeluBackwardCUDAKernelImplERNS_18TensorIteratorBaseENS0_8GeluTypeEENKUlvE_clEvENKUlvE1_clEvEUlN3c104HalfES8_E_St5arrayIPcLm3EEEEviT0_T1_)
        /*0698*/ 	.word	0x00000020


	//----- nvinfo : EIATTR_FRAME_SIZE
	.align		4
.L_319:
        /*069c*/ 	.byte	0x04, 0x11
        /*069e*/ 	.short	(.L_321 - .L_320)
	.align		4
.L_320:
        /*06a0*/ 	.word	index@(_ZN2at6native29vectorized_elementwise_kernelILi8EZZZNS0_26GeluBackwardCUDAKernelImplERNS_18TensorIteratorBaseENS0_8GeluTypeEENKUlvE_clEvENKUlvE1_clEvEUlN3c104HalfES8_E_St5arrayIPcLm3EEEEviT0_T1_)
        /*06a4*/ 	.word	0x00000000


	//----- nvinfo : EIATTR_REGCOUNT
	.align		4
.L_321:
        /*06a8*/ 	.byte	0x04, 0x2f
        /*06aa*/ 	.short	(.L_323 - .L_322)
	.align		4
.L_322:
        /*06ac*/ 	.word	index@(_ZN2at6native29vectorized_elementwise_kernelILi4EZZZNS0_26GeluBackwardCUDAKernelImplERNS_18TensorIteratorBaseENS0_8GeluTypeEENKUlvE_clEvENKUlvE1_clEvEUlN3c104HalfES8_E_St5arrayIPcLm3EEEEviT0_T1_)
        /*06b0*/ 	.word	0x00000020


	//----- nvinfo : EIATTR_FRAME_SIZE
	.align		4
.L_323:
        /*06b4*/ 	.byte	0x04, 0x11
        /*06b6*/ 	.short	(.L_325 - .L_324)
	.align		4
.L_324:
        /*06b8*/ 	.word	index@(_ZN2at6native29vectorized_elementwise_kernelILi4EZZZNS0_26GeluBackwardCUDAKernelImplERNS_18TensorIteratorBaseENS0_8GeluTypeEENKUlvE_clEvENKUlvE1_clEvEUlN3c104HalfES8_E_St5arrayIPcLm3EEEEviT0_T1_)
        /*06bc*/ 	.word	0x00000000


	//----- nvinfo : EIATTR_REGCOUNT
	.align		4
.L_325:
        /*06c0*/ 	.byte	0x04, 0x2f
        /*06c2*/ 	.short	(.L_327 - .L_326)
	.align		4
.L_326:
        /*06c4*/ 	.word	index@(_ZN2at6native29vectorized_elementwise_kernelILi2EZZZNS0_26GeluBackwardCUDAKernelImplERNS_18TensorIteratorBaseENS0_8GeluTypeEENKUlvE_clEvENKUlvE1_clEvEUlN3c104HalfES8_E_St5arrayIPcLm3EEEEviT0_T1_)
        /*06c8*/ 	.word	0x0000001f


	//----- nvinfo : EIATTR_FRAME_SIZE
	.align		4
.L_327:
        /*06cc*/ 	.byte	0x04, 0x11
        /*06ce*/ 	.short	(.L_329 - .L_328)
	.align		4
.L_328:
        /*06d0*/ 	.word	index@(_ZN2at6native29vectorized_elementwise_kernelILi2EZZZNS0_26GeluBackwardCUDAKernelImplERNS_18TensorIteratorBaseENS0_8GeluTypeEENKUlvE_clEvENKUlvE1_clEvEUlN3c104HalfES8_E_St5arrayIPcLm3EEEEviT0_T1_)
        /*06d4*/ 	.word	0x00000000


	//----- nvinfo : EIATTR_REGCOUNT
	.align		4
.L_329:
        /*06d8*/ 	.byte	0x04, 0x2f
        /*06da*/ 	.short	(.L_331 - .L_330)
	.align		4
.L_330:
        /*06dc*/ 	.word	index@(_ZN2at6native27unrolled_elementwise_kernelIZZZNS0_26GeluBackwardCUDAKernelImplERNS_18TensorIteratorBaseENS0_8GeluTypeEENKUlvE_clEvENKUlvE1_clEvEUlN3c104HalfES8_E_St5arrayIPcLm3EELi4E23TrivialOffsetCalculatorILi2EjESD_ILi1EjENS0_6memory15LoadWithoutCastENSG_16StoreWithoutCastEEEviT_T0_T2_T3_T4_T5_)
        /*06e0*/ 	.word	0x0000001c


	//----- nvinfo : EIATTR_FRAME_SIZE
	.align		4
.L_331:
        /*06e4*/ 	.byte	0x04, 0x11
        /*06e6*/ 	.short	(.L_333 - .L_332)
	.align		4
.L_332:
        /*06e8*/ 	.word	index@(_ZN2at6native27unrolled_elementwise_kernelIZZZNS0_26GeluBackwardCUDAKernelImplERNS_18TensorIteratorBaseENS0_8GeluTypeEENKUlvE_clEvENKUlvE1_clEvEUlN3c104HalfES8_E_St5arrayIPcLm3EELi4E23TrivialOffsetCalculatorILi2EjESD_ILi1EjENS0_6memory15LoadWithoutCastENSG_16StoreWithoutCastEEEviT_T0_T2_T3_T4_T5_)
        /*06ec*/ 	.word	0x00000000


	//----- nvinfo : EIATTR_REGCOUNT
	.align		4
.L_333:
        /*06f0*/ 	.byte	0x04, 0x2f
        /*06f2*/ 	.short	(.L_335 - .L_334)
	.align		4
.L_334:
        /*06f4*/ 	.word	index@(_ZN2at6native18elementwise_kernelILi128ELi4EZNS0_22gpu_kernel_impl_nocastIZZZNS0_26GeluBackwardCUDAKernelImplERNS_18TensorIteratorBaseENS0_8GeluTypeEENKUlvE_clEvENKUlvE1_clEvEUlN3c104HalfES9_E_EEvS4_RKT_EUliE_EEviT1_)
        /*06f8*/ 	.word	0x00000012


	//----- nvinfo : EIATTR_FRAME_SIZE
	.align		4
.L_335:
        /*06fc*/ 	.byte	0x04, 0x11
        /*06fe*/ 	.short	(.L_337 - .L_336)
	.align		4
.L_336:
        /*0700*/ 	.word	index@(_ZN2at6native18elementwise_kernelILi128ELi4EZNS0_22gpu_kernel_impl_nocastIZZZNS0_26GeluBackwardCUDAKernelImplERNS_18TensorIteratorBaseENS0_8GeluTypeEENKUlvE_clEvENKUlvE1_clEvEUlN3c104HalfES9_E_EEvS4_RKT_EUliE_EEviT1_)
        /*0704*/ 	.word	0x00000000


	//----- nvinfo : EIATTR_REGCOUNT
	.align		4
.L_337:
        /*0708*/ 	.byte	0x04, 0x2f
        /*070a*/ 	.short	(.L_339 - .L_338)
	.align		4
.L_338:
        /*070c*/ 	.word	index@(_ZN2at6native27unrolled_elementwise_kernelIZZZNS0_26GeluBackwardCUDAKernelImplERNS_18TensorIteratorBaseENS0_8GeluTypeEENKUlvE_clEvENKUlvE1_clEvEUlN3c104HalfES8_E_St5arrayIPcLm3EELi4E23TrivialOffsetCalculatorILi2EjESD_ILi1EjENS0_6memory12LoadWithCastILi2EEENSG_13StoreWithCastILi1EEEEEviT_T0_T2_T3_T4_T5_)
        /*0710*/ 	.word	0x0000001f


	//----- nvinfo : EIATTR_FRAME_SIZE
	.align		4
.L_339:
        /*0714*/ 	.byte	0x04, 0x11
        /*0716*/ 	.short	(.L_341 - .L_340)
	.align		4
.L_340:
        /*0718*/ 	.word	index@(_ZN2at6native27unrolled_elementwise_kernelIZZZNS0_26GeluBackwardCUDAKernelImplERNS_18TensorIteratorBaseENS0_8GeluTypeEENKUlvE_clEvENKUlvE1_clEvEUlN3c104HalfES8_E_St5arrayIPcLm3EELi4E23TrivialOffsetCalculatorILi2EjESD_ILi1EjENS0_6memory12LoadWithCastILi2EEENSG_13StoreWithCastILi1EEEEEviT_T0_T2_T3_T4_T5_)
        /*071c*/ 	.word	0x00000000


	//----- nvinfo : EIATTR_REGCOUNT
	.align		4
.L_341:
        /*0720*/ 	.byte	0x04, 0x2f
        /*0722*/ 	.short	(.L_343 - .L_342)
	.align		4
.L_342:
        /*0724*/ 	.word	index@(_ZN2at6native18elementwise_kernelILi128ELi4EZNS0_15gpu_kernel_implIZZZNS0_26GeluBackwardCUDAKernelImplERNS_18TensorIteratorBaseENS0_8GeluTypeEENKUlvE_clEvENKUlvE1_clEvEUlN3c104HalfES9_E_EEvS4_RKT_EUliE_EEviT1_)
        /*0728*/ 	.word	0x0000001a


	//----- nvinfo : EIATTR_FRAME_SIZE
	.align		4
.L_343:
        /*072c*/ 	.byte	0x04, 0x11
        /*072e*/ 	.short	(.L_345 - .L_344)
	.align		4
.L_344:
        /*0730*/ 	.word	index@(_ZN2at6native18elementwise_kernelILi128ELi4EZNS0_15gpu_kernel_implIZZZNS0_26GeluBackwardCUDAKernelImplERNS_18TensorIteratorBaseENS0_8GeluTypeEENKUlvE_clEvENKUlvE1_clEvEUlN3c104HalfES9_E_EEvS4_RKT_EUliE_EEviT1_)
        /*0734*/ 	.word	0x00000000


	//----- nvinfo : EIATTR_REGCOUNT
	.align		4
.L_345:
        /*0738*/ 	.byte	0x04, 0x2f
        /*073a*/ 	.short	(.L_347 - .L_346)
	.align		4
.L_346:
        /*073c*/ 	.word	index@(_ZN2at6native29vectorized_elementwise_kernelILi8EZZZNS0_26GeluBackwardCUDAKernelImplERNS_18TensorIteratorBaseENS0_8GeluTypeEENKUlvE_clEvENKUlvE2_clEvEUlN3c108BFloat16ES8_E_St5arrayIPcLm3EEEEviT0_T1_)
        /*0740*/ 	.word	0x00000020


	//----- nvinfo : EIATTR_FRAME_SIZE
	.align		4
.L_347:
        /*0744*/ 	.byte	0x04, 0x11
        /*0746*/ 	.short	(.L_349 - .L_348)
	.align		4
.L_348:
        /*0748*/ 	.word	index@(_ZN2at6native29vectorized_elementwise_kernelILi8EZZZNS0_26GeluBackwardCUDAKernelImplERNS_18TensorIteratorBaseENS0_8GeluTypeEENKUlvE_clEvENKUlvE2_clEvEUlN3c108BFloat16ES8_E_St5arrayIPcLm3EEEEviT0_T1_)
        /*074c*/ 	.word	0x00000000


	//----- nvinfo : EIATTR_REGCOUNT
	.align		4
.L_349:
        /*0750*/ 	.byte	0x04, 0x2f
        /*0752*/ 	.short	(.L_351 - .L_350)
	.align		4
.L_350:
        /*0754*/ 	.word	index@(_ZN2at6native29vectorized_elementwise_kernelILi4EZZZNS0_26GeluBackwardCUDAKernelImplERNS_18TensorIteratorBaseENS0_8GeluTypeEENKUlvE_clEvENKUlvE2_clEvEUlN3c108BFloat16ES8_E_St5arrayIPcLm3EEEEviT0_T1_)
        /*0758*/ 	.word	0x00000020


	//----- nvinfo : EIATTR_FRAME_SIZE
	.align		4
.L_351:
        /*075c*/ 	.byte	0x04, 0x11
        /*075e*/ 	.short	(.L_353 - .L_352)
	.align		4
.L_352:
        /*0760*/ 	.word	index@(_ZN2at6native29vectorized_elementwise_kernelILi4EZZZNS0_26GeluBackwardCUDAKernelImplERNS_18TensorIteratorBaseENS0_8GeluTypeEENKUlvE_clEvENKUlvE2_clEvEUlN3c108BFloat16ES8_E_St5arrayIPcLm3EEEEviT0_T1_)
        /*0764*/ 	.word	0x00000000


	//----- nvinfo : EIATTR_REGCOUNT
	.align		4
.L_353:
        /*0768*/ 	.byte	0x04, 0x2f
        /*076a*/ 	.short	(.L_355 - .L_354)
	.align		4
.L_354:
        /*076c*/ 	.word	index@(_ZN2at6native29vectorized_elementwise_kernelILi2EZZZNS0_26GeluBackwardCUDAKernelImplERNS_18TensorIteratorBaseENS0_8GeluTypeEENKUlvE_clEvENKUlvE2_clEvEUlN3c108BFloat16ES8_E_St5arrayIPcLm3EEEEviT0_T1_)
        /*0770*/ 	.word	0x0000001e


	//----- nvinfo : EIATTR_FRAME_SIZE
	.align		4
.L_355:
        /*0774*/ 	.byte	0x04, 0x11
        /*0776*/ 	.short	(.L_357 - .L_356)
	.align		4
.L_356:
        /*0778*/ 	.word	index@(_ZN2at6native29vectorized_elementwise_kernelILi2EZZZNS0_26GeluBackwardCUDAKernelImplERNS_18TensorIteratorBaseENS0_8GeluTypeEENKUlvE_clEvENKUlvE2_clEvEUlN3c108BFloat16ES8_E_St5arrayIPcLm3EEEEviT0_T1_)
        /*077c*/ 	.word	0x00000000


	//----- nvinfo : EIATTR_REGCOUNT
	.align		4
.L_357:
        /*0780*/ 	.byte	0x04, 0x2f
        /*0782*/ 	.short	(.L_359 - .L_358)
	.align		4
.L_358:
        /*0784*/ 	.word	index@(_ZN2at6native27unrolled_elementwise_kernelIZZZNS0_26GeluBackwardCUDAKernelImplERNS_18TensorIteratorBaseENS0_8GeluTypeEENKUlvE_clEvENKUlvE2_clEvEUlN3c108BFloat16ES8_E_St5arrayIPcLm3EELi4E23TrivialOffsetCalculatorILi2EjESD_ILi1EjENS0_6memory15LoadWithoutCastENSG_16StoreWithoutCastEEEviT_T0_T2_T3_T4_T5_)
        /*0788*/ 	.word	0x0000001c


	//----- nvinfo : EIATTR_FRAME_SIZE
	.align		4
.L_359:
        /*078c*/ 	.byte	0x04, 0x11
        /*078e*/ 	.short	(.L_361 - .L_360)
	.align		4
.L_360:
        /*0790*/ 	.word	index@(_ZN2at6native27unrolled_elementwise_kernelIZZZNS0_26GeluBackwardCUDAKernelImplERNS_18TensorIteratorBaseENS0_8GeluTypeEENKUlvE_clEvENKUlvE2_clEvEUlN3c108BFloat16ES8_E_St5arrayIPcLm3EELi4E23TrivialOffsetCalculatorILi2EjESD_ILi1EjENS0_6memory15LoadWithoutCastENSG_16StoreWithoutCastEEEviT_T0_T2_T3_T4_T5_)
        /*0794*/ 	.word	0x00000000


	//----- nvinfo : EIATTR_REGCOUNT
	.align		4
.L_361:
        /*0798*/ 	.byte	0x04, 0x2f
        /*079a*/ 	.short	(.L_363 - .L_362)
	.align		4
.L_362:
        /*079c*/ 	.word	index@(_ZN2at6native18elementwise_kernelILi128ELi4EZNS0_22gpu_kernel_impl_nocastIZZZNS0_26GeluBackwardCUDAKernelImplERNS_18TensorIteratorBaseENS0_8GeluTypeEENKUlvE_clEvENKUlvE2_clEvEUlN3c108BFloat16ES9_E_EEvS4_RKT_EUliE_EEviT1_)
        /*07a0*/ 	.word	0x00000012


	//----- nvinfo : EIATTR_FRAME_SIZE
	.align		4
.L_363:
        /*07a4*/ 	.byte	0x04, 0x11
        /*07a6*/ 	.short	(.L_365 - .L_364)
	.align		4
.L_364:
        /*07a8*/ 	.word	index@(_ZN2at6native18elementwise_kernelILi128ELi4EZNS0_22gpu_kernel_impl_nocastIZZZNS0_26GeluBackwardCUDAKernelImplERNS_18TensorIteratorBaseENS0_8GeluTypeEENKUlvE_clEvENKUlvE2_clEvEUlN3c108BFloat16ES9_E_EEvS4_RKT_EUliE_EEviT1_)
        /*07ac*/ 	.word	0x00000000


	//----- nvinfo : EIATTR_REGCOUNT
	.align		4
.L_365:
        /*07b0*/ 	.byte	0x04, 0x2f
        /*07b2*/ 	.short	(.L_367 - .L_366)
	.align		4
.L_366:
        /*07b4*/ 	.word	index@(_ZN2at6native27unrolled_elementwise_kernelIZZZNS0_26GeluBackwardCUDAKernelImplERNS_18TensorIteratorBaseENS0_8GeluTypeEENKUlvE_clEvENKUlvE2_clEvEUlN3c108BFloat16ES8_E_St5arrayIPcLm3EELi4E23TrivialOffsetCalculatorILi2EjESD_ILi1EjENS0_6memory12LoadWithCastILi2EEENSG_13StoreWithCastILi1EEEEEviT_T0_T2_T3_T4_T5_)
        /*07b8*/ 	.word	0x0000001f


	//----- nvinfo : EIATTR_FRAME_SIZE
	.align		4
.L_367:
        /*07bc*/ 	.byte	0x04, 0x11
        /*07be*/ 	.short	(.L_369 - .L_368)
	.align		4
.L_368:
        /*07c0*/ 	.word	index@(_ZN2at6native27unrolled_elementwise_kernelIZZZNS0_26GeluBackwardCUDAKernelImplERNS_18TensorIteratorBaseENS0_8GeluTypeEENKUlvE_clEvENKUlvE2_clEvEUlN3c108BFloat16ES8_E_St5arrayIPcLm3EELi4E23TrivialOffsetCalculatorILi2EjESD_ILi1EjENS0_6memory12LoadWithCastILi2EEENSG_13StoreWithCastILi1EEEEEviT_T0_T2_T3_T4_T5_)
        /*07c4*/ 	.word	0x00000000


	//----- nvinfo : EIATTR_REGCOUNT
	.align		4
.L_369:
        /*07c8*/ 	.byte	0x04, 0x2f
        /*07ca*/ 	.short	(.L_371 - .L_370)
	.align		4
.L_370:
        /*07cc*/ 	.word	index@(_ZN2at6native18elementwise_kernelILi128ELi4EZNS0_15gpu_kernel_implIZZZNS0_26GeluBackwardCUDAKernelImplERNS_18TensorIteratorBaseENS0_8GeluTypeEENKUlvE_clEvENKUlvE2_clEvEUlN3c108BFloat16ES9_E_EEvS4_RKT_EUliE_EEviT1_)
        /*07d0*/ 	.word	0x0000001a


	//----- nvinfo : EIATTR_FRAME_SIZE
	.align		4
.L_371:
        /*07d4*/ 	.byte	0x04, 0x11
        /*07d6*/ 	.short	(.L_373 - .L_372)
	.align		4
.L_372:
        /*07d8*/ 	.word	index@(_ZN2at6native18elementwise_kernelILi128ELi4EZNS0_15gpu_kernel_implIZZZNS0_26GeluBackwardCUDAKernelImplERNS_18TensorIteratorBaseENS0_8GeluTypeEENKUlvE_clEvENKUlvE2_clEvEUlN3c108BFloat16ES9_E_EEvS4_RKT_EUliE_EEviT1_)
        /*07dc*/ 	.word	0x00000000


	//----- nvinfo : EIATTR_REGCOUNT
	.align		4
.L_373:
        /*07e0*/ 	.byte	0x04, 0x2f
        /*07e2*/ 	.short	(.L_375 - .L_374)
	.align		4
.L_374:
        /*07e4*/ 	.word	index@(_ZN2at6native29vectorized_elementwise_kernelILi8EZZZNS0_26GeluBackwardCUDAKernelImplERNS_18TensorIteratorBaseENS0_8GeluTypeEENKUlvE0_clEvENKUlvE_clEvEUlddE_St5arrayIPcLm3EEEEviT0_T1_)
        /*07e8*/ 	.word	0x00000038


	//----- nvinfo : EIATTR_FRAME_SIZE
	.align		4
.L_375:
        /*07ec*/ 	.byte	0x04, 0x11
        /*07ee*/ 	.short	(.L_377 - .L_376)
	.align		4
.L_376:
        /*07f0*/ 	.word	index@(_ZN2at6native29vectorized_elementwise_kernelILi8EZZZNS0_26GeluBackwardCUDAKernelImplERNS_18TensorIteratorBaseENS0_8GeluTypeEENKUlvE0_clEvENKUlvE_clEvEUlddE_St5arrayIPcLm3EEEEviT0_T1_)
        /*07f4*/ 	.word	0x00000000


	//----- nvinfo : EIATTR_REGCOUNT
	.align		4
.L_377:
        /*07f8*/ 	.byte	0x04, 0x2f
        /*07fa*/ 	.short	(.L_379 - .L_378)
	.align		4
.L_378:
        /*07fc*/ 	.word	index@(_ZN2at6native29vectorized_elementwise_kernelILi4EZZZNS0_26GeluBackwardCUDAKernelImplERNS_18TensorIteratorBaseENS0_8GeluTypeEENKUlvE0_clEvENKUlvE_clEvEUlddE_St5arrayIPcLm3EEEEviT0_T1_)
        /*0800*/ 	.word	0x00000038


	//----- nvinfo : EIATTR_FRAME_SIZE
	.align		4
.L_379:
        /*0804*/ 	.byte	0x04, 0x11
        /*0806*/ 	.short	(.L_381 - .L_380)
	.align		4
.L_380:
        /*0808*/ 	.word	index@(_ZN2at6native29vectorized_elementwise_kernelILi4EZZZNS0_26GeluBackwardCUDAKernelImplERNS_18TensorIteratorBaseENS0_8GeluTypeEENKUlvE0_clEvENKUlvE_clEvEUlddE_St5arrayIPcLm3EEEEviT0_T1_)
        /*080c*/ 	.word	0x00000000


	//----- nvinfo : EIATTR_REGCOUNT
	.align		4
.L_381:
        /*0810*/ 	.byte	0x04, 0x2f
        /*0812*/ 	.short	(.L_383 - .L_382)
	.align		4
.L_382:
        /*0814*/ 	.word	index@(_ZN2at6native29vectorized_elementwise_kernelILi2EZZZNS0_26GeluBackwardCUDAKernelImplERNS_18TensorIteratorBaseENS0_8GeluTypeEENKUlvE0_clEvENKUlvE_clEvEUlddE_St5arrayIPcLm3EEEEviT0_T1_)
        /*0818*/ 	.word	0x00000038


	//----- nvinfo : EIATTR_FRAME_SIZE
	.align		4
.L_383:
        /*081c*/ 	.byte	0x04, 0x11
        /*081e*/ 	.short	(.L_385 - .L_384)
	.align		4
.L_384:
        /*0820*/ 	.word	index@(_ZN2at6native29vectorized_elementwise_kernelILi2EZZZNS0_26GeluBackwardCUDAKernelImplERNS_18TensorIteratorBaseENS0_8GeluTypeEENKUlvE0_clEvENKUlvE_clEvEUlddE_St5arrayIPcLm3EEEEviT0_T1_)
        /*0824*/ 	.word	0x00000000


	//----- nvinfo : EIATTR_REGCOUNT
	.align		4
.L_385:
        /*0828*/ 	.byte	0x04, 0x2f
        /*082a*/ 	.short	(.L_387 - .L_386)
	.align		4
.L_386:
        /*082c*/ 	.word	index@(_ZN2at6native27unrolled_elementwise_kernelIZZZNS0_26GeluBackwardCUDAKernelImplERNS_18TensorIteratorBaseENS0_8GeluTypeEENKUlvE0_clEvENKUlvE_clEvEUlddE_St5arrayIPcLm3EELi4E23TrivialOffsetCalculatorILi2EjESB_ILi1EjENS0_6memory15LoadWithoutCastENSE_16StoreWithoutCastEEEviT_T0_T2_T3_T4_T5_)
        /*0830*/ 	.word	0x00000020


	//----- nvinfo : EIATTR_FRAME_SIZE
	.align		4
.L_387:
        /*0834*/ 	.byte	0x04, 0x11
        /*0836*/ 	.short	(.L_389 - .L_388)
	.align		4
.L_388:
        /*0838*/ 	.word	index@(_ZN2at6native27unrolled_elementwise_kernelIZZZNS0_26GeluBackwardCUDAKernelImplERNS_18TensorIteratorBaseENS0_8GeluTypeEENKUlvE0_clEvENKUlvE_clEvEUlddE_St5arrayIPcLm3EELi4E23TrivialOffsetCalculatorILi2EjESB_ILi1EjENS0_6memory15LoadWithoutCastENSE_16StoreWithoutCastEEEviT_T0_T2_T3_T4_T5_)
        /*083c*/ 	.word	0x00000000


	//----- nvinfo : EIATTR_REGCOUNT
	.align		4
.L_389:
        /*0840*/ 	.byte	0x04, 0x2f
        /*0842*/ 	.short	(.L_391 - .L_390)
	.align		4
.L_390:
        /*0844*/ 	.word	index@(_ZN2at6native18elementwise_kernelILi128ELi2EZNS0_22gpu_kernel_impl_nocastIZZZNS0_26GeluBackwardCUDAKernelImplERNS_18TensorIteratorBaseENS0_8GeluTypeEENKUlvE0_clEvENKUlvE_clEvEUlddE_EEvS4_RKT_EUliE_EEviT1_)
        /*0848*/ 	.word	0x00000019


	//----- nvinfo : EIATTR_FRAME_SIZE
	.align		4
.L_391:
        /*084c*/ 	.byte	0x04, 0x11
        /*084e*/ 	.short	(.L_393 - .L_392)
	.align		4
.L_392:
        /*0850*/ 	.word	index@(_ZN2at6native18elementwise_kernelILi128ELi2EZNS0_22gpu_kernel_impl_nocastIZZZNS0_26GeluBackwardCUDAKernelImplERNS_18TensorIteratorBaseENS0_8GeluTypeEENKUlvE0_clEvENKUlvE_clEvEUlddE_EEvS4_RKT_EUliE_EEviT1_)
        /*0854*/ 	.word	0x00000000


	//----- nvinfo : EIATTR_REGCOUNT
	.align		4
.L_393:
        /*0858*/ 	.byte	0x04, 0x2f
        /*085a*/ 	.short	(.L_395 - .L_394)
	.align		4
.L_394:
        /*085c*/ 	.word	index@(_ZN2at6native27unrolled_elementwise_kernelIZZZNS0_26GeluBackwardCUDAKernelImplERNS_18TensorIteratorBaseENS0_8GeluTypeEENKUlvE0_clEvENKUlvE_clEvEUlddE_St5arrayIPcLm3EELi4E23TrivialOffsetCalculatorILi2EjESB_ILi1EjENS0_6memory12LoadWithCastILi2EEENSE_13StoreWithCastILi1EEEEEviT_T0_T2_T3_T4_T5_)
        /*0860*/ 	.word	0x00000028


	//----- nvinfo : EIATTR_FRAME_SIZE
	.align		4
.L_395:
        /*0864*/ 	.byte	0x04, 0x11
        /*0866*/ 	.short	(.L_397 - .L_396)
	.align		4
.L_396:
        /*0868*/ 	.word	index@(_ZN2at6native27unrolled_elementwise_kernelIZZZNS0_26GeluBackwardCUDAKernelImplERNS_18TensorIteratorBaseENS0_8GeluTypeEENKUlvE0_clEvENKUlvE_clEvEUlddE_St5arrayIPcLm3EELi4E23TrivialOffsetCalculatorILi2EjESB_ILi1EjENS0_6memory12LoadWithCastILi2EEENSE_13StoreWithCastILi1EEEEEviT_T0_T2_T3_T4_T5_)
        /*086c*/ 	.word	0x00000000


	//----- nvinfo : EIATTR_REGCOUNT
	.align		4
.L_397:
        /*0870*/ 	.byte	0x04, 0x2f
        /*0872*/ 	.short	(.L_399 - .L_398)
	.align		4
.L_398:
        /*0874*/ 	.word	index@(_ZN2at6native18elementwise_kernelILi128ELi4EZNS0_15gpu_kernel_implIZZZNS0_26GeluBackwardCUDAKernelImplERNS_18TensorIteratorBaseENS0_8GeluTypeEENKUlvE0_clEvENKUlvE_clEvEUlddE_EEvS4_RKT_EUliE_EEviT1_)
        /*0878*/ 	.word	0x0000001a


	//----- nvinfo : EIATTR_FRAME_SIZE
	.align		4
.L_399:
        /*087c*/ 	.byte	0x04, 0x11
        /*087e*/ 	.short	(.L_401 - .L_400)
	.align		4
.L_400:
        /*0880*/ 	.word	index@(_ZN2at6native18elementwise_kernelILi128ELi4EZNS0_15gpu_kernel_implIZZZNS0_26GeluBackwardCUDAKernelImplERNS_18TensorIteratorBaseENS0_8GeluTypeEENKUlvE0_clEvENKUlvE_clEvEUlddE_EEvS4_RKT_EUliE_EEviT1_)
        /*0884*/ 	.word	0x00000000


	//----- nvinfo : EIATTR_REGCOUNT
	.align		4
.L_401:
        /*0888*/ 	.byte	0x04, 0x2f
        /*088a*/ 	.short	(.L_403 - .L_402)
	.align		4
.L_402:
        /*088c*/ 	.word	index@(_ZN2at6native29vectorized_elementwise_kernelILi8EZZZNS0_26GeluBackwardCUDAKernelImplERNS_18TensorIteratorBaseENS0_8GeluTypeEENKUlvE0_clEvENKUlvE0_clEvEUlffE_St5arrayIPcLm3EEEEviT0_T1_)
        /*0890*/ 	.word	0x00000020


	//----- nvinfo : EIATTR_FRAME_SIZE
	.align		4
.L_403:
        /*0894*/ 	.byte	0x04, 0x11
        /*0896*/ 	.short	(.L_405 - .L_404)
	.align		4
.L_404:
        /*0898*/ 	.word	index@(_ZN2at6native29vectorized_elementwise_kernelILi8EZZZNS0_26GeluBackwardCUDAKernelImplERNS_18TensorIteratorBaseENS0_8GeluTypeEENKUlvE0_clEvENKUlvE0_clEvEUlffE_St5arrayIPcLm3EEEEviT0_T1_)
        /*089c*/ 	.word	0x00000000


	//----- nvinfo : EIATTR_REGCOUNT
	.align		4
.L_405:
        /*08a0*/ 	.byte	0x04, 0x2f
        /*08a2*/ 	.short	(.L_407 - .L_406)
	.align		4
.L_406:
        /*08a4*/ 	.word	index@(_ZN2at6native29vectorized_elementwise_kernelILi4EZZZNS0_26GeluBackwardCUDAKernelImplERNS_18TensorIteratorBaseENS0_8GeluTypeEENKUlvE0_clEvENKUlvE0_clEvEUlffE_St5arrayIPcLm3EEEEviT0_T1_)
        /*08a8*/ 	.word	0x00000020


	//----- nvinfo : EIATTR_FRAME_SIZE
	.align		4
.L_407:
        /*08ac*/ 	.byte	0x04, 0x11
        /*08ae*/ 	.short	(.L_409 - .L_408)
	.align		4
.L_408:
        /*08b0*/ 	.word	index@(_ZN2at6native29vectorized_elementwise_kernelILi4EZZZNS0_26GeluBackwardCUDAKernelImplERNS_18TensorIteratorBaseENS0_8GeluTypeEENKUlvE0_clEvENKUlvE0_clEvEUlffE_St5arrayIPcLm3EEEEviT0_T1_)
        /*08b4*/ 	.word	0x00000000


	//----- nvinfo : EIATTR_REGCOUNT
	.align		4
.L_409:
        /*08b8*/ 	.byte	0x04, 0x2f
        /*08ba*/ 	.short	(.L_411 - .L_410)
	.align		4
.L_410:
        /*08bc*/ 	.word	index@(_ZN2at6native29vectorized_elementwise_kernelILi2EZZZNS0_26GeluBackwardCUDAKernelImplERNS_18TensorIteratorBaseENS0_8GeluTypeEENKUlvE0_clEvENKUlvE0_clEvEUlffE_St5arrayIPcLm3EEEEviT0_T1_)
        /*08c0*/ 	.word	0x00000020


	//----- nvinfo : EIATTR_FRAME_SIZE
	.align		4
.L_411:
        /*08c4*/ 	.byte	0x04, 0x11
        /*08c6*/ 	.short	(.L_413 - .L_412)
	.align		4
.L_412:
        /*08c8*/ 	.word	index@(_ZN2at6native29vectorized_elementwise_kernelILi2EZZZNS0_26GeluBackwardCUDAKernelImplERNS_18TensorIteratorBaseENS0_8GeluTypeEENKUlvE0_clEvENKUlvE0_clEvEUlffE_St5arrayIPcLm3EEEEviT0_T1_)
        /*08cc*/ 	.word	0x00000000


	//----- nvinfo : EIATTR_REGCOUNT
	.align		4
.L_413:
        /*08d0*/ 	.byte	0x04, 0x2f
        /*08d2*/ 	.short	(.L_415 - .L_414)
	.align		4
.L_414:
        /*08d4*/ 	.word	index@(_ZN2at6native27unrolled_elementwise_kernelIZZZNS0_26GeluBackwardCUDAKernelImplERNS_18TensorIteratorBaseENS0_8GeluTypeEENKUlvE0_clEvENKUlvE0_clEvEUlffE_St5arrayIPcLm3EELi4E23TrivialOffsetCalculatorILi2EjESB_ILi1EjENS0_6memory15LoadWithoutCastENSE_16StoreWithoutCastEEEviT_T0_T2_T3_T4_T5_)
        /*08d8*/ 	.word	0x0000001c


	//----- nvinfo : EIATTR_FRAME_SIZE
	.align		4
.L_415:
        /*08dc*/ 	.byte	0x04, 0x11
        /*08de*/ 	.short	(.L_417 - .L_416)
	.align		4
.L_416:
        /*08e0*/ 	.word	index@(_ZN2at6native27unrolled_elementwise_kernelIZZZNS0_26GeluBackwardCUDAKernelImplERNS_18TensorIteratorBaseENS0_8GeluTypeEENKUlvE0_clEvENKUlvE0_clEvEUlffE_St5arrayIPcLm3EELi4E23TrivialOffsetCalculatorILi2EjESB_ILi1EjENS0_6memory15LoadWithoutCastENSE_16StoreWithoutCastEEEviT_T0_T2_T3_T4_T5_)
        /*08e4*/ 	.word	0x00000000


	//----- nvinfo : EIATTR_REGCOUNT
	.align		4
.L_417:
        /*08e8*/ 	.byte	0x04, 0x2f
        /*08ea*/ 	.short	(.L_419 - .L_418)
	.align		4
.L_418:
        /*08ec*/ 	.word	index@(_ZN2at6native18elementwise_kernelILi128ELi2EZNS0_22gpu_kernel_impl_nocastIZZZNS0_26GeluBackwardCUDAKernelImplERNS_18TensorIteratorBaseENS0_8GeluTypeEENKUlvE0_clEvENKUlvE0_clEvEUlffE_EEvS4_RKT_EUliE_EEviT1_)
        /*08f0*/ 	.word	0x00000012


	//----- nvinfo : EIATTR_FRAME_SIZE
	.align		4
.L_419:
        /*08f4*/ 	.byte	0x04, 0x11
        /*08f6*/ 	.short	(.L_421 - .L_420)
	.align		4
.L_420:
        /*08f8*/ 	.word	index@(_ZN2at6native18elementwise_kernelILi128ELi2EZNS0_22gpu_kernel_impl_nocastIZZZNS0_26GeluBackwardCUDAKernelImplERNS_18TensorIteratorBaseENS0_8GeluTypeEENKUlvE0_clEvENKUlvE0_clEvEUlffE_EEvS4_RKT_EUliE_EEviT1_)
        /*08fc*/ 	.word	0x00000000


	//----- nvinfo : EIATTR_REGCOUNT
	.align		4
.L_421:
        /*0900*/ 	.byte	0x04, 0x2f
        /*0902*/ 	.short	(.L_423 - .L_422)
	.align		4
.L_422:
        /*0904*/ 	.word	index@(_ZN2at6native27unrolled_elementwise_kernelIZZZNS0_26GeluBackwardCUDAKernelImplERNS_18TensorIteratorBaseENS0_8GeluTypeEENKUlvE0_clEvENKUlvE0_clEvEUlffE_St5arrayIPcLm3EELi4E23TrivialOffsetCalculatorILi2EjESB_ILi1EjENS0_6memory12LoadWithCastILi2EEENSE_13StoreWithCastILi1EEEEEviT_T0_T2_T3_T4_T5_)
        /*0908*/ 	.word	0x00000020


	//----- nvinfo : EIATTR_FRAME_SIZE
	.align		4
.L_423:
        /*090c*/ 	.byte	0x04, 0x11
        /*090e*/ 	.short	(.L_425 - .L_424)
	.align		4
.L_424:
        /*0910*/ 	.word	index@(_ZN2at6native27unrolled_elementwise_kernelIZZZNS0_26GeluBackwardCUDAKernelImplERNS_18TensorIteratorBaseENS0_8GeluTypeEENKUlvE0_clEvENKUlvE0_clEvEUlffE_St5arrayIPcLm3EELi4E23TrivialOffsetCalculatorILi2EjESB_ILi1EjENS0_6memory12LoadWithCastILi2EEENSE_13StoreWithCastILi1EEEEEviT_T0_T2_T3_T4_T5_)
        /*0914*/ 	.word	0x00000000


	//----- nvinfo : EIATTR_REGCOUNT
	.align		4
.L_425:
        /*0918*/ 	.byte	0x04, 0x2f
        /*091a*/ 	.short	(.L_427 - .L_426)
	.align		4
.L_426:
        /*091c*/ 	.word	index@(_ZN2at6native18elementwise_kernelILi128ELi4EZNS0_15gpu_kernel_implIZZZNS0_26GeluBackwardCUDAKernelImplERNS_18TensorIteratorBaseENS0_8GeluTypeEENKUlvE0_clEvENKUlvE0_clEvEUlffE_EEvS4_RKT_EUliE_EEviT1_)
        /*0920*/ 	.word	0x0000001a


	//----- nvinfo : EIATTR_FRAME_SIZE
	.align		4
.L_427:
        /*0924*/ 	.byte	0x04, 0x11
        /*0926*/ 	.short	(.L_429 - .L_428)
	.align		4
.L_428:
        /*0928*/ 	.word	index@(_ZN2at6native18elementwise_kernelILi128ELi4EZNS0_15gpu_kernel_implIZZZNS0_26GeluBackwardCUDAKernelImplERNS_18TensorIteratorBaseENS0_8GeluTypeEENKUlvE0_clEvENKUlvE0_clEvEUlffE_EEvS4_RKT_EUliE_EEviT1_)
        /*092c*/ 	.word	0x00000000


	//----- nvinfo : EIATTR_REGCOUNT
	.align		4
.L_429:
        /*0930*/ 	.byte	0x04, 0x2f
        /*0932*/ 	.short	(.L_431 - .L_430)
	.align		4
.L_430:
        /*0934*/ 	.word	index@(_ZN2at6native29vectorized_elementwise_kernelILi8EZZZNS0_26GeluBackwardCUDAKernelImplERNS_18TensorIteratorBaseENS0_8GeluTypeEENKUlvE0_clEvENKUlvE1_clEvEUlN3c104HalfES8_E_St5arrayIPcLm3EEEEviT0_T1_)
        /*0938*/ 	.word	0x00000020


	//----- nvinfo : EIATTR_FRAME_SIZE
	.align		4
.L_431:
        /*093c*/ 	.byte	0x04, 0x11
        /*093e*/ 	.short	(.L_433 - .L_432)
	.align		4
.L_432:
        /*0940*/ 	.word	index@(_ZN2at6native29vectorized_elementwise_kernelILi8EZZZNS0_26GeluBackwardCUDAKernelImplERNS_18TensorIteratorBaseENS0_8GeluTypeEENKUlvE0_clEvENKUlvE1_clEvEUlN3c104HalfES8_E_St5arrayIPcLm3EEEEviT0_T1_)
        /*0944*/ 	.word	0x00000000


	//----- nvinfo : EIATTR_REGCOUNT
	.align		4
.L_433:
        /*0948*/ 	.byte	0x04, 0x2f
        /*094a*/ 	.short	(.L_435 - .L_434)
	.align		4
.L_434:
        /*094c*/ 	.word	index@(_ZN2at6native29vectorized_elementwise_kernelILi4EZZZNS0_26GeluBackwardCUDAKernelImplERNS_18TensorIteratorBaseENS0_8GeluTypeEENKUlvE0_clEvENKUlvE1_clEvEUlN3c104HalfES8_E_St5arrayIPcLm3EEEEviT0_T1_)
        /*0950*/ 	.word	0x00000020


	//----- nvinfo : EIATTR_FRAME_SIZE
	.align		4
.L_435:
        /*0954*/ 	.byte	0x04, 0x11
        /*0956*/ 	.short	(.L_437 - .L_436)
	.align		4
.L_436:
        /*0958*/ 	.word	index@(_ZN2at6native29vectorized_elementwise_kernelILi4EZZZNS0_26GeluBackwardCUDAKernelImplERNS_18TensorIteratorBaseENS0_8GeluTypeEENKUlvE0_clEvENKUlvE1_clEvEUlN3c104HalfES8_E_St5arrayIPcLm3EEEEviT0_T1_)
        /*095c*/ 	.word	0x00000000


	//----- nvinfo : EIATTR_REGCOUNT
	.align		4
.L_437:
        /*0960*/ 	.byte	0x04, 0x2f
        /*0962*/ 	.short	(.L_439 - .L_438)
	.align		4
.L_438:
        /*0964*/ 	.word	index@(_ZN2at6native29vectorized_elementwise_kernelILi2EZZZNS0_26GeluBackwardCUDAKernelImplERNS_18TensorIteratorBaseENS0_8GeluTypeEENKUlvE0_clEvENKUlvE1_clEvEUlN3c104HalfES8_E_St5arrayIPcLm3EEEEviT0_T1_)
        /*0968*/ 	.word	0x00000020


	//----- nvinfo : EIATTR_FRAME_SIZE
	.align		4
.L_439:
        /*096c*/ 	.byte	0x04, 0x11
        /*096e*/ 	.short	(.L_441 - .L_440)
	.align		4
.L_440:
        /*0970*/ 	.word	index@(_ZN2at6native29vectorized_elementwise_kernelILi2EZZZNS0_26GeluBackwardCUDAKernelImplERNS_18TensorIteratorBaseENS0_8GeluTypeEENKUlvE0_clEvENKUlvE1_clEvEUlN3c104HalfES8_E_St5arrayIPcLm3EEEEviT0_T1_)
        /*0974*/ 	.word	0x00000000


	//----- nvinfo : EIATTR_REGCOUNT
	.align		4
.L_441:
        /*0978*/ 	.byte	0x04, 0x2f
        /*097a*/ 	.short	(.L_443 - .L_442)
	.align		4
.L_442:
        /*097c*/ 	.word	index@(_ZN2at6native27unrolled_elementwise_kernelIZZZNS0_26GeluBackwardCUDAKernelImplERNS_18TensorIteratorBaseENS0_8GeluTypeEENKUlvE0_clEvENKUlvE1_clEvEUlN3c104HalfES8_E_St5arrayIPcLm3EELi4E23TrivialOffsetCalculatorILi2EjESD_ILi1EjENS0_6memory15LoadWithoutCastENSG_16StoreWithoutCastEEEviT_T0_T2_T3_T4_T5_)
        /*0980*/ 	.word	0x0000001c


	//----- nvinfo : EIATTR_FRAME_SIZE
	.align		4
.L_443:
        /*0984*/ 	.byte	0x04, 0x11
        /*0986*/ 	.short	(.L_445 - .L_444)
	.align		4
.L_444:
        /*0988*/ 	.word	index@(_ZN2at6native27unrolled_elementwise_kernelIZZZNS0_26GeluBackwardCUDAKernelImplERNS_18TensorIteratorBaseENS0_8GeluTypeEENKUlvE0_clEvENKUlvE1_clEvEUlN3c104HalfES8_E_St5arrayIPcLm3EELi4E23TrivialOffsetCalculatorILi2EjESD_ILi1EjENS0_6memory15LoadWithoutCastENSG_16StoreWithoutCastEEEviT_T0_T2_T3_T4_T5_)
        /*098c*/ 	.word	0x00000000


	//----- nvinfo : EIATTR_REGCOUNT
	.align		4
.L_445:
        /*0990*/ 	.byte	0x04, 0x2f
        /*0992*/ 	.short	(.L_447 - .L_446)
	.align		4
.L_446:
        /*0994*/ 	.word	index@(_ZN2at6native18elementwise_kernelILi128ELi4EZNS0_22gpu_kernel_impl_nocastIZZZNS0_26GeluBackwardCUDAKernelImplERNS_18TensorIteratorBaseENS0_8GeluTypeEENKUlvE0_clEvENKUlvE1_clEvEUlN3c104HalfES9_E_EEvS4_RKT_EUliE_EEviT1_)
        /*0998*/ 	.word	0x00000012


	//----- nvinfo : EIATTR_FRAME_SIZE
	.align		4
.L_447:
        /*099c*/ 	.byte	0x04, 0x11
        /*099e*/ 	.short	(.L_449 - .L_448)
	.align		4
.L_448:
        /*09a0*/ 	.word	index@(_ZN2at6native18elementwise_kernelILi128ELi4EZNS0_22gpu_kernel_impl_nocastIZZZNS0_26GeluBackwardCUDAKernelImplERNS_18TensorIteratorBaseENS0_8GeluTypeEENKUlvE0_clEvENKUlvE1_clEvEUlN3c104HalfES9_E_EEvS4_RKT_EUliE_EEviT1_)
        /*09a4*/ 	.word	0x00000000


	//----- nvinfo : EIATTR_REGCOUNT
	.align		4
.L_449:
        /*09a8*/ 	.byte	0x04, 0x2f
        /*09aa*/ 	.short	(.L_451 - .L_450)
	.align		4
.L_450:
        /*09ac*/ 	.word	index@(_ZN2at6native27unrolled_elementwise_kernelIZZZNS0_26GeluBackwardCUDAKernelImplERNS_18TensorIteratorBaseENS0_8GeluTypeEENKUlvE0_clEvENKUlvE1_clEvEUlN3c104HalfES8_E_St5arrayIPcLm3EELi4E23TrivialOffsetCalculatorILi2EjESD_ILi1EjENS0_6memory12LoadWithCastILi2EEENSG_13StoreWithCastILi1EEEEEviT_T0_T2_T3_T4_T5_)
        /*09b0*/ 	.word	0x0000001f


	//----- nvinfo : EIATTR_FRAME_SIZE
	.align		4
.L_451:
        /*09b4*/ 	.byte	0x04, 0x11
        /*09b6*/ 	.short	(.L_453 - .L_452)
	.align		4
.L_452:
        /*09b8*/ 	.word	index@(_ZN2at6native27unrolled_elementwise_kernelIZZZNS0_26GeluBackwardCUDAKernelImplERNS_18TensorIteratorBaseENS0_8GeluTypeEENKUlvE0_clEvENKUlvE1_clEvEUlN3c104HalfES8_E_St5arrayIPcLm3EELi4E23TrivialOffsetCalculatorILi2EjESD_ILi1EjENS0_6memory12LoadWithCastILi2EEENSG_13StoreWithCastILi1EEEEEviT_T0_T2_T3_T4_T5_)
        /*09bc*/ 	.word	0x00000000


	//----- nvinfo : EIATTR_REGCOUNT
	.align		4
.L_453:
        /*09c0*/ 	.byte	0x04, 0x2f
        /*09c2*/ 	.short	(.L_455 - .L_454)
	.align		4
.L_454:
        /*09c4*/ 	.word	index@(_ZN2at6native18elementwise_kernelILi128ELi4EZNS0_15gpu_kernel_implIZZZNS0_26GeluBackwardCUDAKernelImplERNS_18TensorIteratorBaseENS0_8GeluTypeEENKUlvE0_clEvENKUlvE1_clEvEUlN3c104HalfES9_E_EEvS4_RKT_EUliE_EEviT1_)
        /*09c8*/ 	.word	0x0000001a


	//----- nvinfo : EIATTR_FRAME_SIZE
	.align		4
.L_455:
        /*09cc*/ 	.byte	0x04, 0x11
        /*09ce*/ 	.short	(.L_457 - .L_456)
	.align		4
.L_456:
        /*09d0*/ 	.word	index@(_ZN2at6native18elementwise_kernelILi128ELi4EZNS0_15gpu_kernel_implIZZZNS0_26GeluBackwardCUDAKernelImplERNS_18TensorIteratorBaseENS0_8GeluTypeEENKUlvE0_clEvENKUlvE1_clEvEUlN3c104HalfES9_E_EEvS4_RKT_EUliE_EEviT1_)
        /*09d4*/ 	.word	0x00000000


	//----- nvinfo : EIATTR_REGCOUNT
	.align		4
.L_457:
        /*09d8*/ 	.byte	0x04, 0x2f
        /*09da*/ 	.short	(.L_459 - .L_458)
	.align		4
.L_458:
        /*09dc*/ 	.word	index@(_ZN2at6native29vectorized_elementwise_kernelILi8EZZZNS0_26GeluBackwardCUDAKernelImplERNS_18TensorIteratorBaseENS0_8GeluTypeEENKUlvE0_clEvENKUlvE2_clEvEUlN3c108BFloat16ES8_E_St5arrayIPcLm3EEEEviT0_T1_)
        /*09e0*/ 	.word	0x00000020


	//----- nvinfo : EIATTR_FRAME_SIZE
	.align		4
.L_459:
        /*09e4*/ 	.byte	0x04, 0x11
        /*09e6*/ 	.short	(.L_461 - .L_460)
	.align		4
.L_460:
        /*09e8*/ 	.word	index@(_ZN2at6native29vectorized_elementwise_kernelILi8EZZZNS0_26GeluBackwardCUDAKernelImplERNS_18TensorIteratorBaseENS0_8GeluTypeEENKUlvE0_clEvENKUlvE2_clEvEUlN3c108BFloat16ES8_E_St5arrayIPcLm3EEEEviT0_T1_)
        /*09ec*/ 	.word	0x00000000


	//----- nvinfo : EIATTR_REGCOUNT
	.align		4
.L_461:
        /*09f0*/ 	.byte	0x04, 0x2f
        /*09f2*/ 	.short	(.L_463 - .L_462)
	.align		4
.L_462:
        /*09f4*/ 	.word	index@(_ZN2at6native29vectorized_elementwise_kernelILi4EZZZNS0_26GeluBackwardCUDAKernelImplERNS_18TensorIteratorBaseENS0_8GeluTypeEENKUlvE0_clEvENKUlvE2_clEvEUlN3c108BFloat16ES8_E_St5arrayIPcLm3EEEEviT0_T1_)
        /*09f8*/ 	.word	0x00000020


	//----- nvinfo : EIATTR_FRAME_SIZE
	.align		4
.L_463:
        /*09fc*/ 	.byte	0x04, 0x11
        /*09fe*/ 	.short	(.L_465 - .L_464)
	.align		4
.L_464:
        /*0a00*/ 	.word	index@(_ZN2at6native29vectorized_elementwise_kernelILi4EZZZNS0_26GeluBackwardCUDAKernelImplERNS_18TensorIteratorBaseENS0_8GeluTypeEENKUlvE0_clEvENKUlvE2_clEvEUlN3c108BFloat16ES8_E_St5arrayIPcLm3EEEEviT0_T1_)
        /*0a04*/ 	.word	0x00000000


	//----- nvinfo : EIATTR_REGCOUNT
	.align		4
.L_465:
        /*0a08*/ 	.byte	0x04, 0x2f
        /*0a0a*/ 	.short	(.L_467 - .L_466)
	.align		4
.L_466:
        /*0a0c*/ 	.word	index@(_ZN2at6native29vectorized_elementwise_kernelILi2EZZZNS0_26GeluBackwardCUDAKernelImplERNS_18TensorIteratorBaseENS0_8GeluTypeEENKUlvE0_clEvENKUlvE2_clEvEUlN3c108BFloat16ES8_E_St5arrayIPcLm3EEEEviT0_T1_)
        /*0a10*/ 	.word	0x00000020


	//----- nvinfo : EIATTR_FRAME_SIZE
	.align		4
.L_467:
        /*0a14*/ 	.byte	0x04, 0x11
        /*0a16*/ 	.short	(.L_469 - .L_468)
	.align		4
.L_468:
        /*0a18*/ 	.word	index@(_ZN2at6native29vectorized_elementwise_kernelILi2EZZZNS0_26GeluBackwardCUDAKernelImplERNS_18TensorIteratorBaseENS0_8GeluTypeEENKUlvE0_clEvENKUlvE2_clEvEUlN3c108BFloat16ES8_E_St5arrayIPcLm3EEEEviT0_T1_)
        /*0a1c*/ 	.word	0x00000000


	//----- nvinfo : EIATTR_REGCOUNT
	.align		4
.L_469:
        /*0a20*/ 	.byte	0x04, 0x2f
        /*0a22*/ 	.short	(.L_471 - .L_470)
	.align		4
.L_470:
        /*0a24*/ 	.word	index@(_ZN2at6native27unrolled_elementwise_kernelIZZZNS0_26GeluBackwardCUDAKernelImplERNS_18TensorIteratorBaseENS0_8GeluTypeEENKUlvE0_clEvENKUlvE2_clEvEUlN3c108BFloat16ES8_E_St5arrayIPcLm3EELi4E23TrivialOffsetCalculatorILi2EjESD_ILi1EjENS0_6memory15LoadWithoutCastENSG_16StoreWithoutCastEEEviT_T0_T2_T3_T4_T5_)
        /*0a28*/ 	.word	0x0000001c


	//----- nvinfo : EIATTR_FRAME_SIZE
	.align		4
.L_471:
        /*0a2c*/ 	.byte	0x04, 0x11
        /*0a2e*/ 	.short	(.L_473 - .L_472)
	.align		4
.L_472:
        /*0a30*/ 	.word	index@(_ZN2at6native27unrolled_elementwise_kernelIZZZNS0_26GeluBackwardCUDAKernelImplERNS_18TensorIteratorBaseENS0_8GeluTypeEENKUlvE0_clEvENKUlvE2_clEvEUlN3c108BFloat16ES8_E_St5arrayIPcLm3EELi4E23TrivialOffsetCalculatorILi2EjESD_ILi1EjENS0_6memory15LoadWithoutCastENSG_16StoreWithoutCastEEEviT_T0_T2_T3_T4_T5_)
        /*0a34*/ 	.word	0x00000000


	//----- nvinfo : EIATTR_REGCOUNT
	.align		4
.L_473:
        /*0a38*/ 	.byte	0x04, 0x2f
        /*0a3a*/ 	.short	(.L_475 - .L_474)
	.align		4
.L_474:
        /*0a3c*/ 	.word	index@(_ZN2at6native18elementwise_kernelILi128ELi4EZNS0_22gpu_kernel_impl_nocastIZZZNS0_26GeluBackwardCUDAKernelImplERNS_18TensorIteratorBaseENS0_8GeluTypeEENKUlvE0_clEvENKUlvE2_clEvEUlN3c108BFloat16ES9_E_EEvS4_RKT_EUliE_EEviT1_)
        /*0a40*/ 	.word	0x00000012


	//----- nvinfo : EIATTR_FRAME_SIZE
	.align		4
.L_475:
        /*0a44*/ 	.byte	0x04, 0x11
        /*0a46*/ 	.short	(.L_477 - .L_476)
	.align		4
.L_476:
        /*0a48*/ 	.word	index@(_ZN2at6native18elementwise_kernelILi128ELi4EZNS0_22gpu_kernel_impl_nocastIZZZNS0_26GeluBackwardCUDAKernelImplERNS_18TensorIteratorBaseENS0_8GeluTypeEENKUlvE0_clEvENKUlvE2_clEvEUlN3c108BFloat16ES9_E_EEvS4_RKT_EUliE_EEviT1_)
        /*0a4c*/ 	.word	0x00000000


	//----- nvinfo : EIATTR_REGCOUNT
	.align		4
.L_477:
        /*0a50*/ 	.byte	0x04, 0x2f
        /*0a52*/ 	.short	(.L_479 - .L_478)
	.align		4
.L_478:
        /*0a54*/ 	.word	index@(_ZN2at6native27unrolled_elementwise_kernelIZZZNS0_26GeluBackwardCUDAKernelImplERNS_18TensorIteratorBaseENS0_8GeluTypeEENKUlvE0_clEvENKUlvE2_clEvEUlN3c108BFloat16ES8_E_St5arrayIPcLm3EELi4E23TrivialOffsetCalculatorILi2EjESD_ILi1EjENS0_6memory12LoadWithCastILi2EEENSG_13StoreWithCastILi1EEEEEviT_T0_T2_T3_T4_T5_)
        /*0a58*/ 	.word	0x0000001f


	//----- nvinfo : EIATTR_FRAME_SIZE
	.align		4
.L_479:
        /*0a5c*/ 	.byte	0x04, 0x11
        /*0a5e*/ 	.short	(.L_481 - .L_480)
	.align		4
.L_480:
        /*0a60*/ 	.word	index@(_ZN2at6native27unrolled_elementwise_kernelIZZZNS0_26GeluBackwardCUDAKernelImplERNS_18TensorIteratorBaseENS0_8GeluTypeEENKUlvE0_clEvENKUlvE2_clEvEUlN3c108BFloat16ES8_E_St5arrayIPcLm3EELi4E23TrivialOffsetCalculatorILi2EjESD_ILi1EjENS0_6memory12LoadWithCastILi2EEENSG_13StoreWithCastILi1EEEEEviT_T0_T2_T3_T4_T5_)
        /*0a64*/ 	.word	0x00000000


	//----- nvinfo : EIATTR_REGCOUNT
	.align		4
.L_481:
        /*0a68*/ 	.byte	0x04, 0x2f
        /*0a6a*/ 	.short	(.L_483 - .L_482)
	.align		4
.L_482:
        /*0a6c*/ 	.word	index@(_ZN2at6native18elementwise_kernelILi128ELi4EZNS0_15gpu_kernel_implIZZZNS0_26GeluBackwardCUDAKernelImplERNS_18TensorIteratorBaseENS0_8GeluTypeEENKUlvE0_clEvENKUlvE2_clEvEUlN3c108BFloat16ES9_E_EEvS4_RKT_EUliE_EEviT1_)
        /*0a70*/ 	.word	0x0000001a


	//----- nvinfo : EIATTR_FRAME_SIZE
	.align		4
.L_483:
        /*0a74*/ 	.byte	0x04, 0x11
        /*0a76*/ 	.short	(.L_485 - .L_484)
	.align		4
.L_484:
        /*0a78*/ 	.word	index@(_ZN2at6native18elementwise_kernelILi128ELi4EZNS0_15gpu_kernel_implIZZZNS0_26GeluBackwardCUDAKernelImplERNS_18TensorIteratorBaseENS0_8GeluTypeEENKUlvE0_clEvENKUlvE2_clEvEUlN3c108BFloat16ES9_E_EEvS4_RKT_EUliE_EEviT1_)
        /*0a7c*/ 	.word	0x00000000


	//----- nvinfo : EIATTR_MIN_STACK_SIZE
	.align		4
.L_485:
        /*0a80*/ 	.byte	0x04, 0x12
        /*0a82*/ 	.short	(.L_487 - .L_486)
	.align		4
.L_486:
        /*0a84*/ 	.word	index@(_ZN2at6native18elementwise_kernelILi128ELi4EZNS0_15gpu_kernel_implIZZZNS0_26GeluBackwardCUDAKernelImplERNS_18TensorIteratorBaseENS0_8GeluTypeEENKUlvE0_clEvENKUlvE2_clEvEUlN3c108BFloat16ES9_E_EEvS4_RKT_EUliE_EEviT1_)
        /*0a88*/ 	.word	0x00000000


	//----- nvinfo : EIATTR_MIN_STACK_SIZE
	.align		4
.L_487:
        /*0a8c*/ 	.byte	0x04, 0x12
        /*0a8e*/ 	.short	(.L_489 - .L_488)
	.align		4
.L_488:
        /*0a90*/ 	.word	index@(_ZN2at6native27unrolled_elementwise_kernelIZZZNS0_26GeluBackwardCUDAKernelImplERNS_18TensorIteratorBaseENS0_8GeluTypeEENKUlvE0_clEvENKUlvE2_clEvEUlN3c108BFloat16ES8_E_St5arrayIPcLm3EELi4E23TrivialOffsetCalculatorILi2EjESD_ILi1EjENS0_6memory12LoadWithCastILi2EEENSG_13StoreWithCastILi1EEEEEviT_T0_T2_T3_T4_T5_)
        /*0a94*/ 	.word	0x00000000


	//----- nvinfo : EIATTR_MIN_STACK_SIZE
	.align		4
.L_489:
        /*0a98*/ 	.byte	0x04, 0x12
        /*0a9a*/ 	.short	(.L_491 - .L_490)
	.align		4
.L_490:
        /*0a9c*/ 	.word	index@(_ZN2at6native18elementwise_kernelILi128ELi4EZNS0_22gpu_kernel_impl_nocastIZZZNS0_26GeluBackwardCUDAKernelImplERNS_18TensorIteratorBaseENS0_8GeluTypeEENKUlvE0_clEvENKUlvE2_clEvEUlN3c108BFloat16ES9_E_EEvS4_RKT_EUliE_EEviT1_)
        /*0aa0*/ 	.word	0x00000000


	//----- nvinfo : EIATTR_MIN_STACK_SIZE
	.align		4
.L_491:
        /*0aa4*/ 	.byte	0x04, 0x12
        /*0aa6*/ 	.short	(.L_493 - .L_492)
	.align		4
.L_492:
        /*0aa8*/ 	.word	index@(_ZN2at6native27unrolled_elementwise_kernelIZZZNS0_26GeluBackwardCUDAKernelImplERNS_18TensorIteratorBaseENS0_8GeluTypeEENKUlvE0_clEvENKUlvE2_clEvEUlN3c108BFloat16ES8_E_St5arrayIPcLm3EELi4E23TrivialOffsetCalculatorILi2EjESD_ILi1EjENS0_6memory15LoadWithoutCastENSG_16StoreWithoutCastEEEviT_T0_T2_T3_T4_T5_)
        /*0aac*/ 	.word	0x00000000


	//----- nvinfo : EIATTR_MIN_STACK_SIZE
	.align		4
.L_493:
        /*0ab0*/ 	.byte	0x04, 0x12
        /*0ab2*/ 	.short	(.L_495 - .L_494)
	.align		4
.L_494:
        /*0ab4*/ 	.word	index@(_ZN2at6native29vectorized_elementwise_kernelILi2EZZZNS0_26GeluBackwardCUDAKernelImplERNS_18TensorIteratorBaseENS0_8GeluTypeEENKUlvE0_clEvENKUlvE2_clEvEUlN3c108BFloat16ES8_E_St5arrayIPcLm3EEEEviT0_T1_)
        /*0ab8*/ 	.word	0x00000000


	//----- nvinfo : EIATTR_MIN_STACK_SIZE
	.align		4
.L_495:
        /*0abc*/ 	.byte	0x04, 0x12
        /*0abe*/ 	.short	(.L_497 - .L_496)
	.align		4
.L_496:
        /*0ac0*/ 	.word	index@(_ZN2at6native29vectorized_elementwise_kernelILi4EZZZNS0_26GeluBackwardCUDAKernelImplERNS_18TensorIteratorBaseENS0_8GeluTypeEENKUlvE0_clEvENKUlvE2_clEvEUlN3c108BFloat16ES8_E_St5arrayIPcLm3EEEEviT0_T1_)
        /*0ac4*/ 	.word	0x00000000


	//----- nvinfo : EIATTR_MIN_STACK_SIZE
	.align		4
.L_497:
        /*0ac8*/ 	.byte	0x04, 0x12
        /*0aca*/ 	.short	(.L_499 - .L_498)
	.align		4
.L_498:
        /*0acc*/ 	.word	index@(_ZN2at6native29vectorized_elementwise_kernelILi8EZZZNS0_26GeluBackwardCUDAKernelImplERNS_18TensorIteratorBaseENS0_8GeluTypeEENKUlvE0_clEvENKUlvE2_clEvEUlN3c108BFloat16ES8_E_St5arrayIPcLm3EEEEviT0_T1_)
        /*0ad0*/ 	.word	0x00000000


	//----- nvinfo : EIATTR_MIN_STACK_SIZE
	.align		4
.L_499:
        /*0ad4*/ 	.byte	0x04, 0x12
        /*0ad6*/ 	.short	(.L_501 - .L_500)
	.align		4
.L_500:
        /*0ad8*/ 	.word	index@(_ZN2at6native18elementwise_kernelILi128ELi4EZNS0_15gpu_kernel_implIZZZNS0_26GeluBackwardCUDAKernelImplERNS_18TensorIteratorBaseENS0_8GeluTypeEENKUlvE0_clEvENKUlvE1_clEvEUlN3c104HalfES9_E_EEvS4_RKT_EUliE_EEviT1_)
        /*0adc*/ 	.word	0x00000000


	//----- nvinfo : EIATTR_MIN_STACK_SIZE
	.align		4
.L_501:
        /*0ae0*/ 	.byte	0x04, 0x12
        /*0ae2*/ 	.short	(.L_503 - .L_502)
	.align		4
.L_502:
        /*0ae4*/ 	.word	index@(_ZN2at6native27unrolled_elementwise_kernelIZZZNS0_26GeluBackwardCUDAKernelImplERNS_18TensorIteratorBaseENS0_8GeluTypeEENKUlvE0_clEvENKUlvE1_clEvEUlN3c104HalfES8_E_St5arrayIPcLm3EELi4E23TrivialOffsetCalculatorILi2EjESD_ILi1EjENS0_6memory12LoadWithCastILi2EEENSG_13StoreWithCastILi1EEEEEviT_T0_T2_T3_T4_T5_)
        /*0ae8*/ 	.word	0x00000000


	//----- nvinfo : EIATTR_MIN_STACK_SIZE
	.align		4
.L_503:
        /*0aec*/ 	.byte	0x04, 0x12
        /*0aee*/ 	.short	(.L_505 - .L_504)
	.align		4
.L_504:
        /*0af0*/ 	.word	index@(_ZN2at6native18elementwise_kernelILi128ELi4EZNS0_22gpu_kernel_impl_nocastIZZZNS0_26GeluBackwardCUDAKernelImplERNS_18TensorIteratorBaseENS0_8GeluTypeEENKUlvE0_clEvENKUlvE1_clEvEUlN3c104HalfES9_E_EEvS4_RKT_EUliE_EEviT1_)
        /*0af4*/ 	.word	0x00000000


	//----- nvinfo : EIATTR_MIN_STACK_SIZE
	.align		4
.L_505:
        /*0af8*/ 	.byte	0x04, 0x12
        /*0afa*/ 	.short	(.L_507 - .L_506)
	.align		4
.L_506:
        /*0afc*/ 	.word	index@(_ZN2at6native27unrolled_elementwise_kernelIZZZNS0_26GeluBackwardCUDAKernelImplERNS_18TensorIteratorBaseENS0_8GeluTypeEENKUlvE0_clEvENKUlvE1_clEvEUlN3c104HalfES8_E_St5arrayIPcLm3EELi4E23TrivialOffsetCalculatorILi2EjESD_ILi1EjENS0_6memory15LoadWithoutCastENSG_16StoreWithoutCastEEEviT_T0_T2_T3_T4_T5_)
        /*0b00*/ 	.word	0x00000000


	//----- nvinfo : EIATTR_MIN_STACK_SIZE
	.align		4
.L_507:
        /*0b04*/ 	.byte	0x04, 0x12
        /*0b06*/ 	.short	(.L_509 - .L_508)
	.align		4
.L_508:
        /*0b08*/ 	.word	index@(_ZN2at6native29vectorized_elementwise_kernelILi2EZZZNS0_26GeluBackwardCUDAKernelImplERNS_18TensorIteratorBaseENS0_8GeluTypeEENKUlvE0_clEvENKUlvE1_clEvEUlN3c104HalfES8_E_St5arrayIPcLm3EEEEviT0_T1_)
        /*0b0c*/ 	.word	0x00000000


	//----- nvinfo : EIATTR_MIN_STACK_SIZE
	.align		4
.L_509:
        /*0b10*/ 	.byte	0x04, 0x12
        /*0b12*/ 	.short	(.L_511 - .L_510)
	.align		4
.L_510:
        /*0b14*/ 	.word	index@(_ZN2at6native29vectorized_elementwise_kernelILi4EZZZNS0_26GeluBackwardCUDAKernelImplERNS_18TensorIteratorBaseENS0_8GeluTypeEENKUlvE0_clEvENKUlvE1_clEvEUlN3c104HalfES8_E_St5arrayIPcLm3EEEEviT0_T1_)
        /*0b18*/ 	.word	0x00000000


	//----- nvinfo : EIATTR_MIN_STACK_SIZE
	.align		4
.L_511:
        /*0b1c*/ 	.byte	0x04, 0x12
        /*0b1e*/ 	.short	(.L_513 - .L_512)
	.align		4
.L_512:
        /*0b20*/ 	.word	index@(_ZN2at6native29vectorized_elementwise_kernelILi8EZZZNS0_26GeluBackwardCUDAKernelImplERNS_18TensorIteratorBaseENS0_8GeluTypeEENKUlvE0_clEvENKUlvE1_clEvEUlN3c104HalfES8_E_St5arrayIPcLm3EEEEviT0_T1_)
        /*0b24*/ 	.word	0x00000000


	//----- nvinfo : EIATTR_MIN_STACK_SIZE
	.align		4
.L_513:
        /*0b28*/ 	.byte	0x04, 0x12
        /*0b2a*/ 	.short	(.L_515 - .L_514)
	.align		4
.L_514:
        /*0b2c*/ 	.word	index@(_ZN2at6native18elementwise_kernelILi128ELi4EZNS0_15gpu_kernel_implIZZZNS0_26GeluBackwardCUDAKernelImplERNS_18TensorIteratorBaseENS0_8GeluTypeEENKUlvE0_clEvENKUlvE0_clEvEUlffE_EEvS4_RKT_EUliE_EEviT1_)
        /*0b30*/ 	.word	0x00000000


	//----- nvinfo : EIATTR_MIN_STACK_SIZE
	.align		4
.L_515:
        /*0b34*/ 	.byte	0x04, 0x12
        /*0b36*/ 	.short	(.L_517 - .L_516)
	.align		4
.L_516:
        /*0b38*/ 	.word	index@(_ZN2at6native27unrolled_elementwise_kernelIZZZNS0_26GeluBackwardCUDAKernelImplERNS_18TensorIteratorBaseENS0_8GeluTypeEENKUlvE0_clEvENKUlvE0_clEvEUlffE_St5arrayIPcLm3EELi4E23TrivialOffsetCalculatorILi2EjESB_ILi1EjENS0_6memory12LoadWithCastILi2EEENSE_13StoreWithCastILi1EEEEEviT_T0_T2_T3_T4_T5_)
        /*0b3c*/ 	.word	0x00000000


	//----- nvinfo : EIATTR_MIN_STACK_SIZE
	.align		4
.L_517:
        /*0b40*/ 	.byte	0x04, 0x12
        /*0b42*/ 	.short	(.L_519 - .L_518)
	.align		4
.L_518:
        /*0b44*/ 	.word	index@(_ZN2at6native18elementwise_kernelILi128ELi2EZNS0_22gpu_kernel_impl_nocastIZZZNS0_26GeluBackwardCUDAKernelImplERNS_18TensorIteratorBaseENS0_8GeluTypeEENKUlvE0_clEvENKUlvE0_clEvEUlffE_EEvS4_RKT_EUliE_EEviT1_)
        /*0b48*/ 	.word	0x00000000


	//----- nvinfo : EIATTR_MIN_STACK_SIZE
	.align		4
.L_519:
        /*0b4c*/ 	.byte	0x04, 0x12
        /*0b4e*/ 	.short	(.L_521 - .L_520)
	.align		4
.L_520:
        /*0b50*/ 	.word	index@(_ZN2at6native27unrolled_elementwise_kernelIZZZNS0_26GeluBackwardCUDAKernelImplERNS_18TensorIteratorBaseENS0_8GeluTypeEENKUlvE0_clEvENKUlvE0_clEvEUlffE_St5arrayIPcLm3EELi4E23TrivialOffsetCalculatorILi2EjESB_ILi1EjENS0_6memory15LoadWithoutCastENSE_16StoreWithoutCastEEEviT_T0_T2_T3_T4_T5_)
        /*0b54*/ 	.word	0x00000000


	//----- nvinfo : EIATTR_MIN_STACK_SIZE
	.align		4
.L_521:
        /*0b58*/ 	.byte	0x04, 0x12
        /*0b5a*/ 	.short	(.L_523 - .L_522)
	.align		4
.L_522:
        /*0b5c*/ 	.word	index@(_ZN2at6native29vectorized_elementwise_kernelILi2EZZZNS0_26GeluBackwardCUDAKernelImplERNS_18TensorIteratorBaseENS0_8GeluTypeEENKUlvE0_clEvENKUlvE0_clEvEUlffE_St5arrayIPcLm3EEEEviT0_T1_)
        /*0b60*/ 	.word	0x00000000


	//----- nvinfo : EIATTR_MIN_STACK_SIZE
	.align		4
.L_523:
        /*0b64*/ 	.byte	0x04, 0x12
        /*0b66*/ 	.short	(.L_525 - .L_524)
	.align		4
.L_524:
        /*0b68*/ 	.word	index@(_ZN2at6native29vectorized_elementwise_kernelILi4EZZZNS0_26GeluBackwardCUDAKernelImplERNS_18TensorIteratorBaseENS0_8GeluTypeEENKUlvE0_clEvENKUlvE0_clEvEUlffE_St5arrayIPcLm3EEEEviT0_T1_)
        /*0b6c*/ 	.word	0x00000000


	//----- nvinfo : EIATTR_MIN_STACK_SIZE
	.align		4
.L_525:
        /*0b70*/ 	.byte	0x04, 0x12
        /*0b72*/ 	.short	(.L_527 - .L_526)
	.align		4
.L_526:
        /*0b74*/ 	.word	index@(_ZN2at6native29vectorized_elementwise_kernelILi8EZZZNS0_26GeluBackwardCUDAKernelImplERNS_18TensorIteratorBaseENS0_8GeluTypeEENKUlvE0_clEvENKUlvE0_clEvEUlffE_St5arrayIPcLm3EEEEviT0_T1_)
        /*0b78*/ 	.word	0x00000000


	//----- nvinfo : EIATTR_MIN_STACK_SIZE
	.align		4
.L_527:
        /*0b7c*/ 	.byte	0x04, 0x12
        /*0b7e*/ 	.short	(.L_529 - .L_528)
	.align		4
.L_528:
        /*0b80*/ 	.word	index@(_ZN2at6native18elementwise_kernelILi128ELi4EZNS0_15gpu_kernel_implIZZZNS0_26GeluBackwardCUDAKernelImplERNS_18TensorIteratorBaseENS0_8GeluTypeEENKUlvE0_clEvENKUlvE_clEvEUlddE_EEvS4_RKT_EUliE_EEviT1_)
        /*0b84*/ 	.word	0x00000000


	//----- nvinfo : EIATTR_MIN_STACK_SIZE
	.align		4
.L_529:
        /*0b88*/ 	.byte	0x04, 0x12
        /*0b8a*/ 	.short	(.L_531 - .L_530)
	.align		4
.L_530:
        /*0b8c*/ 	.word	index@(_ZN2at6native27unrolled_elementwise_kernelIZZZNS0_26GeluBackwardCUDAKernelImplERNS_18TensorIteratorBaseENS0_8GeluTypeEENKUlvE0_clEvENKUlvE_clEvEUlddE_St5arrayIPcLm3EELi4E23TrivialOffsetCalculatorILi2EjESB_ILi1EjENS0_6memory12LoadWithCastILi2EEENSE_13StoreWithCastILi1EEEEEviT_T0_T2_T3_T4_T5_)
        /*0b90*/ 	.word	0x00000000


	//----- nvinfo : EIATTR_MIN_STACK_SIZE
	.align		4
.L_531:
        /*0b94*/ 	.byte	0x04, 0x12
        /*0b96*/ 	.short	(.L_533 - .L_532)
	.align		4
.L_532:
        /*0b98*/ 	.word	index@(_ZN2at6native18elementwise_kernelILi128ELi2EZNS0_22gpu_kernel_impl_nocastIZZZNS0_26GeluBackwardCUDAKernelImplERNS_18TensorIteratorBaseENS0_8GeluTypeEENKUlvE0_clEvENKUlvE_clEvEUlddE_EEvS4_RKT_EUliE_EEviT1_)
        /*0b9c*/ 	.word	0x00000000


	//----- nvinfo : EIATTR_MIN_STACK_SIZE
	.align		4
.L_533:
        /*0ba0*/ 	.byte	0x04, 0x12
        /*0ba2*/ 	.short	(.L_535 - .L_534)
	.align		4
.L_534:
        /*0ba4*/ 	.word	index@(_ZN2at6native27unrolled_elementwise_kernelIZZZNS0_26GeluBackwardCUDAKernelImplERNS_18TensorIteratorBaseENS0_8GeluTypeEENKUlvE0_clEvENKUlvE_clEvEUlddE_St5arrayIPcLm3EELi4E23TrivialOffsetCalculatorILi2EjESB_ILi1EjENS0_6memory15LoadWithoutCastENSE_16StoreWithoutCastEEEviT_T0_T2_T3_T4_T5_)
        /*0ba8*/ 	.word	0x00000000


	//----- nvinfo : EIATTR_MIN_STACK_SIZE
	.align		4
.L_535:
        /*0bac*/ 	.byte	0x04, 0x12
        /*0bae*/ 	.short	(.L_537 - .L_536)
	.align		4
.L_536:
        /*0bb0*/ 	.word	index@(_ZN2at6native29vectorized_elementwise_kernelILi2EZZZNS0_26GeluBackwardCUDAKernelImplERNS_18TensorIteratorBaseENS0_8GeluTypeEENKUlvE0_clEvENKUlvE_clEvEUlddE_St5arrayIPcLm3EEEEviT0_T1_)
        /*0bb4*/ 	.word	0x00000000


	//----- nvinfo : EIATTR_MIN_STACK_SIZE
	.align		4
.L_537:
        /*0bb8*/ 	.byte	0x04, 0x12
        /*0bba*/ 	.short	(.L_539 - .L_538)
	.align		4
.L_538:
        /*0bbc*/ 	.word	index@(_ZN2at6native29vectorized_elementwise_kernelILi4EZZZNS0_26GeluBackwardCUDAKernelImplERNS_18TensorIteratorBaseENS0_8GeluTypeEENKUlvE0_clEvENKUlvE_clEvEUlddE_St5arrayIPcLm3EEEEviT0_T1_)
        /*0bc0*/ 	.word	0x00000000


	//----- nvinfo : EIATTR_MIN_STACK_SIZE
	.align		4
.L_539:
        /*0bc4*/ 	.byte	0x04, 0x12
        /*0bc6*/ 	.short	(.L_541 - .L_540)
	.align		4
.L_540:
        /*0bc8*/ 	.word	index@(_ZN2at6native29vectorized_elementwise_kernelILi8EZZZNS0_26GeluBackwardCUDAKernelImplERNS_18TensorIteratorBaseENS0_8GeluTypeEENKUlvE0_clEvENKUlvE_clEvEUlddE_St5arrayIPcLm3EEEEviT0_T1_)
        /*0bcc*/ 	.word	0x00000000


	//----- nvinfo : EIATTR_MIN_STACK_SIZE
	.align		4
.L_541:
        /*0bd0*/ 	.byte	0x04, 0x12
        /*0bd2*/ 	.short	(.L_543 - .L_542)
	.align		4
.L_542:
        /*0bd4*/ 	.word	index@(_ZN2at6native18elementwise_kernelILi128ELi4EZNS0_15gpu_kernel_implIZZZNS0_26GeluBackwardCUDAKernelImplERNS_18TensorIteratorBaseENS0_8GeluTypeEENKUlvE_clEvENKUlvE2_clEvEUlN3c108BFloat16ES9_E_EEvS4_RKT_EUliE_EEviT1_)
        /*0bd8*/ 	.word	0x00000000


	//----- nvinfo : EIATTR_MIN_STACK_SIZE
	.align		4
.L_543:
        /*0bdc*/ 	.byte	0x04, 0x12
        /*0bde*/ 	.short	(.L_545 - .L_544)
	.align		4
.L_544:
        /*0be0*/ 	.word	index@(_ZN2at6native27unrolled_elementwise_kernelIZZZNS0_26GeluBackwardCUDAKernelImplERNS_18TensorIteratorBaseENS0_8GeluTypeEENKUlvE_clEvENKUlvE2_clEvEUlN3c108BFloat16ES8_E_St5arrayIPcLm3EELi4E23TrivialOffsetCalculatorILi2EjESD_ILi1EjENS0_6memory12LoadWithCastILi2EEENSG_13StoreWithCastILi1EEEEEviT_T0_T2_T3_T4_T5_)
        /*0be4*/ 	.word	0x00000000


	//----- nvinfo : EIATTR_MIN_STACK_SIZE
	.align		4
.L_545:
        /*0be8*/ 	.byte	0x04, 0x12
        /*0bea*/ 	.short	(.L_547 - .L_546)
	.align		4
.L_546:
        /*0bec*/ 	.word	index@(_ZN2at6native18elementwise_kernelILi128ELi4EZNS0_22gpu_kernel_impl_nocastIZZZNS0_26GeluBackwardCUDAKernelImplERNS_18TensorIteratorBaseENS0_8GeluTypeEENKUlvE_clEvENKUlvE2_clEvEUlN3c108BFloat16ES9_E_EEvS4_RKT_EUliE_EEviT1_)
        /*0bf0*/ 	.word	0x00000000


	//----- nvinfo : EIATTR_MIN_STACK_SIZE
	.align		4
.L_547:
        /*0bf4*/ 	.byte	0x04, 0x12
        /*0bf6*/ 	.short	(.L_549 - .L_548)
	.align		4
.L_548:
        /*0bf8*/ 	.word	index@(_ZN2at6native27unrolled_elementwise_kernelIZZZNS0_26GeluBackwardCUDAKernelImplERNS_18TensorIteratorBaseENS0_8GeluTypeEENKUlvE_clEvENKUlvE2_clEvEUlN3c108BFloat16ES8_E_St5arrayIPcLm3EELi4E23TrivialOffsetCalculatorILi2EjESD_ILi1EjENS0_6memory15LoadWithoutCastENSG_16StoreWithoutCastEEEviT_T0_T2_T3_T4_T5_)
        /*0bfc*/ 	.word	0x00000000


	//----- nvinfo : EIATTR_MIN_STACK_SIZE
	.align		4
.L_549:
        /*0c00*/ 	.byte	0x04, 0x12
        /*0c02*/ 	.short	(.L_551 - .L_550)
	.align		4
.L_550:
        /*0c04*/ 	.word	index@(_ZN2at6native29vectorized_elementwise_kernelILi2EZZZNS0_26GeluBackwardCUDAKernelImplERNS_18TensorIteratorBaseENS0_8GeluTypeEENKUlvE_clEvENKUlvE2_clEvEUlN3c108BFloat16ES8_E_St5arrayIPcLm3EEEEviT0_T1_)
        /*0c08*/ 	.word	0x00000000


	//----- nvinfo : EIATTR_MIN_STACK_SIZE
	.align		4
.L_551:
        /*0c0c*/ 	.byte	0x04, 0x12
        /*0c0e*/ 	.short	(.L_553 - .L_552)
	.align		4
.L_552:
        /*0c10*/ 	.word	index@(_ZN2at6native29vectorized_elementwise_kernelILi4EZZZNS0_26GeluBackwardCUDAKernelImplERNS_18TensorIteratorBaseENS0_8GeluTypeEENKUlvE_clEvENKUlvE2_clEvEUlN3c108BFloat16ES8_E_St5arrayIPcLm3EEEEviT0_T1_)
        /*0c14*/ 	.word	0x00000000


	//----- nvinfo : EIATTR_MIN_STACK_SIZE
	.align		4
.L_553:
        /*0c18*/ 	.byte	0x04, 0x12
        /*0c1a*/ 	.short	(.L_555 - .L_554)
	.align		4
.L_554:
        /*0c1c*/ 	.word	index@(_ZN2at6native29vectorized_elementwise_kernelILi8EZZZNS0_26GeluBackwardCUDAKernelImplERNS_18TensorIteratorBaseENS0_8GeluTypeEENKUlvE_clEvENKUlvE2_clEvEUlN3c108BFloat16ES8_E_St5arrayIPcLm3EEEEviT0_T1_)
        /*0c20*/ 	.word	0x00000000


	//----- nvinfo : EIATTR_MIN_STACK_SIZE
	.align		4
.L_555:
        /*0c24*/ 	.byte	0x04, 0x12
        /*0c26*/ 	.short	(.L_557 - .L_556)
	.align		4
.L_556:
        /*0c28*/ 	.word	index@(_ZN2at6native18elementwise_kernelILi128ELi4EZNS0_15gpu_kernel_implIZZZNS0_26GeluBackwardCUDAKernelImplERNS_18TensorIteratorBaseENS0_8GeluTypeEENKUlvE_clEvENKUlvE1_clEvEUlN3c104HalfES9_E_EEvS4_RKT_EUliE_EEviT1_)
        /*0c2c*/ 	.word	0x00000000


	//----- nvinfo : EIATTR_MIN_STACK_SIZE
	.align		4
.L_557:
        /*0c30*/ 	.byte	0x04, 0x12
        /*0c32*/ 	.short	(.L_559 - .L_558)
	.align		4
.L_558:
        /*0c34*/ 	.word	index@(_ZN2at6native27unrolled_elementwise_kernelIZZZNS0_26GeluBackwardCUDAKernelImplERNS_18TensorIteratorBaseENS0_8GeluTypeEENKUlvE_clEvENKUlvE1_clEvEUlN3c104HalfES8_E_St5arrayIPcLm3EELi4E23TrivialOffsetCalculatorILi2EjESD_ILi1EjENS0_6memory12LoadWithCastILi2EEENSG_13StoreWithCastILi1EEEEEviT_T0_T2_T3_T4_T5_)
        /*0c38*/ 	.word	0x00000000


	//----- nvinfo : EIATTR_MIN_STACK_SIZE
	.align		4
.L_559:
        /*0c3c*/ 	.byte	0x04, 0x12
        /*0c3e*/ 	.short	(.L_561 - .L_560)
	.align		4
.L_560:
        /*0c40*/ 	.word	index@(_ZN2at6native18elementwise_kernelILi128ELi4EZNS0_22gpu_kernel_impl_nocastIZZZNS0_26GeluBackwardCUDAKernelImplERNS_18TensorIteratorBaseENS0_8GeluTypeEENKUlvE_clEvENKUlvE1_clEvEUlN3c104HalfES9_E_EEvS4_RKT_EUliE_EEviT1_)
        /*0c44*/ 	.word	0x00000000


	//----- nvinfo : EIATTR_MIN_STACK_SIZE
	.align		4
.L_561:
        /*0c48*/ 	.byte	0x04, 0x12
        /*0c4a*/ 	.short	(.L_563 - .L_562)
	.align		4
.L_562:
        /*0c4c*/ 	.word	index@(_ZN2at6native27unrolled_elementwise_kernelIZZZNS0_26GeluBackwardCUDAKernelImplERNS_18TensorIteratorBaseENS0_8GeluTypeEENKUlvE_clEvENKUlvE1_clEvEUlN3c104HalfES8_E_St5arrayIPcLm3EELi4E23TrivialOffsetCalculatorILi2EjESD_ILi1EjENS0_6memory15LoadWithoutCastENSG_16StoreWithoutCastEEEviT_T0_T2_T3_T4_T5_)
        /*0c50*/ 	.word	0x00000000


	//----- nvinfo : EIATTR_MIN_STACK_SIZE
	.align		4
.L_563:
        /*0c54*/ 	.byte	0x04, 0x12
        /*0c56*/ 	.short	(.L_565 - .L_564)
	.align		4
.L_564:
        /*0c58*/ 	.word	index@(_ZN2at6native29vectorized_elementwise_kernelILi2EZZZNS0_26GeluBackwardCUDAKernelImplERNS_18TensorIteratorBaseENS0_8GeluTypeEENKUlvE_clEvENKUlvE1_clEvEUlN3c104HalfES8_E_St5arrayIPcLm3EEEEviT0_T1_)
        /*0c5c*/ 	.word	0x00000000


	//----- nvinfo : EIATTR_MIN_STACK_SIZE
	.align		4
.L_565:
        /*0c60*/ 	.byte	0x04, 0x12
        /*0c62*/ 	.short	(.L_567 - .L_566)
	.align		4
.L_566:
        /*0c64*/ 	.word	index@(_ZN2at6native29vectorized_elementwise_kernelILi4EZZZNS0_26GeluBackwardCUDAKernelImplERNS_18TensorIteratorBaseENS0_8GeluTypeEENKUlvE_clEvENKUlvE1_clEvEUlN3c104HalfES8_E_St5arrayIPcLm3EEEEviT0_T1_)
        /*0c68*/ 	.word	0x00000000


	//----- nvinfo : EIATTR_MIN_STACK_SIZE
	.align		4
.L_567:
        /*0c6c*/ 	.byte	0x04, 0x12
        /*0c6e*/ 	.short	(.L_569 - .L_568)
	.align		4
.L_568:
        /*0c70*/ 	.word	index@(_ZN2at6native29vectorized_elementwise_kernelILi8EZZZNS0_26GeluBackwardCUDAKernelImplERNS_18TensorIteratorBaseENS0_8GeluTypeEENKUlvE_clEvENKUlvE1_clEvEUlN3c104HalfES8_E_St5arrayIPcLm3EEEEviT0_T1_)
        /*0c74*/ 	.word	0x00000000


	//----- nvinfo : EIATTR_MIN_STACK_SIZE
	.align		4
.L_569:
        /*0c78*/ 	.byte	0x04, 0x12
        /*0c7a*/ 	.short	(.L_571 - .L_570)
	.align		4
.L_570:
        /*0c7c*/ 	.word	index@(_ZN2at6native18elementwise_kernelILi128ELi4EZNS0_15gpu_kernel_implIZZZNS0_26GeluBackwardCUDAKernelImplERNS_18TensorIteratorBaseENS0_8GeluTypeEENKUlvE_clEvENKUlvE0_clEvEUlffE_EEvS4_RKT_EUliE_EEviT1_)
        /*0c80*/ 	.word	0x00000000


	//----- nvinfo : EIATTR_MIN_STACK_SIZE
	.align		4
.L_571:
        /*0c84*/ 	.byte	0x04, 0x12
        /*0c86*/ 	.short	(.L_573 - .L_572)
	.align		4
.L_572:
        /*0c88*/ 	.word	index@(_ZN2at6native27unrolled_elementwise_kernelIZZZNS0_26GeluBackwardCUDAKernelImplERNS_18TensorIteratorBaseENS0_8GeluTypeEENKUlvE_clEvENKUlvE0_clEvEUlffE_St5arrayIPcLm3EELi4E23TrivialOffsetCalculatorILi2EjESB_ILi1EjENS0_6memory12LoadWithCastILi2EEENSE_13StoreWithCastILi1EEEEEviT_T0_T2_T3_T4_T5_)
        /*0c8c*/ 	.word	0x00000000


	//----- nvinfo : EIATTR_MIN_STACK_SIZE
	.align		4
.L_573:
        /*0c90*/ 	.byte	0x04, 0x12
        /*0c92*/ 	.short	(.L_575 - .L_574)
	.align		4
.L_574:
        /*0c94*/ 	.word	index@(_ZN2at6native18elementwise_kernelILi128ELi2EZNS0_22gpu_kernel_impl_nocastIZZZNS0_26GeluBackwardCUDAKernelImplERNS_18TensorIteratorBaseENS0_8GeluTypeEENKUlvE_clEvENKUlvE0_clEvEUlffE_EEvS4_RKT_EUliE_EEviT1_)
        /*0c98*/ 	.word	0x00000000


	//----- nvinfo : EIATTR_MIN_STACK_SIZE
	.align		4
.L_575:
        /*0c9c*/ 	.byte	0x04, 0x12
        /*0c9e*/ 	.short	(.L_577 - .L_576)
	.align		4
.L_576:
        /*0ca0*/ 	.word	index@(_ZN2at6native27unrolled_elementwise_kernelIZZZNS0_26GeluBackwardCUDAKernelImplERNS_18TensorIteratorBaseENS0_8GeluTypeEENKUlvE_clEvENKUlvE0_clEvEUlffE_St5arrayIPcLm3EELi4E23TrivialOffsetCalculatorILi2EjESB_ILi1EjENS0_6memory15LoadWithoutCastENSE_16StoreWithoutCastEEEviT_T0_T2_T3_T4_T5_)
        /*0ca4*/ 	.word	0x00000000


	//----- nvinfo : EIATTR_MIN_STACK_SIZE
	.align		4
.L_577:
        /*0ca8*/ 	.byte	0x04, 0x12
        /*0caa*/ 	.short	(.L_579 - .L_578)
	.align		4
.L_578:
        /*0cac*/ 	.word	index@(_ZN2at6native29vectorized_elementwise_kernelILi2EZZZNS0_26GeluBackwardCUDAKernelImplERNS_18TensorIteratorBaseENS0_8GeluTypeEENKUlvE_clEvENKUlvE0_clEvEUlffE_St5arrayIPcLm3EEEEviT0_T1_)
        /*0cb0*/ 	.word	0x00000000


	//----- nvinfo : EIATTR_MIN_STACK_SIZE
	.align		4
.L_579:
        /*0cb4*/ 	.byte	0x04, 0x12
        /*0cb6*/ 	.short	(.L_581 - .L_580)
	.align		4
.L_580:
        /*0cb8*/ 	.word	index@(_ZN2at6native29vectorized_elementwise_kernelILi4EZZZNS0_26GeluBackwardCUDAKernelImplERNS_18TensorIteratorBaseENS0_8GeluTypeEENKUlvE_clEvENKUlvE0_clEvEUlffE_St5arrayIPcLm3EEEEviT0_T1_)
        /*0cbc*/ 	.word	0x00000000


	//----- nvinfo : EIATTR_MIN_STACK_SIZE
	.align		4
.L_581:
        /*0cc0*/ 	.byte	0x04, 0x12
        /*0cc2*/ 	.short	(.L_583 - .L_582)
	.align		4
.L_582:
        /*0cc4*/ 	.word	index@(_ZN2at6native29vectorized_elementwise_kernelILi8EZZZNS0_26GeluBackwardCUDAKernelImplERNS_18TensorIteratorBaseENS0_8GeluTypeEENKUlvE_clEvENKUlvE0_clEvEUlffE_St5arrayIPcLm3EEEEviT0_T1_)
        /*0cc8*/ 	.word	0x00000000


	//----- nvinfo : EIATTR_MIN_STACK_SIZE
	.align		4
.L_583:
        /*0ccc*/ 	.byte	0x04, 0x12
        /*0cce*/ 	.short	(.L_585 - .L_584)
	.align		4
.L_584:
        /*0cd0*/ 	.word	index@(_ZN2at6native18elementwise_kernelILi128ELi4EZNS0_15gpu_kernel_implIZZZNS0_26GeluBackwardCUDAKernelImplERNS_18TensorIteratorBaseENS0_8GeluTypeEENKUlvE_clEvENKUlvE_clEvEUlddE_EEvS4_RKT_EUliE_EEviT1_)
        /*0cd4*/ 	.word	0x00000000


	//----- nvinfo : EIATTR_MIN_STACK_SIZE
	.align		4
.L_585:
        /*0cd8*/ 	.byte	0x04, 0x12
        /*0cda*/ 	.short	(.L_587 - .L_586)
	.align		4
.L_586:
        /*0cdc*/ 	.word	index@(_ZN2at6native27unrolled_elementwise_kernelIZZZNS0_26GeluBackwardCUDAKernelImplERNS_18TensorIteratorBaseENS0_8GeluTypeEENKUlvE_clEvENKUlvE_clEvEUlddE_St5arrayIPcLm3EELi4E23TrivialOffsetCalculatorILi2EjESB_ILi1EjENS0_6memory12LoadWithCastILi2EEENSE_13StoreWithCastILi1EEEEEviT_T0_T2_T3_T4_T5_)
        /*0ce0*/ 	.word	0x00000000


	//----- nvinfo : EIATTR_MIN_STACK_SIZE
	.align		4
.L_587:
        /*0ce4*/ 	.byte	0x04, 0x12
        /*0ce6*/ 	.short	(.L_589 - .L_588)
	.align		4
.L_588:
        /*0ce8*/ 	.word	index@(_ZN2at6native18elementwise_kernelILi128ELi2EZNS0_22gpu_kernel_impl_nocastIZZZNS0_26GeluBackwardCUDAKernelImplERNS_18TensorIteratorBaseENS0_8GeluTypeEENKUlvE_clEvENKUlvE_clEvEUlddE_EEvS4_RKT_EUliE_EEviT1_)
        /*0cec*/ 	.word	0x00000000


	//----- nvinfo : EIATTR_MIN_STACK_SIZE
	.align		4
.L_589:
        /*0cf0*/ 	.byte	0x04, 0x12
        /*0cf2*/ 	.short	(.L_591 - .L_590)
	.align		4
.L_590:
        /*0cf4*/ 	.word	index@(_ZN2at6native27unrolled_elementwise_kernelIZZZNS0_26GeluBackwardCUDAKernelImplERNS_18TensorIteratorBaseENS0_8GeluTypeEENKUlvE_clEvENKUlvE_clEvEUlddE_St5arrayIPcLm3EELi4E23TrivialOffsetCalculatorILi2EjESB_ILi1EjENS0_6memory15LoadWithoutCastENSE_16StoreWithoutCastEEEviT_T0_T2_T3_T4_T5_)
        /*0cf8*/ 	.word	0x00000000


	//----- nvinfo : EIATTR_MIN_STACK_SIZE
	.align		4
.L_591:
        /*0cfc*/ 	.byte	0x04, 0x12
        /*0cfe*/ 	.short	(.L_593 - .L_592)
	.align		4
.L_592:
        /*0d00*/ 	.word	index@(_ZN2at6native29vectorized_elementwise_kernelILi2EZZZNS0_26GeluBackwardCUDAKernelImplERNS_18TensorIteratorBaseENS0_8GeluTypeEENKUlvE_clEvENKUlvE_clEvEUlddE_St5arrayIPcLm3EEEEviT0_T1_)
        /*0d04*/ 	.word	0x00000000


	//----- nvinfo : EIATTR_MIN_STACK_SIZE
	.align		4
.L_593:
        /*0d08*/ 	.byte	0x04, 0x12
        /*0d0a*/ 	.short	(.L_595 - .L_594)
	.align		4
.L_594:
        /*0d0c*/ 	.word	index@(_ZN2at6native29vectorized_elementwise_kernelILi4EZZZNS0_26GeluBackwardCUDAKernelImplERNS_18TensorIteratorBaseENS0_8GeluTypeEENKUlvE_clEvENKUlvE_clEvEUlddE_St5arrayIPcLm3EEEEviT0_T1_)
        /*0d10*/ 	.word	0x00000000


	//----- nvinfo : EIATTR_MIN_STACK_SIZE
	.align		4
.L_595:
        /*0d14*/ 	.byte	0x04, 0x12
        /*0d16*/ 	.short	(.L_597 - .L_596)
	.align		4
.L_596:
        /*0d18*/ 	.word	index@(_ZN2at6native29vectorized_elementwise_kernelILi8EZZZNS0_26GeluBackwardCUDAKernelImplERNS_18TensorIteratorBaseENS0_8GeluTypeEENKUlvE_clEvENKUlvE_clEvEUlddE_St5arrayIPcLm3EEEEviT0_T1_)
        /*0d1c*/ 	.word	0x00000000


	//----- nvinfo : EIATTR_MIN_STACK_SIZE
	.align		4
.L_597:
        /*0d20*/ 	.byte	0x04, 0x12
        /*0d22*/ 	.short	(.L_599 - .L_598)
	.align		4
.L_598:
        /*0d24*/ 	.word	index@(_ZN2at6native18elementwise_kernelILi128ELi4EZNS0_15gpu_kernel_implIZZZNS0_18GeluCUDAKernelImplERNS_18TensorIteratorBaseENS0_8GeluTypeEENKUlvE0_clEvENKUlvE2_clEvEUlN3c108BFloat16EE_EEvS4_RKT_EUliE_EEviT1_)
        /*0d28*/ 	.word	0x00000000


	//----- nvinfo : EIATTR_MIN_STACK_SIZE
	.align		4
.L_599:
        /*0d2c*/ 	.byte	0x04, 0x12
        /*0d2e*/ 	.short	(.L_601 - .L_600)
	.align		4
.L_600:
        /*0d30*/ 	.word	index@(_ZN2at6native27unrolled_elementwise_kernelIZZZNS0_18GeluCUDAKernelImplERNS_18TensorIteratorBaseENS0_8GeluTypeEENKUlvE0_clEvENKUlvE2_clEvEUlN3c108BFloat16EE_St5arrayIPcLm2EELi4E23TrivialOffsetCalculatorILi1EjESE_NS0_6memory12LoadWithCastILi1EEENSF_13StoreWithCastILi1EEEEEviT_T0_T2_T3_T4_T5_)
        /*0d34*/ 	.word	0x00000000


	//----- nvinfo : EIATTR_MIN_STACK_SIZE
	.align		4
.L_601:
        /*0d38*/ 	.byte	0x04, 0x12
        /*0d3a*/ 	.short	(.L_603 - .L_602)
	.align		4
.L_602:
        /*0d3c*/ 	.word	index@(_ZN2at6native18elementwise_kernelILi128ELi4EZNS0_22gpu_kernel_impl_nocastIZZZNS0_18GeluCUDAKernelImplERNS_18TensorIteratorBaseENS0_8GeluTypeEENKUlvE0_clEvENKUlvE2_clEvEUlN3c108BFloat16EE_EEvS4_RKT_EUliE_EEviT1_)
        /*0d40*/ 	.word	0x00000000


	//----- nvinfo : EIATTR_MIN_STACK_SIZE
	.align		4
.L_603:
        /*0d44*/ 	.byte	0x04, 0x12
        /*0d46*/ 	.short	(.L_605 - .L_604)
	.align		4
.L_604:
        /*0d48*/ 	.word	index@(_ZN2at6native27unrolled_elementwise_kernelIZZZNS0_18GeluCUDAKernelImplERNS_18TensorIteratorBaseENS0_8GeluTypeEENKUlvE0_clEvENKUlvE2_clEvEUlN3c108BFloat16EE_St5arrayIPcLm2EELi4E23TrivialOffsetCalculatorILi1EjESE_NS0_6memory15LoadWithoutCastENSF_16StoreWithoutCastEEEviT_T0_T2_T3_T4_T5_)
        /*0d4c*/ 	.word	0x00000000


	//----- nvinfo : EIATTR_MIN_STACK_SIZE
	.align		4
.L_605:
        /*0d50*/ 	.byte	0x04, 0x12
        /*0d52*/ 	.short	(.L_607 - .L_606)
	.align		4
.L_606:
        /*0d54*/ 	.word	index@(_ZN2at6native29vectorized_elementwise_kernelILi2EZZZNS0_18GeluCUDAKernelImplERNS_18TensorIteratorBaseENS0_8GeluTypeEENKUlvE0_clEvENKUlvE2_clEvEUlN3c108BFloat16EE_St5arrayIPcLm2EEEEviT0_T1_)
        /*0d58*/ 	.word	0x00000000


	//----- nvinfo : EIATTR_MIN_STACK_SIZE
	.align		4
.L_607:
        /*0d5c*/ 	.byte	0x04, 0x12
        /*0d5e*/ 	.short	(.L_609 - .L_608)
	.align		4
.L_608:
        /*0d60*/ 	.word	index@(_ZN2at6native29vectorized_elementwise_kernelILi4EZZZNS0_18GeluCUDAKernelImplERNS_18TensorIteratorBaseENS0_8GeluTypeEENKUlvE0_clEvENKUlvE2_clEvEUlN3c108BFloat16EE_St5arrayIPcLm2EEEEviT0_T1_)
        /*0d64*/ 	.word	0x00000000


	//----- nvinfo : EIATTR_MIN_STACK_SIZE
	.align		4
.L_609:
        /*0d68*/ 	.byte	0x04, 0x12
        /*0d6a*/ 	.short	(.L_611 - .L_610)
	.align		4
.L_610:
        /*0d6c*/ 	.word	index@(_ZN2at6native29vectorized_elementwise_kernelILi8EZZZNS0_18GeluCUDAKernelImplERNS_18TensorIteratorBaseENS0_8GeluTypeEENKUlvE0_clEvENKUlvE2_clEvEUlN3c108BFloat16EE_St5arrayIPcLm2EEEEviT0_T1_)
        /*0d70*/ 	.word	0x00000000


	//----- nvinfo : EIATTR_MIN_STACK_SIZE
	.align		4
.L_611:
        /*0d74*/ 	.byte	0x04, 0x12
        /*0d76*/ 	.short	(.L_613 - .L_612)
	.align		4
.L_612:
        /*0d78*/ 	.word	index@(_ZN2at6native18elementwise_kernelILi128ELi4EZNS0_15gpu_kernel_implIZZZNS0_18GeluCUDAKernelImplERNS_18TensorIteratorBaseENS0_8GeluTypeEENKUlvE0_clEvENKUlvE1_clEvEUlN3c104HalfEE_EEvS4_RKT_EUliE_EEviT1_)
        /*0d7c*/ 	.word	0x00000000


	//----- nvinfo : EIATTR_MIN_STACK_SIZE
	.align		4
.L_613:
        /*0d80*/ 	.byte	0x04, 0x12
        /*0d82*/ 	.short	(.L_615 - .L_614)
	.align		4
.L_614:
        /*0d84*/ 	.word	index@(_ZN2at6native27unrolled_elementwise_kernelIZZZNS0_18GeluCUDAKernelImplERNS_18TensorIteratorBaseENS0_8GeluTypeEENKUlvE0_clEvENKUlvE1_clEvEUlN3c104HalfEE_St5arrayIPcLm2EELi4E23TrivialOffsetCalculatorILi1EjESE_NS0_6memory12LoadWithCastILi1EEENSF_13StoreWithCastILi1EEEEEviT_T0_T2_T3_T4_T5_)
        /*0d88*/ 	.word	0x00000000


	//----- nvinfo : EIATTR_MIN_STACK_SIZE
	.align		4
.L_615:
        /*0d8c*/ 	.byte	0x04, 0x12
        /*0d8e*/ 	.short	(.L_617 - .L_616)
	.align		4
.L_616:
        /*0d90*/ 	.word	index@(_ZN2at6native18elementwise_kernelILi128ELi4EZNS0_22gpu_kernel_impl_nocastIZZZNS0_18GeluCUDAKernelImplERNS_18TensorIteratorBaseENS0_8GeluTypeEENKUlvE0_clEvENKUlvE1_clEvEUlN3c104HalfEE_EEvS4_RKT_EUliE_EEviT1_)
        /*0d94*/ 	.word	0x00000000


	//----- nvinfo : EIATTR_MIN_STACK_SIZE
	.align		4
.L_617:
        /*0d98*/ 	.byte	0x04, 0x12
        /*0d9a*/ 	.short	(.L_619 - .L_618)
	.align		4
.L_618:
        /*0d9c*/ 	.word	index@(_ZN2at6native27unrolled_elementwise_kernelIZZZNS0_18GeluCUDAKernelImplERNS_18TensorIteratorBaseENS0_8GeluTypeEENKUlvE0_clEvENKUlvE1_clEvEUlN3c104HalfEE_St5arrayIPcLm2EELi4E23TrivialOffsetCalculatorILi1EjESE_NS0_6memory15LoadWithoutCastENSF_16StoreWithoutCastEEEviT_T0_T2_T3_T4_T5_)
        /*0da0*/ 	.word	0x00000000


	//----- nvinfo : EIATTR_MIN_STACK_SIZE
	.align		4
.L_619:
        /*0da4*/ 	.byte	0x04, 0x12
        /*0da6*/ 	.short	(.L_621 - .L_620)
	.align		4
.L_620:
        /*0da8*/ 	.word	index@(_ZN2at6native29vectorized_elementwise_kernelILi2EZZZNS0_18GeluCUDAKernelImplERNS_18TensorIteratorBaseENS0_8GeluTypeEENKUlvE0_clEvENKUlvE1_clEvEUlN3c104HalfEE_St5arrayIPcLm2EEEEviT0_T1_)
        /*0dac*/ 	.word	0x00000000


	//----- nvinfo : EIATTR_MIN_STACK_SIZE
	.align		4
.L_621:
        /*0db0*/ 	.byte	0x04, 0x12
        /*0db2*/ 	.short	(.L_623 - .L_622)
	.align		4
.L_622:
        /*0db4*/ 	.word	index@(_ZN2at6native29vectorized_elementwise_kernelILi4EZZZNS0_18GeluCUDAKernelImplERNS_18TensorIteratorBaseENS0_8GeluTypeEENKUlvE0_clEvENKUlvE1_clEvEUlN3c104HalfEE_St5arrayIPcLm2EEEEviT0_T1_)
        /*0db8*/ 	.word	0x00000000


	//----- nvinfo : EIATTR_MIN_STACK_SIZE
	.align		4
.L_623:
        /*0dbc*/ 	.byte	0x04, 0x12
        /*0dbe*/ 	.short	(.L_625 - .L_624)
	.align		4
.L_624:
        /*0dc0*/ 	.word	index@(_ZN2at6native29vectorized_elementwise_kernelILi8EZZZNS0_18GeluCUDAKernelImplERNS_18TensorIteratorBaseENS0_8GeluTypeEENKUlvE0_clEvENKUlvE1_clEvEUlN3c104HalfEE_St5arrayIPcLm2EEEEviT0_T1_)
        /*0dc4*/ 	.word	0x00000000


	//----- nvinfo : EIATTR_MIN_STACK_SIZE
	.align		4
.L_625:
        /*0dc8*/ 	.byte	0x04, 0x12
        /*0dca*/ 	.short	(.L_627 - .L_626)
	.align		4
.L_626:
        /*0dcc*/ 	.word	index@(_ZN2at6native18elementwise_kernelILi128ELi4EZNS0_15gpu_kernel_implIZZZNS0_18GeluCUDAKernelImplERNS_18TensorIteratorBaseENS0_8GeluTypeEENKUlvE0_clEvENKUlvE0_clEvEUlfE_EEvS4_RKT_EUliE_EEviT1_)
        /*0dd0*/ 	.word	0x00000000


	//----- nvinfo : EIATTR_MIN_STACK_SIZE
	.align		4
.L_627:
        /*0dd4*/ 	.byte	0x04, 0x12
        /*0dd6*/ 	.short	(.L_629 - .L_628)
	.align		4
.L_628:
        /*0dd8*/ 	.word	index@(_ZN2at6native27unrolled_elementwise_kernelIZZZNS0_18GeluCUDAKernelImplERNS_18TensorIteratorBaseENS0_8GeluTypeEENKUlvE0_clEvENKUlvE0_clEvEUlfE_St5arrayIPcLm2EELi4E23TrivialOffsetCalculatorILi1EjESC_NS0_6memory12LoadWithCastILi1EEENSD_13StoreWithCastILi1EEEEEviT_T0_T2_T3_T4_T5_)
        /*0ddc*/ 	.word	0x00000000


	//----- nvinfo : EIATTR_MIN_STACK_SIZE
	.align		4
.L_629:
        /*0de0*/ 	.byte	0x04, 0x12
        /*0de2*/ 	.short	(.L_631 - .L_630)
	.align		4
.L_630:
        /*0de4*/ 	.word	index@(_ZN2at6native18elementwise_kernelILi128ELi2EZNS0_22gpu_kernel_impl_nocastIZZZNS0_18GeluCUDAKernelImplERNS_18TensorIteratorBaseENS0_8GeluTypeEENKUlvE0_clEvENKUlvE0_clEvEUlfE_EEvS4_RKT_EUliE_EEviT1_)
        /*0de8*/ 	.word	0x00000000


	//----- nvinfo : EIATTR_MIN_STACK_SIZE
	.align		4
.L_631:
        /*0dec*/ 	.byte	0x04, 0x12
        /*0dee*/ 	.short	(.L_633 - .L_632)
	.align		4
.L_632:
        /*0df0*/ 	.word	index@(_ZN2at6native27unrolled_elementwise_kernelIZZZNS0_18GeluCUDAKernelImplERNS_18TensorIteratorBaseENS0_8GeluTypeEENKUlvE0_clEvENKUlvE0_clEvEUlfE_St5arrayIPcLm2EELi4E23TrivialOffsetCalculatorILi1EjESC_NS0_6memory15LoadWithoutCastENSD_16StoreWithoutCastEEEviT_T0_T2_T3_T4_T5_)
        /*0df4*/ 	.word	0x00000000


	//----- nvinfo : EIATTR_MIN_STACK_SIZE
	.align		4
.L_633:
        /*0df8*/ 	.byte	0x04, 0x12
        /*0dfa*/ 	.short	(.L_635 - .L_634)
	.align		4
.L_634:
        /*0dfc*/ 	.word	index@(_ZN2at6native29vectorized_elementwise_kernelILi2EZZZNS0_18GeluCUDAKernelImplERNS_18TensorIteratorBaseENS0_8GeluTypeEENKUlvE0_clEvENKUlvE0_clEvEUlfE_St5arrayIPcLm2EEEEviT0_T1_)
        /*0e00*/ 	.word	0x00000000


	//----- nvinfo : EIATTR_MIN_STACK_SIZE
	.align		4
.L_635:
        /*0e04*/ 	.byte	0x04, 0x12
        /*0e06*/ 	.short	(.L_637 - .L_636)
	.align		4
.L_636:
        /*0e08*/ 	.word	index@(_ZN2at6native29vectorized_elementwise_kernelILi4EZZZNS0_18GeluCUDAKernelImplERNS_18TensorIteratorBaseENS0_8GeluTypeEENKUlvE0_clEvENKUlvE0_clEvEUlfE_St5arrayIPcLm2EEEEviT0_T1_)
        /*0e0c*/ 	.word	0x00000000


	//----- nvinfo : EIATTR_MIN_STACK_SIZE
	.align		4
.L_637:
        /*0e10*/ 	.byte	0x04, 0x12
        /*0e12*/ 	.short	(.L_639 - .L_638)
	.align		4
.L_638:
        /*0e14*/ 	.word	index@(_ZN2at6native29vectorized_elementwise_kernelILi8EZZZNS0_18GeluCUDAKernelImplERNS_18TensorIteratorBaseENS0_8GeluTypeEENKUlvE0_clEvENKUlvE0_clEvEUlfE_St5arrayIPcLm2EEEEviT0_T1_)
        /*0e18*/ 	.word	0x00000000


	//----- nvinfo : EIATTR_MIN_STACK_SIZE
	.align		4
.L_639:
        /*0e1c*/ 	.byte	0x04, 0x12
        /*0e1e*/ 	.short	(.L_641 - .L_640)
	.align		4
.L_640:
        /*0e20*/ 	.word	index@(_ZN2at6native18elementwise_kernelILi128ELi4EZNS0_15gpu_kernel_implIZZZNS0_18GeluCUDAKernelImplERNS_18TensorIteratorBaseENS0_8GeluTypeEENKUlvE0_clEvENKUlvE_clEvEUldE_EEvS4_RKT_EUliE_EEviT1_)
        /*0e24*/ 	.word	0x00000000


	//----- nvinfo : EIATTR_MIN_STACK_SIZE
	.align		4
.L_641:
        /*0e28*/ 	.byte	0x04, 0x12
        /*0e2a*/ 	.short	(.L_643 - .L_642)
	.align		4
.L_642:
        /*0e2c*/ 	.word	index@(_ZN2at6native27unrolled_elementwise_kernelIZZZNS0_18GeluCUDAKernelImplERNS_18TensorIteratorBaseENS0_8GeluTypeEENKUlvE0_clEvENKUlvE_clEvEUldE_St5arrayIPcLm2EELi4E23TrivialOffsetCalculatorILi1EjESC_NS0_6memory12LoadWithCastILi1EEENSD_13StoreWithCastILi1EEEEEviT_T0_T2_T3_T4_T5_)
        /*0e30*/ 	.word	0x00000000


	//----- nvinfo : EIATTR_MIN_STACK_SIZE
	.align		4
.L_643:
        /*0e34*/ 	.byte	0x04, 0x12
        /*0e36*/ 	.short	(.L_645 - .L_644)
	.align		4
.L_644:
        /*0e38*/ 	.word	index@(_ZN2at6native18elementwise_kernelILi128ELi2EZNS0_22gpu_kernel_impl_nocastIZZZNS0_18GeluCUDAKernelImplERNS_18TensorIteratorBaseENS0_8GeluTypeEENKUlvE0_clEvENKUlvE_clEvEUldE_EEvS4_RKT_EUliE_EEviT1_)
        /*0e3c*/ 	.word	0x00000000


	//----- nvinfo : EIATTR_MIN_STACK_SIZE
	.align		4
.L_645:
        /*0e40*/ 	.byte	0x04, 0x12
        /*0e42*/ 	.short	(.L_647 - .L_646)
	.align		4
.L_646:
        /*0e44*/ 	.word	index@(_ZN2at6native27unrolled_elementwise_kernelIZZZNS0_18GeluCUDAKernelImplERNS_18TensorIteratorBaseENS0_8GeluTypeEENKUlvE0_clEvENKUlvE_clEvEUldE_St5arrayIPcLm2EELi4E23TrivialOffsetCalculatorILi1EjESC_NS0_6memory15LoadWithoutCastENSD_16StoreWithoutCastEEEviT_T0_T2_T3_T4_T5_)
        /*0e48*/ 	.word	0x00000000


	//----- nvinfo : EIATTR_MIN_STACK_SIZE
	.align		4
.L_647:
        /*0e4c*/ 	.byte	0x04, 0x12
        /*0e4e*/ 	.short	(.L_649 - .L_648)
	.align		4
.L_648:
        /*0e50*/ 	.word	index@(_ZN2at6native29vectorized_elementwise_kernelILi2EZZZNS0_18GeluCUDAKernelImplERNS_18TensorIteratorBaseENS0_8GeluTypeEENKUlvE0_clEvENKUlvE_clEvEUldE_St5arrayIPcLm2EEEEviT0_T1_)
        /*0e54*/ 	.word	0x00000000


	//----- nvinfo : EIATTR_MIN_STACK_SIZE
	.align		4
.L_649:
        /*0e58*/ 	.byte	0x04, 0x12
        /*0e5a*/ 	.short	(.L_651 - .L_650)
	.align		4
.L_650:
        /*0e5c*/ 	.word	index@(_ZN2at6native29vectorized_elementwise_kernelILi4EZZZNS0_18GeluCUDAKernelImplERNS_18TensorIteratorBaseENS0_8GeluTypeEENKUlvE0_clEvENKUlvE_clEvEUldE_St5arrayIPcLm2EEEEviT0_T1_)
        /*0e60*/ 	.word	0x00000000


	//----- nvinfo : EIATTR_MIN_STACK_SIZE
	.align		4
.L_651:
        /*0e64*/ 	.byte	0x04, 0x12
        /*0e66*/ 	.short	(.L_653 - .L_652)
	.align		4
.L_652:
        /*0e68*/ 	.word	index@(_ZN2at6native29vectorized_elementwise_kernelILi8EZZZNS0_18GeluCUDAKernelImplERNS_18TensorIteratorBaseENS0_8GeluTypeEENKUlvE0_clEvENKUlvE_clEvEUldE_St5arrayIPcLm2EEEEviT0_T1_)
        /*0e6c*/ 	.word	0x00000000


	//----- nvinfo : EIATTR_MIN_STACK_SIZE
	.align		4
.L_653:
        /*0e70*/ 	.byte	0x04, 0x12
        /*0e72*/ 	.short	(.L_655 - .L_654)
	.align		4
.L_654:
        /*0e74*/ 	.word	index@(_ZN2at6native18elementwise_kernelILi128ELi4EZNS0_15gpu_kernel_implIZZZNS0_18GeluCUDAKernelImplERNS_18TensorIteratorBaseENS0_8GeluTypeEENKUlvE_clEvENKUlvE2_clEvEUlN3c108BFloat16EE_EEvS4_RKT_EUliE_EEviT1_)
        /*0e78*/ 	.word	0x00000000


	//----- nvinfo : EIATTR_MIN_STACK_SIZE
	.align		4
.L_655:
        /*0e7c*/ 	.byte	0x04, 0x12
        /*0e7e*/ 	.short	(.L_657 - .L_656)
	.align		4
.L_656:
        /*0e80*/ 	.word	index@(_ZN2at6native27unrolled_elementwise_kernelIZZZNS0_18GeluCUDAKernelImplERNS_18TensorIteratorBaseENS0_8GeluTypeEENKUlvE_clEvENKUlvE2_clEvEUlN3c108BFloat16EE_St5arrayIPcLm2EELi4E23TrivialOffsetCalculatorILi1EjESE_NS0_6memory12LoadWithCastILi1EEENSF_13StoreWithCastILi1EEEEEviT_T0_T2_T3_T4_T5_)
        /*0e84*/ 	.word	0x00000000


	//----- nvinfo : EIATTR_MIN_STACK_SIZE
	.align		4
.L_657:
        /*0e88*/ 	.byte	0x04, 0x12
        /*0e8a*/ 	.short	(.L_659 - .L_658)
	.align		4
.L_658:
        /*0e8c*/ 	.word	index@(_ZN2at6native18elementwise_kernelILi128ELi4EZNS0_22gpu_kernel_impl_nocastIZZZNS0_18GeluCUDAKernelImplERNS_18TensorIteratorBaseENS0_8GeluTypeEENKUlvE_clEvENKUlvE2_clEvEUlN3c108BFloat16EE_EEvS4_RKT_EUliE_EEviT1_)
        /*0e90*/ 	.word	0x00000000


	//----- nvinfo : EIATTR_MIN_STACK_SIZE
	.align		4
.L_659:
        /*0e94*/ 	.byte	0x04, 0x12
        /*0e96*/ 	.short	(.L_661 - .L_660)
	.align		4
.L_660:
        /*0e98*/ 	.word	index@(_ZN2at6native27unrolled_elementwise_kernelIZZZNS0_18GeluCUDAKernelImplERNS_18TensorIteratorBaseENS0_8GeluTypeEENKUlvE_clEvENKUlvE2_clEvEUlN3c108BFloat16EE_St5arrayIPcLm2EELi4E23TrivialOffsetCalculatorILi1EjESE_NS0_6memory15LoadWithoutCastENSF_16StoreWithoutCastEEEviT_T0_T2_T3_T4_T5_)
        /*0e9c*/ 	.word	0x00000000


	//----- nvinfo : EIATTR_MIN_STACK_SIZE
	.align		4
.L_661:
        /*0ea0*/ 	.byte	0x04, 0x12
        /*0ea2*/ 	.short	(.L_663 - .L_662)
	.align		4
.L_662:
        /*0ea4*/ 	.word	index@(_ZN2at6native29vectorized_elementwise_kernelILi2EZZZNS0_18GeluCUDAKernelImplERNS_18TensorIteratorBaseENS0_8GeluTypeEENKUlvE_clEvENKUlvE2_clEvEUlN3c108BFloat16EE_St5arrayIPcLm2EEEEviT0_T1_)
        /*0ea8*/ 	.word	0x00000000


	//----- nvinfo : EIATTR_MIN_STACK_SIZE
	.align		4
.L_663:
        /*0eac*/ 	.byte	0x04, 0x12
        /*0eae*/ 	.short	(.L_665 - .L_664)
	.align		4
.L_664:
        /*0eb0*/ 	.word	index@(_ZN2at6native29vectorized_elementwise_kernelILi4EZZZNS0_18GeluCUDAKernelImplERNS_18TensorIteratorBaseENS0_8GeluTypeEENKUlvE_clEvENKUlvE2_clEvEUlN3c108BFloat16EE_St5arrayIPcLm2EEEEviT0_T1_)
        /*0eb4*/ 	.word	0x00000000


	//----- nvinfo : EIATTR_MIN_STACK_SIZE
	.align		4
.L_665:
        /*0eb8*/ 	.byte	0x04, 0x12
        /*0eba*/ 	.short	(.L_667 - .L_666)
	.align		4
.L_666:
        /*0ebc*/ 	.word	index@(_ZN2at6native29vectorized_elementwise_kernelILi8EZZZNS0_18GeluCUDAKernelImplERNS_18TensorIteratorBaseENS0_8GeluTypeEENKUlvE_clEvENKUlvE2_clEvEUlN3c108BFloat16EE_St5arrayIPcLm2EEEEviT0_T1_)
        /*0ec0*/ 	.word	0x00000000


	//----- nvinfo : EIATTR_MIN_STACK_SIZE
	.align		4
.L_667:
        /*0ec4*/ 	.byte	0x04, 0x12
        /*0ec6*/ 	.short	(.L_669 - .L_668)
	.align		4
.L_668:
        /*0ec8*/ 	.word	index@(_ZN2at6native18elementwise_kernelILi128ELi4EZNS0_15gpu_kernel_implIZZZNS0_18GeluCUDAKernelImplERNS_18TensorIteratorBaseENS0_8GeluTypeEENKUlvE_clEvENKUlvE1_clEvEUlN3c104HalfEE_EEvS4_RKT_EUliE_EEviT1_)
        /*0ecc*/ 	.word	0x00000000


	//----- nvinfo : EIATTR_MIN_STACK_SIZE
	.align		4
.L_669:
        /*0ed0*/ 	.byte	0x04, 0x12
        /*0ed2*/ 	.short	(.L_671 - .L_670)
	.align		4
.L_670:
        /*0ed4*/ 	.word	index@(_ZN2at6native27unrolled_elementwise_kernelIZZZNS0_18GeluCUDAKernelImplERNS_18TensorIteratorBaseENS0_8GeluTypeEENKUlvE_clEvENKUlvE1_clEvEUlN3c104HalfEE_St5arrayIPcLm2EELi4E23TrivialOffsetCalculatorILi1EjESE_NS0_6memory12LoadWithCastILi1EEENSF_13StoreWithCastILi1EEEEEviT_T0_T2_T3_T4_T5_)
        /*0ed8*/ 	.word	0x00000000


	//----- nvinfo : EIATTR_MIN_STACK_SIZE
	.align		4
.L_671:
        /*0edc*/ 	.byte	0x04, 0x12
        /*0ede*/ 	.short	(.L_673 - .L_672)
	.align		4
.L_672:
        /*0ee0*/ 	.word	index@(_ZN2at6native18elementwise_kernelILi128ELi4EZNS0_22gpu_kernel_impl_nocastIZZZNS0_18GeluCUDAKernelImplERNS_18TensorIteratorBaseENS0_8GeluTypeEENKUlvE_clEvENKUlvE1_clEvEUlN3c104HalfEE_EEvS4_RKT_EUliE_EEviT1_)
        /*0ee4*/ 	.word	0x00000000


	//----- nvinfo : EIATTR_MIN_STACK_SIZE
	.align		4
.L_673:
        /*0ee8*/ 	.byte	0x04, 0x12
        /*0eea*/ 	.short	(.L_675 - .L_674)
	.align		4
.L_674:
        /*0eec*/ 	.word	index@(_ZN2at6native27unrolled_elementwise_kernelIZZZNS0_18GeluCUDAKernelImplERNS_18TensorIteratorBaseENS0_8GeluTypeEENKUlvE_clEvENKUlvE1_clEvEUlN3c104HalfEE_St5arrayIPcLm2EELi4E23TrivialOffsetCalculatorILi1EjESE_NS0_6memory15LoadWithoutCastENSF_16StoreWithoutCastEEEviT_T0_T2_T3_T4_T5_)
        /*0ef0*/ 	.word	0x00000000


	//----- nvinfo : EIATTR_MIN_STACK_SIZE
	.align		4
.L_675:
        /*0ef4*/ 	.byte	0x04, 0x12
        /*0ef6*/ 	.short	(.L_677 - .L_676)
	.align		4
.L_676:
        /*0ef8*/ 	.word	index@(_ZN2at6native29vectorized_elementwise_kernelILi2EZZZNS0_18GeluCUDAKernelImplERNS_18TensorIteratorBaseENS0_8GeluTypeEENKUlvE_clEvENKUlvE1_clEvEUlN3c104HalfEE_St5arrayIPcLm2EEEEviT0_T1_)
        /*0efc*/ 	.word	0x00000000


	//----- nvinfo : EIATTR_MIN_STACK_SIZE
	.align		4
.L_677:
        /*0f00*/ 	.byte	0x04, 0x12
        /*0f02*/ 	.short	(.L_679 - .L_678)
	.align		4
.L_678:
        /*0f04*/ 	.word	index@(_ZN2at6native29vectorized_elementwise_kernelILi4EZZZNS0_18GeluCUDAKernelImplERNS_18TensorIteratorBaseENS0_8GeluTypeEENKUlvE_clEvENKUlvE1_clEvEUlN3c104HalfEE_St5arrayIPcLm2EEEEviT0_T1_)
        /*0f08*/ 	.word	0x00000000


	//----- nvinfo : EIATTR_MIN_STACK_SIZE
	.align		4
.L_679:
        /*0f0c*/ 	.byte	0x04, 0x12
        /*0f0e*/ 	.short	(.L_681 - .L_680)
	.align		4
.L_680:
        /*0f10*/ 	.word	index@(_ZN2at6native29vectorized_elementwise_kernelILi8EZZZNS0_18GeluCUDAKernelImplERNS_18TensorIteratorBaseENS0_8GeluTypeEENKUlvE_clEvENKUlvE1_clEvEUlN3c104HalfEE_St5arrayIPcLm2EEEEviT0_T1_)
        /*0f14*/ 	.word	0x00000000


	//----- nvinfo : EIATTR_MIN_STACK_SIZE
	.align		4
.L_681:
        /*0f18*/ 	.byte	0x04, 0x12
        /*0f1a*/ 	.short	(.L_683 - .L_682)
	.align		4
.L_682:
        /*0f1c*/ 	.word	index@(_ZN2at6native18elementwise_kernelILi128ELi4EZNS0_15gpu_kernel_implIZZZNS0_18GeluCUDAKernelImplERNS_18TensorIteratorBaseENS0_8GeluTypeEENKUlvE_clEvENKUlvE0_clEvEUlfE_EEvS4_RKT_EUliE_EEviT1_)
        /*0f20*/ 	.word	0x00000000


	//----- nvinfo : EIATTR_MIN_STACK_SIZE
	.align		4
.L_683:
        /*0f24*/ 	.byte	0x04, 0x12
        /*0f26*/ 	.short	(.L_685 - .L_684)
	.align		4
.L_684:
        /*0f28*/ 	.word	index@(_ZN2at6native27unrolled_elementwise_kernelIZZZNS0_18GeluCUDAKernelImplERNS_18TensorIteratorBaseENS0_8GeluTypeEENKUlvE_clEvENKUlvE0_clEvEUlfE_St5arrayIPcLm2EELi4E23TrivialOffsetCalculatorILi1EjESC_NS0_6memory12LoadWithCastILi1EEENSD_13StoreWithCastILi1EEEEEviT_T0_T2_T3_T4_T5_)
        /*0f2c*/ 	.word	0x00000000


	//----- nvinfo : EIATTR_MIN_STACK_SIZE
	.align		4
.L_685:
        /*0f30*/ 	.byte	0x04, 0x12
        /*0f32*/ 	.short	(.L_687 - .L_686)
	.align		4
.L_686:
        /*0f34*/ 	.word	index@(_ZN2at6native18elementwise_kernelILi128ELi2EZNS0_22gpu_kernel_impl_nocastIZZZNS0_18GeluCUDAKernelImplERNS_18TensorIteratorBaseENS0_8GeluTypeEENKUlvE_clEvENKUlvE0_clEvEUlfE_EEvS4_RKT_EUliE_EEviT1_)
        /*0f38*/ 	.word	0x00000000


	//----- nvinfo : EIATTR_MIN_STACK_SIZE
	.align		4
.L_687:
        /*0f3c*/ 	.byte	0x04, 0x12
        /*0f3e*/ 	.short	(.L_689 - .L_688)
	.align		4
.L_688:
        /*0f40*/ 	.word	index@(_ZN2at6native27unrolled_elementwise_kernelIZZZNS0_18GeluCUDAKernelImplERNS_18TensorIteratorBaseENS0_8GeluTypeEENKUlvE_clEvENKUlvE0_clEvEUlfE_St5arrayIPcLm2EELi4E23TrivialOffsetCalculatorILi1EjESC_NS0_6memory15LoadWithoutCastENSD_16StoreWithoutCastEEEviT_T0_T2_T3_T4_T5_)
        /*0f44*/ 	.word	0x00000000


	//----- nvinfo : EIATTR_MIN_STACK_SIZE
	.align		4
.L_689:
        /*0f48*/ 	.byte	0x04, 0x12
        /*0f4a*/ 	.short	(.L_691 - .L_690)
	.align		4
.L_690:
        /*0f4c*/ 	.word	index@(_ZN2at6native29vectorized_elementwise_kernelILi2EZZZNS0_18GeluCUDAKernelImplERNS_18TensorIteratorBaseENS0_8GeluTypeEENKUlvE_clEvENKUlvE0_clEvEUlfE_St5arrayIPcLm2EEEEviT0_T1_)
        /*0f50*/ 	.word	0x00000000


	//----- nvinfo : EIATTR_MIN_STACK_SIZE
	.align		4
.L_691:
        /*0f54*/ 	.byte	0x04, 0x12
        /*0f56*/ 	.short	(.L_693 - .L_692)
	.align		4
.L_692:
        /*0f58*/ 	.word	index@(_ZN2at6native29vectorized_elementwise_kernelILi4EZZZNS0_18GeluCUDAKernelImplERNS_18TensorIteratorBaseENS0_8GeluTypeEENKUlvE_clEvENKUlvE0_clEvEUlfE_St5arrayIPcLm2EEEEviT0_T1_)
        /*0f5c*/ 	.word	0x00000000


	//----- nvinfo : EIATTR_MIN_STACK_SIZE
	.align		4
.L_693:
        /*0f60*/ 	.byte	0x04, 0x12
        /*0f62*/ 	.short	(.L_695 - .L_694)
	.align		4
.L_694:
        /*0f64*/ 	.word	index@(_ZN2at6native29vectorized_elementwise_kernelILi8EZZZNS0_18GeluCUDAKernelImplERNS_18TensorIteratorBaseENS0_8GeluTypeEENKUlvE_clEvENKUlvE0_clEvEUlfE_St5arrayIPcLm2EEEEviT0_T1_)
        /*0f68*/ 	.word	0x00000000


	//----- nvinfo : EIATTR_MIN_STACK_SIZE
	.align		4
.L_695:
        /*0f6c*/ 	.byte	0x04, 0x12
        /*0f6e*/ 	.short	(.L_697 - .L_696)
	.align		4
.L_696:
        /*0f70*/ 	.word	index@(_ZN2at6native18elementwise_kernelILi128ELi4EZNS0_15gpu_kernel_implIZZZNS0_18GeluCUDAKernelImplERNS_18TensorIteratorBaseENS0_8GeluTypeEENKUlvE_clEvENKUlvE_clEvEUldE_EEvS4_RKT_EUliE_EEviT1_)
        /*0f74*/ 	.word	0x00000000


	//----- nvinfo : EIATTR_MIN_STACK_SIZE
	.align		4
.L_697:
        /*0f78*/ 	.byte	0x04, 0x12
        /*0f7a*/ 	.short	(.L_699 - .L_698)
	.align		4
.L_698:
        /*0f7c*/ 	.word	index@(_ZN2at6native27unrolled_elementwise_kernelIZZZNS0_18GeluCUDAKernelImplERNS_18TensorIteratorBaseENS0_8GeluTypeEENKUlvE_clEvENKUlvE_clEvEUldE_St5arrayIPcLm2EELi4E23TrivialOffsetCalculatorILi1EjESC_NS0_6memory12LoadWithCastILi1EEENSD_13StoreWithCastILi1EEEEEviT_T0_T2_T3_T4_T5_)
        /*0f80*/ 	.word	0x00000000


	//----- nvinfo : EIATTR_MIN_STACK_SIZE
	.align		4
.L_699:
        /*0f84*/ 	.byte	0x04, 0x12
        /*0f86*/ 	.short	(.L_701 - .L_700)
	.align		4
.L_700:
        /*0f88*/ 	.word	index@(_ZN2at6native18elementwise_kernelILi128ELi2EZNS0_22gpu_kernel_impl_nocastIZZZNS0_18GeluCUDAKernelImplERNS_18TensorIteratorBaseENS0_8GeluTypeEENKUlvE_clEvENKUlvE_clEvEUldE_EEvS4_RKT_EUliE_EEviT1_)
        /*0f8c*/ 	.word	0x00000000


	//----- nvinfo : EIATTR_MIN_STACK_SIZE
	.align		4
.L_701:
        /*0f90*/ 	.byte	0x04, 0x12
        /*0f92*/ 	.short	(.L_703 - .L_702)
	.align		4
.L_702:
        /*0f94*/ 	.word	index@(_ZN2at6native27unrolled_elementwise_kernelIZZZNS0_18GeluCUDAKernelImplERNS_18TensorIteratorBaseENS0_8GeluTypeEENKUlvE_clEvENKUlvE_clEvEUldE_St5arrayIPcLm2EELi4E23TrivialOffsetCalculatorILi1EjESC_NS0_6memory15LoadWithoutCastENSD_16StoreWithoutCastEEEviT_T0_T2_T3_T4_T5_)
        /*0f98*/ 	.word	0x00000000


	//----- nvinfo : EIATTR_MIN_STACK_SIZE
	.align		4
.L_703:
        /*0f9c*/ 	.byte	0x04, 0x12
        /*0f9e*/ 	.short	(.L_705 - .L_704)
	.align		4
.L_704:
        /*0fa0*/ 	.word	index@(_ZN2at6native29vectorized_elementwise_kernelILi2EZZZNS0_18GeluCUDAKernelImplERNS_18TensorIteratorBaseENS0_8GeluTypeEENKUlvE_clEvENKUlvE_clEvEUldE_St5arrayIPcLm2EEEEviT0_T1_)
        /*0fa4*/ 	.word	0x00000000


	//----- nvinfo : EIATTR_MIN_STACK_SIZE
	.align		4
.L_705:
        /*0fa8*/ 	.byte	0x04, 0x12
        /*0faa*/ 	.short	(.L_707 - .L_706)
	.align		4
.L_706:
        /*0fac*/ 	.word	index@(_ZN2at6native29vectorized_elementwise_kernelILi4EZZZNS0_18GeluCUDAKernelImplERNS_18TensorIteratorBaseENS0_8GeluTypeEENKUlvE_clEvENKUlvE_clEvEUldE_St5arrayIPcLm2EEEEviT0_T1_)
        /*0fb0*/ 	.word	0x00000000


	//----- nvinfo : EIATTR_MIN_STACK_SIZE
	.align		4
.L_707:
        /*0fb4*/ 	.byte	0x04, 0x12
        /*0fb6*/ 	.short	(.L_709 - .L_708)
	.align		4
.L_708:
        /*0fb8*/ 	.word	index@(_ZN2at6native29vectorized_elementwise_kernelILi8EZZZNS0_18GeluCUDAKernelImplERNS_18TensorIteratorBaseENS0_8GeluTypeEENKUlvE_clEvENKUlvE_clEvEUldE_St5arrayIPcLm2EEEEviT0_T1_)
        /*0fbc*/ 	.word	0x00000000
.L_709:


//--------------------- .nv.compat                --------------------------
	.section	.nv.compat,"",@"SHT_CUDA_COMPAT_INFO"
	.align	4
        /*0000*/ 	.byte	0x02, 0x09, 0x00, 0x00, 0x02, 0x02, 0x01, 0x00, 0x02, 0x05, 0x05, 0x00, 0x03, 0x07, 0x01, 0x01
        /*0010*/ 	.byte	0x02, 0x03, 0x00, 0x00, 0x02, 0x06, 0x01, 0x00, 0x04, 0x0b, 0x08, 0x00, 0x00, 0x00, 0x00, 0x00
        /*0020*/ 	.byte	0x00, 0x00, 0x00, 0x00


//--------------------- .nv.info._ZN2at6native18elementwise_kernelILi128ELi4EZNS0_15gpu_kernel_implIZZZNS0_26GeluBackwardCUDAKernelImplERNS_18TensorIteratorBaseENS0_8GeluTypeEENKUlvE0_clEvENKUlvE2_clEvEUlN3c108BFloat16ES9_E_EEvS4_RKT_EUliE_EEviT1_ --------------------------
	.section	.nv.info._ZN2at6native18elementwise_kernelILi128ELi4EZNS0_15gpu_kernel_implIZZZNS0_26GeluBackwardCUDAKernelImplERNS_18TensorIteratorBaseENS0_8GeluTypeEENKUlvE0_clEvENKUlvE2_clEvEUlN3c108BFloat16ES9_E_EEvS4_RKT_EUliE_EEviT1_,"",@"SHT_CUDA_INFO"
	.sectionflags	@""
	.align	4


	//----- nvinfo : EIATTR_CUDA_API_VERSION
	.align		4
        /*0000*/ 	.byte	0x04, 0x37
        /*0002*/ 	.short	(.L_711 - .L_710)
.L_710:
        /*0004*/ 	.word	0x00000082


	//----- nvinfo : EIATTR_KPARAM_INFO
	.align		4
.L_711:
        /*0008*/ 	.byte	0x04, 0x17
        /*000a*/ 	.short	(.L_713 - .L_712)
.L_712:
        /*000c*/ 	.word	0x00000000
        /*0010*/ 	.short	0x0001
        /*0012*/ 	.short	0x0008
        /*0014*/ 	.byte	0x00, 0xf0, 0x21, 0x0a


	//----- nvinfo : EIATTR_KPARAM_INFO
	.align		4
.L_713:
        /*0018*/ 	.byte	0x04, 0x17
        /*001a*/ 	.short	(.L_715 - .L_714)
.L_714:
        /*001c*/ 	.word	0x00000000
        /*0020*/ 	.short	0x0000
        /*0022*/ 	.short	0x0000
        /*0024*/ 	.byte	0x00, 0xf0, 0x11, 0x00


	//----- nvinfo : EIATTR_SPARSE_MMA_MASK
	.align		4
.L_715:
        /*0028*/ 	.byte	0x03, 0x50
        /*002a*/ 	.short	0x0000


	//----- nvinfo : EIATTR_MAXREG_COUNT
	.align		4
        /*002c*/ 	.byte	0x03, 0x1b
        /*002e*/ 	.short	0x0080


	//----- nvinfo : EIATTR_EXTERNS
	.align		4
        /*0030*/ 	.byte	0x04, 0x0f
        /*0032*/ 	.short	(.L_717 - .L_716)


	//   ....[0]....
	.align		4
.L_716:
        /*0034*/ 	.word	index@(__assertfail)


	//----- nvinfo : EIATTR_MERCURY_ISA_VERSION
	.align		4
.L_717:
        /*0038*/ 	.byte	0x03, 0x5f
        /*003a*/ 	.short	0x0101


	//----- nvinfo : EIATTR_SYSCALL_OFFSETS
	.align		4
        /*003c*/ 	.byte	0x04, 0x46
        /*003e*/ 	.short	(.L_719 - .L_718)


	//   ....[0]....
.L_718:
        /*0040*/ 	.word	0x00002710


	//   ....[1]....
        /*0044*/ 	.word	0x000036e0


	//   ....[2]....
        /*0048*/ 	.word	0x000048f0


	//   ....[3]....
        /*004c*/ 	.word	0x00007030


	//   ....[4]....
        /*0050*/ 	.word	0x00008000


	//   ....[5]....
        /*0054*/ 	.word	0x00009210


	//   ....[6]....
        /*0058*/ 	.word	0x0000b940


	//   ....[7]....
        /*005c*/ 	.word	0x0000c910


	//   ....[8]....
        /*0060*/ 	.word	0x0000db20


	//   ....[9]....
        /*0064*/ 	.word	0x00010240


	//   ....[10]....
        /*0068*/ 	.word	0x00011210


	//   ....[11]....
        /*006c*/ 	.word	0x00012420


	//----- nvinfo : EIATTR_EXIT_INSTR_OFFSETS
	.align		4
.L_719:
        /*0070*/ 	.byte	0x04, 0x1c
        /*0072*/ 	.short	(.L_721 - .L_720)


	//   ....[0]....
.L_720:
        /*0074*/ 	.word	0x0000dbf0


	//   ....[1]....
        /*0078*/ 	.word	0x00011650


	//   ....[2]....
        /*007c*/ 	.word	0x00011690


	//   ....[3]....
        /*0080*/ 	.word	0x00011730


	//   ....[4]....
        /*0084*/ 	.word	0x00011770


	//   ....[5]....
        /*0088*/ 	.word	0x000117b0


	//   ....[6]....
        /*008c*/ 	.word	0x00011840


	//   ....[7]....
        /*0090*/ 	.word	0x00011880


	//   ....[8]....
        /*0094*/ 	.word	0x00011920


	//   ....[9]....
        /*0098*/ 	.word	0x00011970


	//   ....[10]....
        /*009c*/ 	.word	0x000119c0


	//   ....[11]....
        /*00a0*/ 	.word	0x00011a90


	//   ....[12]....
        /*00a4*/ 	.word	0x00011af0


	//   ....[13]....
        /*00a8*/ 	.word	0x00011c80


	//   ....[14]....
        /*00ac*/ 	.word	0x00011de0


	//   ....[15]....
        /*00b0*/ 	.word	0x00011e00


	//   ....[16]....
        /*00b4*/ 	.word	0x00011ec0


	//   ....[17]....
        /*00b8*/ 	.word	0x00012040


	//   ....[18]....
        /*00bc*/ 	.word	0x000121c0


	//   ....[19]....
        /*00c0*/ 	.word	0x00012320


	//   ....[20]....
        /*00c4*/ 	.word	0x00012430


	//   ....[21]....
        /*00c8*/ 	.word	0x00012470


	//   ....[22]....
        /*00cc*/ 	.word	0x000124b0


	//----- nvinfo : EIATTR_MAX_THREADS
	.align		4
.L_721:
        /*00d0*/ 	.byte	0x04, 0x05
        /*00d2*/ 	.short	(.L_723 - .L_722)
.L_722:
        /*00d4*/ 	.word	0x00000080
        /*00d8*/ 	.word	0x00000001
        /*00dc*/ 	.word	0x00000001


	//----- nvinfo : EIATTR_CRS_STACK_SIZE
	.align		4
.L_723:
        /*00e0*/ 	.byte	0x04, 0x1e
        /*00e2*/ 	.short	(.L_725 - .L_724)
.L_724:
        /*00e4*/ 	.word	0x00000000


	//----- nvinfo : EIATTR_CBANK_PARAM_SIZE
	.align		4
.L_725:
        /*00e8*/ 	.byte	0x03, 0x19
        /*00ea*/ 	.short	0x0290


	//----- nvinfo : EIATTR_PARAM_CBANK
	.align		4
        /*00ec*/ 	.byte	0x04, 0x0a
        /*00ee*/ 	.short	(.L_727 - .L_726)
	.align		4
.L_726:
        /*00f0*/ 	.word	index@(.nv.constant0._ZN2at6native18elementwise_kernelILi128ELi4EZNS0_15gpu_kernel_implIZZZNS0_26GeluBackwardCUDAKernelImplERNS_18TensorIteratorBaseENS0_8GeluTypeEENKUlvE0_clEvENKUlvE2_clEvEUlN3c108BFloat16ES9_E_EEvS4_RKT_EUliE_EEviT1_)
        /*00f4*/ 	.short	0x0210
        /*00f6*/ 	.short	0x0290


	//----- nvinfo : EIATTR_SW_WAR
	.align		4
.L_727:
        /*00f8*/ 	.byte	0x04, 0x36
        /*00fa*/ 	.short	(.L_729 - .L_728)
.L_728:
        /*00fc*/ 	.word	0x00000008
.L_729:


//--------------------- .nv.info._ZN2at6native27unrolled_elementwise_kernelIZZZNS0_26GeluBackwardCUDAKernelImplERNS_18TensorIteratorBaseENS0_8GeluTypeEENKUlvE0_clEvENKUlvE2_clEvEUlN3c108BFloat16ES8_E_St5arrayIPcLm3EELi4E23TrivialOffsetCalculatorILi2EjESD_ILi1EjENS0_6memory12LoadWithCastILi2EEENSG_13StoreWithCastILi1EEEEEviT_T0_T2_T3_T4_T5_ --------------------------
	.section	.nv.info._ZN2at6native27unrolled_elementwise_kernelIZZZNS0_26GeluBackwardCUDAKernelImplERNS_18TensorIteratorBaseENS0_8GeluTypeEENKUlvE0_clEvENKUlvE2_clEvEUlN3c108BFloat16ES8_E_St5arrayIPcLm3EELi4E23TrivialOffsetCalculatorILi2EjESD_ILi1EjENS0_6memory12LoadWithCastILi2EEENSG_13StoreWithCastILi1EEEEEviT_T0_T2_T3_T4_T5_,"",@"SHT_CUDA_INFO"
	.sectionflags	@""
	.align	4


	//----- nvinfo : EIATTR_CUDA_API_VERSION
	.align		4
        /*0000*/ 	.byte	0x04, 0x37
        /*0002*/ 	.short	(.L_731 - .L_730)
.L_730:
        /*0004*/ 	.word	0x00000082


	//----- nvinfo : EIATTR_KPARAM_INFO
	.align		4
.L_731:
        /*0008*/ 	.byte	0x04, 0x17
        /*000a*/ 	.short	(.L_733 - .L_732)
.L_732:
        /*000c*/ 	.word	0x00000000
        /*0010*/ 	.short	0x0006
        /*0012*/ 	.short	0x0030
        /*0014*/ 	.byte	0x00, 0xf0, 0x21, 0x00


	//----- nvinfo : EIATTR_KPARAM_INFO
	.align		4
.L_733:
        /*0018*/ 	.byte	0x04, 0x17
        /*001a*/ 	.short	(.L_735 - .L_734)
.L_734:
        /*001c*/ 	.word	0x00000000
        /*0020*/ 	.short	0x0005
        /*0022*/ 	.short	0x0024
        /*0024*/ 	.byte	0x00, 0xf0, 0x31, 0x00


	//----- nvinfo : EIATTR_KPARAM_INFO
	.align		4
.L_735:
        /*0028*/ 	.byte	0x04, 0x17
        /*002a*/ 	.short	(.L_737 - .L_736)
.L_736:
        /*002c*/ 	.word	0x00000000
        /*0030*/ 	.short	0x0004
        /*0032*/ 	.short	0x0021
        /*0034*/ 	.byte	0x00, 0xf0, 0x05, 0x00


	//----- nvinfo : EIATTR_KPARAM_INFO
	.align		4
.L_737:
        /*0038*/ 	.byte	0x04, 0x17
        /*003a*/ 	.short	(.L_739 - .L_738)
.L_738:
        /*003c*/ 	.word	0x00000000
        /*0040*/ 	.short	0x0003
        /*0042*/ 	.short	0x0020
        /*0044*/ 	.byte	0x00, 0xf0, 0x05, 0x00


	//----- nvinfo : EIATTR_KPARAM_INFO
	.align		4
.L_739:
        /*0048*/ 	.byte	0x04, 0x17
        /*004a*/ 	.short	(.L_741 - .L_740)
.L_740:
        /*004c*/ 	.word	0x00000000
        /*0050*/ 	.short	0x0002
        /*0052*/ 	.short	0x0008
        /*0054*/ 	.byte	0x00, 0xf0, 0x61, 0x00


	//----- nvinfo : EIATTR_KPARAM_INFO
	.align		4
.L_741:
        /*0058*/ 	.byte	0x04, 0x17
        /*005a*/ 	.short	(.L_743 - .L_742)
.L_742:
        /*005c*/ 	.word	0x00000000
        /*0060*/ 	.short	0x0001
        /*0062*/ 	.short	0x0004
        /*0064*/ 	.byte	0x00, 0xf0, 0x05, 0x00


	//----- nvinfo : EIATTR_KPARAM_INFO
	.align		4
.L_743:
        /*0068*/ 	.byte	0x04, 0x17
        /*006a*/ 	.short	(.L_745 - .L_744)
.L_744:
        /*006c*/ 	.word	0x00000000
        /*0070*/ 	.short	0x0000
        /*0072*/ 	.short	0x0000
        /*0074*/ 	.byte	0x00, 0xf0, 0x11, 0x00


	//----- nvinfo : EIATTR_SPARSE_MMA_MASK
	.align		4
.L_745:
        /*0078*/ 	.byte	0x03, 0x50
        /*007a*/ 	.short	0x0000


	//----- nvinfo : EIATTR_MAXREG_COUNT
	.align		4
        /*007c*/ 	.byte	0x03, 0x1b
        /*007e*/ 	.short	0x00ff


	//----- nvinfo : EIATTR_EXTERNS
	.align		4
        /*0080*/ 	.byte	0x04, 0x0f
        /*0082*/ 	.short	(.L_747 - .L_746)


	//   ....[0]....
	.align		4
.L_746:
        /*0084*/ 	.word	index@(__assertfail)


	//----- nvinfo : EIATTR_MERCURY_ISA_VERSION
	.align		4
.L_747:
        /*0088*/ 	.byte	0x03, 0x5f
        /*008a*/ 	.short	0x0101


	//----- nvinfo : EIATTR_SYSCALL_OFFSETS
	.align		4
        /*008c*/ 	.byte	0x04, 0x46
        /*008e*/ 	.short	(.L_749 - .L_748)


	//   ....[0]....
.L_748:
        /*0090*/ 	.word	0x000010f0


	//   ....[1]....
        /*0094*/ 	.word	0x000021b0


	//   ....[2]....
        /*0098*/ 	.word	0x000032f0


	//   ....[3]....
        /*009c*/ 	.word	0x000043b0


	//   ....[4]....
        /*00a0*/ 	.word	0x00005500


	//   ....[5]....
        /*00a4*/ 	.word	0x000065d0


	//   ....[6]....
        /*00a8*/ 	.word	0x00007700


	//   ....[7]....
        /*00ac*/ 	.word	0x000086e0


	//   ....[8]....
        /*00b0*/ 	.word	0x0000a400


	//   ....[9]....
        /*00b4*/ 	.word	0x0000b420


	//   ....[10]....
        /*00b8*/ 	.word	0x0000c400


	//   ....[11]....
        /*00bc*/ 	.word	0x0000d3e0


	//----- nvinfo : EIATTR_EXIT_INSTR_OFFSETS
	.align		4
.L_749:
        /*00c0*/ 	.byte	0x04, 0x1c
        /*00c2*/ 	.short	(.L_751 - .L_750)


	//   ....[0]....
.L_750:
        /*00c4*/ 	.word	0x0000c4c0


	//   ....[1]....
        /*00c8*/ 	.word	0x0000c610


	//   ....[2]....
        /*00cc*/ 	.word	0x0000c650


	//   ....[3]....
        /*00d0*/ 	.word	0x0000c6f0


	//   ....[4]....
        /*00d4*/ 	.word	0x0000c730


	//   ....[5]....
        /*00d8*/ 	.word	0x0000c770


	//   ....[6]....
        /*00dc*/ 	.word	0x0000c800


	//   ....[7]....
        /*00e0*/ 	.word	0x0000c840


	//   ....[8]....
        /*00e4*/ 	.word	0x0000c8e0


	//   ....[9]....
        /*00e8*/ 	.word	0x0000c930


	//   ....[10]....
        /*00ec*/ 	.word	0x0000c980


	//   ....[11]....
        /*00f0*/ 	.word	0x0000ca50


	//   ....[12]....
        /*00f4*/ 	.word	0x0000cab0


	//   ....[13]....
        /*00f8*/ 	.word	0x0000cc40


	//   ....[14]....
        /*00fc*/ 	.word	0x0000cda0


	//   ....[15]....
        /*0100*/ 	.word	0x0000cdc0


	//   ....[16]....
        /*0104*/ 	.word	0x0000ce80


	//   ....[17]....
        /*0108*/ 	.word	0x0000d000


	//   ....[18]....
        /*010c*/ 	.word	0x0000d180


	//   ....[19]....
        /*0110*/ 	.word	0x0000d2e0


	//   ....[20]....
        /*0114*/ 	.word	0x0000d3f0


	//   ....[21]....
        /*0118*/ 	.word	0x0000d430


	//   ....[22]....
        /*011c*/ 	.word	0x0000d470


	//----- nvinfo : EIATTR_MAX_THREADS
	.align		4
.L_751:
        /*0120*/ 	.byte	0x04, 0x05
        /*0122*/ 	.short	(.L_753 - .L_752)
.L_752:
        /*0124*/ 	.word	0x00000080
        /*0128*/ 	.word	0x00000001
        /*012c*/ 	.word	0x00000001


	//----- nvinfo : EIATTR_CRS_STACK_SIZE
	.align		4
.L_753:
        /*0130*/ 	.byte	0x04, 0x1e
        /*0132*/ 	.short	(.L_755 - .L_754)
.L_754:
        /*0134*/ 	.word	0x00000000


	//----- nvinfo : EIATTR_CBANK_PARAM_SIZE
	.align		4
.L_755:
        /*0138*/ 	.byte	0x03, 0x19
        /*013a*/ 	.short	0x0038


	//----- nvinfo : EIATTR_PARAM_CBANK
	.align		4
        /*013c*/ 	.byte	0x04, 0x0a
        /*013e*/ 	.short	(.L_757 - .L_756)
	.align		4
.L_756:
        /*0140*/ 	.word	index@(.nv.constant0._ZN2at6native27unrolled_elementwise_kernelIZZZNS0_26GeluBackwardCUDAKernelImplERNS_18TensorIteratorBaseENS0_8GeluTypeEENKUlvE0_clEvENKUlvE2_clEvEUlN3c108BFloat16ES8_E_St5arrayIPcLm3EELi4E23TrivialOffsetCalculatorILi2EjESD_ILi1EjENS0_6memory12LoadWithCastILi2EEENSG_13StoreWithCastILi1EEEEEviT_T0_T2_T3_T4_T5_)
        /*0144*/ 	.short	0x0210
        /*0146*/ 	.short	0x0038


	//----- nvinfo : EIATTR_SW_WAR
	.align		4
.L_757:
        /*0148*/ 	.byte	0x04, 0x36
        /*014a*/ 	.short	(.L_759 - .L_758)
.L_758:
        /*014c*/ 	.word	0x00000008
.L_759:


//--------------------- .nv.info._ZN2at6native18elementwise_kernelILi128ELi4EZNS0_22gpu_kernel_impl_nocastIZZZNS0_26GeluBackwardCUDAKernelImplERNS_18TensorIteratorBaseENS0_8GeluTypeEENKUlvE0_clEvENKUlvE2_clEvEUlN3c108BFloat16ES9_E_EEvS4_RKT_EUliE_EEviT1_ --------------------------
	.section	.nv.info._ZN2at6native18elementwise_kernelILi128ELi4EZNS0_22gpu_kernel_impl_nocastIZZZNS0_26GeluBackwardCUDAKernelImplERNS_18TensorIteratorBaseENS0_8GeluTypeEENKUlvE0_clEvENKUlvE2_clEvEUlN3c108BFloat16ES9_E_EEvS4_RKT_EUliE_EEviT1_,"",@"SHT_CUDA_INFO"
	.sectionflags	@""
	.align	4


	//----- nvinfo : EIATTR_CUDA_API_VERSION
	.align		4
        /*0000*/ 	.byte	0x04, 0x37
        /*0002*/ 	.short	(.L_761 - .L_760)
.L_760:
        /*0004*/ 	.word	0x00000082


	//----- nvinfo : EIATTR_KPARAM_INFO
	.align		4
.L_761:
        /*0008*/ 	.byte	0x04, 0x17
        /*000a*/ 	.short	(.L_763 - .L_762)
.L_762:
        /*000c*/ 	.word	0x00000000
        /*0010*/ 	.short	0x0001
        /*0012*/ 	.short	0x0008
        /*0014*/ 	.byte	0x00, 0xf0, 0x21, 0x0a


	//----- nvinfo : EIATTR_KPARAM_INFO
	.align		4
.L_763:
        /*0018*/ 	.byte	0x04, 0x17
        /*001a*/ 	.short	(.L_765 - .L_764)
.L_764:
        /*001c*/ 	.word	0x00000000
        /*0020*/ 	.short	0x0000
        /*0022*/ 	.short	0x0000
        /*0024*/ 	.byte	0x00, 0xf0, 0x11, 0x00


	//----- nvinfo : EIATTR_SPARSE_MMA_MASK
	.align		4
.L_765:
        /*0028*/ 	.byte	0x03, 0x50
        /*002a*/ 	.short	0x0000


	//----- nvinfo : EIATTR_MAXREG_COUNT
	.align		4
        /*002c*/ 	.byte	0x03, 0x1b
        /*002e*/ 	.short	0x0080


	//----- nvinfo : EIATTR_MERCURY_ISA_VERSION
	.align		4
        /*0030*/ 	.byte	0x03, 0x5f
        /*0032*/ 	.short	0x0101


	//----- nvinfo : EIATTR_EXIT_INSTR_OFFSETS
	.align		4
        /*0034*/ 	.byte	0x04, 0x1c
        /*0036*/ 	.short	(.L_767 - .L_766)


	//   ....[0]....
.L_766:
        /*0038*/ 	.word	0x00004e00


	//   ....[1]....
        /*003c*/ 	.word	0x00006790


	//----- nvinfo : EIATTR_MAX_THREADS
	.align		4
.L_767:
        /*0040*/ 	.byte	0x04, 0x05
        /*0042*/ 	.short	(.L_769 - .L_768)
.L_768:
        /*0044*/ 	.word	0x00000080
        /*0048*/ 	.word	0x00000001
        /*004c*/ 	.word	0x00000001


	//----- nvinfo : EIATTR_CRS_STACK_SIZE
	.align		4
.L_769:
        /*0050*/ 	.byte	0x04, 0x1e
        /*0052*/ 	.short	(.L_771 - .L_770)
.L_770:
        /*0054*/ 	.word	0x00000000


	//----- nvinfo : EIATTR_CBANK_PARAM_SIZE
	.align		4
.L_771:
        /*0058*/ 	.byte	0x03, 0x19
        /*005a*/ 	.short	0x0290


	//----- nvinfo : EIATTR_PARAM_CBANK
	.align		4
        /*005c*/ 	.byte	0x04, 0x0a
        /*005e*/ 	.short	(.L_773 - .L_772)
	.align		4
.L_772:
        /*0060*/ 	.word	index@(.nv.constant0._ZN2at6native18elementwise_kernelILi128ELi4EZNS0_22gpu_kernel_impl_nocastIZZZNS0_26GeluBackwardCUDAKernelImplERNS_18TensorIteratorBaseENS0_8GeluTypeEENKUlvE0_clEvENKUlvE2_clEvEUlN3c108BFloat16ES9_E_EEvS4_RKT_EUliE_EEviT1_)
        /*0064*/ 	.short	0x0210
        /*0066*/ 	.short	0x0290


	//----- nvinfo : EIATTR_SW_WAR
	.align		4
.L_773:
        /*0068*/ 	.byte	0x04, 0x36
        /*006a*/ 	.short	(.L_775 - .L_774)
.L_774:
        /*006c*/ 	.word	0x00000008
.L_775:


//--------------------- .nv.info._ZN2at6native27unrolled_elementwise_kernelIZZZNS0_26GeluBackwardCUDAKernelImplERNS_18TensorIteratorBaseENS0_8GeluTypeEENKUlvE0_clEvENKUlvE2_clEvEUlN3c108BFloat16ES8_E_St5arrayIPcLm3EELi4E23TrivialOffsetCalculatorILi2EjESD_ILi1EjENS0_6memory15LoadWithoutCastENSG_16StoreWithoutCastEEEviT_T0_T2_T3_T4_T5_ --------------------------
	.section	.nv.info._ZN2at6native27unrolled_elementwise_kernelIZZZNS0_26GeluBackwardCUDAKernelImplERNS_18TensorIteratorBaseENS0_8GeluTypeEENKUlvE0_clEvENKUlvE2_clEvEUlN3c108BFloat16ES8_E_St5arrayIPcLm3EELi4E23TrivialOffsetCalculatorILi2EjESD_ILi1EjENS0_6memory15LoadWithoutCastENSG_16StoreWithoutCastEEEviT_T0_T2_T3_T4_T5_,"",@"SHT_CUDA_INFO"
	.sectionflags	@""
	.align	4


	//----- nvinfo : EIATTR_CUDA_API_VERSION
	.align		4
        /*0000*/ 	.byte	0x04, 0x37
        /*0002*/ 	.short	(.L_777 - .L_776)
.L_776:
        /*0004*/ 	.word	0x00000082


	//----- nvinfo : EIATTR_KPARAM_INFO
	.align		4
.L_777:
        /*0008*/ 	.byte	0x04, 0x17
        /*000a*/ 	.short	(.L_779 - .L_778)
.L_778:
        /*000c*/ 	.word	0x00000000
        /*0010*/ 	.short	0x0006
        /*0012*/ 	.short	0x0023
        /*0014*/ 	.byte	0x00, 0xf0, 0x05, 0x00


	//----- nvinfo : EIATTR_KPARAM_INFO
	.align		4
.L_779:
        /*0018*/ 	.byte	0x04, 0x17
        /*001a*/ 	.short	(.L_781 - .L_780)
.L_780:
        /*001c*/ 	.word	0x00000000
        /*0020*/ 	.short	0x0005
        /*0022*/ 	.short	0x0022
        /*0024*/ 	.byte	0x00, 0xf0, 0x05, 0x00


	//----- nvinfo : EIATTR_KPARAM_INFO
	.align		4
.L_781:
        /*0028*/ 	.byte	0x04, 0x17
        /*002a*/ 	.short	(.L_783 - .L_782)
.L_782:
        /*002c*/ 	.word	0x00000000
        /*0030*/ 	.short	0x0004
        /*0032*/ 	.short	0x0021
        /*0034*/ 	.byte	0x00, 0xf0, 0x05, 0x00


	//----- nvinfo : EIATTR_KPARAM_INFO
	.align		4
.L_783:
        /*0038*/ 	.byte	0x04, 0x17
        /*003a*/ 	.short	(.L_785 - .L_784)
.L_784:
        /*003c*/ 	.word	0x00000000
        /*0040*/ 	.short	0x0003
        /*0042*/ 	.short	0x0020
        /*0044*/ 	.byte	0x00, 0xf0, 0x05, 0x00


	//----- nvinfo : EIATTR_KPARAM_INFO
	.align		4
.L_785:
        /*0048*/ 	.byte	0x04, 0x17
        /*004a*/ 	.short	(.L_787 - .L_786)
.L_786:
        /*004c*/ 	.word	0x00000000
        /*0050*/ 	.short	0x0002
        /*0052*/ 	.short	0x0008
        /*0054*/ 	.byte	0x00, 0xf0, 0x61, 0x00


	//----- nvinfo : EIATTR_KPARAM_INFO
	.align		4
.L_787:
        /*0058*/ 	.byte	0x04, 0x17
        /*005a*/ 	.short	(.L_789 - .L_788)
.L_788:
        /*005c*/ 	.word	0x00000000
        /*0060*/ 	.short	0x0001
        /*0062*/ 	.short	0x0004
        /*0064*/ 	.byte	0x00, 0xf0, 0x05, 0x00


	//----- nvinfo : EIATTR_KPARAM_INFO
	.align		4
.L_789:
        /*0068*/ 	.byte	0x04, 0x17
        /*006a*/ 	.short	(.L_791 - .L_790)
.L_790:
        /*006c*/ 	.word	0x00000000
        /*0070*/ 	.short	0x0000
        /*0072*/ 	.short	0x0000
        /*0074*/ 	.byte	0x00, 0xf0, 0x11, 0x00


	//----- nvinfo : EIATTR_SPARSE_MMA_MASK
	.align		4
.L_791:
        /*0078*/ 	.byte	0x03, 0x50
        /*007a*/ 	.short	0x0000


	//----- nvinfo : EIATTR_MAXREG_COUNT
	.align		4
        /*007c*/ 	.byte	0x03, 0x1b
        /*007e*/ 	.short	0x00ff


	//----- nvinfo : EIATTR_MERCURY_ISA_VERSION
	.align		4
        /*0080*/ 	.byte	0x03, 0x5f
        /*0082*/ 	.short	0x0101


	//----- nvinfo : EIATTR_EXIT_INSTR_OFFSETS
	.align		4
        /*0084*/ 	.byte	0x04, 0x1c
        /*0086*/ 	.short	(.L_793 - .L_792)


	//   ....[0]....
.L_792:
        /*0088*/ 	.word	0x00001050


	//   ....[1]....
        /*008c*/ 	.word	0x000010a0


	//----- nvinfo : EIATTR_MAX_THREADS
	.align		4
.L_793:
        /*0090*/ 	.byte	0x04, 0x05
        /*0092*/ 	.short	(.L_795 - .L_794)
.L_794:
        /*0094*/ 	.word	0x00000080
        /*0098*/ 	.word	0x00000001
        /*009c*/ 	.word	0x00000001


	//----- nvinfo : EIATTR_CRS_STACK_SIZE
	.align		4
.L_795:
        /*00a0*/ 	.byte	0x04, 0x1e
        /*00a2*/ 	.short	(.L_797 - .L_796)
.L_796:
        /*00a4*/ 	.word	0x00000000


	//----- nvinfo : EIATTR_CBANK_PARAM_SIZE
	.align		4
.L_797:
        /*00a8*/ 	.byte	0x03, 0x19
        /*00aa*/ 	.short	0x0024


	//----- nvinfo : EIATTR_PARAM_CBANK
	.align		4
        /*00ac*/ 	.byte	0x04, 0x0a
        /*00ae*/ 	.short	(.L_799 - .L_798)
	.align		4
.L_798:
        /*00b0*/ 	.word	index@(.nv.constant0._ZN2at6native27unrolled_elementwise_kernelIZZZNS0_26GeluBackwardCUDAKernelImplERNS_18TensorIteratorBaseENS0_8GeluTypeEENKUlvE0_clEvENKUlvE2_clEvEUlN3c108BFloat16ES8_E_St5arrayIPcLm3EELi4E23TrivialOffsetCalculatorILi2EjESD_ILi1EjENS0_6memory15LoadWithoutCastENSG_16StoreWithoutCastEEEviT_T0_T2_T3_T4_T5_)
        /*00b4*/ 	.short	0x0210
        /*00b6*/ 	.short	0x0024


	//----- nvinfo : EIATTR_SW_WAR
	.align		4
.L_799:
        /*00b8*/ 	.byte	0x04, 0x36
        /*00ba*/ 	.short	(.L_801 - .L_800)
.L_800:
        /*00bc*/ 	.word	0x00000008
.L_801:


//--------------------- .nv.info._ZN2at6native29vectorized_elementwise_kernelILi2EZZZNS0_26GeluBackwardCUDAKernelImplERNS_18TensorIteratorBaseENS0_8GeluTypeEENKUlvE0_clEvENKUlvE2_clEvEUlN3c108BFloat16ES8_E_St5arrayIPcLm3EEEEviT0_T1_ --------------------------
	.section	.nv.info._ZN2at6native29vectorized_elementwise_kernelILi2EZZZNS0_26GeluBackwardCUDAKernelImplERNS_18TensorIteratorBaseENS0_8GeluTypeEENKUlvE0_clEvENKUlvE2_clEvEUlN3c108BFloat16ES8_E_St5arrayIPcLm3EEEEviT0_T1_,"",@"SHT_CUDA_INFO"
	.sectionflags	@""
	.align	4


	//----- nvinfo : EIATTR_CUDA_API_VERSION
	.align		4
        /*0000*/ 	.byte	0x04, 0x37
        /*0002*/ 	.short	(.L_803 - .L_802)
.L_802:
        /*0004*/ 	.word	0x00000082


	//----- nvinfo : EIATTR_KPARAM_INFO
	.align		4
.L_803:
        /*0008*/ 	.byte	0x04, 0x17
        /*000a*/ 	.short	(.L_805 - .L_804)
.L_804:
        /*000c*/ 	.word	0x00000000
        /*0010*/ 	.short	0x0002
        /*0012*/ 	.short	0x0008
        /*0014*/ 	.byte	0x00, 0xf0, 0x61, 0x00


	//----- nvinfo : EIATTR_KPARAM_INFO
	.align		4
.L_805:
        /*0018*/ 	.byte	0x04, 0x17
        /*001a*/ 	.short	(.L_807 - .L_806)
.L_806:
        /*001c*/ 	.word	0x00000000
        /*0020*/ 	.short	0x0001
        /*0022*/ 	.short	0x0004
        /*0024*/ 	.byte	0x00, 0xf0, 0x05, 0x00


	//----- nvinfo : EIATTR_KPARAM_INFO
	.align		4
.L_807:
        /*0028*/ 	.byte	0x04, 0x17
        /*002a*/ 	.short	(.L_809 - .L_808)
.L_808:
        /*002c*/ 	.word	0x00000000
        /*0030*/ 	.short	0x0000
        /*0032*/ 	.short	0x0000
        /*0034*/ 	.byte	0x00, 0xf0, 0x11, 0x00


	//----- nvinfo : EIATTR_SPARSE_MMA_MASK
	.align		4
.L_809:
        /*0038*/ 	.byte	0x03, 0x50
        /*003a*/ 	.short	0x0000


	//----- nvinfo : EIATTR_MAXREG_COUNT
	.align		4
        /*003c*/ 	.byte	0x03, 0x1b
        /*003e*/ 	.short	0x00ff


	//----- nvinfo : EIATTR_MERCURY_ISA_VERSION
	.align		4
        /*0040*/ 	.byte	0x03, 0x5f
        /*0042*/ 	.short	0x0101


	//----- nvinfo : EIATTR_EXIT_INSTR_OFFSETS
	.align		4
        /*0044*/ 	.byte	0x04, 0x1c
        /*0046*/ 	.short	(.L_811 - .L_810)


	//   ....[0]....
.L_810:
        /*0048*/ 	.word	0x00001490


	//   ....[1]....
        /*004c*/ 	.word	0x00003560


	//   ....[2]....
        /*0050*/ 	.word	0x000035b0


	//----- nvinfo : EIATTR_MAX_THREADS
	.align		4
.L_811:
        /*0054*/ 	.byte	0x04, 0x05
        /*0056*/ 	.short	(.L_813 - .L_812)
.L_812:
        /*0058*/ 	.word	0x00000080
        /*005c*/ 	.word	0x00000001
        /*0060*/ 	.word	0x00000001


	//----- nvinfo : EIATTR_CRS_STACK_SIZE
	.align		4
.L_813:
        /*0064*/ 	.byte	0x04, 0x1e
        /*0066*/ 	.short	(.L_815 - .L_814)
.L_814:
        /*0068*/ 	.word	0x00000000


	//----- nvinfo : EIATTR_CBANK_PARAM_SIZE
	.align		4
.L_815:
        /*006c*/ 	.byte	0x03, 0x19
        /*006e*/ 	.short	0x0020


	//----- nvinfo : EIATTR_PARAM_CBANK
	.align		4
        /*0070*/ 	.byte	0x04, 0x0a
        /*0072*/ 	.short	(.L_817 - .L_816)
	.align		4
.L_816:
        /*0074*/ 	.word	index@(.nv.constant0._ZN2at6native29vectorized_elementwise_kernelILi2EZZZNS0_26GeluBackwardCUDAKernelImplERNS_18TensorIteratorBaseENS0_8GeluTypeEENKUlvE0_clEvENKUlvE2_clEvEUlN3c108BFloat16ES8_E_St5arrayIPcLm3EEEEviT0_T1_)
        /*0078*/ 	.short	0x0210
        /*007a*/ 	.short	0x0020


	//----- nvinfo : EIATTR_SW_WAR
	.align		4
.L_817:
        /*007c*/ 	.byte	0x04, 0x36
        /*007e*/ 	.short	(.L_819 - .L_818)
.L_818:
        /*0080*/ 	.word	0x00000008
.L_819:


//--------------------- .nv.info._ZN2at6native29vectorized_elementwise_kernelILi4EZZZNS0_26GeluBackwardCUDAKernelImplERNS_18TensorIteratorBaseENS0_8GeluTypeEENKUlvE0_clEvENKUlvE2_clEvEUlN3c108BFloat16ES8_E_St5arrayIPcLm3EEEEviT0_T1_ --------------------------
	.section	.nv.info._ZN2at6native29vectorized_elementwise_kernelILi4EZZZNS0_26GeluBackwardCUDAKernelImplERNS_18TensorIteratorBaseENS0_8GeluTypeEENKUlvE0_clEvENKUlvE2_clEvEUlN3c108BFloat16ES8_E_St5arrayIPcLm3EEEEviT0_T1_,"",@"SHT_CUDA_INFO"
	.sectionflags	@""
	.align	4


	//----- nvinfo : EIATTR_CUDA_API_VERSION
	.align		4
        /*0000*/ 	.byte	0x04, 0x37
        /*0002*/ 	.short	(.L_821 - .L_820)
.L_820:
        /*0004*/ 	.word	0x00000082


	//----- nvinfo : EIATTR_KPARAM_INFO
	.align		4
.L_821:
        /*0008*/ 	.byte	0x04, 0x17
        /*000a*/ 	.short	(.L_823 - .L_822)
.L_822:
        /*000c*/ 	.word	0x00000000
        /*0010*/ 	.short	0x0002
        /*0012*/ 	.short	0x0008
        /*0014*/ 	.byte	0x00, 0xf0, 0x61, 0x00


	//----- nvinfo : EIATTR_KPARAM_INFO
	.align		4
.L_823:
        /*0018*/ 	.byte	0x04, 0x17
        /*001a*/ 	.short	(.L_825 - .L_824)
.L_824:
        /*001c*/ 	.word	0x00000000
        /*0020*/ 	.short	0x0001
        /*0022*/ 	.short	0x0004
        /*0024*/ 	.byte	0x00, 0xf0, 0x05, 0x00


	//----- nvinfo : EIATTR_KPARAM_INFO
	.align		4
.L_825:
        /*0028*/ 	.byte	0x04, 0x17
        /*002a*/ 	.short	(.L_827 - .L_826)
.L_826:
        /*002c*/ 	.word	0x00000000
        /*0030*/ 	.short	0x0000
        /*0032*/ 	.short	0x0000
        /*0034*/ 	.byte	0x00, 0xf0, 0x11, 0x00


	//----- nvinfo : EIATTR_SPARSE_MMA_MASK
	.align		4
.L_827:
        /*0038*/ 	.byte	0x03, 0x50
        /*003a*/ 	.short	0x0000


	//----- nvinfo : EIATTR_MAXREG_COUNT
	.align		4
        /*003c*/ 	.byte	0x03, 0x1b
        /*003e*/ 	.short	0x00ff


	//----- nvinfo : EIATTR_MERCURY_ISA_VERSION
	.align		4
        /*0040*/ 	.byte	0x03, 0x5f
        /*0042*/ 	.short	0x0101


	//----- nvinfo : EIATTR_EXIT_INSTR_OFFSETS
	.align		4
        /*0044*/ 	.byte	0x04, 0x1c
        /*0046*/ 	.short	(.L_829 - .L_828)


	//   ....[0]....
.L_828:
        /*0048*/ 	.word	0x00001430


	//   ....[1]....
        /*004c*/ 	.word	0x00003500


	//   ....[2]....
        /*0050*/ 	.word	0x00003550


	//----- nvinfo : EIATTR_MAX_THREADS
	.align		4
.L_829:
        /*0054*/ 	.byte	0x04, 0x05
        /*0056*/ 	.short	(.L_831 - .L_830)
.L_830:
        /*0058*/ 	.word	0x00000080
        /*005c*/ 	.word	0x00000001
        /*0060*/ 	.word	0x00000001


	//----- nvinfo : EIATTR_CRS_STACK_SIZE
	.align		4
.L_831:
        /*0064*/ 	.byte	0x04, 0x1e
        /*0066*/ 	.short	(.L_833 - .L_832)
.L_832:
        /*0068*/ 	.word	0x00000000


	//----- nvinfo : EIATTR_CBANK_PARAM_SIZE
	.align		4
.L_833:
        /*006c*/ 	.byte	0x03, 0x19
        /*006e*/ 	.short	0x0020


	//----- nvinfo : EIATTR_PARAM_CBANK
	.align		4
        /*0070*/ 	.byte	0x04, 0x0a
        /*0072*/ 	.short	(.L_835 - .L_834)
	.align		4
.L_834:
        /*0074*/ 	.word	index@(.nv.constant0._ZN2at6native29vectorized_elementwise_kernelILi4EZZZNS0_26GeluBackwardCUDAKernelImplERNS_18TensorIteratorBaseENS0_8GeluTypeEENKUlvE0_clEvENKUlvE2_clEvEUlN3c108BFloat16ES8_E_St5arrayIPcLm3EEEEviT0_T1_)
        /*0078*/ 	.short	0x0210
        /*007a*/ 	.short	0x0020


	//----- nvinfo : EIATTR_SW_WAR
	.align		4
.L_835:
        /*007c*/ 	.byte	0x04, 0x36
        /*007e*/ 	.short	(.L_837 - .L_836)
.L_836:
        /*0080*/ 	.word	0x00000008
.L_837:


//--------------------- .nv.info._ZN2at6native29vectorized_elementwise_kernelILi8EZZZNS0_26GeluBackwardCUDAKernelImplERNS_18TensorIteratorBaseENS0_8GeluTypeEENKUlvE0_clEvENKUlvE2_clEvEUlN3c108BFloat16ES8_E_St5arrayIPcLm3EEEEviT0_T1_ --------------------------
	.section	.nv.info._ZN2at6native29vectorized_elementwise_kernelILi8EZZZNS0_26GeluBackwardCUDAKernelImplERNS_18TensorIteratorBaseENS0_8GeluTypeEENKUlvE0_clEvENKUlvE2_clEvEUlN3c108BFloat16ES8_E_St5arrayIPcLm3EEEEviT0_T1_,"",@"SHT_CUDA_INFO"
	.sectionflags	@""
	.align	4


	//----- nvinfo : EIATTR_CUDA_API_VERSION
	.align		4
        /*0000*/ 	.byte	0x04, 0x37
        /*0002*/ 	.short	(.L_839 - .L_838)
.L_838:
        /*0004*/ 	.word	0x00000082


	//----- nvinfo : EIATTR_KPARAM_INFO
	.align		4
.L_839:
        /*0008*/ 	.byte	0x04, 0x17
        /*000a*/ 	.short	(.L_841 - .L_840)
.L_840:
        /*000c*/ 	.word	0x00000000
        /*0010*/ 	.short	0x0002
        /*0012*/ 	.short	0x0008
        /*0014*/ 	.byte	0x00, 0xf0, 0x61, 0x00


	//----- nvinfo : EIATTR_KPARAM_INFO
	.align		4
.L_841:
        /*0018*/ 	.byte	0x04, 0x17
        /*001a*/ 	.short	(.L_843 - .L_842)
.L_842:
        /*001c*/ 	.word	0x00000000
        /*0020*/ 	.short	0x0001
        /*0022*/ 	.short	0x0004
        /*0024*/ 	.byte	0x00, 0xf0, 0x05, 0x00


	//----- nvinfo : EIATTR_KPARAM_INFO
	.align		4
.L_843:
        /*0028*/ 	.byte	0x04, 0x17
        /*002a*/ 	.short	(.L_845 - .L_844)
.L_844:
        /*002c*/ 	.word	0x00000000
        /*0030*/ 	.short	0x0000
        /*0032*/ 	.short	0x0000
        /*0034*/ 	.byte	0x00, 0xf0, 0x11, 0x00


	//----- nvinfo : EIATTR_SPARSE_MMA_MASK
	.align		4
.L_845:
        /*0038*/ 	.byte	0x03, 0x50
        /*003a*/ 	.short	0x0000


	//----- nvinfo : EIATTR_MAXREG_COUNT
	.align		4
        /*003c*/ 	.byte	0x03, 0x1b
        /*003e*/ 	.short	0x00ff


	//----- nvinfo : EIATTR_MERCURY_ISA_VERSION
	.align		4
        /*0040*/ 	.byte	0x03, 0x5f
        /*0042*/ 	.short	0x0101


	//----- nvinfo : EIATTR_EXIT_INSTR_OFFSETS
	.align		4
        /*0044*/ 	.byte	0x04, 0x1c
        /*0046*/ 	.short	(.L_847 - .L_846)


	//   ....[0]....
.L_846:
        /*0048*/ 	.word	0x00001400


	//   ....[1]....
        /*004c*/ 	.word	0x000034d0


	//   ....[2]....
        /*0050*/ 	.word	0x00003520


	//----- nvinfo : EIATTR_MAX_THREADS
	.align		4
.L_847:
        /*0054*/ 	.byte	0x04, 0x05
        /*0056*/ 	.short	(.L_849 - .L_848)
.L_848:
        /*0058*/ 	.word	0x00000080
        /*005c*/ 	.word	0x00000001
        /*0060*/ 	.word	0x00000001


	//----- nvinfo : EIATTR_CRS_STACK_SIZE
	.align		4
.L_849:
        /*0064*/ 	.byte	0x04, 0x1e
        /*0066*/ 	.short	(.L_851 - .L_850)
.L_850:
        /*0068*/ 	.word	0x00000000


	//----- nvinfo : EIATTR_CBANK_PARAM_SIZE
	.align		4
.L_851:
        /*006c*/ 	.byte	0x03, 0x19
        /*006e*/ 	.short	0x0020


	//----- nvinfo : EIATTR_PARAM_CBANK
	.align		4
        /*0070*/ 	.byte	0x04, 0x0a
        /*0072*/ 	.short	(.L_853 - .L_852)
	.align		4
.L_852:
        /*0074*/ 	.word	index@(.nv.constant0._ZN2at6native29vectorized_elementwise_kernelILi8EZZZNS0_26GeluBackwardCUDAKernelImplERNS_18TensorIteratorBaseENS0_8GeluTypeEENKUlvE0_clEvENKUlvE2_clEvEUlN3c108BFloat16ES8_E_St5arrayIPcLm3EEEEviT0_T1_)
        /*0078*/ 	.short	0x0210
        /*007a*/ 	.short	0x0020


	//----- nvinfo : EIATTR_SW_WAR
	.align		4
.L_853:
        /*007c*/ 	.byte	0x04, 0x36
        /*007e*/ 	.short	(.L_855 - .L_854)
.L_854:
        /*0080*/ 	.word	0x00000008
.L_855:


//--------------------- .nv.info._ZN2at6native18elementwise_kernelILi128ELi4EZNS0_15gpu_kernel_implIZZZNS0_26GeluBackwardCUDAKernelImplERNS_18TensorIteratorBaseENS0_8GeluTypeEENKUlvE0_clEvENKUlvE1_clEvEUlN3c104HalfES9_E_EEvS4_RKT_EUliE_EEviT1_ --------------------------
	.section	.nv.info._ZN2at6native18elementwise_kernelILi128ELi4EZNS0_15gpu_kernel_implIZZZNS0_26GeluBackwardCUDAKernelImplERNS_18TensorIteratorBaseENS0_8GeluTypeEENKUlvE0_clEvENKUlvE1_clEvEUlN3c104HalfES9_E_EEvS4_RKT_EUliE_EEviT1_,"",@"SHT_CUDA_INFO"
	.sectionflags	@""
	.align	4


	//----- nvinfo : EIATTR_CUDA_API_VERSION
	.align		4
        /*0000*/ 	.byte	0x04, 0x37
        /*0002*/ 	.short	(.L_857 - .L_856)
.L_856:
        /*0004*/ 	.word	0x00000082


	//----- nvinfo : EIATTR_KPARAM_INFO
	.align		4
.L_857:
        /*0008*/ 	.byte	0x04, 0x17
        /*000a*/ 	.short	(.L_859 - .L_858)
.L_858:
        /*000c*/ 	.word	0x00000000
        /*0010*/ 	.short	0x0001
        /*0012*/ 	.short	0x0008
        /*0014*/ 	.byte	0x00, 0xf0, 0x21, 0x0a


	//----- nvinfo : EIATTR_KPARAM_INFO
	.align		4
.L_859:
        /*0018*/ 	.byte	0x04, 0x17
        /*001a*/ 	.short	(.L_861 - .L_860)
.L_860:
        /*001c*/ 	.word	0x00000000
        /*0020*/ 	.short	0x0000
        /*0022*/ 	.short	0x0000
        /*0024*/ 	.byte	0x00, 0xf0, 0x11, 0x00


	//----- nvinfo : EIATTR_SPARSE_MMA_MASK
	.align		4
.L_861:
        /*0028*/ 	.byte	0x03, 0x50
        /*002a*/ 	.short	0x0000


	//----- nvinfo : EIATTR_MAXREG_COUNT
	.align		4
        /*002c*/ 	.byte	0x03, 0x1b
        /*002e*/ 	.short	0x0080


	//----- nvinfo : EIATTR_EXTERNS
	.align		4
        /*0030*/ 	.byte	0x04, 0x0f
        /*0032*/ 	.short	(.L_863 - .L_862)


	//   ....[0]....
	.align		4
.L_862:
        /*0034*/ 	.word	index@(__assertfail)


	//----- nvinfo : EIATTR_MERCURY_ISA_VERSION
	.align		4
.L_863:
        /*0038*/ 	.byte	0x03, 0x5f
        /*003a*/ 	.short	0x0101


	//----- nvinfo : EIATTR_SYSCALL_OFFSETS
	.align		4
        /*003c*/ 	.byte	0x04, 0x46
        /*003e*/ 	.short	(.L_865 - .L_864)


	//   ....[0]....
.L_864:
        /*0040*/ 	.word	0x000026e0


	//   ....[1]....
        /*0044*/ 	.word	0x00003690


	//   ....[2]....
        /*0048*/ 	.word	0x000048b0


	//   ....[3]....
        /*004c*/ 	.word	0x00006fc0


	//   ....[4]....
        /*0050*/ 	.word	0x00007f70


	//   ....[5]....
        /*0054*/ 	.word	0x00009190


	//   ....[6]....
        /*0058*/ 	.word	0x0000b890


	//   ....[7]....
        /*005c*/ 	.word	0x0000c840


	//   ....[8]....
        /*0060*/ 	.word	0x0000da60


	//   ....[9]....
        /*0064*/ 	.word	0x00010150


	//   ....[10]....
        /*0068*/ 	.word	0x00011100


	//   ....[11]....
        /*006c*/ 	.word	0x00012320


	//----- nvinfo : EIATTR_EXIT_INSTR_OFFSETS
	.align		4
.L_865:
        /*0070*/ 	.byte	0x04, 0x1c
        /*0072*/ 	.short	(.L_867 - .L_866)


	//   ....[0]....
.L_866:
        /*0074*/ 	.word	0x0000db30


	//   ....[1]....
        /*0078*/ 	.word	0x00011550


	//   ....[2]....
        /*007c*/ 	.word	0x00011590


	//   ....[3]....
        /*0080*/ 	.word	0x00011630


	//   ....[4]....
        /*0084*/ 	.word	0x00011670


	//   ....[5]....
        /*0088*/ 	.word	0x000116b0


	//   ....[6]....
        /*008c*/ 	.word	0x00011740


	//   ....[7]....
        /*0090*/ 	.word	0x00011760


	//   ....[8]....
        /*0094*/ 	.word	0x00011800


	//   ....[9]....
        /*0098*/ 	.word	0x00011850


	//   ....[10]....
        /*009c*/ 	.word	0x000118a0


	//   ....[11]....
        /*00a0*/ 	.word	0x00011970


	//   ....[12]....
        /*00a4*/ 	.word	0x000119d0


	//   ....[13]....
        /*00a8*/ 	.word	0x00011b60


	//   ....[14]....
        /*00ac*/ 	.word	0x00011cc0


	//   ....[15]....
        /*00b0*/ 	.word	0x00011d00


	//   ....[16]....
        /*00b4*/ 	.word	0x00011dc0


	//   ....[17]....
        /*00b8*/ 	.word	0x00011f40


	//   ....[18]....
        /*00bc*/ 	.word	0x000120c0


	//   ....[19]....
        /*00c0*/ 	.word	0x00012220


	//   ....[20]....
        /*00c4*/ 	.word	0x00012330


	//   ....[21]....
        /*00c8*/ 	.word	0x00012370


	//   ....[22]....
        /*00cc*/ 	.word	0x000123b0


	//----- nvinfo : EIATTR_MAX_THREADS
	.align		4
.L_867:
        /*00d0*/ 	.byte	0x04, 0x05
        /*00d2*/ 	.short	(.L_869 - .L_868)
.L_868:
        /*00d4*/ 	.word	0x00000080
        /*00d8*/ 	.word	0x00000001
        /*00dc*/ 	.word	0x00000001


	//----- nvinfo : EIATTR_CRS_STACK_SIZE
	.align		4
.L_869:
        /*00e0*/ 	.byte	0x04, 0x1e
        /*00e2*/ 	.short	(.L_871 - .L_870)
.L_870:
        /*00e4*/ 	.word	0x00000000


	//----- nvinfo : EIATTR_CBANK_PARAM_SIZE
	.align		4
.L_871:
        /*00e8*/ 	.byte	0x03, 0x19
        /*00ea*/ 	.short	0x0290


	//----- nvinfo : EIATTR_PARAM_CBANK
	.align		4
        /*00ec*/ 	.byte	0x04, 0x0a
        /*00ee*/ 	.short	(.L_873 - .L_872)
	.align		4
.L_872:
        /*00f0*/ 	.word	index@(.nv.constant0._ZN2at6native18elementwise_kernelILi128ELi4EZNS0_15gpu_kernel_implIZZZNS0_26GeluBackwardCUDAKernelImplERNS_18TensorIteratorBaseENS0_8GeluTypeEENKUlvE0_clEvENKUlvE1_clEvEUlN3c104HalfES9_E_EEvS4_RKT_EUliE_EEviT1_)
        /*00f4*/ 	.short	0x0210
        /*00f6*/ 	.short	0x0290


	//----- nvinfo : EIATTR_SW_WAR
	.align		4
.L_873:
        /*00f8*/ 	.byte	0x04, 0x36
        /*00fa*/ 	.short	(.L_875 - .L_874)
.L_874:
        /*00fc*/ 	.word	0x00000008
.L_875:


//--------------------- .nv.info._ZN2at6native27unrolled_elementwise_kernelIZZZNS0_26GeluBackwardCUDAKernelImplERNS_18TensorIteratorBaseENS0_8GeluTypeEENKUlvE0_clEvENKUlvE1_clEvEUlN3c104HalfES8_E_St5arrayIPcLm3EELi4E23TrivialOffsetCalculatorILi2EjESD_ILi1EjENS0_6memory12LoadWithCastILi2EEENSG_13StoreWithCastILi1EEEEEviT_T0_T2_T3_T4_T5_ --------------------------
	.section	.nv.info._ZN2at6native27unrolled_elementwise_kernelIZZZNS0_26GeluBackwardCUDAKernelImplERNS_18TensorIteratorBaseENS0_8GeluTypeEENKUlvE0_clEvENKUlvE1_clEvEUlN3c104HalfES8_E_St5arrayIPcLm3EELi4E23TrivialOffsetCalculatorILi2EjESD_ILi1EjENS0_6memory12LoadWithCastILi2EEENSG_13StoreWithCastILi1EEEEEviT_T0_T2_T3_T4_T5_,"",@"SHT_CUDA_INFO"
	.sectionflags	@""
	.align	4


	//----- nvinfo : EIATTR_CUDA_API_VERSION
	.align		4
        /*0000*/ 	.byte	0x04, 0x37
        /*0002*/ 	.short	(.L_877 - .L_876)
.L_876:
        /*0004*/ 	.word	0x00000082


	//----- nvinfo : EIATTR_KPARAM_INFO
	.align		4
.L_877:
        /*0008*/ 	.byte	0x04, 0x17
        /*000a*/ 	.short	(.L_879 - .L_878)
.L_878:
        /*000c*/ 	.word	0x00000000
        /*0010*/ 	.short	0x0006
        /*0012*/ 	.short	0x0030
        /*0014*/ 	.byte	0x00, 0xf0, 0x21, 0x00


	//----- nvinfo : EIATTR_KPARAM_INFO
	.align		4
.L_879:
        /*0018*/ 	.byte	0x04, 0x17
        /*001a*/ 	.short	(.L_881 - .L_880)
.L_880:
        /*001c*/ 	.word	0x00000000
        /*0020*/ 	.short	0x0005
        /*0022*/ 	.short	0x0024
        /*0024*/ 	.byte	0x00, 0xf0, 0x31, 0x00


	//----- nvinfo : EIATTR_KPARAM_INFO
	.align		4
.L_881:
        /*0028*/ 	.byte	0x04, 0x17
        /*002a*/ 	.short	(.L_883 - .L_882)
.L_882:
        /*002c*/ 	.word	0x00000000
        /*0030*/ 	.short	0x0004
        /*0032*/ 	.short	0x0021
        /*0034*/ 	.byte	0x00, 0xf0, 0x05, 0x00


	//----- nvinfo : EIATTR_KPARAM_INFO
	.align		4
.L_883:
        /*0038*/ 	.byte	0x04, 0x17
        /*003a*/ 	.short	(.L_885 - .L_884)
.L_884:
        /*003c*/ 	.word	0x00000000
        /*0040*/ 	.short	0x0003
        /*0042*/ 	.short	0x0020
        /*0044*/ 	.byte	0x00, 0xf0, 0x05, 0x00


	//----- nvinfo : EIATTR_KPARAM_INFO
	.align		4
.L_885:
        /*0048*/ 	.byte	0x04, 0x17
        /*004a*/ 	.short	(.L_887 - .L_886)
.L_886:
        /*004c*/ 	.word	0x00000000
        /*0050*/ 	.short	0x0002
        /*0052*/ 	.short	0x0008
        /*0054*/ 	.byte	0x00, 0xf0, 0x61, 0x00


	//----- nvinfo : EIATTR_KPARAM_INFO
	.align		4
.L_887:
        /*0058*/ 	.byte	0x04, 0x17
        /*005a*/ 	.short	(.L_889 - .L_888)
.L_888:
        /*005c*/ 	.word	0x00000000
        /*0060*/ 	.short	0x0001
        /*0062*/ 	.short	0x0004
        /*0064*/ 	.byte	0x00, 0xf0, 0x05, 0x00


	//----- nvinfo : EIATTR_KPARAM_INFO
	.align		4
.L_889:
        /*0068*/ 	.byte	0x04, 0x17
        /*006a*/ 	.short	(.L_891 - .L_890)
.L_890:
        /*006c*/ 	.word	0x00000000
        /*0070*/ 	.short	0x0000
        /*0072*/ 	.short	0x0000
        /*0074*/ 	.byte	0x00, 0xf0, 0x11, 0x00


	//----- nvinfo : EIATTR_SPARSE_MMA_MASK
	.align		4
.L_891:
        /*0078*/ 	.byte	0x03, 0x50
        /*007a*/ 	.short	0x0000


	//----- nvinfo : EIATTR_MAXREG_COUNT
	.align		4
        /*007c*/ 	.byte	0x03, 0x1b
        /*007e*/ 	.short	0x00ff


	//----- nvinfo : EIATTR_EXTERNS
	.align		4
        /*0080*/ 	.byte	0x04, 0x0f
        /*0082*/ 	.short	(.L_893 - .L_892)


	//   ....[0]....
	.align		4
.L_892:
        /*0084*/ 	.word	index@(__assertfail)


	//----- nvinfo : EIATTR_MERCURY_ISA_VERSION
	.align		4
.L_893:
        /*0088*/ 	.byte	0x03, 0x5f
        /*008a*/ 	.short	0x0101


	//----- nvinfo : EIATTR_SYSCALL_OFFSETS
	.align		4
        /*008c*/ 	.byte	0x04, 0x46
        /*008e*/ 	.short	(.L_895 - .L_894)


	//   ....[0]....
.L_894:
        /*0090*/ 	.word	0x000010c0


	//   ....[1]....
        /*0094*/ 	.word	0x00002150


	//   ....[2]....
        /*0098*/ 	.word	0x00003260


	//   ....[3]....
        /*009c*/ 	.word	0x000042f0


	//   ....[4]....
        /*00a0*/ 	.word	0x00005410


	//   ....[5]....
        /*00a4*/ 	.word	0x000064b0


	//   ....[6]....
        /*00a8*/ 	.word	0x000075b0


	//   ....[7]....
        /*00ac*/ 	.word	0x00008570


	//   ....[8]....
        /*00b0*/ 	.word	0x0000a290


	//   ....[9]....
        /*00b4*/ 	.word	0x0000b2b0


	//   ....[10]....
        /*00b8*/ 	.word	0x0000c290


	//   ....[11]....
        /*00bc*/ 	.word	0x0000d270


	//----- nvinfo : EIATTR_EXIT_INSTR_OFFSETS
	.align		4
.L_895:
        /*00c0*/ 	.byte	0x04, 0x1c
        /*00c2*/ 	.short	(.L_897 - .L_896)


	//   ....[0]....
.L_896:
        /*00c4*/ 	.word	0x0000c350


	//   ....[1]....
        /*00c8*/ 	.word	0x0000c4a0


	//   ....[2]....
        /*00cc*/ 	.word	0x0000c4e0


	//   ....[3]....
        /*00d0*/ 	.word	0x0000c580


	//   ....[4]....
        /*00d4*/ 	.word	0x0000c5c0


	//   ....[5]....
        /*00d8*/ 	.word	0x0000c600


	//   ....[6]....
        /*00dc*/ 	.word	0x0000c690


	//   ....[7]....
        /*00e0*/ 	.word	0x0000c6b0


	//   ....[8]....
        /*00e4*/ 	.word	0x0000c750


	//   ....[9]....
        /*00e8*/ 	.word	0x0000c7a0


	//   ....[10]....
        /*00ec*/ 	.word	0x0000c7f0


	//   ....[11]....
        /*00f0*/ 	.word	0x0000c8c0


	//   ....[12]....
        /*00f4*/ 	.word	0x0000c920


	//   ....[13]....
        /*00f8*/ 	.word	0x0000cab0


	//   ....[14]....
        /*00fc*/ 	.word	0x0000cc10


	//   ....[15]....
        /*0100*/ 	.word	0x0000cc50


	//   ....[16]....
        /*0104*/ 	.word	0x0000cd10


	//   ....[17]....
        /*0108*/ 	.word	0x0000ce90


	//   ....[18]....
        /*010c*/ 	.word	0x0000d010


	//   ....[19]....
        /*0110*/ 	.word	0x0000d170


	//   ....[20]....
        /*0114*/ 	.word	0x0000d280


	//   ....[21]....
        /*0118*/ 	.word	0x0000d2c0


	//   ....[22]....
        /*011c*/ 	.word	0x0000d300


	//----- nvinfo : EIATTR_MAX_THREADS
	.align		4
.L_897:
        /*0120*/ 	.byte	0x04, 0x05
        /*0122*/ 	.short	(.L_899 - .L_898)
.L_898:
        /*0124*/ 	.word	0x00000080
        /*0128*/ 	.word	0x00000001
        /*012c*/ 	.word	0x00000001


	//----- nvinfo : EIATTR_CRS_STACK_SIZE
	.align		4
.L_899:
        /*0130*/ 	.byte	0x04, 0x1e
        /*0132*/ 	.short	(.L_901 - .L_900)
.L_900:
        /*0134*/ 	.word	0x00000000


	//----- nvinfo : EIATTR_CBANK_PARAM_SIZE
	.align		4
.L_901:
        /*0138*/ 	.byte	0x03, 0x19
        /*013a*/ 	.short	0x0038


	//----- nvinfo : EIATTR_PARAM_CBANK
	.align		4
        /*013c*/ 	.byte	0x04, 0x0a
        /*013e*/ 	.short	(.L_903 - .L_902)
	.align		4
.L_902:
        /*0140*/ 	.word	index@(.nv.constant0._ZN2at6native27unrolled_elementwise_kernelIZZZNS0_26GeluBackwardCUDAKernelImplERNS_18TensorIteratorBaseENS0_8GeluTypeEENKUlvE0_clEvENKUlvE1_clEvEUlN3c104HalfES8_E_St5arrayIPcLm3EELi4E23TrivialOffsetCalculatorILi2EjESD_ILi1EjENS0_6memory12LoadWithCastILi2EEENSG_13StoreWithCastILi1EEEEEviT_T0_T2_T3_T4_T5_)
        /*0144*/ 	.short	0x0210
        /*0146*/ 	.short	0x0038


	//----- nvinfo : EIATTR_SW_WAR
	.align		4
.L_903:
        /*0148*/ 	.byte	0x04, 0x36
        /*014a*/ 	.short	(.L_905 - .L_904)
.L_904:
        /*014c*/ 	.word	0x00000008
.L_905:


//--------------------- .nv.info._ZN2at6native18elementwise_kernelILi128ELi4EZNS0_22gpu_kernel_impl_nocastIZZZNS0_26GeluBackwardCUDAKernelImplERNS_18TensorIteratorBaseENS0_8GeluTypeEENKUlvE0_clEvENKUlvE1_clEvEUlN3c104HalfES9_E_EEvS4_RKT_EUliE_EEviT1_ --------------------------
	.section	.nv.info._ZN2at6native18elementwise_kernelILi128ELi4EZNS0_22gpu_kernel_impl_nocastIZZZNS0_26GeluBackwardCUDAKernelImplERNS_18TensorIteratorBaseENS0_8GeluTypeEENKUlvE0_clEvENKUlvE1_clEvEUlN3c104HalfES9_E_EEvS4_RKT_EUliE_EEviT1_,"",@"SHT_CUDA_INFO"
	.sectionflags	@""
	.align	4


	//----- nvinfo : EIATTR_CUDA_API_VERSION
	.align		4
        /*0000*/ 	.byte	0x04, 0x37
        /*0002*/ 	.short	(.L_907 - .L_906)
.L_906:
        /*0004*/ 	.word	0x00000082


	//----- nvinfo : EIATTR_KPARAM_INFO
	.align		4
.L_907:
        /*0008*/ 	.byte	0x04, 0x17
        /*000a*/ 	.short	(.L_909 - .L_908)
.L_908:
        /*000c*/ 	.word	0x00000000
        /*0010*/ 	.short	0x0001
        /*0012*/ 	.short	0x0008
        /*0014*/ 	.byte	0x00, 0xf0, 0x21, 0x0a


	//----- nvinfo : EIATTR_KPARAM_INFO
	.align		4
.L_909:
        /*0018*/ 	.byte	0x04, 0x17
        /*001a*/ 	.short	(.L_911 - .L_910)
.L_910:
        /*001c*/ 	.word	0x00000000
        /*0020*/ 	.short	0x0000
        /*0022*/ 	.short	0x0000
        /*0024*/ 	.byte	0x00, 0xf0, 0x11, 0x00


	//----- nvinfo : EIATTR_SPARSE_MMA_MASK
	.align		4
.L_911:
        /*0028*/ 	.byte	0x03, 0x50
        /*002a*/ 	.short	0x0000


	//----- nvinfo : EIATTR_MAXREG_COUNT
	.align		4
        /*002c*/ 	.byte	0x03, 0x1b
        /*002e*/ 	.short	0x0080


	//----- nvinfo : EIATTR_MERCURY_ISA_VERSION
	.align		4
        /*0030*/ 	.byte	0x03, 0x5f
        /*0032*/ 	.short	0x0101


	//----- nvinfo : EIATTR_EXIT_INSTR_OFFSETS
	.align		4
        /*0034*/ 	.byte	0x04, 0x1c
        /*0036*/ 	.short	(.L_913 - .L_912)


	//   ....[0]....
.L_912:
        /*0038*/ 	.word	0x00004e00


	//   ....[1]....
        /*003c*/ 	.word	0x00006790


	//----- nvinfo : EIATTR_MAX_THREADS
	.align		4
.L_913:
        /*0040*/ 	.byte	0x04, 0x05
        /*0042*/ 	.short	(.L_915 - .L_914)
.L_914:
        /*0044*/ 	.word	0x00000080
        /*0048*/ 	.word	0x00000001
        /*004c*/ 	.word	0x00000001


	//----- nvinfo : EIATTR_CRS_STACK_SIZE
	.align		4
.L_915:
        /*0050*/ 	.byte	0x04, 0x1e
        /*0052*/ 	.short	(.L_917 - .L_916)
.L_916:
        /*0054*/ 	.word	0x00000000


	//----- nvinfo : EIATTR_CBANK_PARAM_SIZE
	.align		4
.L_917:
        /*0058*/ 	.byte	0x03, 0x19
        /*005a*/ 	.short	0x0290


	//----- nvinfo : EIATTR_PARAM_CBANK
	.align		4
        /*005c*/ 	.byte	0x04, 0x0a
        /*005e*/ 	.short	(.L_919 - .L_918)
	.align		4
.L_918:
        /*0060*/ 	.word	index@(.nv.constant0._ZN2at6native18elementwise_kernelILi128ELi4EZNS0_22gpu_kernel_impl_nocastIZZZNS0_26GeluBackwardCUDAKernelImplERNS_18TensorIteratorBaseENS0_8GeluTypeEENKUlvE0_clEvENKUlvE1_clEvEUlN3c104HalfES9_E_EEvS4_RKT_EUliE_EEviT1_)
        /*0064*/ 	.short	0x0210
        /*0066*/ 	.short	0x0290


	//----- nvinfo : EIATTR_SW_WAR
	.align		4
.L_919:
        /*0068*/ 	.byte	0x04, 0x36
        /*006a*/ 	.short	(.L_921 - .L_920)
.L_920:
        /*006c*/ 	.word	0x00000008
.L_921:


//--------------------- .nv.info._ZN2at6native27unrolled_elementwise_kernelIZZZNS0_26GeluBackwardCUDAKernelImplERNS_18TensorIteratorBaseENS0_8GeluTypeEENKUlvE0_clEvENKUlvE1_clEvEUlN3c104HalfES8_E_St5arrayIPcLm3EELi4E23TrivialOffsetCalculatorILi2EjESD_ILi1EjENS0_6memory15LoadWithoutCastENSG_16StoreWithoutCastEEEviT_T0_T2_T3_T4_T5_ --------------------------
	.section	.nv.info._ZN2at6native27unrolled_elementwise_kernelIZZZNS0_26GeluBackwardCUDAKernelImplERNS_18TensorIteratorBaseENS0_8GeluTypeEENKUlvE0_clEvENKUlvE1_clEvEUlN3c104HalfES8_E_St5arrayIPcLm3EELi4E23TrivialOffsetCalculatorILi2EjESD_ILi1EjENS0_6memory15LoadWithoutCastENSG_16StoreWithoutCastEEEviT_T0_T2_T3_T4_T5_,"",@"SHT_CUDA_INFO"
	.sectionflags	@""
	.align	4


	//----- nvinfo : EIATTR_CUDA_API_VERSION
	.align		4
        /*0000*/ 	.byte	0x04, 0x37
        /*0002*/ 	.short	(.L_923 - .L_922)
.L_922:
        /*0004*/ 	.word	0x00000082


	//----- nvinfo : EIATTR_KPARAM_INFO
	.align		4
.L_923:
        /*0008*/ 	.byte	0x04, 0x17
        /*000a*/ 	.short	(.L_925 - .L_924)
.L_924:
        /*000c*/ 	.word	0x00000000
        /*0010*/ 	.short	0x0006
        /*0012*/ 	.short	0x0023
        /*0014*/ 	.byte	0x00, 0xf0, 0x05, 0x00


	//----- nvinfo : EIATTR_KPARAM_INFO
	.align		4
.L_925:
        /*0018*/ 	.byte	0x04, 0x17
        /*001a*/ 	.short	(.L_927 - .L_926)
.L_926:
        /*001c*/ 	.word	0x00000000
        /*0020*/ 	.short	0x0005
        /*0022*/ 	.short	0x0022
        /*0024*/ 	.byte	0x00, 0xf0, 0x05, 0x00


	//----- nvinfo : EIATTR_KPARAM_INFO
	.align		4
.L_927:
        /*0028*/ 	.byte	0x04, 0x17
        /*002a*/ 	.short	(.L_929 - .L_928)
.L_928:
        /*002c*/ 	.word	0x00000000
        /*0030*/ 	.short	0x0004
        /*0032*/ 	.short	0x0021
        /*0034*/ 	.byte	0x00, 0xf0, 0x05, 0x00


	//----- nvinfo : EIATTR_KPARAM_INFO
	.align		4
.L_929:
        /*0038*/ 	.byte	0x04, 0x17
        /*003a*/ 	.short	(.L_931 - .L_930)
.L_930:
        /*003c*/ 	.word	0x00000000
        /*0040*/ 	.short	0x0003
        /*0042*/ 	.short	0x0020
        /*0044*/ 	.byte	0x00, 0xf0, 0x05, 0x00


	//----- nvinfo : EIATTR_KPARAM_INFO
	.align		4
.L_931:
        /*0048*/ 	.byte	0x04, 0x17
        /*004a*/ 	.short	(.L_933 - .L_932)
.L_932:
        /*004c*/ 	.word	0x00000000
        /*0050*/ 	.short	0x0002
        /*0052*/ 	.short	0x0008
        /*0054*/ 	.byte	0x00, 0xf0, 0x61, 0x00


	//----- nvinfo : EIATTR_KPARAM_INFO
	.align		4
.L_933:
        /*0058*/ 	.byte	0x04, 0x17
        /*005a*/ 	.short	(.L_935 - .L_934)
.L_934:
        /*005c*/ 	.word	0x00000000
        /*0060*/ 	.short	0x0001
        /*0062*/ 	.short	0x0004
        /*0064*/ 	.byte	0x00, 0xf0, 0x05, 0x00


	//----- nvinfo : EIATTR_KPARAM_INFO
	.align		4
.L_935:
        /*0068*/ 	.byte	0x04, 0x17
        /*006a*/ 	.short	(.L_937 - .L_936)
.L_936:
        /*006c*/ 	.word	0x00000000
        /*0070*/ 	.short	0x0000
        /*0072*/ 	.short	0x0000
        /*0074*/ 	.byte	0x00, 0xf0, 0x11, 0x00


	//----- nvinfo : EIATTR_SPARSE_MMA_MASK
	.align		4
.L_937:
        /*0078*/ 	.byte	0x03, 0x50
        /*007a*/ 	.short	0x0000


	//----- nvinfo : EIATTR_MAXREG_COUNT
	.align		4
        /*007c*/ 	.byte	0x03, 0x1b
        /*007e*/ 	.short	0x00ff


	//----- nvinfo : EIATTR_MERCURY_ISA_VERSION
	.align		4
        /*0080*/ 	.byte	0x03, 0x5f
        /*0082*/ 	.short	0x0101


	//----- nvinfo : EIATTR_EXIT_INSTR_OFFSETS
	.align		4
        /*0084*/ 	.byte	0x04, 0x1c
        /*0086*/ 	.short	(.L_939 - .L_938)


	//   ....[0]....
.L_938:
        /*0088*/ 	.word	0x00001050


	//   ....[1]....
        /*008c*/ 	.word	0x000010a0


	//----- nvinfo : EIATTR_MAX_THREADS
	.align		4
.L_939:
        /*0090*/ 	.byte	0x04, 0x05
        /*0092*/ 	.short	(.L_941 - .L_940)
.L_940:
        /*0094*/ 	.word	0x00000080
        /*0098*/ 	.word	0x00000001
        /*009c*/ 	.word	0x00000001


	//----- nvinfo : EIATTR_CRS_STACK_SIZE
	.align		4
.L_941:
        /*00a0*/ 	.byte	0x04, 0x1e
        /*00a2*/ 	.short	(.L_943 - .L_942)
.L_942:
        /*00a4*/ 	.word	0x00000000


	//----- nvinfo : EIATTR_CBANK_PARAM_SIZE
	.align		4
.L_943:
        /*00a8*/ 	.byte	0x03, 0x19
        /*00aa*/ 	.short	0x0024


	//----- nvinfo : EIATTR_PARAM_CBANK
	.align		4
        /*00ac*/ 	.byte	0x04, 0x0a
        /*00ae*/ 	.short	(.L_945 - .L_944)
	.align		4
.L_944:
        /*00b0*/ 	.word	index@(.nv.constant0._ZN2at6native27unrolled_elementwise_kernelIZZZNS0_26GeluBackwardCUDAKernelImplERNS_18TensorIteratorBaseENS0_8GeluTypeEENKUlvE0_clEvENKUlvE1_clEvEUlN3c104HalfES8_E_St5arrayIPcLm3EELi4E23TrivialOffsetCalculatorILi2EjESD_ILi1EjENS0_6memory15LoadWithoutCastENSG_16StoreWithoutCastEEEviT_T0_T2_T3_T4_T5_)
        /*00b4*/ 	.short	0x0210
        /*00b6*/ 	.short	0x0024


	//----- nvinfo : EIATTR_SW_WAR
	.align		4
.L_945:
        /*00b8*/ 	.byte	0x04, 0x36
        /*00ba*/ 	.short	(.L_947 - .L_946)
.L_946:
        /*00bc*/ 	.word	0x00000008
.L_947:


//--------------------- .nv.info._ZN2at6native29vectorized_elementwise_kernelILi2EZZZNS0_26GeluBackwardCUDAKernelImplERNS_18TensorIteratorBaseENS0_8GeluTypeEENKUlvE0_clEvENKUlvE1_clEvEUlN3c104HalfES8_E_St5arrayIPcLm3EEEEviT0_T1_ --------------------------
	.section	.nv.info._ZN2at6native29vectorized_elementwise_kernelILi2EZZZNS0_26GeluBackwardCUDAKernelImplERNS_18TensorIteratorBaseENS0_8GeluTypeEENKUlvE0_clEvENKUlvE1_clEvEUlN3c104HalfES8_E_St5arrayIPcLm3EEEEviT0_T1_,"",@"SHT_CUDA_INFO"
	.sectionflags	@""
	.align	4


	//----- nvinfo : EIATTR_CUDA_API_VERSION
	.align		4
        /*0000*/ 	.byte	0x04, 0x37
        /*0002*/ 	.short	(.L_949 - .L_948)
.L_948:
        /*0004*/ 	.word	0x00000082


	//----- nvinfo : EIATTR_KPARAM_INFO
	.align		4
.L_949:
        /*0008*/ 	.byte	0x04, 0x17
        /*000a*/ 	.short	(.L_951 - .L_950)
.L_950:
        /*000c*/ 	.word	0x00000000
        /*0010*/ 	.short	0x0002
        /*0012*/ 	.short	0x0008
        /*0014*/ 	.byte	0x00, 0xf0, 0x61, 0x00


	//----- nvinfo : EIATTR_KPARAM_INFO
	.align		4
.L_951:
        /*0018*/ 	.byte	0x04, 0x17
        /*001a*/ 	.short	(.L_953 - .L_952)
.L_952:
        /*001c*/ 	.word	0x00000000
        /*0020*/ 	.short	0x0001
        /*0022*/ 	.short	0x0004
        /*0024*/ 	.byte	0x00, 0xf0, 0x05, 0x00


	//----- nvinfo : EIATTR_KPARAM_INFO
	.align		4
.L_953:
        /*0028*/ 	.byte	0x04, 0x17
        /*002a*/ 	.short	(.L_955 - .L_954)
.L_954:
        /*002c*/ 	.word	0x00000000
        /*0030*/ 	.short	0x0000
        /*0032*/ 	.short	0x0000
        /*0034*/ 	.byte	0x00, 0xf0, 0x11, 0x00


	//----- nvinfo : EIATTR_SPARSE_MMA_MASK
	.align		4
.L_955:
        /*0038*/ 	.byte	0x03, 0x50
        /*003a*/ 	.short	0x0000


	//----- nvinfo : EIATTR_MAXREG_COUNT
	.align		4
        /*003c*/ 	.byte	0x03, 0x1b
        /*003e*/ 	.short	0x00ff


	//----- nvinfo : EIATTR_MERCURY_ISA_VERSION
	.align		4
        /*0040*/ 	.byte	0x03, 0x5f
        /*0042*/ 	.short	0x0101


	//----- nvinfo : EIATTR_EXIT_INSTR_OFFSETS
	.align		4
        /*0044*/ 	.byte	0x04, 0x1c
        /*0046*/ 	.short	(.L_957 - .L_956)


	//   ....[0]....
.L_956:
        /*0048*/ 	.word	0x00001410


	//   ....[1]....
        /*004c*/ 	.word	0x000034e0


	//   ....[2]....
        /*0050*/ 	.word	0x00003530


	//----- nvinfo : EIATTR_MAX_THREADS
	.align		4
.L_957:
        /*0054*/ 	.byte	0x04, 0x05
        /*0056*/ 	.short	(.L_959 - .L_958)
.L_958:
        /*0058*/ 	.word	0x00000080
        /*005c*/ 	.word	0x00000001
        /*0060*/ 	.word	0x00000001


	//----- nvinfo : EIATTR_CRS_STACK_SIZE
	.align		4
.L_959:
        /*0064*/ 	.byte	0x04, 0x1e
        /*0066*/ 	.short	(.L_961 - .L_960)
.L_960:
        /*0068*/ 	.word	0x00000000


	//----- nvinfo : EIATTR_CBANK_PARAM_SIZE
	.align		4
.L_961:
        /*006c*/ 	.byte	0x03, 0x19
        /*006e*/ 	.short	0x0020


	//----- nvinfo : EIATTR_PARAM_CBANK
	.align		4
        /*0070*/ 	.byte	0x04, 0x0a
        /*0072*/ 	.short	(.L_963 - .L_962)
	.align		4
.L_962:
        /*0074*/ 	.word	index@(.nv.constant0._ZN2at6native29vectorized_elementwise_kernelILi2EZZZNS0_26GeluBackwardCUDAKernelImplERNS_18TensorIteratorBaseENS0_8GeluTypeEENKUlvE0_clEvENKUlvE1_clEvEUlN3c104HalfES8_E_St5arrayIPcLm3EEEEviT0_T1_)
        /*0078*/ 	.short	0x0210
        /*007a*/ 	.short	0x0020


	//----- nvinfo : EIATTR_SW_WAR
	.align		4
.L_963:
        /*007c*/ 	.byte	0x04, 0x36
        /*007e*/ 	.short	(.L_965 - .L_964)
.L_964:
        /*0080*/ 	.word	0x00000008
.L_965:


//--------------------- .nv.info._ZN2at6native29vectorized_elementwise_kernelILi4EZZZNS0_26GeluBackwardCUDAKernelImplERNS_18TensorIteratorBaseENS0_8GeluTypeEENKUlvE0_clEvENKUlvE1_clEvEUlN3c104HalfES8_E_St5arrayIPcLm3EEEEviT0_T1_ --------------------------
	.section	.nv.info._ZN2at6native29vectorized_elementwise_kernelILi4EZZZNS0_26GeluBackwardCUDAKernelImplERNS_18TensorIteratorBaseENS0_8GeluTypeEENKUlvE0_clEvENKUlvE1_clEvEUlN3c104HalfES8_E_St5arrayIPcLm3EEEEviT0_T1_,"",@"SHT_CUDA_INFO"
	.sectionflags	@""
	.align	4


	//----- nvinfo : EIATTR_CUDA_API_VERSION
	.align		4
        /*0000*/ 	.byte	0x04, 0x37
        /*0002*/ 	.short	(.L_967 - .L_966)
.L_966:
        /*0004*/ 	.word	0x00000082


	//----- nvinfo : EIATTR_KPARAM_INFO
	.align		4
.L_967:
        /*0008*/ 	.byte	0x04, 0x17
        /*000a*/ 	.short	(.L_969 - .L_968)
.L_968:
        /*000c*/ 	.word	0x00000000
        /*0010*/ 	.short	0x0002
        /*0012*/ 	.short	0x0008
        /*0014*/ 	.byte	0x00, 0xf0, 0x61, 0x00


	//----- nvinfo : EIATTR_KPARAM_INFO
	.align		4
.L_969:
        /*0018*/ 	.byte	0x04, 0x17
        /*001a*/ 	.short	(.L_971 - .L_970)
.L_970:
        /*001c*/ 	.word	0x00000000
        /*0020*/ 	.short	0x0001
        /*0022*/ 	.short	0x0004
        /*0024*/ 	.byte	0x00, 0xf0, 0x05, 0x00


	//----- nvinfo : EIATTR_KPARAM_INFO
	.align		4
.L_971:
        /*0028*/ 	.byte	0x04, 0x17
        /*002a*/ 	.short	(.L_973 - .L_972)
.L_972:
        /*002c*/ 	.word	0x00000000
        /*0030*/ 	.short	0x0000
        /*0032*/ 	.short	0x0000
        /*0034*/ 	.byte	0x00, 0xf0, 0x11, 0x00


	//----- nvinfo : EIATTR_SPARSE_MMA_MASK
	.align		4
.L_973:
        /*0038*/ 	.byte	0x03, 0x50
        /*003a*/ 	.short	0x0000


	//----- nvinfo : EIATTR_MAXREG_COUNT
	.align		4
        /*003c*/ 	.byte	0x03, 0x1b
        /*003e*/ 	.short	0x00ff


	//----- nvinfo : EIATTR_MERCURY_ISA_VERSION
	.align		4
        /*0040*/ 	.byte	0x03, 0x5f
        /*0042*/ 	.short	0x0101


	//----- nvinfo : EIATTR_EXIT_INSTR_OFFSETS
	.align		4
        /*0044*/ 	.byte	0x04, 0x1c
        /*0046*/ 	.short	(.L_975 - .L_974)


	//   ....[0]....
.L_974:
        /*0048*/ 	.word	0x000013b0


	//   ....[1]....
        /*004c*/ 	.word	0x00003480


	//   ....[2]....
        /*0050*/ 	.word	0x000034d0


	//----- nvinfo : EIATTR_MAX_THREADS
	.align		4
.L_975:
        /*0054*/ 	.byte	0x04, 0x05
        /*0056*/ 	.short	(.L_977 - .L_976)
.L_976:
        /*0058*/ 	.word	0x00000080
        /*005c*/ 	.word	0x00000001
        /*0060*/ 	.word	0x00000001


	//----- nvinfo : EIATTR_CRS_STACK_SIZE
	.align		4
.L_977:
        /*0064*/ 	.byte	0x04, 0x1e
        /*0066*/ 	.short	(.L_979 - .L_978)
.L_978:
        /*0068*/ 	.word	0x00000000


	//----- nvinfo : EIATTR_CBANK_PARAM_SIZE
	.align		4
.L_979:
        /*006c*/ 	.byte	0x03, 0x19
        /*006e*/ 	.short	0x0020


	//----- nvinfo : EIATTR_PARAM_CBANK
	.align		4
        /*0070*/ 	.byte	0x04, 0x0a
        /*0072*/ 	.short	(.L_981 - .L_980)
	.align		4
.L_980:
        /*0074*/ 	.word	index@(.nv.constant0._ZN2at6native29vectorized_elementwise_kernelILi4EZZZNS0_26GeluBackwardCUDAKernelImplERNS_18TensorIteratorBaseENS0_8GeluTypeEENKUlvE0_clEvENKUlvE1_clEvEUlN3c104HalfES8_E_St5arrayIPcLm3EEEEviT0_T1_)
        /*0078*/ 	.short	0x0210
        /*007a*/ 	.short	0x0020


	//----- nvinfo : EIATTR_SW_WAR
	.align		4
.L_981:
        /*007c*/ 	.byte	0x04, 0x36
        /*007e*/ 	.short	(.L_983 - .L_982)
.L_982:
        /*0080*/ 	.word	0x00000008
.L_983:


//--------------------- .nv.info._ZN2at6native29vectorized_elementwise_kernelILi8EZZZNS0_26GeluBackwardCUDAKernelImplERNS_18TensorIteratorBaseENS0_8GeluTypeEENKUlvE0_clEvENKUlvE1_clEvEUlN3c104HalfES8_E_St5arrayIPcLm3EEEEviT0_T1_ --------------------------
	.section	.nv.info._ZN2at6native29vectorized_elementwise_kernelILi8EZZZNS0_26GeluBackwardCUDAKernelImplERNS_18TensorIteratorBaseENS0_8GeluTypeEENKUlvE0_clEvENKUlvE1_clEvEUlN3c104HalfES8_E_St5arrayIPcLm3EEEEviT0_T1_,"",@"SHT_CUDA_INFO"
	.sectionflags	@""
	.align	4


	//----- nvinfo : EIATTR_CUDA_API_VERSION
	.align		4
        /*0000*/ 	.byte	0x04, 0x37
        /*0002*/ 	.short	(.L_985 - .L_984)
.L_984:
        /*0004*/ 	.word	0x00000082


	//----- nvinfo : EIATTR_KPARAM_INFO
	.align		4
.L_985:
        /*0008*/ 	.byte	0x04, 0x17
        /*000a*/ 	.short	(.L_987 - .L_986)
.L_986:
        /*000c*/ 	.word	0x00000000
        /*0010*/ 	.short	0x0002
        /*0012*/ 	.short	0x0008
        /*0014*/ 	.byte	0x00, 0xf0, 0x61, 0x00


	//----- nvinfo : EIATTR_KPARAM_INFO
	.align		4
.L_987:
        /*0018*/ 	.byte	0x04, 0x17
        /*001a*/ 	.short	(.L_989 - .L_988)
.L_988:
        /*001c*/ 	.word	0x00000000
        /*0020*/ 	.short	0x0001
        /*0022*/ 	.short	0x0004
        /*0024*/ 	.byte	0x00, 0xf0, 0x05, 0x00


	//----- nvinfo : EIATTR_KPARAM_INFO
	.align		4
.L_989:
        /*0028*/ 	.byte	0x04, 0x17
        /*002a*/ 	.short	(.L_991 - .L_990)
.L_990:
        /*002c*/ 	.word	0x00000000
        /*0030*/ 	.short	0x0000
        /*0032*/ 	.short	0x0000
        /*0034*/ 	.byte	0x00, 0xf0, 0x11, 0x00


	//----- nvinfo : EIATTR_SPARSE_MMA_MASK
	.align		4
.L_991:
        /*0038*/ 	.byte	0x03, 0x50
        /*003a*/ 	.short	0x0000


	//----- nvinfo : EIATTR_MAXREG_COUNT
	.align		4
        /*003c*/ 	.byte	0x03, 0x1b
        /*003e*/ 	.short	0x00ff


	//----- nvinfo : EIATTR_MERCURY_ISA_VERSION
	.align		4
        /*0040*/ 	.byte	0x03, 0x5f
        /*0042*/ 	.short	0x0101


	//----- nvinfo : EIATTR_EXIT_INSTR_OFFSETS
	.align		4
        /*0044*/ 	.byte	0x04, 0x1c
        /*0046*/ 	.short	(.L_993 - .L_992)


	//   ....[0]....
.L_992:
        /*0048*/ 	.word	0x00001380


	//   ....[1]....
        /*004c*/ 	.word	0x00003450


	//   ....[2]....
        /*0050*/ 	.word	0x000034a0


	//----- nvinfo : EIATTR_MAX_THREADS
	.align		4
.L_993:
        /*0054*/ 	.byte	0x04, 0x05
        /*0056*/ 	.short	(.L_995 - .L_994)
.L_994:
        /*0058*/ 	.word	0x00000080
        /*005c*/ 	.word	0x00000001
        /*0060*/ 	.word	0x00000001


	//----- nvinfo : EIATTR_CRS_STACK_SIZE
	.align		4
.L_995:
        /*0064*/ 	.byte	0x04, 0x1e
        /*0066*/ 	.short	(.L_997 - .L_996)
.L_996:
        /*0068*/ 	.word	0x00000000


	//----- nvinfo : EIATTR_CBANK_PARAM_SIZE
	.align		4
.L_997:
        /*006c*/ 	.byte	0x03, 0x19
        /*006e*/ 	.short	0x0020


	//----- nvinfo : EIATTR_PARAM_CBANK
	.align		4
        /*0070*/ 	.byte	0x04, 0x0a
        /*0072*/ 	.short	(.L_999 - .L_998)
	.align		4
.L_998:
        /*0074*/ 	.word	index@(.nv.constant0._ZN2at6native29vectorized_elementwise_kernelILi8EZZZNS0_26GeluBackwardCUDAKernelImplERNS_18TensorIteratorBaseENS0_8GeluTypeEENKUlvE0_clEvENKUlvE1_clEvEUlN3c104HalfES8_E_St5arrayIPcLm3EEEEviT0_T1_)
        /*0078*/ 	.short	0x0210
        /*007a*/ 	.short	0x0020


	//----- nvinfo : EIATTR_SW_WAR
	.align		4
.L_999:
        /*007c*/ 	.byte	0x04, 0x36
        /*007e*/ 	.short	(.L_1001 - .L_1000)
.L_1000:
        /*0080*/ 	.word	0x00000008
.L_1001:


//--------------------- .nv.info._ZN2at6native18elementwise_kernelILi128ELi4EZNS0_15gpu_kernel_implIZZZNS0_26GeluBackwardCUDAKernelImplERNS_18TensorIteratorBaseENS0_8GeluTypeEENKUlvE0_clEvENKUlvE0_clEvEUlffE_EEvS4_RKT_EUliE_EEviT1_ --------------------------
	.section	.nv.info._ZN2at6native18elementwise_kernelILi128ELi4EZNS0_15gpu_kernel_implIZZZNS0_26GeluBackwardCUDAKernelImplERNS_18TensorIteratorBaseENS0_8GeluTypeEENKUlvE0_clEvENKUlvE0_clEvEUlffE_EEvS4_RKT_EUliE_EEviT1_,"",@"SHT_CUDA_INFO"
	.sectionflags	@""
	.align	4


	//----- nvinfo : EIATTR_CUDA_API_VERSION
	.align		4
        /*0000*/ 	.byte	0x04, 0x37
        /*0002*/ 	.short	(.L_1003 - .L_1002)
.L_1002:
        /*0004*/ 	.word	0x00000082


	//----- nvinfo : EIATTR_KPARAM_INFO
	.align		4
.L_1003:
        /*0008*/ 	.byte	0x04, 0x17
        /*000a*/ 	.short	(.L_1005 - .L_1004)
.L_1004:
        /*000c*/ 	.word	0x00000000
        /*0010*/ 	.short	0x0001
        /*0012*/ 	.short	0x0008
        /*0014*/ 	.byte	0x00, 0xf0, 0x21, 0x0a


	//----- nvinfo : EIATTR_KPARAM_INFO
	.align		4
.L_1005:
        /*0018*/ 	.byte	0x04, 0x17
        /*001a*/ 	.short	(.L_1007 - .L_1006)
.L_1006:
        /*001c*/ 	.word	0x00000000
        /*0020*/ 	.short	0x0000
        /*0022*/ 	.short	0x0000
        /*0024*/ 	.byte	0x00, 0xf0, 0x11, 0x00


	//----- nvinfo : EIATTR_SPARSE_MMA_MASK
	.align		4
.L_1007:
        /*0028*/ 	.byte	0x03, 0x50
        /*002a*/ 	.short	0x0000


	//----- nvinfo : EIATTR_MAXREG_COUNT
	.align		4
        /*002c*/ 	.byte	0x03, 0x1b
        /*002e*/ 	.short	0x0080


	//----- nvinfo : EIATTR_EXTERNS
	.align		4
        /*0030*/ 	.byte	0x04, 0x0f
        /*0032*/ 	.short	(.L_1009 - .L_1008)


	//   ....[0]....
	.align		4
.L_1008:
        /*0034*/ 	.word	index@(__assertfail)


	//----- nvinfo : EIATTR_MERCURY_ISA_VERSION
	.align		4
.L_1009:
        /*0038*/ 	.byte	0x03, 0x5f
        /*003a*/ 	.short	0x0101


	//----- nvinfo : EIATTR_SYSCALL_OFFSETS
	.align		4
        /*003c*/ 	.byte	0x04, 0x46
        /*003e*/ 	.short	(.L_1011 - .L_1010)


	//   ....[0]....
.L_1010:
        /*0040*/ 	.word	0x000024b0


	//   ....[1]....
        /*0044*/ 	.word	0x000032d0


	//   ....[2]....
        /*0048*/ 	.word	0x000043b0


	//   ....[3]....
        /*004c*/ 	.word	0x00006870


	//   ....[4]....
        /*0050*/ 	.word	0x00007690


	//   ....[5]....
        /*0054*/ 	.word	0x00008770


	//   ....[6]....
        /*0058*/ 	.word	0x0000ac20


	//   ....[7]....
        /*005c*/ 	.word	0x0000ba40


	//   ....[8]....
        /*0060*/ 	.word	0x0000cb20


	//   ....[9]....
        /*0064*/ 	.word	0x0000efc0


	//   ....[10]....
        /*0068*/ 	.word	0x0000fde0


	//   ....[11]....
        /*006c*/ 	.word	0x00010ec0


	//----- nvinfo : EIATTR_EXIT_INSTR_OFFSETS
	.align		4
.L_1011:
        /*0070*/ 	.byte	0x04, 0x1c
        /*0072*/ 	.short	(.L_1013 - .L_1012)


	//   ....[0]....
.L_1012:
        /*0074*/ 	.word	0x0000cbd0


	//   ....[1]....
        /*0078*/ 	.word	0x000101e0


	//   ....[2]....
        /*007c*/ 	.word	0x00010220


	//   ....[3]....
        /*0080*/ 	.word	0x000102b0


	//   ....[4]....
        /*0084*/ 	.word	0x000102e0


	//   ....[5]....
        /*0088*/ 	.word	0x00010310


	//   ....[6]....
        /*008c*/ 	.word	0x00010390


	//   ....[7]....
        /*0090*/ 	.word	0x000103c0


	//   ....[8]....
        /*0094*/ 	.word	0x00010450


	//   ....[9]....
        /*0098*/ 	.word	0x00010490


	//   ....[10]....
        /*009c*/ 	.word	0x000104d0


	//   ....[11]....
        /*00a0*/ 	.word	0x00010590


	//   ....[12]....
        /*00a4*/ 	.word	0x000105e0


	//   ....[13]....
        /*00a8*/ 	.word	0x00010760


	//   ....[14]....
        /*00ac*/ 	.word	0x000108b0


	//   ....[15]....
        /*00b0*/ 	.word	0x000108e0


	//   ....[16]....
        /*00b4*/ 	.word	0x00010990


	//   ....[17]....
        /*00b8*/ 	.word	0x00010b00


	//   ....[18]....
        /*00bc*/ 	.word	0x00010c70


	//   ....[19]....
        /*00c0*/ 	.word	0x00010dc0


	//   ....[20]....
        /*00c4*/ 	.word	0x00010ed0


	//   ....[21]....
        /*00c8*/ 	.word	0x00010f00


	//   ....[22]....
        /*00cc*/ 	.word	0x00010f30


	//----- nvinfo : EIATTR_MAX_THREADS
	.align		4
.L_1013:
        /*00d0*/ 	.byte	0x04, 0x05
        /*00d2*/ 	.short	(.L_1015 - .L_1014)
.L_1014:
        /*00d4*/ 	.word	0x00000080
        /*00d8*/ 	.word	0x00000001
        /*00dc*/ 	.word	0x00000001


	//----- nvinfo : EIATTR_CRS_STACK_SIZE
	.align		4
.L_1015:
        /*00e0*/ 	.byte	0x04, 0x1e
        /*00e2*/ 	.short	(.L_1017 - .L_1016)
.L_1016:
        /*00e4*/ 	.word	0x00000000


	//----- nvinfo : EIATTR_CBANK_PARAM_SIZE
	.align		4
.L_1017:
        /*00e8*/ 	.byte	0x03, 0x19
        /*00ea*/ 	.short	0x0290


	//----- nvinfo : EIATTR_PARAM_CBANK
	.align		4
        /*00ec*/ 	.byte	0x04, 0x0a
        /*00ee*/ 	.short	(.L_1019 - .L_1018)
	.align		4
.L_1018:
        /*00f0*/ 	.word	index@(.nv.constant0._ZN2at6native18elementwise_kernelILi128ELi4EZNS0_15gpu_kernel_implIZZZNS0_26GeluBackwardCUDAKernelImplERNS_18TensorIteratorBaseENS0_8GeluTypeEENKUlvE0_clEvENKUlvE0_clEvEUlffE_EEvS4_RKT_EUliE_EEviT1_)
        /*00f4*/ 	.short	0x0210
        /*00f6*/ 	.short	0x0290


	//----- nvinfo : EIATTR_SW_WAR
	.align		4
.L_1019:
        /*00f8*/ 	.byte	0x04, 0x36
        /*00fa*/ 	.short	(.L_1021 - .L_1020)
.L_1020:
        /*00fc*/ 	.word	0x00000008
.L_1021:


//--------------------- .nv.info._ZN2at6native27unrolled_elementwise_kernelIZZZNS0_26GeluBackwardCUDAKernelImplERNS_18TensorIteratorBaseENS0_8GeluTypeEENKUlvE0_clEvENKUlvE0_clEvEUlffE_St5arrayIPcLm3EELi4E23TrivialOffsetCalculatorILi2EjESB_ILi1EjENS0_6memory12LoadWithCastILi2EEENSE_13StoreWithCastILi1EEEEEviT_T0_T2_T3_T4_T5_ --------------------------
	.section	.nv.info._ZN2at6native27unrolled_elementwise_kernelIZZZNS0_26GeluBackwardCUDAKernelImplERNS_18TensorIteratorBaseENS0_8GeluTypeEENKUlvE0_clEvENKUlvE0_clEvEUlffE_St5arrayIPcLm3EELi4E23TrivialOffsetCalculatorILi2EjESB_ILi1EjENS0_6memory12LoadWithCastILi2EEENSE_13StoreWithCastILi1EEEEEviT_T0_T2_T3_T4_T5_,"",@"SHT_CUDA_INFO"
	.sectionflags	@""
	.align	4


	//----- nvinfo : EIATTR_CUDA_API_VERSION
	.align		4
        /*0000*/ 	.byte	0x04, 0x37
        /*0002*/ 	.short	(.L_1023 - .L_1022)
.L_1022:
        /*0004*/ 	.word	0x00000082


	//----- nvinfo : EIATTR_KPARAM_INFO
	.align		4
.L_1023:
        /*0008*/ 	.byte	0x04, 0x17
        /*000a*/ 	.short	(.L_1025 - .L_1024)
.L_1024:
        /*000c*/ 	.word	0x00000000
        /*0010*/ 	.short	0x0006
        /*0012*/ 	.short	0x0030
        /*0014*/ 	.byte	0x00, 0xf0, 0x21, 0x00


	//----- nvinfo : EIATTR_KPARAM_INFO
	.align		4
.L_1025:
        /*0018*/ 	.byte	0x04, 0x17
        /*001a*/ 	.short	(.L_1027 - .L_1026)
.L_1026:
        /*001c*/ 	.word	0x00000000
        /*0020*/ 	.short	0x0005
        /*0022*/ 	.short	0x0024
        /*0024*/ 	.byte	0x00, 0xf0, 0x31, 0x00


	//----- nvinfo : EIATTR_KPARAM_INFO
	.align		4
.L_1027:
        /*0028*/ 	.byte	0x04, 0x17
        /*002a*/ 	.short	(.L_1029 - .L_1028)
.L_1028:
        /*002c*/ 	.word	0x00000000
        /*0030*/ 	.short	0x0004
        /*0032*/ 	.short	0x0021
        /*0034*/ 	.byte	0x00, 0xf0, 0x05, 0x00


	//----- nvinfo : EIATTR_KPARAM_INFO
	.align		4
.L_1029:
        /*0038*/ 	.byte	0x04, 0x17
        /*003a*/ 	.short	(.L_1031 - .L_1030)
.L_1030:
        /*003c*/ 	.word	0x00000000
        /*0040*/ 	.short	0x0003
        /*0042*/ 	.short	0x0020
        /*0044*/ 	.byte	0x00, 0xf0, 0x05, 0x00


	//----- nvinfo : EIATTR_KPARAM_INFO
	.align		4
.L_1031:
        /*0048*/ 	.byte	0x04, 0x17
        /*004a*/ 	.short	(.L_1033 - .L_1032)
.L_1032:
        /*004c*/ 	.word	0x00000000
        /*0050*/ 	.short	0x0002
        /*0052*/ 	.short	0x0008
        /*0054*/ 	.byte	0x00, 0xf0, 0x61, 0x00


	//----- nvinfo : EIATTR_KPARAM_INFO
	.align		4
.L_1033:
        /*0058*/ 	.byte	0x04, 0x17
        /*005a*/ 	.short	(.L_1035 - .L_1034)
.L_1034:
        /*005c*/ 	.word	0x00000000
        /*0060*/ 	.short	0x0001
        /*0062*/ 	.short	0x0004
        /*0064*/ 	.byte	0x00, 0xf0, 0x05, 0x00


	//----- nvinfo : EIATTR_KPARAM_INFO
	.align		4
.L_1035:
        /*0068*/ 	.byte	0x04, 0x17
        /*006a*/ 	.short	(.L_1037 - .L_1036)
.L_1036:
        /*006c*/ 	.word	0x00000000
        /*0070*/ 	.short	0x0000
        /*0072*/ 	.short	0x0000
        /*0074*/ 	.byte	0x00, 0xf0, 0x11, 0x00


	//----- nvinfo : EIATTR_SPARSE_MMA_MASK
	.align		4
.L_1037:
        /*0078*/ 	.byte	0x03, 0x50
        /*007a*/ 	.short	0x0000


	//----- nvinfo : EIATTR_MAXREG_COUNT
	.align		4
        /*007c*/ 	.byte	0x03, 0x1b
        /*007e*/ 	.short	0x00ff


	//----- nvinfo : EIATTR_EXTERNS
	.align		4
        /*0080*/ 	.byte	0x04, 0x0f
        /*0082*/ 	.short	(.L_1039 - .L_1038)


	//   ....[0]....
	.align		4
.L_1038:
        /*0084*/ 	.word	index@(__assertfail)


	//----- nvinfo : EIATTR_MERCURY_ISA_VERSION
	.align		4
.L_1039:
        /*0088*/ 	.byte	0x03, 0x5f
        /*008a*/ 	.short	0x0101


	//----- nvinfo : EIATTR_SYSCALL_OFFSETS
	.align		4
        /*008c*/ 	.byte	0x04, 0x46
        /*008e*/ 	.short	(.L_1041 - .L_1040)


	//   ....[0]....
.L_1040:
        /*0090*/ 	.word	0x00000e90


	//   ....[1]....
        /*0094*/ 	.word	0x00001cc0


	//   ....[2]....
        /*0098*/ 	.word	0x00002b70


	//   ....[3]....
        /*009c*/ 	.word	0x000039a0


	//   ....[4]....
        /*00a0*/ 	.word	0x00004850


	//   ....[5]....
        /*00a4*/ 	.word	0x00005690


	//   ....[6]....
        /*00a8*/ 	.word	0x00006530


	//   ....[7]....
        /*00ac*/ 	.word	0x00007340


	//   ....[8]....
        /*00b0*/ 	.word	0x00008e70


	//   ....[9]....
        /*00b4*/ 	.word	0x00009d70


	//   ....[10]....
        /*00b8*/ 	.word	0x0000ac30


	//   ....[11]....
        /*00bc*/ 	.word	0x0000baf0


	//----- nvinfo : EIATTR_EXIT_INSTR_OFFSETS
	.align		4
.L_1041:
        /*00c0*/ 	.byte	0x04, 0x1c
        /*00c2*/ 	.short	(.L_1043 - .L_1042)


	//   ....[0]....
.L_1042:
        /*00c4*/ 	.word	0x0000acd0


	//   ....[1]....
        /*00c8*/ 	.word	0x0000ae10


	//   ....[2]....
        /*00cc*/ 	.word	0x0000ae50


	//   ....[3]....
        /*00d0*/ 	.word	0x0000aee0


	//   ....[4]....
        /*00d4*/ 	.word	0x0000af10


	//   ....[5]....
        /*00d8*/ 	.word	0x0000af40


	//   ....[6]....
        /*00dc*/ 	.word	0x0000afc0


	//   ....[7]....
        /*00e0*/ 	.word	0x0000aff0


	//   ....[8]....
        /*00e4*/ 	.word	0x0000b080


	//   ....[9]....
        /*00e8*/ 	.word	0x0000b0c0


	//   ....[10]....
        /*00ec*/ 	.word	0x0000b100


	//   ....[11]....
        /*00f0*/ 	.word	0x0000b1c0


	//   ....[12]....
        /*00f4*/ 	.word	0x0000b210


	//   ....[13]....
        /*00f8*/ 	.word	0x0000b390


	//   ....[14]....
        /*00fc*/ 	.word	0x0000b4e0


	//   ....[15]....
        /*0100*/ 	.word	0x0000b510


	//   ....[16]....
        /*0104*/ 	.word	0x0000b5c0


	//   ....[17]....
        /*0108*/ 	.word	0x0000b730


	//   ....[18]....
        /*010c*/ 	.word	0x0000b8a0


	//   ....[19]....
        /*0110*/ 	.word	0x0000b9f0


	//   ....[20]....
        /*0114*/ 	.word	0x0000bb00


	//   ....[21]....
        /*0118*/ 	.word	0x0000bb30


	//   ....[22]....
        /*011c*/ 	.word	0x0000bb60


	//----- nvinfo : EIATTR_MAX_THREADS
	.align		4
.L_1043:
        /*0120*/ 	.byte	0x04, 0x05
        /*0122*/ 	.short	(.L_1045 - .L_1044)
.L_1044:
        /*0124*/ 	.word	0x00000080
        /*0128*/ 	.word	0x00000001
        /*012c*/ 	.word	0x00000001


	//----- nvinfo : EIATTR_CRS_STACK_SIZE
	.align		4
.L_1045:
        /*0130*/ 	.byte	0x04, 0x1e
        /*0132*/ 	.short	(.L_1047 - .L_1046)
.L_1046:
        /*0134*/ 	.word	0x00000000


	//----- nvinfo : EIATTR_CBANK_PARAM_SIZE
	.align		4
.L_1047:
        /*0138*/ 	.byte	0x03, 0x19
        /*013a*/ 	.short	0x0038


	//----- nvinfo : EIATTR_PARAM_CBANK
	.align		4
        /*013c*/ 	.byte	0x04, 0x0a
        /*013e*/ 	.short	(.L_1049 - .L_1048)
	.align		4
.L_1048:
        /*0140*/ 	.word	index@(.nv.constant0._ZN2at6native27unrolled_elementwise_kernelIZZZNS0_26GeluBackwardCUDAKernelImplERNS_18TensorIteratorBaseENS0_8GeluTypeEENKUlvE0_clEvENKUlvE0_clEvEUlffE_St5arrayIPcLm3EELi4E23TrivialOffsetCalculatorILi2EjESB_ILi1EjENS0_6memory12LoadWithCastILi2EEENSE_13StoreWithCastILi1EEEEEviT_T0_T2_T3_T4_T5_)
        /*0144*/ 	.short	0x0210
        /*0146*/ 	.short	0x0038


	//----- nvinfo : EIATTR_SW_WAR
	.align		4
.L_1049:
        /*0148*/ 	.byte	0x04, 0x36
        /*014a*/ 	.short	(.L_1051 - .L_1050)
.L_1050:
        /*014c*/ 	.word	0x00000008
.L_1051:


//--------------------- .nv.info._ZN2at6native18elementwise_kernelILi128ELi2EZNS0_22gpu_kernel_impl_nocastIZZZNS0_26GeluBackwardCUDAKernelImplERNS_18TensorIteratorBaseENS0_8GeluTypeEENKUlvE0_clEvENKUlvE0_clEvEUlffE_EEvS4_RKT_EUliE_EEviT1_ --------------------------
	.section	.nv.info._ZN2at6native18elementwise_kernelILi128ELi2EZNS0_22gpu_kernel_impl_nocastIZZZNS0_26GeluBackwardCUDAKernelImplERNS_18TensorIteratorBaseENS0_8GeluTypeEENKUlvE0_clEvENKUlvE0_clEvEUlffE_EEvS4_RKT_EUliE_EEviT1_,"",@"SHT_CUDA_INFO"
	.sectionflags	@""
	.align	4


	//----- nvinfo : EIATTR_CUDA_API_VERSION
	.align		4
        /*0000*/ 	.byte	0x04, 0x37
        /*0002*/ 	.short	(.L_1053 - .L_1052)
.L_1052:
        /*0004*/ 	.word	0x00000082


	//----- nvinfo : EIATTR_KPARAM_INFO
	.align		4
.L_1053:
        /*0008*/ 	.byte	0x04, 0x17
        /*000a*/ 	.short	(.L_1055 - .L_1054)
.L_1054:
        /*000c*/ 	.word	0x00000000
        /*0010*/ 	.short	0x0001
        /*0012*/ 	.short	0x0008
        /*0014*/ 	.byte	0x00, 0xf0, 0x21, 0x0a


	//----- nvinfo : EIATTR_KPARAM_INFO
	.align		4
.L_1055:
        /*0018*/ 	.byte	0x04, 0x17
        /*001a*/ 	.short	(.L_1057 - .L_1056)
.L_1056:
        /*001c*/ 	.word	0x00000000
        /*0020*/ 	.short	0x0000
        /*0022*/ 	.short	0x0000
        /*0024*/ 	.byte	0x00, 0xf0, 0x11, 0x00


	//----- nvinfo : EIATTR_SPARSE_MMA_MASK
	.align		4
.L_1057:
        /*0028*/ 	.byte	0x03, 0x50
        /*002a*/ 	.short	0x0000


	//----- nvinfo : EIATTR_MAXREG_COUNT
	.align		4
        /*002c*/ 	.byte	0x03, 0x1b
        /*002e*/ 	.short	0x0080


	//----- nvinfo : EIATTR_MERCURY_ISA_VERSION
	.align		4
        /*0030*/ 	.byte	0x03, 0x5f
        /*0032*/ 	.short	0x0101


	//----- nvinfo : EIATTR_EXIT_INSTR_OFFSETS
	.align		4
        /*0034*/ 	.byte	0x04, 0x1c
        /*0036*/ 	.short	(.L_1059 - .L_1058)


	//   ....[0]....
.L_1058:
        /*0038*/ 	.word	0x00001a30


	//   ....[1]....
        /*003c*/ 	.word	0x00003390


	//----- nvinfo : EIATTR_MAX_THREADS
	.align		4
.L_1059:
        /*0040*/ 	.byte	0x04, 0x05
        /*0042*/ 	.short	(.L_1061 - .L_1060)
.L_1060:
        /*0044*/ 	.word	0x00000080
        /*0048*/ 	.word	0x00000001
        /*004c*/ 	.word	0x00000001


	//----- nvinfo : EIATTR_CRS_STACK_SIZE
	.align		4
.L_1061:
        /*0050*/ 	.byte	0x04, 0x1e
        /*0052*/ 	.short	(.L_1063 - .L_1062)
.L_1062:
        /*0054*/ 	.word	0x00000000


	//----- nvinfo : EIATTR_CBANK_PARAM_SIZE
	.align		4
.L_1063:
        /*0058*/ 	.byte	0x03, 0x19
        /*005a*/ 	.short	0x0290


	//----- nvinfo : EIATTR_PARAM_CBANK
	.align		4
        /*005c*/ 	.byte	0x04, 0x0a
        /*005e*/ 	.short	(.L_1065 - .L_1064)
	.align		4
.L_1064:
        /*0060*/ 	.word	index@(.nv.constant0._ZN2at6native18elementwise_kernelILi128ELi2EZNS0_22gpu_kernel_impl_nocastIZZZNS0_26GeluBackwardCUDAKernelImplERNS_18TensorIteratorBaseENS0_8GeluTypeEENKUlvE0_clEvENKUlvE0_clEvEUlffE_EEvS4_RKT_EUliE_EEviT1_)
        /*0064*/ 	.short	0x0210
        /*0066*/ 	.short	0x0290


	//----- nvinfo : EIATTR_SW_WAR
	.align		4
.L_1065:
        /*0068*/ 	.byte	0x04, 0x36
        /*006a*/ 	.short	(.L_1067 - .L_1066)
.L_1066:
        /*006c*/ 	.word	0x00000008
.L_1067:


//--------------------- .nv.info._ZN2at6native27unrolled_elementwise_kernelIZZZNS0_26GeluBackwardCUDAKernelImplERNS_18TensorIteratorBaseENS0_8GeluTypeEENKUlvE0_clEvENKUlvE0_clEvEUlffE_St5arrayIPcLm3EELi4E23TrivialOffsetCalculatorILi2EjESB_ILi1EjENS0_6memory15LoadWithoutCastENSE_16StoreWithoutCastEEEviT_T0_T2_T3_T4_T5_ --------------------------
	.section	.nv.info._ZN2at6native27unrolled_elementwise_kernelIZZZNS0_26GeluBackwardCUDAKernelImplERNS_18TensorIteratorBaseENS0_8GeluTypeEENKUlvE0_clEvENKUlvE0_clEvEUlffE_St5arrayIPcLm3EELi4E23TrivialOffsetCalculatorILi2EjESB_ILi1EjENS0_6memory15LoadWithoutCastENSE_16StoreWithoutCastEEEviT_T0_T2_T3_T4_T5_,"",@"SHT_CUDA_INFO"
	.sectionflags	@""
	.align	4


	//----- nvinfo : EIATTR_CUDA_API_VERSION
	.align		4
        /*0000*/ 	.byte	0x04, 0x37
        /*0002*/ 	.short	(.L_1069 - .L_1068)
.L_1068:
        /*0004*/ 	.word	0x00000082


	//----- nvinfo : EIATTR_KPARAM_INFO
	.align		4
.L_1069:
        /*0008*/ 	.byte	0x04, 0x17
        /*000a*/ 	.short	(.L_1071 - .L_1070)
.L_1070:
        /*000c*/ 	.word	0x00000000
        /*0010*/ 	.short	0x0006
        /*0012*/ 	.short	0x0023
        /*0014*/ 	.byte	0x00, 0xf0, 0x05, 0x00


	//----- nvinfo : EIATTR_KPARAM_INFO
	.align		4
.L_1071:
        /*0018*/ 	.byte	0x04, 0x17
        /*001a*/ 	.short	(.L_1073 - .L_1072)
.L_1072:
        /*001c*/ 	.word	0x00000000
        /*0020*/ 	.short	0x0005
        /*0022*/ 	.short	0x0022
        /*0024*/ 	.byte	0x00, 0xf0, 0x05, 0x00


	//----- nvinfo : EIATTR_KPARAM_INFO
	.align		4
.L_1073:
        /*0028*/ 	.byte	0x04, 0x17
        /*002a*/ 	.short	(.L_1075 - .L_1074)
.L_1074:
        /*002c*/ 	.word	0x00000000
        /*0030*/ 	.short	0x0004
        /*0032*/ 	.short	0x0021
        /*0034*/ 	.byte	0x00, 0xf0, 0x05, 0x00


	//----- nvinfo : EIATTR_KPARAM_INFO
	.align		4
.L_1075:
        /*0038*/ 	.byte	0x04, 0x17
        /*003a*/ 	.short	(.L_1077 - .L_1076)
.L_1076:
        /*003c*/ 	.word	0x00000000
        /*0040*/ 	.short	0x0003
        /*0042*/ 	.short	0x0020
        /*0044*/ 	.byte	0x00, 0xf0, 0x05, 0x00


	//----- nvinfo : EIATTR_KPARAM_INFO
	.align		4
.L_1077:
        /*0048*/ 	.byte	0x04, 0x17
        /*004a*/ 	.short	(.L_1079 - .L_1078)
.L_1078:
        /*004c*/ 	.word	0x00000000
        /*0050*/ 	.short	0x0002
        /*0052*/ 	.short	0x0008
        /*0054*/ 	.byte	0x00, 0xf0, 0x61, 0x00


	//----- nvinfo : EIATTR_KPARAM_INFO
	.align		4
.L_1079:
        /*0058*/ 	.byte	0x04, 0x17
        /*005a*/ 	.short	(.L_1081 - .L_1080)
.L_1080:
        /*005c*/ 	.word	0x00000000
        /*0060*/ 	.short	0x0001
        /*0062*/ 	.short	0x0004
        /*0064*/ 	.byte	0x00, 0xf0, 0x05, 0x00


	//----- nvinfo : EIATTR_KPARAM_INFO
	.align		4
.L_1081:
        /*0068*/ 	.byte	0x04, 0x17
        /*006a*/ 	.short	(.L_1083 - .L_1082)
.L_1082:
        /*006c*/ 	.word	0x00000000
        /*0070*/ 	.short	0x0000
        /*0072*/ 	.short	0x0000
        /*0074*/ 	.byte	0x00, 0xf0, 0x11, 0x00


	//----- nvinfo : EIATTR_SPARSE_MMA_MASK
	.align		4
.L_1083:
        /*0078*/ 	.byte	0x03, 0x50
        /*007a*/ 	.short	0x0000


	//----- nvinfo : EIATTR_MAXREG_COUNT
	.align		4
        /*007c*/ 	.byte	0x03, 0x1b
        /*007e*/ 	.short	0x00ff


	//----- nvinfo : EIATTR_MERCURY_ISA_VERSION
	.align		4
        /*0080*/ 	.byte	0x03, 0x5f
        /*0082*/ 	.short	0x0101


	//----- nvinfo : EIATTR_EXIT_INSTR_OFFSETS
	.align		4
        /*0084*/ 	.byte	0x04, 0x1c
        /*0086*/ 	.short	(.L_1085 - .L_1084)


	//   ....[0]....
.L_1084:
        /*0088*/ 	.word	0x00000f60


	//   ....[1]....
        /*008c*/ 	.word	0x00000fb0


	//----- nvinfo : EIATTR_MAX_THREADS
	.align		4
.L_1085:
        /*0090*/ 	.byte	0x04, 0x05
        /*0092*/ 	.short	(.L_1087 - .L_1086)
.L_1086:
        /*0094*/ 	.word	0x00000080
        /*0098*/ 	.word	0x00000001
        /*009c*/ 	.word	0x00000001


	//----- nvinfo : EIATTR_CRS_STACK_SIZE
	.align		4
.L_1087:
        /*00a0*/ 	.byte	0x04, 0x1e
        /*00a2*/ 	.short	(.L_1089 - .L_1088)
.L_1088:
        /*00a4*/ 	.word	0x00000000


	//----- nvinfo : EIATTR_CBANK_PARAM_SIZE
	.align		4
.L_1089:
        /*00a8*/ 	.byte	0x03, 0x19
        /*00aa*/ 	.short	0x0024


	//----- nvinfo : EIATTR_PARAM_CBANK
	.align		4
        /*00ac*/ 	.byte	0x04, 0x0a
        /*00ae*/ 	.short	(.L_1091 - .L_1090)
	.align		4
.L_1090:
        /*00b0*/ 	.word	index@(.nv.constant0._ZN2at6native27unrolled_elementwise_kernelIZZZNS0_26GeluBackwardCUDAKernelImplERNS_18TensorIteratorBaseENS0_8GeluTypeEENKUlvE0_clEvENKUlvE0_clEvEUlffE_St5arrayIPcLm3EELi4E23TrivialOffsetCalculatorILi2EjESB_ILi1EjENS0_6memory15LoadWithoutCastENSE_16StoreWithoutCastEEEviT_T0_T2_T3_T4_T5_)
        /*00b4*/ 	.short	0x0210
        /*00b6*/ 	.short	0x0024


	//----- nvinfo : EIATTR_SW_WAR
	.align		4
.L_1091:
        /*00b8*/ 	.byte	0x04, 0x36
        /*00ba*/ 	.short	(.L_1093 - .L_1092)
.L_1092:
        /*00bc*/ 	.word	0x00000008
.L_1093:


//--------------------- .nv.info._ZN2at6native29vectorized_elementwise_kernelILi2EZZZNS0_26GeluBackwardCUDAKernelImplERNS_18TensorIteratorBaseENS0_8GeluTypeEENKUlvE0_clEvENKUlvE0_clEvEUlffE_St5arrayIPcLm3EEEEviT0_T1_ --------------------------
	.section	.nv.info._ZN2at6native29vectorized_elementwise_kernelILi2EZZZNS0_26GeluBackwardCUDAKernelImplERNS_18TensorIteratorBaseENS0_8GeluTypeEENKUlvE0_clEvENKUlvE0_clEvEUlffE_St5arrayIPcLm3EEEEviT0_T1_,"",@"SHT_CUDA_INFO"
	.sectionflags	@""
	.align	4


	//----- nvinfo : EIATTR_CUDA_API_VERSION
	.align		4
        /*0000*/ 	.byte	0x04, 0x37
        /*0002*/ 	.short	(.L_1095 - .L_1094)
.L_1094:
        /*0004*/ 	.word	0x00000082


	//----- nvinfo : EIATTR_KPARAM_INFO
	.align		4
.L_1095:
        /*0008*/ 	.byte	0x04, 0x17
        /*000a*/ 	.short	(.L_1097 - .L_1096)
.L_1096:
        /*000c*/ 	.word	0x00000000
        /*0010*/ 	.short	0x0002
        /*0012*/ 	.short	0x0008
        /*0014*/ 	.byte	0x00, 0xf0, 0x61, 0x00


	//----- nvinfo : EIATTR_KPARAM_INFO
	.align		4
.L_1097:
        /*0018*/ 	.byte	0x04, 0x17
        /*001a*/ 	.short	(.L_1099 - .L_1098)
.L_1098:
        /*001c*/ 	.word	0x00000000
        /*0020*/ 	.short	0x0001
        /*0022*/ 	.short	0x0004
        /*0024*/ 	.byte	0x00, 0xf0, 0x05, 0x00


	//----- nvinfo : EIATTR_KPARAM_INFO
	.align		4
.L_1099:
        /*0028*/ 	.byte	0x04, 0x17
        /*002a*/ 	.short	(.L_1101 - .L_1100)
.L_1100:
        /*002c*/ 	.word	0x00000000
        /*0030*/ 	.short	0x0000
        /*0032*/ 	.short	0x0000
        /*0034*/ 	.byte	0x00, 0xf0, 0x11, 0x00


	//----- nvinfo : EIATTR_SPARSE_MMA_MASK
	.align		4
.L_1101:
        /*0038*/ 	.byte	0x03, 0x50
        /*003a*/ 	.short	0x0000


	//----- nvinfo : EIATTR_MAXREG_COUNT
	.align		4
        /*003c*/ 	.byte	0x03, 0x1b
        /*003e*/ 	.short	0x00ff


	//----- nvinfo : EIATTR_MERCURY_ISA_VERSION
	.align		4
        /*0040*/ 	.byte	0x03, 0x5f
        /*0042*/ 	.short	0x0101


	//----- nvinfo : EIATTR_EXIT_INSTR_OFFSETS
	.align		4
        /*0044*/ 	.byte	0x04, 0x1c
        /*0046*/ 	.short	(.L_1103 - .L_1102)


	//   ....[0]....
.L_1102:
        /*0048*/ 	.word	0x00001300


	//   ....[1]....
        /*004c*/ 	.word	0x00003230


	//   ....[2]....
        /*0050*/ 	.word	0x00003280


	//----- nvinfo : EIATTR_MAX_THREADS
	.align		4
.L_1103:
        /*0054*/ 	.byte	0x04, 0x05
        /*0056*/ 	.short	(.L_1105 - .L_1104)
.L_1104:
        /*0058*/ 	.word	0x00000080
        /*005c*/ 	.word	0x00000001
        /*0060*/ 	.word	0x00000001


	//----- nvinfo : EIATTR_CRS_STACK_SIZE
	.align		4
.L_1105:
        /*0064*/ 	.byte	0x04, 0x1e
        /*0066*/ 	.short	(.L_1107 - .L_1106)
.L_1106:
        /*0068*/ 	.word	0x00000000


	//----- nvinfo : EIATTR_CBANK_PARAM_SIZE
	.align		4
.L_1107:
        /*006c*/ 	.byte	0x03, 0x19
        /*006e*/ 	.short	0x0020


	//----- nvinfo : EIATTR_PARAM_CBANK
	.align		4
        /*0070*/ 	.byte	0x04, 0x0a
        /*0072*/ 	.short	(.L_1109 - .L_1108)
	.align		4
.L_1108:
        /*0074*/ 	.word	index@(.nv.constant0._ZN2at6native29vectorized_elementwise_kernelILi2EZZZNS0_26GeluBackwardCUDAKernelImplERNS_18TensorIteratorBaseENS0_8GeluTypeEENKUlvE0_clEvENKUlvE0_clEvEUlffE_St5arrayIPcLm3EEEEviT0_T1_)
        /*0078*/ 	.short	0x0210
        /*007a*/ 	.short	0x0020


	//----- nvinfo : EIATTR_SW_WAR
	.align		4
.L_1109:
        /*007c*/ 	.byte	0x04, 0x36
        /*007e*/ 	.short	(.L_1111 - .L_1110)
.L_1110:
        /*0080*/ 	.word	0x00000008
.L_1111:


//--------------------- .nv.info._ZN2at6native29vectorized_elementwise_kernelILi4EZZZNS0_26GeluBackwardCUDAKernelImplERNS_18TensorIteratorBaseENS0_8GeluTypeEENKUlvE0_clEvENKUlvE0_clEvEUlffE_St5arrayIPcLm3EEEEviT0_T1_ --------------------------
	.section	.nv.info._ZN2at6native29vectorized_elementwise_kernelILi4EZZZNS0_26GeluBackwardCUDAKernelImplERNS_18TensorIteratorBaseENS0_8GeluTypeEENKUlvE0_clEvENKUlvE0_clEvEUlffE_St5arrayIPcLm3EEEEviT0_T1_,"",@"SHT_CUDA_INFO"
	.sectionflags	@""
	.align	4


	//----- nvinfo : EIATTR_CUDA_API_VERSION
	.align		4
        /*0000*/ 	.byte	0x04, 0x37
        /*0002*/ 	.short	(.L_1113 - .L_1112)
.L_1112:
        /*0004*/ 	.word	0x00000082


	//----- nvinfo : EIATTR_KPARAM_INFO
	.align		4
.L_1113:
        /*0008*/ 	.byte	0x04, 0x17
        /*000a*/ 	.short	(.L_1115 - .L_1114)
.L_1114:
        /*000c*/ 	.word	0x00000000
        /*0010*/ 	.short	0x0002
        /*0012*/ 	.short	0x0008
        /*0014*/ 	.byte	0x00, 0xf0, 0x61, 0x00


	//----- nvinfo : EIATTR_KPARAM_INFO
	.align		4
.L_1115:
        /*0018*/ 	.byte	0x04, 0x17
        /*001a*/ 	.short	(.L_1117 - .L_1116)
.L_1116:
        /*001c*/ 	.word	0x00000000
        /*0020*/ 	.short	0x0001
        /*0022*/ 	.short	0x0004
        /*0024*/ 	.byte	0x00, 0xf0, 0x05, 0x00


	//----- nvinfo : EIATTR_KPARAM_INFO
	.align		4
.L_1117:
        /*0028*/ 	.byte	0x04, 0x17
        /*002a*/ 	.short	(.L_1119 - .L_1118)
.L_1118:
        /*002c*/ 	.word	0x00000000
        /*0030*/ 	.short	0x0000
        /*0032*/ 	.short	0x0000
        /*0034*/ 	.byte	0x00, 0xf0, 0x11, 0x00


	//----- nvinfo : EIATTR_SPARSE_MMA_MASK
	.align		4
.L_1119:
        /*0038*/ 	.byte	0x03, 0x50
        /*003a*/ 	.short	0x0000


	//----- nvinfo : EIATTR_MAXREG_COUNT
	.align		4
        /*003c*/ 	.byte	0x03, 0x1b
        /*003e*/ 	.short	0x00ff


	//----- nvinfo : EIATTR_MERCURY_ISA_VERSION
	.align		4
        /*0040*/ 	.byte	0x03, 0x5f
        /*0042*/ 	.short	0x0101


	//----- nvinfo : EIATTR_EXIT_INSTR_OFFSETS
	.align		4
        /*0044*/ 	.byte	0x04, 0x1c
        /*0046*/ 	.short	(.L_1121 - .L_1120)


	//   ....[0]....
.L_1120:
        /*0048*/ 	.word	0x000012a0


	//   ....[1]....
        /*004c*/ 	.word	0x000031d0


	//   ....[2]....
        /*0050*/ 	.word	0x00003220


	//----- nvinfo : EIATTR_MAX_THREADS
	.align		4
.L_1121:
        /*0054*/ 	.byte	0x04, 0x05
        /*0056*/ 	.short	(.L_1123 - .L_1122)
.L_1122:
        /*0058*/ 	.word	0x00000080
        /*005c*/ 	.word	0x00000001
        /*0060*/ 	.word	0x00000001


	//----- nvinfo : EIATTR_CRS_STACK_SIZE
	.align		4
.L_1123:
        /*0064*/ 	.byte	0x04, 0x1e
        /*0066*/ 	.short	(.L_1125 - .L_1124)
.L_1124:
        /*0068*/ 	.word	0x00000000


	//----- nvinfo : EIATTR_CBANK_PARAM_SIZE
	.align		4
.L_1125:
        /*006c*/ 	.byte	0x03, 0x19
        /*006e*/ 	.short	0x0020


	//----- nvinfo : EIATTR_PARAM_CBANK
	.align		4
        /*0070*/ 	.byte	0x04, 0x0a
        /*0072*/ 	.short	(.L_1127 - .L_1126)
	.align		4
.L_1126:
        /*0074*/ 	.word	index@(.nv.constant0._ZN2at6native29vectorized_elementwise_kernelILi4EZZZNS0_26GeluBackwardCUDAKernelImplERNS_18TensorIteratorBaseENS0_8GeluTypeEENKUlvE0_clEvENKUlvE0_clEvEUlffE_St5arrayIPcLm3EEEEviT0_T1_)
        /*0078*/ 	.short	0x0210
        /*007a*/ 	.short	0x0020


	//----- nvinfo : EIATTR_SW_WAR
	.align		4
.L_1127:
        /*007c*/ 	.byte	0x04, 0x36
        /*007e*/ 	.short	(.L_1129 - .L_1128)
.L_1128:
        /*0080*/ 	.word	0x00000008
.L_1129:


//--------------------- .nv.info._ZN2at6native29vectorized_elementwise_kernelILi8EZZZNS0_26GeluBackwardCUDAKernelImplERNS_18TensorIteratorBaseENS0_8GeluTypeEENKUlvE0_clEvENKUlvE0_clEvEUlffE_St5arrayIPcLm3EEEEviT0_T1_ --------------------------
	.section	.nv.info._ZN2at6native29vectorized_elementwise_kernelILi8EZZZNS0_26GeluBackwardCUDAKernelImplERNS_18TensorIteratorBaseENS0_8GeluTypeEENKUlvE0_clEvENKUlvE0_clEvEUlffE_St5arrayIPcLm3EEEEviT0_T1_,"",@"SHT_CUDA_INFO"
	.sectionflags	@""
	.align	4


	//----- nvinfo : EIATTR_CUDA_API_VERSION
	.align		4
        /*0000*/ 	.byte	0x04, 0x37
        /*0002*/ 	.short	(.L_1131 - .L_1130)
.L_1130:
        /*0004*/ 	.word	0x00000082


	//----- nvinfo : EIATTR_KPARAM_INFO
	.align		4
.L_1131:
        /*0008*/ 	.byte	0x04, 0x17
        /*000a*/ 	.short	(.L_1133 - .L_1132)
.L_1132:
        /*000c*/ 	.word	0x00000000
        /*0010*/ 	.short	0x0002
        /*0012*/ 	.short	0x0008
        /*0014*/ 	.byte	0x00, 0xf0, 0x61, 0x00


	//----- nvinfo : EIATTR_KPARAM_INFO
	.align		4
.L_1133:
        /*0018*/ 	.byte	0x04, 0x17
        /*001a*/ 	.short	(.L_1135 - .L_1134)
.L_1134:
        /*001c*/ 	.word	0x00000000
        /*0020*/ 	.short	0x0001
        /*0022*/ 	.short	0x0004
        /*0024*/ 	.byte	0x00, 0xf0, 0x05, 0x00


	//----- nvinfo : EIATTR_KPARAM_INFO
	.align		4
.L_1135:
        /*0028*/ 	.byte	0x04, 0x17
        /*002a*/ 	.short	(.L_1137 - .L_1136)
.L_1136:
        /*002c*/ 	.word	0x00000000
        /*0030*/ 	.short	0x0000
        /*0032*/ 	.short	0x0000
        /*0034*/ 	.byte	0x00, 0xf0, 0x11, 0x00


	//----- nvinfo : EIATTR_SPARSE_MMA_MASK
	.align		4
.L_1137:
        /*0038*/ 	.byte	0x03, 0x50
        /*003a*/ 	.short	0x0000


	//----- nvinfo : EIATTR_MAXREG_COUNT
	.align		4
        /*003c*/ 	.byte	0x03, 0x1b
        /*003e*/ 	.short	0x00ff


	//----- nvinfo : EIATTR_MERCURY_ISA_VERSION
	.align		4
        /*0040*/ 	.byte	0x03, 0x5f
        /*0042*/ 	.short	0x0101


	//----- nvinfo : EIATTR_EXIT_INSTR_OFFSETS
	.align		4
        /*0044*/ 	.byte	0x04, 0x1c
        /*0046*/ 	.short	(.L_1139 - .L_1138)


	//   ....[0]....
.L_1138:
        /*0048*/ 	.word	0x000012a0


	//   ....[1]....
        /*004c*/ 	.word	0x000031d0


	//   ....[2]....
        /*0050*/ 	.word	0x00003220


	//----- nvinfo : EIATTR_MAX_THREADS
	.align		4
.L_1139:
        /*0054*/ 	.byte	0x04, 0x05
        /*0056*/ 	.short	(.L_1141 - .L_1140)
.L_1140:
        /*0058*/ 	.word	0x00000080
        /*005c*/ 	.word	0x00000001
        /*0060*/ 	.word	0x00000001


	//----- nvinfo : EIATTR_CRS_STACK_SIZE
	.align		4
.L_1141:
        /*0064*/ 	.byte	0x04, 0x1e
        /*0066*/ 	.short	(.L_1143 - .L_1142)
.L_1142:
        /*0068*/ 	.word	0x00000000


	//----- nvinfo : EIATTR_CBANK_PARAM_SIZE
	.align		4
.L_1143:
        /*006c*/ 	.byte	0x03, 0x19
        /*006e*/ 	.short	0x0020


	//----- nvinfo : EIATTR_PARAM_CBANK
	.align		4
        /*0070*/ 	.byte	0x04, 0x0a
        /*0072*/ 	.short	(.L_1145 - .L_1144)
	.align		4
.L_1144:
        /*0074*/ 	.word	index@(.nv.constant0._ZN2at6native29vectorized_elementwise_kernelILi8EZZZNS0_26GeluBackwardCUDAKernelImplERNS_18TensorIteratorBaseENS0_8GeluTypeEENKUlvE0_clEvENKUlvE0_clEvEUlffE_St5arrayIPcLm3EEEEviT0_T1_)
        /*0078*/ 	.short	0x0210
        /*007a*/ 	.short	0x0020


	//----- nvinfo : EIATTR_SW_WAR
	.align		4
.L_1145:
        /*007c*/ 	.byte	0x04, 0x36
        /*007e*/ 	.short	(.L_1147 - .L_1146)
.L_1146:
        /*0080*/ 	.word	0x00000008
.L_1147:


//--------------------- .nv.info._ZN2at6native18elementwise_kernelILi128ELi4EZNS0_15gpu_kernel_implIZZZNS0_26GeluBackwardCUDAKernelImplERNS_18TensorIteratorBaseENS0_8GeluTypeEENKUlvE0_clEvENKUlvE_clEvEUlddE_EEvS4_RKT_EUliE_EEviT1_ --------------------------
	.section	.nv.info._ZN2at6native18elementwise_kernelILi128ELi4EZNS0_15gpu_kernel_implIZZZNS0_26GeluBackwardCUDAKernelImplERNS_18TensorIteratorBaseENS0_8GeluTypeEENKUlvE0_clEvENKUlvE_clEvEUlddE_EEvS4_RKT_EUliE_EEviT1_,"",@"SHT_CUDA_INFO"
	.sectionflags	@""
	.align	4


	//----- nvinfo : EIATTR_CUDA_API_VERSION
	.align		4
        /*0000*/ 	.byte	0x04, 0x37
        /*0002*/ 	.short	(.L_1149 - .L_1148)
.L_1148:
        /*0004*/ 	.word	0x00000082


	//----- nvinfo : EIATTR_KPARAM_INFO
	.align		4
.L_1149:
        /*0008*/ 	.byte	0x04, 0x17
        /*000a*/ 	.short	(.L_1151 - .L_1150)
.L_1150:
        /*000c*/ 	.word	0x00000000
        /*0010*/ 	.short	0x0001
        /*0012*/ 	.short	0x0008
        /*0014*/ 	.byte	0x00, 0xf0, 0x21, 0x0a


	//----- nvinfo : EIATTR_KPARAM_INFO
	.align		4
.L_1151:
        /*0018*/ 	.byte	0x04, 0x17
        /*001a*/ 	.short	(.L_1153 - .L_1152)
.L_1152:
        /*001c*/ 	.word	0x00000000
        /*0020*/ 	.short	0x0000
        /*0022*/ 	.short	0x0000
        /*0024*/ 	.byte	0x00, 0xf0, 0x11, 0x00


	//----- nvinfo : EIATTR_SPARSE_MMA_MASK
	.align		4
.L_1153:
        /*0028*/ 	.byte	0x03, 0x50
        /*002a*/ 	.short	0x0000


	//----- nvinfo : EIATTR_MAXREG_COUNT
	.align		4
        /*002c*/ 	.byte	0x03, 0x1b
        /*002e*/ 	.short	0x0080


	//----- nvinfo : EIATTR_EXTERNS
	.align		4
        /*0030*/ 	.byte	0x04, 0x0f
        /*0032*/ 	.short	(.L_1155 - .L_1154)


	//   ....[0]....
	.align		4
.L_1154:
        /*0034*/ 	.word	index@(__assertfail)


	//----- nvinfo : EIATTR_MERCURY_ISA_VERSION
	.align		4
.L_1155:
        /*0038*/ 	.byte	0x03, 0x5f
        /*003a*/ 	.short	0x0101


	//----- nvinfo : EIATTR_SYSCALL_OFFSETS
	.align		4
        /*003c*/ 	.byte	0x04, 0x46
        /*003e*/ 	.short	(.L_1157 - .L_1156)


	//   ....[0]....
.L_1156:
        /*0040*/ 	.word	0x00002570


	//   ....[1]....
        /*0044*/ 	.word	0x00003480


	//   ....[2]....
        /*0048*/ 	.word	0x000050f0


	//   ....[3]....
        /*004c*/ 	.word	0x000076d0


	//   ....[4]....
        /*0050*/ 	.word	0x000085e0


	//   ....[5]....
        /*0054*/ 	.word	0x0000a250


	//   ....[6]....
        /*0058*/ 	.word	0x0000c800


	//   ....[7]....
        /*005c*/ 	.word	0x0000d710


	//   ....[8]....
        /*0060*/ 	.word	0x0000f380


	//   ....[9]....
        /*0064*/ 	.word	0x00011920


	//   ....[10]....
        /*0068*/ 	.word	0x00012830


	//   ....[11]....
        /*006c*/ 	.word	0x000144a0


	//----- nvinfo : EIATTR_EXIT_INSTR_OFFSETS
	.align		4
.L_1157:
        /*0070*/ 	.byte	0x04, 0x1c
        /*0072*/ 	.short	(.L_1159 - .L_1158)


	//   ....[0]....
.L_1158:
        /*0074*/ 	.word	0x0000f430


	//   ....[1]....
        /*0078*/ 	.word	0x00013620


	//   ....[2]....
        /*007c*/ 	.word	0x00013660


	//   ....[3]....
        /*0080*/ 	.word	0x000136f0


	//   ....[4]....
        /*0084*/ 	.word	0x00013720


	//   ....[5]....
        /*0088*/ 	.word	0x00013750


	//   ....[6]....
        /*008c*/ 	.word	0x00013800


	//   ....[7]....
        /*0090*/ 	.word	0x00013860


	//   ....[8]....
        /*0094*/ 	.word	0x00013920


	//   ....[9]....
        /*0098*/ 	.word	0x00013990


	//   ....[10]....
        /*009c*/ 	.word	0x000139b0


	//   ....[11]....
        /*00a0*/ 	.word	0x00013a70


	//   ....[12]....
        /*00a4*/ 	.word	0x00013aa0


	//   ....[13]....
        /*00a8*/ 	.word	0x00013c50


	//   ....[14]....
        /*00ac*/ 	.word	0x00013dd0


	//   ....[15]....
        /*00b0*/ 	.word	0x00013e30


	//   ....[16]....
        /*00b4*/ 	.word	0x00013ee0


	//   ....[17]....
        /*00b8*/ 	.word	0x00014080


	//   ....[18]....
        /*00bc*/ 	.word	0x00014220


	//   ....[19]....
        /*00c0*/ 	.word	0x000143a0


	//   ....[20]....
        /*00c4*/ 	.word	0x000144b0


	//   ....[21]....
        /*00c8*/ 	.word	0x000144e0


	//   ....[22]....
        /*00cc*/ 	.word	0x00014510


	//----- nvinfo : EIATTR_MAX_THREADS
	.align		4
.L_1159:
        /*00d0*/ 	.byte	0x04, 0x05
        /*00d2*/ 	.short	(.L_1161 - .L_1160)
.L_1160:
        /*00d4*/ 	.word	0x00000080
        /*00d8*/ 	.word	0x00000001
        /*00dc*/ 	.word	0x00000001


	//----- nvinfo : EIATTR_CRS_STACK_SIZE
	.align		4
.L_1161:
        /*00e0*/ 	.byte	0x04, 0x1e
        /*00e2*/ 	.short	(.L_1163 - .L_1162)
.L_1162:
        /*00e4*/ 	.word	0x00000000


	//----- nvinfo : EIATTR_CBANK_PARAM_SIZE
	.align		4
.L_1163:
        /*00e8*/ 	.byte	0x03, 0x19
        /*00ea*/ 	.short	0x0290


	//----- nvinfo : EIATTR_PARAM_CBANK
	.align		4
        /*00ec*/ 	.byte	0x04, 0x0a
        /*00ee*/ 	.short	(.L_1165 - .L_1164)
	.align		4
.L_1164:
        /*00f0*/ 	.word	index@(.nv.constant0._ZN2at6native18elementwise_kernelILi128ELi4EZNS0_15gpu_kernel_implIZZZNS0_26GeluBackwardCUDAKernelImplERNS_18TensorIteratorBaseENS0_8GeluTypeEENKUlvE0_clEvENKUlvE_clEvEUlddE_EEvS4_RKT_EUliE_EEviT1_)
        /*00f4*/ 	.short	0x0210
        /*00f6*/ 	.short	0x0290


	//----- nvinfo : EIATTR_SW_WAR
	.align		4
.L_1165:
        /*00f8*/ 	.byte	0x04, 0x36
        /*00fa*/ 	.short	(.L_1167 - .L_1166)
.L_1166:
        /*00fc*/ 	.word	0x00000008
.L_1167:


//--------------------- .nv.info._ZN2at6native27unrolled_elementwise_kernelIZZZNS0_26GeluBackwardCUDAKernelImplERNS_18TensorIteratorBaseENS0_8GeluTypeEENKUlvE0_clEvENKUlvE_clEvEUlddE_St5arrayIPcLm3EELi4E23TrivialOffsetCalculatorILi2EjESB_ILi1EjENS0_6memory12LoadWithCastILi2EEENSE_13StoreWithCastILi1EEEEEviT_T0_T2_T3_T4_T5_ --------------------------
	.section	.nv.info._ZN2at6native27unrolled_elementwise_kernelIZZZNS0_26GeluBackwardCUDAKernelImplERNS_18TensorIteratorBaseENS0_8GeluTypeEENKUlvE0_clEvENKUlvE_clEvEUlddE_St5arrayIPcLm3EELi4E23TrivialOffsetCalculatorILi2EjESB_ILi1EjENS0_6memory12LoadWithCastILi2EEENSE_13StoreWithCastILi1EEEEEviT_T0_T2_T3_T4_T5_,"",@"SHT_CUDA_INFO"
	.sectionflags	@""
	.align	4


	//----- nvinfo : EIATTR_CUDA_API_VERSION
	.align		4
        /*0000*/ 	.byte	0x04, 0x37
        /*0002*/ 	.short	(.L_1169 - .L_1168)
.L_1168:
        /*0004*/ 	.word	0x00000082


	//----- nvinfo : EIATTR_KPARAM_INFO
	.align		4
.L_1169:
        /*0008*/ 	.byte	0x04, 0x17
        /*000a*/ 	.short	(.L_1171 - .L_1170)
.L_1170:
        /*000c*/ 	.word	0x00000000
        /*0010*/ 	.short	0x0006
        /*0012*/ 	.short	0x0030
        /*0014*/ 	.byte	0x00, 0xf0, 0x21, 0x00


	//----- nvinfo : EIATTR_KPARAM_INFO
	.align		4
.L_1171:
        /*0018*/ 	.byte	0x04, 0x17
        /*001a*/ 	.short	(.L_1173 - .L_1172)
.L_1172:
        /*001c*/ 	.word	0x00000000
        /*0020*/ 	.short	0x0005
        /*0022*/ 	.short	0x0024
        /*0024*/ 	.byte	0x00, 0xf0, 0x31, 0x00


	//----- nvinfo : EIATTR_KPARAM_INFO
	.align		4
.L_1173:
        /*0028*/ 	.byte	0x04, 0x17
        /*002a*/ 	.short	(.L_1175 - .L_1174)
.L_1174:
        /*002c*/ 	.word	0x00000000
        /*0030*/ 	.short	0x0004
        /*0032*/ 	.short	0x0021
        /*0034*/ 	.byte	0x00, 0xf0, 0x05, 0x00


	//----- nvinfo : EIATTR_KPARAM_INFO
	.align		4
.L_1175:
        /*0038*/ 	.byte	0x04, 0x17
        /*003a*/ 	.short	(.L_1177 - .L_1176)
.L_1176:
        /*003c*/ 	.word	0x00000000
        /*0040*/ 	.short	0x0003
        /*0042*/ 	.short	0x0020
        /*0044*/ 	.byte	0x00, 0xf0, 0x05, 0x00


	//----- nvinfo : EIATTR_KPARAM_INFO
	.align		4
.L_1177:
        /*0048*/ 	.byte	0x04, 0x17
        /*004a*/ 	.short	(.L_1179 - .L_1178)
.L_1178:
        /*004c*/ 	.word	0x00000000
        /*0050*/ 	.short	0x0002
        /*0052*/ 	.short	0x0008
        /*0054*/ 	.byte	0x00, 0xf0, 0x61, 0x00


	//----- nvinfo : EIATTR_KPARAM_INFO
	.align		4
.L_1179:
        /*0058*/ 	.byte	0x04, 0x17
        /*005a*/ 	.short	(.L_1181 - .L_1180)
.L_1180:
        /*005c*/ 	.word	0x00000000
        /*0060*/ 	.short	0x0001
        /*0062*/ 	.short	0x0004
        /*0064*/ 	.byte	0x00, 0xf0, 0x05, 0x00


	//----- nvinfo : EIATTR_KPARAM_INFO
	.align		4
.L_1181:
        /*0068*/ 	.byte	0x04, 0x17
        /*006a*/ 	.short	(.L_1183 - .L_1182)
.L_1182:
        /*006c*/ 	.word	0x00000000
        /*0070*/ 	.short	0x0000
        /*0072*/ 	.short	0x0000
        /*0074*/ 	.byte	0x00, 0xf0, 0x11, 0x00


	//----- nvinfo : EIATTR_SPARSE_MMA_MASK
	.align		4
.L_1183:
        /*0078*/ 	.byte	0x03, 0x50
        /*007a*/ 	.short	0x0000


	//----- nvinfo : EIATTR_MAXREG_COUNT
	.align		4
        /*007c*/ 	.byte	0x03, 0x1b
        /*007e*/ 	.short	0x00ff


	//----- nvinfo : EIATTR_EXTERNS
	.align		4
        /*0080*/ 	.byte	0x04, 0x0f
        /*0082*/ 	.short	(.L_1185 - .L_1184)


	//   ....[0]....
	.align		4
.L_1184:
        /*0084*/ 	.word	index@(__assertfail)


	//----- nvinfo : EIATTR_MERCURY_ISA_VERSION
	.align		4
.L_1185:
        /*0088*/ 	.byte	0x03, 0x5f
        /*008a*/ 	.short	0x0101


	//----- nvinfo : EIATTR_SYSCALL_OFFSETS
	.align		4
        /*008c*/ 	.byte	0x04, 0x46
        /*008e*/ 	.short	(.L_1187 - .L_1186)


	//   ....[0]....
.L_1186:
        /*0090*/ 	.word	0x00000fa0


	//   ....[1]....
        /*0094*/ 	.word	0x00001ec0


	//   ....[2]....
        /*0098*/ 	.word	0x00002e60


	//   ....[3]....
        /*009c*/ 	.word	0x00003d80


	//   ....[4]....
        /*00a0*/ 	.word	0x00004d30


	//   ....[5]....
        /*00a4*/ 	.word	0x00005c50


	//   ....[6]....
        /*00a8*/ 	.word	0x00006be0


	//   ....[7]....
        /*00ac*/ 	.word	0x00007b10


	//   ....[8]....
        /*00b0*/ 	.word	0x0000c190


	//   ....[9]....
        /*00b4*/ 	.word	0x0000d380


	//   ....[10]....
        /*00b8*/ 	.word	0x0000e530


	//   ....[11]....
        /*00bc*/ 	.word	0x0000f6e0


	//----- nvinfo : EIATTR_EXIT_INSTR_OFFSETS
	.align		4
.L_1187:
        /*00c0*/ 	.byte	0x04, 0x1c
        /*00c2*/ 	.short	(.L_1189 - .L_1188)


	//   ....[0]....
.L_1188:
        /*00c4*/ 	.word	0x0000e5d0


	//   ....[1]....
        /*00c8*/ 	.word	0x0000e720


	//   ....[2]....
        /*00cc*/ 	.word	0x0000e760


	//   ....[3]....
        /*00d0*/ 	.word	0x0000e7f0


	//   ....[4]....
        /*00d4*/ 	.word	0x0000e820


	//   ....[5]....
        /*00d8*/ 	.word	0x0000e850


	//   ....[6]....
        /*00dc*/ 	.word	0x0000e920


	//   ....[7]....
        /*00e0*/ 	.word	0x0000e9a0


	//   ....[8]....
        /*00e4*/ 	.word	0x0000ea80


	//   ....[9]....
        /*00e8*/ 	.word	0x0000eb10


	//   ....[10]....
        /*00ec*/ 	.word	0x0000eb30


	//   ....[11]....
        /*00f0*/ 	.word	0x0000ebf0


	//   ....[12]....
        /*00f4*/ 	.word	0x0000ec20


	//   ....[13]....
        /*00f8*/ 	.word	0x0000edf0


	//   ....[14]....
        /*00fc*/ 	.word	0x0000ef90


	//   ....[15]....
        /*0100*/ 	.word	0x0000f010


	//   ....[16]....
        /*0104*/ 	.word	0x0000f0c0


	//   ....[17]....
        /*0108*/ 	.word	0x0000f280


	//   ....[18]....
        /*010c*/ 	.word	0x0000f440


	//   ....[19]....
        /*0110*/ 	.word	0x0000f5e0


	//   ....[20]....
        /*0114*/ 	.word	0x0000f6f0


	//   ....[21]....
        /*0118*/ 	.word	0x0000f720


	//   ....[22]....
        /*011c*/ 	.word	0x0000f750


	//----- nvinfo : EIATTR_MAX_THREADS
	.align		4
.L_1189:
        /*0120*/ 	.byte	0x04, 0x05
        /*0122*/ 	.short	(.L_1191 - .L_1190)
.L_1190:
        /*0124*/ 	.word	0x00000080
        /*0128*/ 	.word	0x00000001
        /*012c*/ 	.word	0x00000001


	//----- nvinfo : EIATTR_CRS_STACK_SIZE
	.align		4
.L_1191:
        /*0130*/ 	.byte	0x04, 0x1e
        /*0132*/ 	.short	(.L_1193 - .L_1192)
.L_1192:
        /*0134*/ 	.word	0x00000000


	//----- nvinfo : EIATTR_CBANK_PARAM_SIZE
	.align		4
.L_1193:
        /*0138*/ 	.byte	0x03, 0x19
        /*013a*/ 	.short	0x0038


	//----- nvinfo : EIATTR_PARAM_CBANK
	.align		4
        /*013c*/ 	.byte	0x04, 0x0a
        /*013e*/ 	.short	(.L_1195 - .L_1194)
	.align		4
.L_1194:
        /*0140*/ 	.word	index@(.nv.constant0._ZN2at6native27unrolled_elementwise_kernelIZZZNS0_26GeluBackwardCUDAKernelImplERNS_18TensorIteratorBaseENS0_8GeluTypeEENKUlvE0_clEvENKUlvE_clEvEUlddE_St5arrayIPcLm3EELi4E23TrivialOffsetCalculatorILi2EjESB_ILi1EjENS0_6memory12LoadWithCastILi2EEENSE_13StoreWithCastILi1EEEEEviT_T0_T2_T3_T4_T5_)
        /*0144*/ 	.short	0x0210
        /*0146*/ 	.short	0x0038


	//----- nvinfo : EIATTR_SW_WAR
	.align		4
.L_1195:
        /*0148*/ 	.byte	0x04, 0x36
        /*014a*/ 	.short	(.L_1197 - .L_1196)
.L_1196:
        /*014c*/ 	.word	0x00000008
.L_1197:


//--------------------- .nv.info._ZN2at6native18elementwise_kernelILi128ELi2EZNS0_22gpu_kernel_impl_nocastIZZZNS0_26GeluBackwardCUDAKernelImplERNS_18TensorIteratorBaseENS0_8GeluTypeEENKUlvE0_clEvENKUlvE_clEvEUlddE_EEvS4_RKT_EUliE_EEviT1_ --------------------------
	.section	.nv.info._ZN2at6native18elementwise_kernelILi128ELi2EZNS0_22gpu_kernel_impl_nocastIZZZNS0_26GeluBackwardCUDAKernelImplERNS_18TensorIteratorBaseENS0_8GeluTypeEENKUlvE0_clEvENKUlvE_clEvEUlddE_EEvS4_RKT_EUliE_EEviT1_,"",@"SHT_CUDA_INFO"
	.sectionflags	@""
	.align	4


	//----- nvinfo : EIATTR_CUDA_API_VERSION
	.align		4
        /*0000*/ 	.byte	0x04, 0x37
        /*0002*/ 	.short	(.L_1199 - .L_1198)
.L_1198:
        /*0004*/ 	.word	0x00000082


	//----- nvinfo : EIATTR_KPARAM_INFO
	.align		4
.L_1199:
        /*0008*/ 	.byte	0x04, 0x17
        /*000a*/ 	.short	(.L_1201 - .L_1200)
.L_1200:
        /*000c*/ 	.word	0x00000000
        /*0010*/ 	.short	0x0001
        /*0012*/ 	.short	0x0008
        /*0014*/ 	.byte	0x00, 0xf0, 0x21, 0x0a


	//----- nvinfo : EIATTR_KPARAM_INFO
	.align		4
.L_1201:
        /*0018*/ 	.byte	0x04, 0x17
        /*001a*/ 	.short	(.L_1203 - .L_1202)
.L_1202:
        /*001c*/ 	.word	0x00000000
        /*0020*/ 	.short	0x0000
        /*0022*/ 	.short	0x0000
        /*0024*/ 	.byte	0x00, 0xf0, 0x11, 0x00


	//----- nvinfo : EIATTR_SPARSE_MMA_MASK
	.align		4
.L_1203:
        /*0028*/ 	.byte	0x03, 0x50
        /*002a*/ 	.short	0x0000


	//----- nvinfo : EIATTR_MAXREG_COUNT
	.align		4
        /*002c*/ 	.byte	0x03, 0x1b
        /*002e*/ 	.short	0x0080


	//----- nvinfo : EIATTR_MERCURY_ISA_VERSION
	.align		4
        /*0030*/ 	.byte	0x03, 0x5f
        /*0032*/ 	.short	0x0101


	//----- nvinfo : EIATTR_EXIT_INSTR_OFFSETS
	.align		4
        /*0034*/ 	.byte	0x04, 0x1c
        /*0036*/ 	.short	(.L_1205 - .L_1204)


	//   ....[0]....
.L_1204:
        /*0038*/ 	.word	0x00002420


	//   ....[1]....
        /*003c*/ 	.word	0x00004790


	//----- nvinfo : EIATTR_MAX_THREADS
	.align		4
.L_1205:
        /*0040*/ 	.byte	0x04, 0x05
        /*0042*/ 	.short	(.L_1207 - .L_1206)
.L_1206:
        /*0044*/ 	.word	0x00000080
        /*0048*/ 	.word	0x00000001
        /*004c*/ 	.word	0x00000001


	//----- nvinfo : EIATTR_CRS_STACK_SIZE
	.align		4
.L_1207:
        /*0050*/ 	.byte	0x04, 0x1e
        /*0052*/ 	.short	(.L_1209 - .L_1208)
.L_1208:
        /*0054*/ 	.word	0x00000000


	//----- nvinfo : EIATTR_CBANK_PARAM_SIZE
	.align		4
.L_1209:
        /*0058*/ 	.byte	0x03, 0x19
        /*005a*/ 	.short	0x0290


	//----- nvinfo : EIATTR_PARAM_CBANK
	.align		4
        /*005c*/ 	.byte	0x04, 0x0a
        /*005e*/ 	.short	(.L_1211 - .L_1210)
	.align		4
.L_1210:
        /*0060*/ 	.word	index@(.nv.constant0._ZN2at6native18elementwise_kernelILi128ELi2EZNS0_22gpu_kernel_impl_nocastIZZZNS0_26GeluBackwardCUDAKernelImplERNS_18TensorIteratorBaseENS0_8GeluTypeEENKUlvE0_clEvENKUlvE_clEvEUlddE_EEvS4_RKT_EUliE_EEviT1_)
        /*0064*/ 	.short	0x0210
        /*0066*/ 	.short	0x0290


	//----- nvinfo : EIATTR_SW_WAR
	.align		4
.L_1211:
        /*0068*/ 	.byte	0x04, 0x36
        /*006a*/ 	.short	(.L_1213 - .L_1212)
.L_1212:
        /*006c*/ 	.word	0x00000008
.L_1213:


//--------------------- .nv.info._ZN2at6native27unrolled_elementwise_kernelIZZZNS0_26GeluBackwardCUDAKernelImplERNS_18TensorIteratorBaseENS0_8GeluTypeEENKUlvE0_clEvENKUlvE_clEvEUlddE_St5arrayIPcLm3EELi4E23TrivialOffsetCalculatorILi2EjESB_ILi1EjENS0_6memory15LoadWithoutCastENSE_16StoreWithoutCastEEEviT_T0_T2_T3_T4_T5_ --------------------------
	.section	.nv.info._ZN2at6native27unrolled_elementwise_kernelIZZZNS0_26GeluBackwardCUDAKernelImplERNS_18TensorIteratorBaseENS0_8GeluTypeEENKUlvE0_clEvENKUlvE_clEvEUlddE_St5arrayIPcLm3EELi4E23TrivialOffsetCalculatorILi2EjESB_ILi1EjENS0_6memory15LoadWithoutCastENSE_16StoreWithoutCastEEEviT_T0_T2_T3_T4_T5_,"",@"SHT_CUDA_INFO"
	.sectionflags	@""
	.align	4


	//----- nvinfo : EIATTR_CUDA_API_VERSION
	.align		4
        /*0000*/ 	.byte	0x04, 0x37
        /*0002*/ 	.short	(.L_1215 - .L_1214)
.L_1214:
        /*0004*/ 	.word	0x00000082


	//----- nvinfo : EIATTR_KPARAM_INFO
	.align		4
.L_1215:
        /*0008*/ 	.byte	0x04, 0x17
        /*000a*/ 	.short	(.L_1217 - .L_1216)
.L_1216:
        /*000c*/ 	.word	0x00000000
        /*0010*/ 	.short	0x0006
        /*0012*/ 	.short	0x0023
        /*0014*/ 	.byte	0x00, 0xf0, 0x05, 0x00


	//----- nvinfo : EIATTR_KPARAM_INFO
	.align		4
.L_1217:
        /*0018*/ 	.byte	0x04, 0x17
        /*001a*/ 	.short	(.L_1219 - .L_1218)
.L_1218:
        /*001c*/ 	.word	0x00000000
        /*0020*/ 	.short	0x0005
        /*0022*/ 	.short	0x0022
        /*0024*/ 	.byte	0x00, 0xf0, 0x05, 0x00


	//----- nvinfo : EIATTR_KPARAM_INFO
	.align		4
.L_1219:
        /*0028*/ 	.byte	0x04, 0x17
        /*002a*/ 	.short	(.L_1221 - .L_1220)
.L_1220:
        /*002c*/ 	.word	0x00000000
        /*0030*/ 	.short	0x0004
        /*0032*/ 	.short	0x0021
        /*0034*/ 	.byte	0x00, 0xf0, 0x05, 0x00


	//----- nvinfo : EIATTR_KPARAM_INFO
	.align		4
.L_1221:
        /*0038*/ 	.byte	0x04, 0x17
        /*003a*/ 	.short	(.L_1223 - .L_1222)
.L_1222:
        /*003c*/ 	.word	0x00000000
        /*0040*/ 	.short	0x0003
        /*0042*/ 	.short	0x0020
        /*0044*/ 	.byte	0x00, 0xf0, 0x05, 0x00


	//----- nvinfo : EIATTR_KPARAM_INFO
	.align		4
.L_1223:
        /*0048*/ 	.byte	0x04, 0x17
        /*004a*/ 	.short	(.L_1225 - .L_1224)
.L_1224:
        /*004c*/ 	.word	0x00000000
        /*0050*/ 	.short	0x0002
        /*0052*/ 	.short	0x0008
        /*0054*/ 	.byte	0x00, 0xf0, 0x61, 0x00


	//----- nvinfo : EIATTR_KPARAM_INFO
	.align		4
.L_1225:
        /*0058*/ 	.byte	0x04, 0x17
        /*005a*/ 	.short	(.L_1227 - .L_1226)
.L_1226:
        /*005c*/ 	.word	0x00000000
        /*0060*/ 	.short	0x0001
        /*0062*/ 	.short	0x0004
        /*0064*/ 	.byte	0x00, 0xf0, 0x05, 0x00


	//----- nvinfo : EIATTR_KPARAM_INFO
	.align		4
.L_1227:
        /*0068*/ 	.byte	0x04, 0x17
        /*006a*/ 	.short	(.L_1229 - .L_1228)
.L_1228:
        /*006c*/ 	.word	0x00000000
        /*0070*/ 	.short	0x0000
        /*0072*/ 	.short	0x0000
        /*0074*/ 	.byte	0x00, 0xf0, 0x11, 0x00


	//----- nvinfo : EIATTR_SPARSE_MMA_MASK
	.align		4
.L_1229:
        /*0078*/ 	.byte	0x03, 0x50
        /*007a*/ 	.short	0x0000


	//----- nvinfo : EIATTR_MAXREG_COUNT
	.align		4
        /*007c*/ 	.byte	0x03, 0x1b
        /*007e*/ 	.short	0x00ff


	//----- nvinfo : EIATTR_MERCURY_ISA_VERSION
	.align		4
        /*0080*/ 	.byte	0x03, 0x5f
        /*0082*/ 	.short	0x0101


	//----- nvinfo : EIATTR_EXIT_INSTR_OFFSETS
	.align		4
        /*0084*/ 	.byte	0x04, 0x1c
        /*0086*/ 	.short	(.L_1231 - .L_1230)


	//   ....[0]....
.L_1230:
        /*0088*/ 	.word	0x00003790


	//   ....[1]....
        /*008c*/ 	.word	0x000037e0


	//----- nvinfo : EIATTR_MAX_THREADS
	.align		4
.L_1231:
        /*0090*/ 	.byte	0x04, 0x05
        /*0092*/ 	.short	(.L_1233 - .L_1232)
.L_1232:
        /*0094*/ 	.word	0x00000080
        /*0098*/ 	.word	0x00000001
        /*009c*/ 	.word	0x00000001


	//----- nvinfo : EIATTR_CRS_STACK_SIZE
	.align		4
.L_1233:
        /*00a0*/ 	.byte	0x04, 0x1e
        /*00a2*/ 	.short	(.L_1235 - .L_1234)
.L_1234:
        /*00a4*/ 	.word	0x00000000


	//----- nvinfo : EIATTR_CBANK_PARAM_SIZE
	.align		4
.L_1235:
        /*00a8*/ 	.byte	0x03, 0x19
        /*00aa*/ 	.short	0x0024


	//----- nvinfo : EIATTR_PARAM_CBANK
	.align		4
        /*00ac*/ 	.byte	0x04, 0x0a
        /*00ae*/ 	.short	(.L_1237 - .L_1236)
	.align		4
.L_1236:
        /*00b0*/ 	.word	index@(.nv.constant0._ZN2at6native27unrolled_elementwise_kernelIZZZNS0_26GeluBackwardCUDAKernelImplERNS_18TensorIteratorBaseENS0_8GeluTypeEENKUlvE0_clEvENKUlvE_clEvEUlddE_St5arrayIPcLm3EELi4E23TrivialOffsetCalculatorILi2EjESB_ILi1EjENS0_6memory15LoadWithoutCastENSE_16StoreWithoutCastEEEviT_T0_T2_T3_T4_T5_)
        /*00b4*/ 	.short	0x0210
        /*00b6*/ 	.short	0x0024


	//----- nvinfo : EIATTR_SW_WAR
	.align		4
.L_1237:
        /*00b8*/ 	.byte	0x04, 0x36
        /*00ba*/ 	.short	(.L_1239 - .L_1238)
.L_1238:
        /*00bc*/ 	.word	0x00000008
.L_1239:


//--------------------- .nv.info._ZN2at6native29vectorized_elementwise_kernelILi2EZZZNS0_26GeluBackwardCUDAKernelImplERNS_18TensorIteratorBaseENS0_8GeluTypeEENKUlvE0_clEvENKUlvE_clEvEUlddE_St5arrayIPcLm3EEEEviT0_T1_ --------------------------
	.section	.nv.info._ZN2at6native29vectorized_elementwise_kernelILi2EZZZNS0_26GeluBackwardCUDAKernelImplERNS_18TensorIteratorBaseENS0_8GeluTypeEENKUlvE0_clEvENKUlvE_clEvEUlddE_St5arrayIPcLm3EEEEviT0_T1_,"",@"SHT_CUDA_INFO"
	.sectionflags	@""
	.align	4


	//----- nvinfo : EIATTR_CUDA_API_VERSION
	.align		4
        /*0000*/ 	.byte	0x04, 0x37
        /*0002*/ 	.short	(.L_1241 - .L_1240)
.L_1240:
        /*0004*/ 	.word	0x00000082


	//----- nvinfo : EIATTR_KPARAM_INFO
	.align		4
.L_1241:
        /*0008*/ 	.byte	0x04, 0x17
        /*000a*/ 	.short	(.L_1243 - .L_1242)
.L_1242:
        /*000c*/ 	.word	0x00000000
        /*0010*/ 	.short	0x0002
        /*0012*/ 	.short	0x0008
        /*0014*/ 	.byte	0x00, 0xf0, 0x61, 0x00


	//----- nvinfo : EIATTR_KPARAM_INFO
	.align		4
.L_1243:
        /*0018*/ 	.byte	0x04, 0x17
        /*001a*/ 	.short	(.L_1245 - .L_1244)
.L_1244:
        /*001c*/ 	.word	0x00000000
        /*0020*/ 	.short	0x0001
        /*0022*/ 	.short	0x0004
        /*0024*/ 	.byte	0x00, 0xf0, 0x05, 0x00


	//----- nvinfo : EIATTR_KPARAM_INFO
	.align		4
.L_1245:
        /*0028*/ 	.byte	0x04, 0x17
        /*002a*/ 	.short	(.L_1247 - .L_1246)
.L_1246:
        /*002c*/ 	.word	0x00000000
        /*0030*/ 	.short	0x0000
        /*0032*/ 	.short	0x0000
        /*0034*/ 	.byte	0x00, 0xf0, 0x11, 0x00


	//----- nvinfo : EIATTR_SPARSE_MMA_MASK
	.align		4
.L_1247:
        /*0038*/ 	.byte	0x03, 0x50
        /*003a*/ 	.short	0x0000


	//----- nvinfo : EIATTR_MAXREG_COUNT
	.align		4
        /*003c*/ 	.byte	0x03, 0x1b
        /*003e*/ 	.short	0x00ff


	//----- nvinfo : EIATTR_MERCURY_ISA_VERSION
	.align		4
        /*0040*/ 	.byte	0x03, 0x5f
        /*0042*/ 	.short	0x0101


	//----- nvinfo : EIATTR_EXIT_INSTR_OFFSETS
	.align		4
        /*0044*/ 	.byte	0x04, 0x1c
        /*0046*/ 	.short	(.L_1249 - .L_1248)


	//   ....[0]....
.L_1248:
        /*0048*/ 	.word	0x00005930


	//   ....[1]....
        /*004c*/ 	.word	0x0000c920


	//   ....[2]....
        /*0050*/ 	.word	0x0000c970


	//----- nvinfo : EIATTR_MAX_THREADS
	.align		4
.L_1249:
        /*0054*/ 	.byte	0x04, 0x05
        /*0056*/ 	.short	(.L_1251 - .L_1250)
.L_1250:
        /*0058*/ 	.word	0x00000080
        /*005c*/ 	.word	0x00000001
        /*0060*/ 	.word	0x00000001


	//----- nvinfo : EIATTR_CRS_STACK_SIZE
	.align		4
.L_1251:
        /*0064*/ 	.byte	0x04, 0x1e
        /*0066*/ 	.short	(.L_1253 - .L_1252)
.L_1252:
        /*0068*/ 	.word	0x00000000


	//----- nvinfo : EIATTR_CBANK_PARAM_SIZE
	.align		4
.L_1253:
        /*006c*/ 	.byte	0x03, 0x19
        /*006e*/ 	.short	0x0020


	//----- nvinfo : EIATTR_PARAM_CBANK
	.align		4
        /*0070*/ 	.byte	0x04, 0x0a
        /*0072*/ 	.short	(.L_1255 - .L_1254)
	.align		4
.L_1254:
        /*0074*/ 	.word	index@(.nv.constant0._ZN2at6native29vectorized_elementwise_kernelILi2EZZZNS0_26GeluBackwardCUDAKernelImplERNS_18TensorIteratorBaseENS0_8GeluTypeEENKUlvE0_clEvENKUlvE_clEvEUlddE_St5arrayIPcLm3EEEEviT0_T1_)
        /*0078*/ 	.short	0x0210
        /*007a*/ 	.short	0x0020


	//----- nvinfo : EIATTR_SW_WAR
	.align		4
.L_1255:
        /*007c*/ 	.byte	0x04, 0x36
        /*007e*/ 	.short	(.L_1257 - .L_1256)
.L_1256:
        /*0080*/ 	.word	0x00000008
.L_1257:


//--------------------- .nv.info._ZN2at6native29vectorized_elementwise_kernelILi4EZZZNS0_26GeluBackwardCUDAKernelImplERNS_18TensorIteratorBaseENS0_8GeluTypeEENKUlvE0_clEvENKUlvE_clEvEUlddE_St5arrayIPcLm3EEEEviT0_T1_ --------------------------
	.section	.nv.info._ZN2at6native29vectorized_elementwise_kernelILi4EZZZNS0_26GeluBackwardCUDAKernelImplERNS_18TensorIteratorBaseENS0_8GeluTypeEENKUlvE0_clEvENKUlvE_clEvEUlddE_St5arrayIPcLm3EEEEviT0_T1_,"",@"SHT_CUDA_INFO"
	.sectionflags	@""
	.align	4


	//----- nvinfo : EIATTR_CUDA_API_VERSION
	.align		4
        /*0000*/ 	.byte	0x04, 0x37
        /*0002*/ 	.short	(.L_1259 - .L_1258)
.L_1258:
        /*0004*/ 	.word	0x00000082


	//----- nvinfo : EIATTR_KPARAM_INFO
	.align		4
.L_1259:
        /*0008*/ 	.byte	0x04, 0x17
        /*000a*/ 	.short	(.L_1261 - .L_1260)
.L_1260:
        /*000c*/ 	.word	0x00000000
        /*0010*/ 	.short	0x0002
        /*0012*/ 	.short	0x0008
        /*0014*/ 	.byte	0x00, 0xf0, 0x61, 0x00


	//----- nvinfo : EIATTR_KPARAM_INFO
	.align		4
.L_1261:
        /*0018*/ 	.byte	0x04, 0x17
        /*001a*/ 	.short	(.L_1263 - .L_1262)
.L_1262:
        /*001c*/ 	.word	0x00000000
        /*0020*/ 	.short	0x0001
        /*0022*/ 	.short	0x0004
        /*0024*/ 	.byte	0x00, 0xf0, 0x05, 0x00


	//----- nvinfo : EIATTR_KPARAM_INFO
	.align		4
.L_1263:
        /*0028*/ 	.byte	0x04, 0x17
        /*002a*/ 	.short	(.L_1265 - .L_1264)
.L_1264:
        /*002c*/ 	.word	0x00000000
        /*0030*/ 	.short	0x0000
        /*0032*/ 	.short	0x0000
        /*0034*/ 	.byte	0x00, 0xf0, 0x11, 0x00


	//----- nvinfo : EIATTR_SPARSE_MMA_MASK
	.align		4
.L_1265:
        /*0038*/ 	.byte	0x03, 0x50
        /*003a*/ 	.short	0x0000


	//----- nvinfo : EIATTR_MAXREG_COUNT
	.align		4
        /*003c*/ 	.byte	0x03, 0x1b
        /*003e*/ 	.short	0x00ff


	//----- nvinfo : EIATTR_MERCURY_ISA_VERSION
	.align		4
        /*0040*/ 	.byte	0x03, 0x5f
        /*0042*/ 	.short	0x0101


	//----- nvinfo : EIATTR_EXIT_INSTR_OFFSETS
	.align		4
        /*0044*/ 	.byte	0x04, 0x1c
        /*0046*/ 	.short	(.L_1267 - .L_1266)


	//   ....[0]....
.L_1266:
        /*0048*/ 	.word	0x00005930


	//   ....[1]....
        /*004c*/ 	.word	0x0000c920


	//   ....[2]....
        /*0050*/ 	.word	0x0000c970


	//----- nvinfo : EIATTR_MAX_THREADS
	.align		4
.L_1267:
        /*0054*/ 	.byte	0x04, 0x05
        /*0056*/ 	.short	(.L_1269 - .L_1268)
.L_1268:
        /*0058*/ 	.word	0x00000080
        /*005c*/ 	.word	0x00000001
        /*0060*/ 	.word	0x00000001


	//----- nvinfo : EIATTR_CRS_STACK_SIZE
	.align		4
.L_1269:
        /*0064*/ 	.byte	0x04, 0x1e
        /*0066*/ 	.short	(.L_1271 - .L_1270)
.L_1270:
        /*0068*/ 	.word	0x00000000


	//----- nvinfo : EIATTR_CBANK_PARAM_SIZE
	.align		4
.L_1271:
        /*006c*/ 	.byte	0x03, 0x19
        /*006e*/ 	.short	0x0020


	//----- nvinfo : EIATTR_PARAM_CBANK
	.align		4
        /*0070*/ 	.byte	0x04, 0x0a
        /*0072*/ 	.short	(.L_1273 - .L_1272)
	.align		4
.L_1272:
        /*0074*/ 	.word	index@(.nv.constant0._ZN2at6native29vectorized_elementwise_kernelILi4EZZZNS0_26GeluBackwardCUDAKernelImplERNS_18TensorIteratorBaseENS0_8GeluTypeEENKUlvE0_clEvENKUlvE_clEvEUlddE_St5arrayIPcLm3EEEEviT0_T1_)
        /*0078*/ 	.short	0x0210
        /*007a*/ 	.short	0x0020


	//----- nvinfo : EIATTR_SW_WAR
	.align		4
.L_1273:
        /*007c*/ 	.byte	0x04, 0x36
        /*007e*/ 	.short	(.L_1275 - .L_1274)
.L_1274:
        /*0080*/ 	.word	0x00000008
.L_1275:


//--------------------- .nv.info._ZN2at6native29vectorized_elementwise_kernelILi8EZZZNS0_26GeluBackwardCUDAKernelImplERNS_18TensorIteratorBaseENS0_8GeluTypeEENKUlvE0_clEvENKUlvE_clEvEUlddE_St5arrayIPcLm3EEEEviT0_T1_ --------------------------
	.section	.nv.info._ZN2at6native29vectorized_elementwise_kernelILi8EZZZNS0_26GeluBackwardCUDAKernelImplERNS_18TensorIteratorBaseENS0_8GeluTypeEENKUlvE0_clEvENKUlvE_clEvEUlddE_St5arrayIPcLm3EEEEviT0_T1_,"",@"SHT_CUDA_INFO"
	.sectionflags	@""
	.align	4


	//----- nvinfo : EIATTR_CUDA_API_VERSION
	.align		4
        /*0000*/ 	.byte	0x04, 0x37
        /*0002*/ 	.short	(.L_1277 - .L_1276)
.L_1276:
        /*0004*/ 	.word	0x00000082


	//----- nvinfo : EIATTR_KPARAM_INFO
	.align		4
.L_1277:
        /*0008*/ 	.byte	0x04, 0x17
        /*000a*/ 	.short	(.L_1279 - .L_1278)
.L_1278:
        /*000c*/ 	.word	0x00000000
        /*0010*/ 	.short	0x0002
        /*0012*/ 	.short	0x0008
        /*0014*/ 	.byte	0x00, 0xf0, 0x61, 0x00


	//----- nvinfo : EIATTR_KPARAM_INFO
	.align		4
.L_1279:
        /*0018*/ 	.byte	0x04, 0x17
        /*001a*/ 	.short	(.L_1281 - .L_1280)
.L_1280:
        /*001c*/ 	.word	0x00000000
        /*0020*/ 	.short	0x0001
        /*0022*/ 	.short	0x0004
        /*0024*/ 	.byte	0x00, 0xf0, 0x05, 0x00


	//----- nvinfo : EIATTR_KPARAM_INFO
	.align		4
.L_1281:
        /*0028*/ 	.byte	0x04, 0x17
        /*002a*/ 	.short	(.L_1283 - .L_1282)
.L_1282:
        /*002c*/ 	.word	0x00000000
        /*0030*/ 	.short	0x0000
        /*0032*/ 	.short	0x0000
        /*0034*/ 	.byte	0x00, 0xf0, 0x11, 0x00


	//----- nvinfo : EIATTR_SPARSE_MMA_MASK
	.align		4
.L_1283:
        /*0038*/ 	.byte	0x03, 0x50
        /*003a*/ 	.short	0x0000


	//----- nvinfo : EIATTR_MAXREG_COUNT
	.align		4
        /*003c*/ 	.byte	0x03, 0x1b
        /*003e*/ 	.short	0x00ff


	//----- nvinfo : EIATTR_MERCURY_ISA_VERSION
	.align		4
        /*0040*/ 	.byte	0x03, 0x5f
        /*0042*/ 	.short	0x0101


	//----- nvinfo : EIATTR_EXIT_INSTR_OFFSETS
	.align		4
        /*0044*/ 	.byte	0x04, 0x1c
        /*0046*/ 	.short	(.L_1285 - .L_1284)


	//   ....[0]....
.L_1284:
        /*0048*/ 	.word	0x00005930


	//   ....[1]....
        /*004c*/ 	.word	0x0000c920


	//   ....[2]....
        /*0050*/ 	.word	0x0000c970


	//----- nvinfo : EIATTR_MAX_THREADS
	.align		4
.L_1285:
        /*0054*/ 	.byte	0x04, 0x05
        /*0056*/ 	.short	(.L_1287 - .L_1286)
.L_1286:
        /*0058*/ 	.word	0x00000080
        /*005c*/ 	.word	0x00000001
        /*0060*/ 	.word	0x00000001


	//----- nvinfo : EIATTR_CRS_STACK_SIZE
	.align		4
.L_1287:
        /*0064*/ 	.byte	0x04, 0x1e
        /*0066*/ 	.short	(.L_1289 - .L_1288)
.L_1288:
        /*0068*/ 	.word	0x00000000


	//----- nvinfo : EIATTR_CBANK_PARAM_SIZE
	.align		4
.L_1289:
        /*006c*/ 	.byte	0x03, 0x19
        /*006e*/ 	.short	0x0020


	//----- nvinfo : EIATTR_PARAM_CBANK
	.align		4
        /*0070*/ 	.byte	0x04, 0x0a
        /*0072*/ 	.short	(.L_1291 - .L_1290)
	.align		4
.L_1290:
        /*0074*/ 	.word	index@(.nv.constant0._ZN2at6native29vectorized_elementwise_kernelILi8EZZZNS0_26GeluBackwardCUDAKernelImplERNS_18TensorIteratorBaseENS0_8GeluTypeEENKUlvE0_clEvENKUlvE_clEvEUlddE_St5arrayIPcLm3EEEEviT0_T1_)
        /*0078*/ 	.short	0x0210
        /*007a*/ 	.short	0x0020


	//----- nvinfo : EIATTR_SW_WAR
	.align		4
.L_1291:
        /*007c*/ 	.byte	0x04, 0x36
        /*007e*/ 	.short	(.L_1293 - .L_1292)
.L_1292:
        /*0080*/ 	.word	0x00000008
.L_1293:


//--------------------- .nv.info._ZN2at6native18elementwise_kernelILi128ELi4EZNS0_15gpu_kernel_implIZZZNS0_26GeluBackwardCUDAKernelImplERNS_18TensorIteratorBaseENS0_8GeluTypeEENKUlvE_clEvENKUlvE2_clEvEUlN3c108BFloat16ES9_E_EEvS4_RKT_EUliE_EEviT1_ --------------------------
	.section	.nv.info._ZN2at6native18elementwise_kernelILi128ELi4EZNS0_15gpu_kernel_implIZZZNS0_26GeluBackwardCUDAKernelImplERNS_18TensorIteratorBaseENS0_8GeluTypeEENKUlvE_clEvENKUlvE2_clEvEUlN3c108BFloat16ES9_E_EEvS4_RKT_EUliE_EEviT1_,"",@"SHT_CUDA_INFO"
	.sectionflags	@""
	.align	4


	//----- nvinfo : EIATTR_CUDA_API_VERSION
	.align		4
        /*0000*/ 	.byte	0x04, 0x37
        /*0002*/ 	.short	(.L_1295 - .L_1294)
.L_1294:
        /*0004*/ 	.word	0x00000082


	//----- nvinfo : EIATTR_KPARAM_INFO
	.align		4
.L_1295:
        /*0008*/ 	.byte	0x04, 0x17
        /*000a*/ 	.short	(.L_1297 - .L_1296)
.L_1296:
        /*000c*/ 	.word	0x00000000
        /*0010*/ 	.short	0x0001
        /*0012*/ 	.short	0x0008
        /*0014*/ 	.byte	0x00, 0xf0, 0x21, 0x0a


	//----- nvinfo : EIATTR_KPARAM_INFO
	.align		4
.L_1297:
        /*0018*/ 	.byte	0x04, 0x17
        /*001a*/ 	.short	(.L_1299 - .L_1298)
.L_1298:
        /*001c*/ 	.word	0x00000000
        /*0020*/ 	.short	0x0000
        /*0022*/ 	.short	0x0000
        /*0024*/ 	.byte	0x00, 0xf0, 0x11, 0x00


	//----- nvinfo : EIATTR_SPARSE_MMA_MASK
	.align		4
.L_1299:
        /*0028*/ 	.byte	0x03, 0x50
        /*002a*/ 	.short	0x0000


	//----- nvinfo : EIATTR_MAXREG_COUNT
	.align		4
        /*002c*/ 	.byte	0x03, 0x1b
        /*002e*/ 	.short	0x0080


	//----- nvinfo : EIATTR_EXTERNS
	.align		4
        /*0030*/ 	.byte	0x04, 0x0f
        /*0032*/ 	.short	(.L_1301 - .L_1300)


	//   ....[0]....
	.align		4
.L_1300:
        /*0034*/ 	.word	index@(__assertfail)


	//----- nvinfo : EIATTR_MERCURY_ISA_VERSION
	.align		4
.L_1301:
        /*0038*/ 	.byte	0x03, 0x5f
        /*003a*/ 	.short	0x0101


	//----- nvinfo : EIATTR_SYSCALL_OFFSETS
	.align		4
        /*003c*/ 	.byte	0x04, 0x46
        /*003e*/ 	.short	(.L_1303 - .L_1302)


	//   ....[0]....
.L_1302:
        /*0040*/ 	.word	0x000026f0


	//   ....[1]....
        /*0044*/ 	.word	0x000036c0


	//   ....[2]....
        /*0048*/ 	.word	0x00004740


	//   ....[3]....
        /*004c*/ 	.word	0x00006e80


	//   ....[4]....
        /*0050*/ 	.word	0x00007e50


	//   ....[5]....
        /*0054*/ 	.word	0x00008ed0


	//   ....[6]....
        /*0058*/ 	.word	0x0000b600


	//   ....[7]....
        /*005c*/ 	.word	0x0000c5d0


	//   ....[8]....
        /*0060*/ 	.word	0x0000d650


	//   ....[9]....
        /*0064*/ 	.word	0x0000fd70


	//   ....[10]....
        /*0068*/ 	.word	0x00010d40


	//   ....[11]....
        /*006c*/ 	.word	0x00011dc0


	//----- nvinfo : EIATTR_EXIT_INSTR_OFFSETS
	.align		4
.L_1303:
        /*0070*/ 	.byte	0x04, 0x1c
        /*0072*/ 	.short	(.L_1305 - .L_1304)


	//   ....[0]....
.L_1304:
        /*0074*/ 	.word	0x0000d720


	//   ....[1]....
        /*0078*/ 	.word	0x00010ff0


	//   ....[2]....
        /*007c*/ 	.word	0x00011030


	//   ....[3]....
        /*0080*/ 	.word	0x000110d0


	//   ....[4]....
        /*0084*/ 	.word	0x00011110


	//   ....[5]....
        /*0088*/ 	.word	0x00011150


	//   ....[6]....
        /*008c*/ 	.word	0x000111e0


	//   ....[7]....
        /*0090*/ 	.word	0x00011220


	//   ....[8]....
        /*0094*/ 	.word	0x000112c0


	//   ....[9]....
        /*0098*/ 	.word	0x00011310


	//   ....[10]....
        /*009c*/ 	.word	0x00011360


	//   ....[11]....
        /*00a0*/ 	.word	0x00011430


	//   ....[12]....
        /*00a4*/ 	.word	0x00011490


	//   ....[13]....
        /*00a8*/ 	.word	0x00011620


	//   ....[14]....
        /*00ac*/ 	.word	0x00011780


	//   ....[15]....
        /*00b0*/ 	.word	0x000117a0


	//   ....[16]....
        /*00b4*/ 	.word	0x00011860


	//   ....[17]....
        /*00b8*/ 	.word	0x000119e0


	//   ....[18]....
        /*00bc*/ 	.word	0x00011b60


	//   ....[19]....
        /*00c0*/ 	.word	0x00011cc0


	//   ....[20]....
        /*00c4*/ 	.word	0x00011dd0


	//   ....[21]....
        /*00c8*/ 	.word	0x00011e10


	//   ....[22]....
        /*00cc*/ 	.word	0x00011e50


	//----- nvinfo : EIATTR_MAX_THREADS
	.align		4
.L_1305:
        /*00d0*/ 	.byte	0x04, 0x05
        /*00d2*/ 	.short	(.L_1307 - .L_1306)
.L_1306:
        /*00d4*/ 	.word	0x00000080
        /*00d8*/ 	.word	0x00000001
        /*00dc*/ 	.word	0x00000001


	//----- nvinfo : EIATTR_CRS_STACK_SIZE
	.align		4
.L_1307:
        /*00e0*/ 	.byte	0x04, 0x1e
        /*00e2*/ 	.short	(.L_1309 - .L_1308)
.L_1308:
        /*00e4*/ 	.word	0x00000000


	//----- nvinfo : EIATTR_CBANK_PARAM_SIZE
	.align		4
.L_1309:
        /*00e8*/ 	.byte	0x03, 0x19
        /*00ea*/ 	.short	0x0290


	//----- nvinfo : EIATTR_PARAM_CBANK
	.align		4
        /*00ec*/ 	.byte	0x04, 0x0a
        /*00ee*/ 	.short	(.L_1311 - .L_1310)
	.align		4
.L_1310:
        /*00f0*/ 	.word	index@(.nv.constant0._ZN2at6native18elementwise_kernelILi128ELi4EZNS0_15gpu_kernel_implIZZZNS0_26GeluBackwardCUDAKernelImplERNS_18TensorIteratorBaseENS0_8GeluTypeEENKUlvE_clEvENKUlvE2_clEvEUlN3c108BFloat16ES9_E_EEvS4_RKT_EUliE_EEviT1_)
        /*00f4*/ 	.short	0x0210
        /*00f6*/ 	.short	0x0290


	//----- nvinfo : EIATTR_SW_WAR
	.align		4
.L_1311:
        /*00f8*/ 	.byte	0x04, 0x36
        /*00fa*/ 	.short	(.L_1313 - .L_1312)
.L_1312:
        /*00fc*/ 	.word	0x00000008
.L_1313:


//--------------------- .nv.info._ZN2at6native27unrolled_elementwise_kernelIZZZNS0_26GeluBackwardCUDAKernelImplERNS_18TensorIteratorBaseENS0_8GeluTypeEENKUlvE_clEvENKUlvE2_clEvEUlN3c108BFloat16ES8_E_St5arrayIPcLm3EELi4E23TrivialOffsetCalculatorILi2EjESD_ILi1EjENS0_6memory12LoadWithCastILi2EEENSG_13StoreWithCastILi1EEEEEviT_T0_T2_T3_T4_T5_ --------------------------
	.section	.nv.info._ZN2at6native27unrolled_elementwise_kernelIZZZNS0_26GeluBackwardCUDAKernelImplERNS_18TensorIteratorBaseENS0_8GeluTypeEENKUlvE_clEvENKUlvE2_clEvEUlN3c108BFloat16ES8_E_St5arrayIPcLm3EELi4E23TrivialOffsetCalculatorILi2EjESD_ILi1EjENS0_6memory12LoadWithCastILi2EEENSG_13StoreWithCastILi1EEEEEviT_T0_T2_T3_T4_T5_,"",@"SHT_CUDA_INFO"
	.sectionflags	@""
	.align	4


	//----- nvinfo : EIATTR_CUDA_API_VERSION
	.align		4
        /*0000*/ 	.byte	0x04, 0x37
        /*0002*/ 	.short	(.L_1315 - .L_1314)
.L_1314:
        /*0004*/ 	.word	0x00000082


	//----- nvinfo : EIATTR_KPARAM_INFO
	.align		4
.L_1315:
        /*0008*/ 	.byte	0x04, 0x17
        /*000a*/ 	.short	(.L_1317 - .L_1316)
.L_1316:
        /*000c*/ 	.word	0x00000000
        /*0010*/ 	.short	0x0006
        /*0012*/ 	.short	0x0030
        /*0014*/ 	.byte	0x00, 0xf0, 0x21, 0x00


	//----- nvinfo : EIATTR_KPARAM_INFO
	.align		4
.L_1317:
        /*0018*/ 	.byte	0x04, 0x17
        /*001a*/ 	.short	(.L_1319 - .L_1318)
.L_1318:
        /*001c*/ 	.word	0x00000000
        /*0020*/ 	.short	0x0005
        /*0022*/ 	.short	0x0024
        /*0024*/ 	.byte	0x00, 0xf0, 0x31, 0x00


	//----- nvinfo : EIATTR_KPARAM_INFO
	.align		4
.L_1319:
        /*0028*/ 	.byte	0x04, 0x17
        /*002a*/ 	.short	(.L_1321 - .L_1320)
.L_1320:
        /*002c*/ 	.word	0x00000000
        /*0030*/ 	.short	0x0004
        /*0032*/ 	.short	0x0021
        /*0034*/ 	.byte	0x00, 0xf0, 0x05, 0x00


	//----- nvinfo : EIATTR_KPARAM_INFO
	.align		4
.L_1321:
        /*0038*/ 	.byte	0x04, 0x17
        /*003a*/ 	.short	(.L_1323 - .L_1322)
.L_1322:
        /*003c*/ 	.word	0x00000000
        /*0040*/ 	.short	0x0003
        /*0042*/ 	.short	0x0020
        /*0044*/ 	.byte	0x00, 0xf0, 0x05, 0x00


	//----- nvinfo : EIATTR_KPARAM_INFO
	.align		4
.L_1323:
        /*0048*/ 	.byte	0x04, 0x17
        /*004a*/ 	.short	(.L_1325 - .L_1324)
.L_1324:
        /*004c*/ 	.word	0x00000000
        /*0050*/ 	.short	0x0002
        /*0052*/ 	.short	0x0008
        /*0054*/ 	.byte	0x00, 0xf0, 0x61, 0x00


	//----- nvinfo : EIATTR_KPARAM_INFO
	.align		4
.L_1325:
        /*0058*/ 	.byte	0x04, 0x17
        /*005a*/ 	.short	(.L_1327 - .L_1326)
.L_1326:
        /*005c*/ 	.word	0x00000000
        /*0060*/ 	.short	0x0001
        /*0062*/ 	.short	0x0004
        /*0064*/ 	.byte	0x00, 0xf0, 0x05, 0x00


	//----- nvinfo : EIATTR_KPARAM_INFO
	.align		4
.L_1327:
        /*0068*/ 	.byte	0x04, 0x17
        /*006a*/ 	.short	(.L_1329 - .L_1328)
.L_1328:
        /*006c*/ 	.word	0x00000000
        /*0070*/ 	.short	0x0000
        /*0072*/ 	.short	0x0000
        /*0074*/ 	.byte	0x00, 0xf0, 0x11, 0x00


	//----- nvinfo : EIATTR_SPARSE_MMA_MASK
	.align		4
.L_1329:
        /*0078*/ 	.byte	0x03, 0x50
        /*007a*/ 	.short	0x0000


	//----- nvinfo : EIATTR_MAXREG_COUNT
	.align		4
        /*007c*/ 	.byte	0x03, 0x1b
        /*007e*/ 	.short	0x00ff


	//----- nvinfo : EIATTR_EXTERNS
	.align		4
        /*0080*/ 	.byte	0x04, 0x0f
        /*0082*/ 	.short	(.L_1331 - .L_1330)


	//   ....[0]....
	.align		4
.L_1330:
        /*0084*/ 	.word	index@(__assertfail)


	//----- nvinfo : EIATTR_MERCURY_ISA_VERSION
	.align		4
.L_1331:
        /*0088*/ 	.byte	0x03, 0x5f
        /*008a*/ 	.short	0x0101


	//----- nvinfo : EIATTR_SYSCALL_OFFSETS
	.align		4
        /*008c*/ 	.byte	0x04, 0x46
        /*008e*/ 	.short	(.L_1333 - .L_1332)


	//   ....[0]....
.L_1332:
        /*0090*/ 	.word	0x000010f0


	//   ....[1]....
        /*0094*/ 	.word	0x000021b0


	//   ....[2]....
        /*0098*/ 	.word	0x000032f0


	//   ....[3]....
        /*009c*/ 	.word	0x000043b0


	//   ....[4]....
        /*00a0*/ 	.word	0x00005500


	//   ....[5]....
        /*00a4*/ 	.word	0x000065d0


	//   ....[6]....
        /*00a8*/ 	.word	0x00007700


	//   ....[7]....
        /*00ac*/ 	.word	0x000086e0


	//   ....[8]....
        /*00b0*/ 	.word	0x00009dc0


	//   ....[9]....
        /*00b4*/ 	.word	0x0000ade0


	//   ....[10]....
        /*00b8*/ 	.word	0x0000bdc0


	//   ....[11]....
        /*00bc*/ 	.word	0x0000cda0


	//----- nvinfo : EIATTR_EXIT_INSTR_OFFSETS
	.align		4
.L_1333:
        /*00c0*/ 	.byte	0x04, 0x1c
        /*00c2*/ 	.short	(.L_1335 - .L_1334)


	//   ....[0]....
.L_1334:
        /*00c4*/ 	.word	0x0000be80


	//   ....[1]....
        /*00c8*/ 	.word	0x0000bfd0


	//   ....[2]....
        /*00cc*/ 	.word	0x0000c010


	//   ....[3]....
        /*00d0*/ 	.word	0x0000c0b0


	//   ....[4]....
        /*00d4*/ 	.word	0x0000c0f0


	//   ....[5]....
        /*00d8*/ 	.word	0x0000c130


	//   ....[6]....
        /*00dc*/ 	.word	0x0000c1c0


	//   ....[7]....
        /*00e0*/ 	.word	0x0000c200


	//   ....[8]....
        /*00e4*/ 	.word	0x0000c2a0


	//   ....[9]....
        /*00e8*/ 	.word	0x0000c2f0


	//   ....[10]....
        /*00ec*/ 	.word	0x0000c340


	//   ....[11]....
        /*00f0*/ 	.word	0x0000c410


	//   ....[12]....
        /*00f4*/ 	.word	0x0000c470


	//   ....[13]....
        /*00f8*/ 	.word	0x0000c600


	//   ....[14]....
        /*00fc*/ 	.word	0x0000c760


	//   ....[15]....
        /*0100*/ 	.word	0x0000c780


	//   ....[16]....
        /*0104*/ 	.word	0x0000c840


	//   ....[17]....
        /*0108*/ 	.word	0x0000c9c0


	//   ....[18]....
        /*010c*/ 	.word	0x0000cb40


	//   ....[19]....
        /*0110*/ 	.word	0x0000cca0


	//   ....[20]....
        /*0114*/ 	.word	0x0000cdb0


	//   ....[21]....
        /*0118*/ 	.word	0x0000cdf0


	//   ....[22]....
        /*011c*/ 	.word	0x0000ce30


	//----- nvinfo : EIATTR_MAX_THREADS
	.align		4
.L_1335:
        /*0120*/ 	.byte	0x04, 0x05
        /*0122*/ 	.short	(.L_1337 - .L_1336)
.L_1336:
        /*0124*/ 	.word	0x00000080
        /*0128*/ 	.word	0x00000001
        /*012c*/ 	.word	0x00000001


	//----- nvinfo : EIATTR_CRS_STACK_SIZE
	.align		4
.L_1337:
        /*0130*/ 	.byte	0x04, 0x1e
        /*0132*/ 	.short	(.L_1339 - .L_1338)
.L_1338:
        /*0134*/ 	.word	0x00000000


	//----- nvinfo : EIATTR_CBANK_PARAM_SIZE
	.align		4
.L_1339:
        /*0138*/ 	.byte	0x03, 0x19
        /*013a*/ 	.short	0x0038


	//----- nvinfo : EIATTR_PARAM_CBANK
	.align		4
        /*013c*/ 	.byte	0x04, 0x0a
        /*013e*/ 	.short	(.L_1341 - .L_1340)
	.align		4
.L_1340:
        /*0140*/ 	.word	index@(.nv.constant0._ZN2at6native27unrolled_elementwise_kernelIZZZNS0_26GeluBackwardCUDAKernelImplERNS_18TensorIteratorBaseENS0_8GeluTypeEENKUlvE_clEvENKUlvE2_clEvEUlN3c108BFloat16ES8_E_St5arrayIPcLm3EELi4E23TrivialOffsetCalculatorILi2EjESD_ILi1EjENS0_6memory12LoadWithCastILi2EEENSG_13StoreWithCastILi1EEEEEviT_T0_T2_T3_T4_T5_)
        /*0144*/ 	.short	0x0210
        /*0146*/ 	.short	0x0038


	//----- nvinfo : EIATTR_SW_WAR
	.align		4
.L_1341:
        /*0148*/ 	.byte	0x04, 0x36
        /*014a*/ 	.short	(.L_1343 - .L_1342)
.L_1342:
        /*014c*/ 	.word	0x00000008
.L_1343:


//--------------------- .nv.info._ZN2at6native18elementwise_kernelILi128ELi4EZNS0_22gpu_kernel_impl_nocastIZZZNS0_26GeluBackwardCUDAKernelImplERNS_18TensorIteratorBaseENS0_8GeluTypeEENKUlvE_clEvENKUlvE2_clEvEUlN3c108BFloat16ES9_E_EEvS4_RKT_EUliE_EEviT1_ --------------------------
	.section	.nv.info._ZN2at6native18elementwise_kernelILi128ELi4EZNS0_22gpu_kernel_impl_nocastIZZZNS0_26GeluBackwardCUDAKernelImplERNS_18TensorIteratorBaseENS0_8GeluTypeEENKUlvE_clEvENKUlvE2_clEvEUlN3c108BFloat16ES9_E_EEvS4_RKT_EUliE_EEviT1_,"",@"SHT_CUDA_INFO"
	.sectionflags	@""
	.align	4


	//----- nvinfo : EIATTR_CUDA_API_VERSION
	.align		4
        /*0000*/ 	.byte	0x04, 0x37
        /*0002*/ 	.short	(.L_1345 - .L_1344)
.L_1344:
        /*0004*/ 	.word	0x00000082


	//----- nvinfo : EIATTR_KPARAM_INFO
	.align		4
.L_1345:
        /*0008*/ 	.byte	0x04, 0x17
        /*000a*/ 	.short	(.L_1347 - .L_1346)
.L_1346:
        /*000c*/ 	.word	0x00000000
        /*0010*/ 	.short	0x0001
        /*0012*/ 	.short	0x0008
        /*0014*/ 	.byte	0x00, 0xf0, 0x21, 0x0a


	//----- nvinfo : EIATTR_KPARAM_INFO
	.align		4
.L_1347:
        /*0018*/ 	.byte	0x04, 0x17
        /*001a*/ 	.short	(.L_1349 - .L_1348)
.L_1348:
        /*001c*/ 	.word	0x00000000
        /*0020*/ 	.short	0x0000
        /*0022*/ 	.short	0x0000
        /*0024*/ 	.byte	0x00, 0xf0, 0x11, 0x00


	//----- nvinfo : EIATTR_SPARSE_MMA_MASK
	.align		4
.L_1349:
        /*0028*/ 	.byte	0x03, 0x50
        /*002a*/ 	.short	0x0000


	//----- nvinfo : EIATTR_MAXREG_COUNT
	.align		4
        /*002c*/ 	.byte	0x03, 0x1b
        /*002e*/ 	.short	0x0080


	//----- nvinfo : EIATTR_MERCURY_ISA_VERSION
	.align		4
        /*0030*/ 	.byte	0x03, 0x5f
        /*0032*/ 	.short	0x0101


	//----- nvinfo : EIATTR_EXIT_INSTR_OFFSETS
	.align		4
        /*0034*/ 	.byte	0x04, 0x1c
        /*0036*/ 	.short	(.L_1351 - .L_1350)


	//   ....[0]....
.L_1350:
        /*0038*/ 	.word	0x00004920


	//   ....[1]....
        /*003c*/ 	.word	0x00006120


	//----- nvinfo : EIATTR_MAX_THREADS
	.align		4
.L_1351:
        /*0040*/ 	.byte	0x04, 0x05
        /*0042*/ 	.short	(.L_1353 - .L_1352)
.L_1352:
        /*0044*/ 	.word	0x00000080
        /*0048*/ 	.word	0x00000001
        /*004c*/ 	.word	0x00000001


	//----- nvinfo : EIATTR_CRS_STACK_SIZE
	.align		4
.L_1353:
        /*0050*/ 	.byte	0x04, 0x1e
        /*0052*/ 	.short	(.L_1355 - .L_1354)
.L_1354:
        /*0054*/ 	.word	0x00000000


	//----- nvinfo : EIATTR_CBANK_PARAM_SIZE
	.align		4
.L_1355:
        /*0058*/ 	.byte	0x03, 0x19
        /*005a*/ 	.short	0x0290


	//----- nvinfo : EIATTR_PARAM_CBANK
	.align		4
        /*005c*/ 	.byte	0x04, 0x0a
        /*005e*/ 	.short	(.L_1357 - .L_1356)
	.align		4
.L_1356:
        /*0060*/ 	.word	index@(.nv.constant0._ZN2at6native18elementwise_kernelILi128ELi4EZNS0_22gpu_kernel_impl_nocastIZZZNS0_26GeluBackwardCUDAKernelImplERNS_18TensorIteratorBaseENS0_8GeluTypeEENKUlvE_clEvENKUlvE2_clEvEUlN3c108BFloat16ES9_E_EEvS4_RKT_EUliE_EEviT1_)
        /*0064*/ 	.short	0x0210
        /*0066*/ 	.short	0x0290


	//----- nvinfo : EIATTR_SW_WAR
	.align		4
.L_1357:
        /*0068*/ 	.byte	0x04, 0x36
        /*006a*/ 	.short	(.L_1359 - .L_1358)
.L_1358:
        /*006c*/ 	.word	0x00000008
.L_1359:


//--------------------- .nv.info._ZN2at6native27unrolled_elementwise_kernelIZZZNS0_26GeluBackwardCUDAKernelImplERNS_18TensorIteratorBaseENS0_8GeluTypeEENKUlvE_clEvENKUlvE2_clEvEUlN3c108BFloat16ES8_E_St5arrayIPcLm3EELi4E23TrivialOffsetCalculatorILi2EjESD_ILi1EjENS0_6memory15LoadWithoutCastENSG_16StoreWithoutCastEEEviT_T0_T2_T3_T4_T5_ --------------------------
	.section	.nv.info._ZN2at6native27unrolled_elementwise_kernelIZZZNS0_26GeluBackwardCUDAKernelImplERNS_18TensorIteratorBaseENS0_8GeluTypeEENKUlvE_clEvENKUlvE2_clEvEUlN3c108BFloat16ES8_E_St5arrayIPcLm3EELi4E23TrivialOffsetCalculatorILi2EjESD_ILi1EjENS0_6memory15LoadWithoutCastENSG_16StoreWithoutCastEEEviT_T0_T2_T3_T4_T5_,"",@"SHT_CUDA_INFO"
	.sectionflags	@""
	.align	4


	//----- nvinfo : EIATTR_CUDA_API_VERSION
	.align		4
        /*0000*/ 	.byte	0x04, 0x37
        /*0002*/ 	.short	(.L_1361 - .L_1360)
.L_1360:
        /*0004*/ 	.word	0x00000082


	//----- nvinfo : EIATTR_KPARAM_INFO
	.align		4
.L_1361:
        /*0008*/ 	.byte	0x04, 0x17
        /*000a*/ 	.short	(.L_1363 - .L_1362)
.L_1362:
        /*000c*/ 	.word	0x00000000
        /*0010*/ 	.short	0x0006
        /*0012*/ 	.short	0x0023
        /*0014*/ 	.byte	0x00, 0xf0, 0x05, 0x00


	//----- nvinfo : EIATTR_KPARAM_INFO
	.align		4
.L_1363:
        /*0018*/ 	.byte	0x04, 0x17
        /*001a*/ 	.short	(.L_1365 - .L_1364)
.L_1364:
        /*001c*/ 	.word	0x00000000
        /*0020*/ 	.short	0x0005
        /*0022*/ 	.short	0x0022
        /*0024*/ 	.byte	0x00, 0xf0, 0x05, 0x00


	//----- nvinfo : EIATTR_KPARAM_INFO
	.align		4
.L_1365:
        /*0028*/ 	.byte	0x04, 0x17
        /*002a*/ 	.short	(.L_1367 - .L_1366)
.L_1366:
        /*002c*/ 	.word	0x00000000
        /*0030*/ 	.short	0x0004
        /*0032*/ 	.short	0x0021
        /*0034*/ 	.byte	0x00, 0xf0, 0x05, 0x00


	//----- nvinfo : EIATTR_KPARAM_INFO
	.align		4
.L_1367:
        /*0038*/ 	.byte	0x04, 0x17
        /*003a*/ 	.short	(.L_1369 - .L_1368)
.L_1368:
        /*003c*/ 	.word	0x00000000
        /*0040*/ 	.short	0x0003
        /*0042*/ 	.short	0x0020
        /*0044*/ 	.byte	0x00, 0xf0, 0x05, 0x00


	//----- nvinfo : EIATTR_KPARAM_INFO
	.align		4
.L_1369:
        /*0048*/ 	.byte	0x04, 0x17
        /*004a*/ 	.short	(.L_1371 - .L_1370)
.L_1370:
        /*004c*/ 	.word	0x00000000
        /*0050*/ 	.short	0x0002
        /*0052*/ 	.short	0x0008
        /*0054*/ 	.byte	0x00, 0xf0, 0x61, 0x00


	//----- nvinfo : EIATTR_KPARAM_INFO
	.align		4
.L_1371:
        /*0058*/ 	.byte	0x04, 0x17
        /*005a*/ 	.short	(.L_1373 - .L_1372)
.L_1372:
        /*005c*/ 	.word	0x00000000
        /*0060*/ 	.short	0x0001
        /*0062*/ 	.short	0x0004
        /*0064*/ 	.byte	0x00, 0xf0, 0x05, 0x00


	//----- nvinfo : EIATTR_KPARAM_INFO
	.align		4
.L_1373:
        /*0068*/ 	.byte	0x04, 0x17
        /*006a*/ 	.short	(.L_1375 - .L_1374)
.L_1374:
        /*006c*/ 	.word	0x00000000
        /*0070*/ 	.short	0x0000
        /*0072*/ 	.short	0x0000
        /*0074*/ 	.byte	0x00, 0xf0, 0x11, 0x00


	//----- nvinfo : EIATTR_SPARSE_MMA_MASK
	.align		4
.L_1375:
        /*0078*/ 	.byte	0x03, 0x50
        /*007a*/ 	.short	0x0000


	//----- nvinfo : EIATTR_MAXREG_COUNT
	.align		4
        /*007c*/ 	.byte	0x03, 0x1b
        /*007e*/ 	.short	0x00ff


	//----- nvinfo : EIATTR_MERCURY_ISA_VERSION
	.align		4
        /*0080*/ 	.byte	0x03, 0x5f
        /*0082*/ 	.short	0x0101


	//----- nvinfo : EIATTR_EXIT_INSTR_OFFSETS
	.align		4
        /*0084*/ 	.byte	0x04, 0x1c
        /*0086*/ 	.short	(.L_1377 - .L_1376)


	//   ....[0]....
.L_1376:
        /*0088*/ 	.word	0x00000a10


	//   ....[1]....
        /*008c*/ 	.word	0x00000a60


	//----- nvinfo : EIATTR_MAX_THREADS
	.align		4
.L_1377:
        /*0090*/ 	.byte	0x04, 0x05
        /*0092*/ 	.short	(.L_1379 - .L_1378)
.L_1378:
        /*0094*/ 	.word	0x00000080
        /*0098*/ 	.word	0x00000001
        /*009c*/ 	.word	0x00000001


	//----- nvinfo : EIATTR_CRS_STACK_SIZE
	.align		4
.L_1379:
        /*00a0*/ 	.byte	0x04, 0x1e
        /*00a2*/ 	.short	(.L_1381 - .L_1380)
.L_1380:
        /*00a4*/ 	.word	0x00000000


	//----- nvinfo : EIATTR_CBANK_PARAM_SIZE
	.align		4
.L_1381:
        /*00a8*/ 	.byte	0x03, 0x19
        /*00aa*/ 	.short	0x0024


	//----- nvinfo : EIATTR_PARAM_CBANK
	.align		4
        /*00ac*/ 	.byte	0x04, 0x0a
        /*00ae*/ 	.short	(.L_1383 - .L_1382)
	.align		4
.L_1382:
        /*00b0*/ 	.word	index@(.nv.constant0._ZN2at6native27unrolled_elementwise_kernelIZZZNS0_26GeluBackwardCUDAKernelImplERNS_18TensorIteratorBaseENS0_8GeluTypeEENKUlvE_clEvENKUlvE2_clEvEUlN3c108BFloat16ES8_E_St5arrayIPcLm3EELi4E23TrivialOffsetCalculatorILi2EjESD_ILi1EjENS0_6memory15LoadWithoutCastENSG_16StoreWithoutCastEEEviT_T0_T2_T3_T4_T5_)
        /*00b4*/ 	.short	0x0210
        /*00b6*/ 	.short	0x0024


	//----- nvinfo : EIATTR_SW_WAR
	.align		4
.L_1383:
        /*00b8*/ 	.byte	0x04, 0x36
        /*00ba*/ 	.short	(.L_1385 - .L_1384)
.L_1384:
        /*00bc*/ 	.word	0x00000008
.L_1385:


//--------------------- .nv.info._ZN2at6native29vectorized_elementwise_kernelILi2EZZZNS0_26GeluBackwardCUDAKernelImplERNS_18TensorIteratorBaseENS0_8GeluTypeEENKUlvE_clEvENKUlvE2_clEvEUlN3c108BFloat16ES8_E_St5arrayIPcLm3EEEEviT0_T1_ --------------------------
	.section	.nv.info._ZN2at6native29vectorized_elementwise_kernelILi2EZZZNS0_26GeluBackwardCUDAKernelImplERNS_18TensorIteratorBaseENS0_8GeluTypeEENKUlvE_clEvENKUlvE2_clEvEUlN3c108BFloat16ES8_E_St5arrayIPcLm3EEEEviT0_T1_,"",@"SHT_CUDA_INFO"
	.sectionflags	@""
	.align	4


	//----- nvinfo : EIATTR_CUDA_API_VERSION
	.align		4
        /*0000*/ 	.byte	0x04, 0x37
        /*0002*/ 	.short	(.L_1387 - .L_1386)
.L_1386:
        /*0004*/ 	.word	0x00000082


	//----- nvinfo : EIATTR_KPARAM_INFO
	.align		4
.L_1387:
        /*0008*/ 	.byte	0x04, 0x17
        /*000a*/ 	.short	(.L_1389 - .L_1388)
.L_1388:
        /*000c*/ 	.word	0x00000000
        /*0010*/ 	.short	0x0002
        /*0012*/ 	.short	0x0008
        /*0014*/ 	.byte	0x00, 0xf0, 0x61, 0x00


	//----- nvinfo : EIATTR_KPARAM_INFO
	.align		4
.L_1389:
        /*0018*/ 	.byte	0x04, 0x17
        /*001a*/ 	.short	(.L_1391 - .L_1390)
.L_1390:
        /*001c*/ 	.word	0x00000000
        /*0020*/ 	.short	0x0001
        /*0022*/ 	.short	0x0004
        /*0024*/ 	.byte	0x00, 0xf0, 0x05, 0x00


	//----- nvinfo : EIATTR_KPARAM_INFO
	.align		4
.L_1391:
        /*0028*/ 	.byte	0x04, 0x17
        /*002a*/ 	.short	(.L_1393 - .L_1392)
.L_1392:
        /*002c*/ 	.word	0x00000000
        /*0030*/ 	.short	0x0000
        /*0032*/ 	.short	0x0000
        /*0034*/ 	.byte	0x00, 0xf0, 0x11, 0x00


	//----- nvinfo : EIATTR_SPARSE_MMA_MASK
	.align		4
.L_1393:
        /*0038*/ 	.byte	0x03, 0x50
        /*003a*/ 	.short	0x0000


	//----- nvinfo : EIATTR_MAXREG_COUNT
	.align		4
        /*003c*/ 	.byte	0x03, 0x1b
        /*003e*/ 	.short	0x00ff


	//----- nvinfo : EIATTR_MERCURY_ISA_VERSION
	.align		4
        /*0040*/ 	.byte	0x03, 0x5f
        /*0042*/ 	.short	0x0101


	//----- nvinfo : EIATTR_EXIT_INSTR_OFFSETS
	.align		4
        /*0044*/ 	.byte	0x04, 0x1c
        /*0046*/ 	.short	(.L_1395 - .L_1394)


	//   ....[0]....
.L_1394:
        /*0048*/ 	.word	0x00000ab0


	//   ....[1]....
        /*004c*/ 	.word	0x00001f00


	//   ....[2]....
        /*0050*/ 	.word	0x00001f50


	//----- nvinfo : EIATTR_MAX_THREADS
	.align		4
.L_1395:
        /*0054*/ 	.byte	0x04, 0x05
        /*0056*/ 	.short	(.L_1397 - .L_1396)
.L_1396:
        /*0058*/ 	.word	0x00000080
        /*005c*/ 	.word	0x00000001
        /*0060*/ 	.word	0x00000001


	//----- nvinfo : EIATTR_CRS_STACK_SIZE
	.align		4
.L_1397:
        /*0064*/ 	.byte	0x04, 0x1e
        /*0066*/ 	.short	(.L_1399 - .L_1398)
.L_1398:
        /*0068*/ 	.word	0x00000000


	//----- nvinfo : EIATTR_CBANK_PARAM_SIZE
	.align		4
.L_1399:
        /*006c*/ 	.byte	0x03, 0x19
        /*006e*/ 	.short	0x0020


	//----- nvinfo : EIATTR_PARAM_CBANK
	.align		4
        /*0070*/ 	.byte	0x04, 0x0a
        /*0072*/ 	.short	(.L_1401 - .L_1400)
	.align		4
.L_1400:
        /*0074*/ 	.word	index@(.nv.constant0._ZN2at6native29vectorized_elementwise_kernelILi2EZZZNS0_26GeluBackwardCUDAKernelImplERNS_18TensorIteratorBaseENS0_8GeluTypeEENKUlvE_clEvENKUlvE2_clEvEUlN3c108BFloat16ES8_E_St5arrayIPcLm3EEEEviT0_T1_)
        /*0078*/ 	.short	0x0210
        /*007a*/ 	.short	0x0020


	//----- nvinfo : EIATTR_SW_WAR
	.align		4
.L_1401:
        /*007c*/ 	.byte	0x04, 0x36
        /*007e*/ 	.short	(.L_1403 - .L_1402)
.L_1402:
        /*0080*/ 	.word	0x00000008
.L_1403:


//--------------------- .nv.info._ZN2at6native29vectorized_elementwise_kernelILi4EZZZNS0_26GeluBackwardCUDAKernelImplERNS_18TensorIteratorBaseENS0_8GeluTypeEENKUlvE_clEvENKUlvE2_clEvEUlN3c108BFloat16ES8_E_St5arrayIPcLm3EEEEviT0_T1_ --------------------------
	.section	.nv.info._ZN2at6native29vectorized_elementwise_kernelILi4EZZZNS0_26GeluBackwardCUDAKernelImplERNS_18TensorIteratorBaseENS0_8GeluTypeEENKUlvE_clEvENKUlvE2_clEvEUlN3c108BFloat16ES8_E_St5arrayIPcLm3EEEEviT0_T1_,"",@"SHT_CUDA_INFO"
	.sectionflags	@""
	.align	4


	//----- nvinfo : EIATTR_CUDA_API_VERSION
	.align		4
        /*0000*/ 	.byte	0x04, 0x37
        /*0002*/ 	.short	(.L_1405 - .L_1404)
.L_1404:
        /*0004*/ 	.word	0x00000082


	//----- nvinfo : EIATTR_KPARAM_INFO
	.align		4
.L_1405:
        /*0008*/ 	.byte	0x04, 0x17
        /*000a*/ 	.short	(.L_1407 - .L_1406)
.L_1406:
        /*000c*/ 	.word	0x00000000
        /*0010*/ 	.short	0x0002
        /*0012*/ 	.short	0x0008
        /*0014*/ 	.byte	0x00, 0xf0, 0x61, 0x00


	//----- nvinfo : EIATTR_KPARAM_INFO
	.align		4
.L_1407:
        /*0018*/ 	.byte	0x04, 0x17
        /*001a*/ 	.short	(.L_1409 - .L_1408)
.L_1408:
        /*001c*/ 	.word	0x00000000
        /*0020*/ 	.short	0x0001
        /*0022*/ 	.short	0x0004
        /*0024*/ 	.byte	0x00, 0xf0, 0x05, 0x00


	//----- nvinfo : EIATTR_KPARAM_INFO
	.align		4
.L_1409:
        /*0028*/ 	.byte	0x04, 0x17
        /*002a*/ 	.short	(.L_1411 - .L_1410)
.L_1410:
        /*002c*/ 	.word	0x00000000
        /*0030*/ 	.short	0x0000
        /*0032*/ 	.short	0x0000
        /*0034*/ 	.byte	0x00, 0xf0, 0x11, 0x00


	//----- nvinfo : EIATTR_SPARSE_MMA_MASK
	.align		4
.L_1411:
        /*0038*/ 	.byte	0x03, 0x50
        /*003a*/ 	.short	0x0000


	//----- nvinfo : EIATTR_MAXREG_COUNT
	.align		4
        /*003c*/ 	.byte	0x03, 0x1b
        /*003e*/ 	.short	0x00ff


	//----- nvinfo : EIATTR_MERCURY_ISA_VERSION
	.align		4
        /*0040*/ 	.byte	0x03, 0x5f
        /*0042*/ 	.short	0x0101


	//----- nvinfo : EIATTR_EXIT_INSTR_OFFSETS
	.align		4
        /*0044*/ 	.byte	0x04, 0x1c
        /*0046*/ 	.short	(.L_1413 - .L_1412)


	//   ....[0]....
.L_1412:
        /*0048*/ 	.word	0x00000a50


	//   ....[1]....
        /*004c*/ 	.word	0x00001ea0


	//   ....[2]....
        /*0050*/ 	.word	0x00001ef0


	//----- nvinfo : EIATTR_MAX_THREADS
	.align		4
.L_1413:
        /*0054*/ 	.byte	0x04, 0x05
        /*0056*/ 	.short	(.L_1415 - .L_1414)
.L_1414:
        /*0058*/ 	.word	0x00000080
        /*005c*/ 	.word	0x00000001
        /*0060*/ 	.word	0x00000001


	//----- nvinfo : EIATTR_CRS_STACK_SIZE
	.align		4
.L_1415:
        /*0064*/ 	.byte	0x04, 0x1e
        /*0066*/ 	.short	(.L_1417 - .L_1416)
.L_1416:
        /*0068*/ 	.word	0x00000000


	//----- nvinfo : EIATTR_CBANK_PARAM_SIZE
	.align		4
.L_1417:
        /*006c*/ 	.byte	0x03, 0x19
        /*006e*/ 	.short	0x0020


	//----- nvinfo : EIATTR_PARAM_CBANK
	.align		4
        /*0070*/ 	.byte	0x04, 0x0a
        /*0072*/ 	.short	(.L_1419 - .L_1418)
	.align		4
.L_1418:
        /*0074*/ 	.word	index@(.nv.constant0._ZN2at6native29vectorized_elementwise_kernelILi4EZZZNS0_26GeluBackwardCUDAKernelImplERNS_18TensorIteratorBaseENS0_8GeluTypeEENKUlvE_clEvENKUlvE2_clEvEUlN3c108BFloat16ES8_E_St5arrayIPcLm3EEEEviT0_T1_)
        /*0078*/ 	.short	0x0210
        /*007a*/ 	.short	0x0020


	//----- nvinfo : EIATTR_SW_WAR
	.align		4
.L_1419:
        /*007c*/ 	.byte	0x04, 0x36
        /*007e*/ 	.short	(.L_1421 - .L_1420)
.L_1420:
        /*0080*/ 	.word	0x00000008
.L_1421:


//--------------------- .nv.info._ZN2at6native29vectorized_elementwise_kernelILi8EZZZNS0_26GeluBackwardCUDAKernelImplERNS_18TensorIteratorBaseENS0_8GeluTypeEENKUlvE_clEvENKUlvE2_clEvEUlN3c108BFloat16ES8_E_St5arrayIPcLm3EEEEviT0_T1_ --------------------------
	.section	.nv.info._ZN2at6native29vectorized_elementwise_kernelILi8EZZZNS0_26GeluBackwardCUDAKernelImplERNS_18TensorIteratorBaseENS0_8GeluTypeEENKUlvE_clEvENKUlvE2_clEvEUlN3c108BFloat16ES8_E_St5arrayIPcLm3EEEEviT0_T1_,"",@"SHT_CUDA_INFO"
	.sectionflags	@""
	.align	4


	//----- nvinfo : EIATTR_CUDA_API_VERSION
	.align		4
        /*0000*/ 	.byte	0x04, 0x37
        /*0002*/ 	.short	(.L_1423 - .L_1422)
.L_1422:
        /*0004*/ 	.word	0x00000082


	//----- nvinfo : EIATTR_KPARAM_INFO
	.align		4
.L_1423:
        /*0008*/ 	.byte	0x04, 0x17
        /*000a*/ 	.short	(.L_1425 - .L_1424)
.L_1424:
        /*000c*/ 	.word	0x00000000
        /*0010*/ 	.short	0x0002
        /*0012*/ 	.short	0x0008
        /*0014*/ 	.byte	0x00, 0xf0, 0x61, 0x00


	//----- nvinfo : EIATTR_KPARAM_INFO
	.align		4
.L_1425:
        /*0018*/ 	.byte	0x04, 0x17
        /*001a*/ 	.short	(.L_1427 - .L_1426)
.L_1426:
        /*001c*/ 	.word	0x00000000
        /*0020*/ 	.short	0x0001
        /*0022*/ 	.short	0x0004
        /*0024*/ 	.byte	0x00, 0xf0, 0x05, 0x00


	//----- nvinfo : EIATTR_KPARAM_INFO
	.align		4
.L_1427:
        /*0028*/ 	.byte	0x04, 0x17
        /*002a*/ 	.short	(.L_1429 - .L_1428)
.L_1428:
        /*002c*/ 	.word	0x00000000
        /*0030*/ 	.short	0x0000
        /*0032*/ 	.short	0x0000
        /*0034*/ 	.byte	0x00, 0xf0, 0x11, 0x00


	//----- nvinfo : EIATTR_SPARSE_MMA_MASK
	.align		4
.L_1429:
        /*0038*/ 	.byte	0x03, 0x50
        /*003a*/ 	.short	0x0000


	//----- nvinfo : EIATTR_MAXREG_COUNT
	.align		4
        /*003c*/ 	.byte	0x03, 0x1b
        /*003e*/ 	.short	0x00ff


	//----- nvinfo : EIATTR_MERCURY_ISA_VERSION
	.align		4
        /*0040*/ 	.byte	0x03, 0x5f
        /*0042*/ 	.short	0x0101


	//----- nvinfo : EIATTR_EXIT_INSTR_OFFSETS
	.align		4
        /*0044*/ 	.byte	0x04, 0x1c
        /*0046*/ 	.short	(.L_1431 - .L_1430)


	//   ....[0]....
.L_1430:
        /*0048*/ 	.word	0x00000a20


	//   ....[1]....
        /*004c*/ 	.word	0x00001e70


	//   ....[2]....
        /*0050*/ 	.word	0x00001ec0


	//----- nvinfo : EIATTR_MAX_THREADS
	.align		4
.L_1431:
        /*0054*/ 	.byte	0x04, 0x05
        /*0056*/ 	.short	(.L_1433 - .L_1432)
.L_1432:
        /*0058*/ 	.word	0x00000080
        /*005c*/ 	.word	0x00000001
        /*0060*/ 	.word	0x00000001


	//----- nvinfo : EIATTR_CRS_STACK_SIZE
	.align		4
.L_1433:
        /*0064*/ 	.byte	0x04, 0x1e
        /*0066*/ 	.short	(.L_1435 - .L_1434)
.L_1434:
        /*0068*/ 	.word	0x00000000


	//----- nvinfo : EIATTR_CBANK_PARAM_SIZE
	.align		4
.L_1435:
        /*006c*/ 	.byte	0x03, 0x19
        /*006e*/ 	.short	0x0020


	//----- nvinfo : EIATTR_PARAM_CBANK
	.align		4
        /*0070*/ 	.byte	0x04, 0x0a
        /*0072*/ 	.short	(.L_1437 - .L_1436)
	.align		4
.L_1436:
        /*0074*/ 	.word	index@(.nv.constant0._ZN2at6native29vectorized_elementwise_kernelILi8EZZZNS0_26GeluBackwardCUDAKernelImplERNS_18TensorIteratorBaseENS0_8GeluTypeEENKUlvE_clEvENKUlvE2_clEvEUlN3c108BFloat16ES8_E_St5arrayIPcLm3EEEEviT0_T1_)
        /*0078*/ 	.short	0x0210
        /*007a*/ 	.short	0x0020


	//----- nvinfo : EIATTR_SW_WAR
	.align		4
.L_1437:
        /*007c*/ 	.byte	0x04, 0x36
        /*007e*/ 	.short	(.L_1439 - .L_1438)
.L_1438:
        /*0080*/ 	.word	0x00000008
.L_1439:


//--------------------- .nv.info._ZN2at6native18elementwise_kernelILi128ELi4EZNS0_15gpu_kernel_implIZZZNS0_26GeluBackwardCUDAKernelImplERNS_18TensorIteratorBaseENS0_8GeluTypeEENKUlvE_clEvENKUlvE1_clEvEUlN3c104HalfES9_E_EEvS4_RKT_EUliE_EEviT1_ --------------------------
	.section	.nv.info._ZN2at6native18elementwise_kernelILi128ELi4EZNS0_15gpu_kernel_implIZZZNS0_26GeluBackwardCUDAKernelImplERNS_18TensorIteratorBaseENS0_8GeluTypeEENKUlvE_clEvENKUlvE1_clEvEUlN3c104HalfES9_E_EEvS4_RKT_EUliE_EEviT1_,"",@"SHT_CUDA_INFO"
	.sectionflags	@""
	.align	4


	//----- nvinfo : EIATTR_CUDA_API_VERSION
	.align		4
        /*0000*/ 	.byte	0x04, 0x37
        /*0002*/ 	.short	(.L_1441 - .L_1440)
.L_1440:
        /*0004*/ 	.word	0x00000082


	//----- nvinfo : EIATTR_KPARAM_INFO
	.align		4
.L_1441:
        /*0008*/ 	.byte	0x04, 0x17
        /*000a*/ 	.short	(.L_1443 - .L_1442)
.L_1442:
        /*000c*/ 	.word	0x00000000
        /*0010*/ 	.short	0x0001
        /*0012*/ 	.short	0x0008
        /*0014*/ 	.byte	0x00, 0xf0, 0x21, 0x0a


	//----- nvinfo : EIATTR_KPARAM_INFO
	.align		4
.L_1443:
        /*0018*/ 	.byte	0x04, 0x17
        /*001a*/ 	.short	(.L_1445 - .L_1444)
.L_1444:
        /*001c*/ 	.word	0x00000000
        /*0020*/ 	.short	0x0000
        /*0022*/ 	.short	0x0000
        /*0024*/ 	.byte	0x00, 0xf0, 0x11, 0x00


	//----- nvinfo : EIATTR_SPARSE_MMA_MASK
	.align		4
.L_1445:
        /*0028*/ 	.byte	0x03, 0x50
        /*002a*/ 	.short	0x0000


	//----- nvinfo : EIATTR_MAXREG_COUNT
	.align		4
        /*002c*/ 	.byte	0x03, 0x1b
        /*002e*/ 	.short	0x0080


	//----- nvinfo : EIATTR_EXTERNS
	.align		4
        /*0030*/ 	.byte	0x04, 0x0f
        /*0032*/ 	.short	(.L_1447 - .L_1446)


	//   ....[0]....
	.align		4
.L_1446:
        /*0034*/ 	.word	index@(__assertfail)


	//----- nvinfo : EIATTR_MERCURY_ISA_VERSION
	.align		4
.L_1447:
        /*0038*/ 	.byte	0x03, 0x5f
        /*003a*/ 	.short	0x0101


	//----- nvinfo : EIATTR_SYSCALL_OFFSETS
	.align		4
        /*003c*/ 	.byte	0x04, 0x46
        /*003e*/ 	.short	(.L_1449 - .L_1448)


	//   ....[0]....
.L_1448:
        /*0040*/ 	.word	0x000026c0


	//   ....[1]....
        /*0044*/ 	.word	0x00003670


	//   ....[2]....
        /*0048*/ 	.word	0x00004700


	//   ....[3]....
        /*004c*/ 	.word	0x00006e10


	//   ....[4]....
        /*0050*/ 	.word	0x00007dc0


	//   ....[5]....
        /*0054*/ 	.word	0x00008e50


	//   ....[6]....
        /*0058*/ 	.word	0x0000b550


	//   ....[7]....
        /*005c*/ 	.word	0x0000c500


	//   ....[8]....
        /*0060*/ 	.word	0x0000d590


	//   ....[9]....
        /*0064*/ 	.word	0x0000fc80


	//   ....[10]....
        /*0068*/ 	.word	0x00010c30


	//   ....[11]....
        /*006c*/ 	.word	0x00011cc0


	//----- nvinfo : EIATTR_EXIT_INSTR_OFFSETS
	.align		4
.L_1449:
        /*0070*/ 	.byte	0x04, 0x1c
        /*0072*/ 	.short	(.L_1451 - .L_1450)


	//   ....[0]....
.L_1450:
        /*0074*/ 	.word	0x0000d660


	//   ....[1]....
        /*0078*/ 	.word	0x00010ef0


	//   ....[2]....
        /*007c*/ 	.word	0x00010f30


	//   ....[3]....
        /*0080*/ 	.word	0x00010fd0


	//   ....[4]....
        /*0084*/ 	.word	0x00011010


	//   ....[5]....
        /*0088*/ 	.word	0x00011050


	//   ....[6]....
        /*008c*/ 	.word	0x000110e0


	//   ....[7]....
        /*0090*/ 	.word	0x00011100


	//   ....[8]....
        /*0094*/ 	.word	0x000111a0


	//   ....[9]....
        /*0098*/ 	.word	0x000111f0


	//   ....[10]....
        /*009c*/ 	.word	0x00011240


	//   ....[11]....
        /*00a0*/ 	.word	0x00011310


	//   ....[12]....
        /*00a4*/ 	.word	0x00011370


	//   ....[13]....
        /*00a8*/ 	.word	0x00011500


	//   ....[14]....
        /*00ac*/ 	.word	0x00011660


	//   ....[15]....
        /*00b0*/ 	.word	0x000116a0


	//   ....[16]....
        /*00b4*/ 	.word	0x00011760


	//   ....[17]....
        /*00b8*/ 	.word	0x000118e0


	//   ....[18]....
        /*00bc*/ 	.word	0x00011a60


	//   ....[19]....
        /*00c0*/ 	.word	0x00011bc0


	//   ....[20]....
        /*00c4*/ 	.word	0x00011cd0


	//   ....[21]....
        /*00c8*/ 	.word	0x00011d10


	//   ....[22]....
        /*00cc*/ 	.word	0x00011d50


	//----- nvinfo : EIATTR_MAX_THREADS
	.align		4
.L_1451:
        /*00d0*/ 	.byte	0x04, 0x05
        /*00d2*/ 	.short	(.L_1453 - .L_1452)
.L_1452:
        /*00d4*/ 	.word	0x00000080
        /*00d8*/ 	.word	0x00000001
        /*00dc*/ 	.word	0x00000001


	//----- nvinfo : EIATTR_CRS_STACK_SIZE
	.align		4
.L_1453:
        /*00e0*/ 	.byte	0x04, 0x1e
        /*00e2*/ 	.short	(.L_1455 - .L_1454)
.L_1454:
        /*00e4*/ 	.word	0x00000000


	//----- nvinfo : EIATTR_CBANK_PARAM_SIZE
	.align		4
.L_1455:
        /*00e8*/ 	.byte	0x03, 0x19
        /*00ea*/ 	.short	0x0290


	//----- nvinfo : EIATTR_PARAM_CBANK
	.align		4
        /*00ec*/ 	.byte	0x04, 0x0a
        /*00ee*/ 	.short	(.L_1457 - .L_1456)
	.align		4
.L_1456:
        /*00f0*/ 	.word	index@(.nv.constant0._ZN2at6native18elementwise_kernelILi128ELi4EZNS0_15gpu_kernel_implIZZZNS0_26GeluBackwardCUDAKernelImplERNS_18TensorIteratorBaseENS0_8GeluTypeEENKUlvE_clEvENKUlvE1_clEvEUlN3c104HalfES9_E_EEvS4_RKT_EUliE_EEviT1_)
        /*00f4*/ 	.short	0x0210
        /*00f6*/ 	.short	0x0290


	//----- nvinfo : EIATTR_SW_WAR
	.align		4
.L_1457:
        /*00f8*/ 	.byte	0x04, 0x36
        /*00fa*/ 	.short	(.L_1459 - .L_1458)
.L_1458:
        /*00fc*/ 	.word	0x00000008
.L_1459:


//--------------------- .nv.info._ZN2at6native27unrolled_elementwise_kernelIZZZNS0_26GeluBackwardCUDAKernelImplERNS_18TensorIteratorBaseENS0_8GeluTypeEENKUlvE_clEvENKUlvE1_clEvEUlN3c104HalfES8_E_St5arrayIPcLm3EELi4E23TrivialOffsetCalculatorILi2EjESD_ILi1EjENS0_6memory12LoadWithCastILi2EEENSG_13StoreWithCastILi1EEEEEviT_T0_T2_T3_T4_T5_ --------------------------
	.section	.nv.info._ZN2at6native27unrolled_elementwise_kernelIZZZNS0_26GeluBackwardCUDAKernelImplERNS_18TensorIteratorBaseENS0_8GeluTypeEENKUlvE_clEvENKUlvE1_clEvEUlN3c104HalfES8_E_St5arrayIPcLm3EELi4E23TrivialOffsetCalculatorILi2EjESD_ILi1EjENS0_6memory12LoadWithCastILi2EEENSG_13StoreWithCastILi1EEEEEviT_T0_T2_T3_T4_T5_,"",@"SHT_CUDA_INFO"
	.sectionflags	@""
	.align	4


	//----- nvinfo : EIATTR_CUDA_API_VERSION
	.align		4
        /*0000*/ 	.byte	0x04, 0x37
        /*0002*/ 	.short	(.L_1461 - .L_1460)
.L_1460:
        /*0004*/ 	.word	0x00000082


	//----- nvinfo : EIATTR_KPARAM_INFO
	.align		4
.L_1461:
        /*0008*/ 	.byte	0x04, 0x17
        /*000a*/ 	.short	(.L_1463 - .L_1462)
.L_1462:
        /*000c*/ 	.word	0x00000000
        /*0010*/ 	.short	0x0006
        /*0012*/ 	.short	0x0030
        /*0014*/ 	.byte	0x00, 0xf0, 0x21, 0x00


	//----- nvinfo : EIATTR_KPARAM_INFO
	.align		4
.L_1463:
        /*0018*/ 	.byte	0x04, 0x17
        /*001a*/ 	.short	(.L_1465 - .L_1464)
.L_1464:
        /*001c*/ 	.word	0x00000000
        /*0020*/ 	.short	0x0005
        /*0022*/ 	.short	0x0024
        /*0024*/ 	.byte	0x00, 0xf0, 0x31, 0x00


	//----- nvinfo : EIATTR_KPARAM_INFO
	.align		4
.L_1465:
        /*0028*/ 	.byte	0x04, 0x17
        /*002a*/ 	.short	(.L_1467 - .L_1466)
.L_1466:
        /*002c*/ 	.word	0x00000000
        /*0030*/ 	.short	0x0004
        /*0032*/ 	.short	0x0021
        /*0034*/ 	.byte	0x00, 0xf0, 0x05, 0x00


	//----- nvinfo : EIATTR_KPARAM_INFO
	.align		4
.L_1467:
        /*0038*/ 	.byte	0x04, 0x17
        /*003a*/ 	.short	(.L_1469 - .L_1468)
.L_1468:
        /*003c*/ 	.word	0x00000000
        /*0040*/ 	.short	0x0003
        /*0042*/ 	.short	0x0020
        /*0044*/ 	.byte	0x00, 0xf0, 0x05, 0x00


	//----- nvinfo : EIATTR_KPARAM_INFO
	.align		4
.L_1469:
        /*0048*/ 	.byte	0x04, 0x17
        /*004a*/ 	.short	(.L_1471 - .L_1470)
.L_1470:
        /*004c*/ 	.word	0x00000000
        /*0050*/ 	.short	0x0002
        /*0052*/ 	.short	0x0008
        /*0054*/ 	.byte	0x00, 0xf0, 0x61, 0x00


	//----- nvinfo : EIATTR_KPARAM_INFO
	.align		4
.L_1471:
        /*0058*/ 	.byte	0x04, 0x17
        /*005a*/ 	.short	(.L_1473 - .L_1472)
.L_1472:
        /*005c*/ 	.word	0x00000000
        /*0060*/ 	.short	0x0001
        /*0062*/ 	.short	0x0004
        /*0064*/ 	.byte	0x00, 0xf0, 0x05, 0x00


	//----- nvinfo : EIATTR_KPARAM_INFO
	.align		4
.L_1473:
        /*0068*/ 	.byte	0x04, 0x17
        /*006a*/ 	.short	(.L_1475 - .L_1474)
.L_1474:
        /*006c*/ 	.word	0x00000000
        /*0070*/ 	.short	0x0000
        /*0072*/ 	.short	0x0000
        /*0074*/ 	.byte	0x00, 0xf0, 0x11, 0x00


	//----- nvinfo : EIATTR_SPARSE_MMA_MASK
	.align		4
.L_1475:
        /*0078*/ 	.byte	0x03, 0x50
        /*007a*/ 	.short	0x0000


	//----- nvinfo : EIATTR_MAXREG_COUNT
	.align		4
        /*007c*/ 	.byte	0x03, 0x1b
        /*007e*/ 	.short	0x00ff


	//----- nvinfo : EIATTR_EXTERNS
	.align		4
        /*0080*/ 	.byte	0x04, 0x0f
        /*0082*/ 	.short	(.L_1477 - .L_1476)


	//   ....[0]....
	.align		4
.L_1476:
        /*0084*/ 	.word	index@(__assertfail)


	//----- nvinfo : EIATTR_MERCURY_ISA_VERSION
	.align		4
.L_1477:
        /*0088*/ 	.byte	0x03, 0x5f
        /*008a*/ 	.short	0x0101


	//----- nvinfo : EIATTR_SYSCALL_OFFSETS
	.align		4
        /*008c*/ 	.byte	0x04, 0x46
        /*008e*/ 	.short	(.L_1479 - .L_1478)


	//   ....[0]....
.L_1478:
        /*0090*/ 	.word	0x000010c0


	//   ....[1]....
        /*0094*/ 	.word	0x00002150


	//   ....[2]....
        /*0098*/ 	.word	0x00003260


	//   ....[3]....
        /*009c*/ 	.word	0x000042f0


	//   ....[4]....
        /*00a0*/ 	.word	0x00005410


	//   ....[5]....
        /*00a4*/ 	.word	0x000064b0


	//   ....[6]....
        /*00a8*/ 	.word	0x000075b0


	//   ....[7]....
        /*00ac*/ 	.word	0x00008570


	//   ....[8]....
        /*00b0*/ 	.word	0x00009c50


	//   ....[9]....
        /*00b4*/ 	.word	0x0000ac70


	//   ....[10]....
        /*00b8*/ 	.word	0x0000bc50


	//   ....[11]....
        /*00bc*/ 	.word	0x0000cc30


	//----- nvinfo : EIATTR_EXIT_INSTR_OFFSETS
	.align		4
.L_1479:
        /*00c0*/ 	.byte	0x04, 0x1c
        /*00c2*/ 	.short	(.L_1481 - .L_1480)


	//   ....[0]....
.L_1480:
        /*00c4*/ 	.word	0x0000bd10


	//   ....[1]....
        /*00c8*/ 	.word	0x0000be60


	//   ....[2]....
        /*00cc*/ 	.word	0x0000bea0


	//   ....[3]....
        /*00d0*/ 	.word	0x0000bf40


	//   ....[4]....
        /*00d4*/ 	.word	0x0000bf80


	//   ....[5]....
        /*00d8*/ 	.word	0x0000bfc0


	//   ....[6]....
        /*00dc*/ 	.word	0x0000c050


	//   ....[7]....
        /*00e0*/ 	.word	0x0000c070


	//   ....[8]....
        /*00e4*/ 	.word	0x0000c110


	//   ....[9]....
        /*00e8*/ 	.word	0x0000c160


	//   ....[10]....
        /*00ec*/ 	.word	0x0000c1b0


	//   ....[11]....
        /*00f0*/ 	.word	0x0000c280


	//   ....[12]....
        /*00f4*/ 	.word	0x0000c2e0


	//   ....[13]....
        /*00f8*/ 	.word	0x0000c470


	//   ....[14]....
        /*00fc*/ 	.word	0x0000c5d0


	//   ....[15]....
        /*0100*/ 	.word	0x0000c610


	//   ....[16]....
        /*0104*/ 	.word	0x0000c6d0


	//   ....[17]....
        /*0108*/ 	.word	0x0000c850


	//   ....[18]....
        /*010c*/ 	.word	0x0000c9d0


	//   ....[19]....
        /*0110*/ 	.word	0x0000cb30


	//   ....[20]....
        /*0114*/ 	.word	0x0000cc40


	//   ....[21]....
        /*0118*/ 	.word	0x0000cc80


	//   ....[22]....
        /*011c*/ 	.word	0x0000ccc0


	//----- nvinfo : EIATTR_MAX_THREADS
	.align		4
.L_1481:
        /*0120*/ 	.byte	0x04, 0x05
        /*0122*/ 	.short	(.L_1483 - .L_1482)
.L_1482:
        /*0124*/ 	.word	0x00000080
        /*0128*/ 	.word	0x00000001
        /*012c*/ 	.word	0x00000001


	//----- nvinfo : EIATTR_CRS_STACK_SIZE
	.align		4
.L_1483:
        /*0130*/ 	.byte	0x04, 0x1e
        /*0132*/ 	.short	(.L_1485 - .L_1484)
.L_1484:
        /*0134*/ 	.word	0x00000000


	//----- nvinfo : EIATTR_CBANK_PARAM_SIZE
	.align		4
.L_1485:
        /*0138*/ 	.byte	0x03, 0x19
        /*013a*/ 	.short	0x0038


	//----- nvinfo : EIATTR_PARAM_CBANK
	.align		4
        /*013c*/ 	.byte	0x04, 0x0a
        /*013e*/ 	.short	(.L_1487 - .L_1486)
	.align		4
.L_1486:
        /*0140*/ 	.word	index@(.nv.constant0._ZN2at6native27unrolled_elementwise_kernelIZZZNS0_26GeluBackwardCUDAKernelImplERNS_18TensorIteratorBaseENS0_8GeluTypeEENKUlvE_clEvENKUlvE1_clEvEUlN3c104HalfES8_E_St5arrayIPcLm3EELi4E23TrivialOffsetCalculatorILi2EjESD_ILi1EjENS0_6memory12LoadWithCastILi2EEENSG_13StoreWithCastILi1EEEEEviT_T0_T2_T3_T4_T5_)
        /*0144*/ 	.short	0x0210
        /*0146*/ 	.short	0x0038


	//----- nvinfo : EIATTR_SW_WAR
	.align		4
.L_1487:
        /*0148*/ 	.byte	0x04, 0x36
        /*014a*/ 	.short	(.L_1489 - .L_1488)
.L_1488:
        /*014c*/ 	.word	0x00000008
.L_1489:


//--------------------- .nv.info._ZN2at6native18elementwise_kernelILi128ELi4EZNS0_22gpu_kernel_impl_nocastIZZZNS0_26GeluBackwardCUDAKernelImplERNS_18TensorIteratorBaseENS0_8GeluTypeEENKUlvE_clEvENKUlvE1_clEvEUlN3c104HalfES9_E_EEvS4_RKT_EUliE_EEviT1_ --------------------------
	.section	.nv.info._ZN2at6native18elementwise_kernelILi128ELi4EZNS0_22gpu_kernel_impl_nocastIZZZNS0_26GeluBackwardCUDAKernelImplERNS_18TensorIteratorBaseENS0_8GeluTypeEENKUlvE_clEvENKUlvE1_clEvEUlN3c104HalfES9_E_EEvS4_RKT_EUliE_EEviT1_,"",@"SHT_CUDA_INFO"
	.sectionflags	@""
	.align	4


	//----- nvinfo : EIATTR_CUDA_API_VERSION
	.align		4
        /*0000*/ 	.byte	0x04, 0x37
        /*0002*/ 	.short	(.L_1491 - .L_1490)
.L_1490:
        /*0004*/ 	.word	0x00000082


	//----- nvinfo : EIATTR_KPARAM_INFO
	.align		4
.L_1491:
        /*0008*/ 	.byte	0x04, 0x17
        /*000a*/ 	.short	(.L_1493 - .L_1492)
.L_1492:
        /*000c*/ 	.word	0x00000000
        /*0010*/ 	.short	0x0001
        /*0012*/ 	.short	0x0008
        /*0014*/ 	.byte	0x00, 0xf0, 0x21, 0x0a


	//----- nvinfo : EIATTR_KPARAM_INFO
	.align		4
.L_1493:
        /*0018*/ 	.byte	0x04, 0x17
        /*001a*/ 	.short	(.L_1495 - .L_1494)
.L_1494:
        /*001c*/ 	.word	0x00000000
        /*0020*/ 	.short	0x0000
        /*0022*/ 	.short	0x0000
        /*0024*/ 	.byte	0x00, 0xf0, 0x11, 0x00


	//----- nvinfo : EIATTR_SPARSE_MMA_MASK
	.align		4
.L_1495:
        /*0028*/ 	.byte	0x03, 0x50
        /*002a*/ 	.short	0x0000


	//----- nvinfo : EIATTR_MAXREG_COUNT
	.align		4
        /*002c*/ 	.byte	0x03, 0x1b
        /*002e*/ 	.short	0x0080


	//----- nvinfo : EIATTR_MERCURY_ISA_VERSION
	.align		4
        /*0030*/ 	.byte	0x03, 0x5f
        /*0032*/ 	.short	0x0101


	//----- nvinfo : EIATTR_EXIT_INSTR_OFFSETS
	.align		4
        /*0034*/ 	.byte	0x04, 0x1c
        /*0036*/ 	.short	(.L_1497 - .L_1496)


	//   ....[0]....
.L_1496:
        /*0038*/ 	.word	0x00004920


	//   ....[1]....
        /*003c*/ 	.word	0x00006120


	//----- nvinfo : EIATTR_MAX_THREADS
	.align		4
.L_1497:
        /*0040*/ 	.byte	0x04, 0x05
        /*0042*/ 	.short	(.L_1499 - .L_1498)
.L_1498:
        /*0044*/ 	.word	0x00000080
        /*0048*/ 	.word	0x00000001
        /*004c*/ 	.word	0x00000001


	//----- nvinfo : EIATTR_CRS_STACK_SIZE
	.align		4
.L_1499:
        /*0050*/ 	.byte	0x04, 0x1e
        /*0052*/ 	.short	(.L_1501 - .L_1500)
.L_1500:
        /*0054*/ 	.word	0x00000000


	//----- nvinfo : EIATTR_CBANK_PARAM_SIZE
	.align		4
.L_1501:
        /*0058*/ 	.byte	0x03, 0x19
        /*005a*/ 	.short	0x0290


	//----- nvinfo : EIATTR_PARAM_CBANK
	.align		4
        /*005c*/ 	.byte	0x04, 0x0a
        /*005e*/ 	.short	(.L_1503 - .L_1502)
	.align		4
.L_1502:
        /*0060*/ 	.word	index@(.nv.constant0._ZN2at6native18elementwise_kernelILi128ELi4EZNS0_22gpu_kernel_impl_nocastIZZZNS0_26GeluBackwardCUDAKernelImplERNS_18TensorIteratorBaseENS0_8GeluTypeEENKUlvE_clEvENKUlvE1_clEvEUlN3c104HalfES9_E_EEvS4_RKT_EUliE_EEviT1_)
        /*0064*/ 	.short	0x0210
        /*0066*/ 	.short	0x0290


	//----- nvinfo : EIATTR_SW_WAR
	.align		4
.L_1503:
        /*0068*/ 	.byte	0x04, 0x36
        /*006a*/ 	.short	(.L_1505 - .L_1504)
.L_1504:
        /*006c*/ 	.word	0x00000008
.L_1505:


//--------------------- .nv.info._ZN2at6native27unrolled_elementwise_kernelIZZZNS0_26GeluBackwardCUDAKernelImplERNS_18TensorIteratorBaseENS0_8GeluTypeEENKUlvE_clEvENKUlvE1_clEvEUlN3c104HalfES8_E_St5arrayIPcLm3EELi4E23TrivialOffsetCalculatorILi2EjESD_ILi1EjENS0_6memory15LoadWithoutCastENSG_16StoreWithoutCastEEEviT_T0_T2_T3_T4_T5_ --------------------------
	.section	.nv.info._ZN2at6native27unrolled_elementwise_kernelIZZZNS0_26GeluBackwardCUDAKernelImplERNS_18TensorIteratorBaseENS0_8GeluTypeEENKUlvE_clEvENKUlvE1_clEvEUlN3c104HalfES8_E_St5arrayIPcLm3EELi4E23TrivialOffsetCalculatorILi2EjESD_ILi1EjENS0_6memory15LoadWithoutCastENSG_16StoreWithoutCastEEEviT_T0_T2_T3_T4_T5_,"",@"SHT_CUDA_INFO"
	.sectionflags	@""
	.align	4


	//----- nvinfo : EIATTR_CUDA_API_VERSION
	.align		4
        /*0000*/ 	.byte	0x04, 0x37
        /*0002*/ 	.short	(.L_1507 - .L_1506)
.L_1506:
        /*0004*/ 	.word	0x00000082


	//----- nvinfo : EIATTR_KPARAM_INFO
	.align		4
.L_1507:
        /*0008*/ 	.byte	0x04, 0x17
        /*000a*/ 	.short	(.L_1509 - .L_1508)
.L_1508:
        /*000c*/ 	.word	0x00000000
        /*0010*/ 	.short	0x0006
        /*0012*/ 	.short	0x0023
        /*0014*/ 	.byte	0x00, 0xf0, 0x05, 0x00


	//----- nvinfo : EIATTR_KPARAM_INFO
	.align		4
.L_1509:
        /*0018*/ 	.byte	0x04, 0x17
        /*001a*/ 	.short	(.L_1511 - .L_1510)
.L_1510:
        /*001c*/ 	.word	0x00000000
        /*0020*/ 	.short	0x0005
        /*0022*/ 	.short	0x0022
        /*0024*/ 	.byte	0x00, 0xf0, 0x05, 0x00


	//----- nvinfo : EIATTR_KPARAM_INFO
	.align		4
.L_1511:
        /*0028*/ 	.byte	0x04, 0x17
        /*002a*/ 	.short	(.L_1513 - .L_1512)
.L_1512:
        /*002c*/ 	.word	0x00000000
        /*0030*/ 	.short	0x0004
        /*0032*/ 	.short	0x0021
        /*0034*/ 	.byte	0x00, 0xf0, 0x05, 0x00


	//----- nvinfo : EIATTR_KPARAM_INFO
	.align		4
.L_1513:
        /*0038*/ 	.byte	0x04, 0x17
        /*003a*/ 	.short	(.L_1515 - .L_1514)
.L_1514:
        /*003c*/ 	.word	0x00000000
        /*0040*/ 	.short	0x0003
        /*0042*/ 	.short	0x0020
        /*0044*/ 	.byte	0x00, 0xf0, 0x05, 0x00


	//----- nvinfo : EIATTR_KPARAM_INFO
	.align		4
.L_1515:
        /*0048*/ 	.byte	0x04, 0x17
        /*004a*/ 	.short	(.L_1517 - .L_1516)
.L_1516:
        /*004c*/ 	.word	0x00000000
        /*0050*/ 	.short	0x0002
        /*0052*/ 	.short	0x0008
        /*0054*/ 	.byte	0x00, 0xf0, 0x61, 0x00


	//----- nvinfo : EIATTR_KPARAM_INFO
	.align		4
.L_1517:
        /*0058*/ 	.byte	0x04, 0x17
        /*005a*/ 	.short	(.L_1519 - .L_1518)
.L_1518:
        /*005c*/ 	.word	0x00000000
        /*0060*/ 	.short	0x0001
        /*0062*/ 	.short	0x0004
        /*0064*/ 	.byte	0x00, 0xf0, 0x05, 0x00


	//----- nvinfo : EIATTR_KPARAM_INFO
	.align		4
.L_1519:
        /*0068*/ 	.byte	0x04, 0x17
        /*006a*/ 	.short	(.L_1521 - .L_1520)
.L_1520:
        /*006c*/ 	.word	0x00000000
        /*0070*/ 	.short	0x0000
        /*0072*/ 	.short	0x0000
        /*0074*/ 	.byte	0x00, 0xf0, 0x11, 0x00


	//----- nvinfo : EIATTR_SPARSE_MMA_MASK
	.align		4
.L_1521:
        /*0078*/ 	.byte	0x03, 0x50
        /*007a*/ 	.short	0x0000


	//----- nvinfo : EIATTR_MAXREG_COUNT
	.align		4
        /*007c*/ 	.byte	0x03, 0x1b
        /*007e*/ 	.short	0x00ff


	//----- nvinfo : EIATTR_MERCURY_ISA_VERSION
	.align		4
        /*0080*/ 	.byte	0x03, 0x5f
        /*0082*/ 	.short	0x0101


	//----- nvinfo : EIATTR_EXIT_INSTR_OFFSETS
	.align		4
        /*0084*/ 	.byte	0x04, 0x1c
        /*0086*/ 	.short	(.L_1523 - .L_1522)


	//   ....[0]....
.L_1522:
        /*0088*/ 	.word	0x00000a10


	//   ....[1]....
        /*008c*/ 	.word	0x00000a60


	//----- nvinfo : EIATTR_MAX_THREADS
	.align		4
.L_1523:
        /*0090*/ 	.byte	0x04, 0x05
        /*0092*/ 	.short	(.L_1525 - .L_1524)
.L_1524:
        /*0094*/ 	.word	0x00000080
        /*0098*/ 	.word	0x00000001
        /*009c*/ 	.word	0x00000001


	//----- nvinfo : EIATTR_CRS_STACK_SIZE
	.align		4
.L_1525:
        /*00a0*/ 	.byte	0x04, 0x1e
        /*00a2*/ 	.short	(.L_1527 - .L_1526)
.L_1526:
        /*00a4*/ 	.word	0x00000000


	//----- nvinfo : EIATTR_CBANK_PARAM_SIZE
	.align		4
.L_1527:
        /*00a8*/ 	.byte	0x03, 0x19
        /*00aa*/ 	.short	0x0024


	//----- nvinfo : EIATTR_PARAM_CBANK
	.align		4
        /*00ac*/ 	.byte	0x04, 0x0a
        /*00ae*/ 	.short	(.L_1529 - .L_1528)
	.align		4
.L_1528:
        /*00b0*/ 	.word	index@(.nv.constant0._ZN2at6native27unrolled_elementwise_kernelIZZZNS0_26GeluBackwardCUDAKernelImplERNS_18TensorIteratorBaseENS0_8GeluTypeEENKUlvE_clEvENKUlvE1_clEvEUlN3c104HalfES8_E_St5arrayIPcLm3EELi4E23TrivialOffsetCalculatorILi2EjESD_ILi1EjENS0_6memory15LoadWithoutCastENSG_16StoreWithoutCastEEEviT_T0_T2_T3_T4_T5_)
        /*00b4*/ 	.short	0x0210
        /*00b6*/ 	.short	0x0024


	//----- nvinfo : EIATTR_SW_WAR
	.align		4
.L_1529:
        /*00b8*/ 	.byte	0x04, 0x36
        /*00ba*/ 	.short	(.L_1531 - .L_1530)
.L_1530:
        /*00bc*/ 	.word	0x00000008
.L_1531:


//--------------------- .nv.info._ZN2at6native29vectorized_elementwise_kernelILi2EZZZNS0_26GeluBackwardCUDAKernelImplERNS_18TensorIteratorBaseENS0_8GeluTypeEENKUlvE_clEvENKUlvE1_clEvEUlN3c104HalfES8_E_St5arrayIPcLm3EEEEviT0_T1_ --------------------------
	.section	.nv.info._ZN2at6native29vectorized_elementwise_kernelILi2EZZZNS0_26GeluBackwardCUDAKernelImplERNS_18TensorIteratorBaseENS0_8GeluTypeEENKUlvE_clEvENKUlvE1_clEvEUlN3c104HalfES8_E_St5arrayIPcLm3EEEEviT0_T1_,"",@"SHT_CUDA_INFO"
	.sectionflags	@""
	.align	4


	//----- nvinfo : EIATTR_CUDA_API_VERSION
	.align		4
        /*0000*/ 	.byte	0x04, 0x37
        /*0002*/ 	.short	(.L_1533 - .L_1532)
.L_1532:
        /*0004*/ 	.word	0x00000082


	//----- nvinfo : EIATTR_KPARAM_INFO
	.align		4
.L_1533:
        /*0008*/ 	.byte	0x04, 0x17
        /*000a*/ 	.short	(.L_1535 - .L_1534)
.L_1534:
        /*000c*/ 	.word	0x00000000
        /*0010*/ 	.short	0x0002
        /*0012*/ 	.short	0x0008
        /*0014*/ 	.byte	0x00, 0xf0, 0x61, 0x00


	//----- nvinfo : EIATTR_KPARAM_INFO
	.align		4
.L_1535:
        /*0018*/ 	.byte	0x04, 0x17
        /*001a*/ 	.short	(.L_1537 - .L_1536)
.L_1536:
        /*001c*/ 	.word	0x00000000
        /*0020*/ 	.short	0x0001
        /*0022*/ 	.short	0x0004
        /*0024*/ 	.byte	0x00, 0xf0, 0x05, 0x00


	//----- nvinfo : EIATTR_KPARAM_INFO
	.align		4
.L_1537:
        /*0028*/ 	.byte	0x04, 0x17
        /*002a*/ 	.short	(.L_1539 - .L_1538)
.L_1538:
        /*002c*/ 	.word	0x00000000
        /*0030*/ 	.short	0x0000
        /*0032*/ 	.short	0x0000
        /*0034*/ 	.byte	0x00, 0xf0, 0x11, 0x00


	//----- nvinfo : EIATTR_SPARSE_MMA_MASK
	.align		4
.L_1539:
        /*0038*/ 	.byte	0x03, 0x50
        /*003a*/ 	.short	0x0000


	//----- nvinfo : EIATTR_MAXREG_COUNT
	.align		4
        /*003c*/ 	.byte	0x03, 0x1b
        /*003e*/ 	.short	0x00ff


	//----- nvinfo : EIATTR_MERCURY_ISA_VERSION
	.align		4
        /*0040*/ 	.byte	0x03, 0x5f
        /*0042*/ 	.short	0x0101


	//----- nvinfo : EIATTR_EXIT_INSTR_OFFSETS
	.align		4
        /*0044*/ 	.byte	0x04, 0x1c
        /*0046*/ 	.short	(.L_1541 - .L_1540)


	//   ....[0]....
.L_1540:
        /*0048*/ 	.word	0x00000a30


	//   ....[1]....
        /*004c*/ 	.word	0x00001e80


	//   ....[2]....
        /*0050*/ 	.word	0x00001ed0


	//----- nvinfo : EIATTR_MAX_THREADS
	.align		4
.L_1541:
        /*0054*/ 	.byte	0x04, 0x05
        /*0056*/ 	.short	(.L_1543 - .L_1542)
.L_1542:
        /*0058*/ 	.word	0x00000080
        /*005c*/ 	.word	0x00000001
        /*0060*/ 	.word	0x00000001


	//----- nvinfo : EIATTR_CRS_STACK_SIZE
	.align		4
.L_1543:
        /*0064*/ 	.byte	0x04, 0x1e
        /*0066*/ 	.short	(.L_1545 - .L_1544)
.L_1544:
        /*0068*/ 	.word	0x00000000


	//----- nvinfo : EIATTR_CBANK_PARAM_SIZE
	.align		4
.L_1545:
        /*006c*/ 	.byte	0x03, 0x19
        /*006e*/ 	.short	0x0020


	//----- nvinfo : EIATTR_PARAM_CBANK
	.align		4
        /*0070*/ 	.byte	0x04, 0x0a
        /*0072*/ 	.short	(.L_1547 - .L_1546)
	.align		4
.L_1546:
        /*0074*/ 	.word	index@(.nv.constant0._ZN2at6native29vectorized_elementwise_kernelILi2EZZZNS0_26GeluBackwardCUDAKernelImplERNS_18TensorIteratorBaseENS0_8GeluTypeEENKUlvE_clEvENKUlvE1_clEvEUlN3c104HalfES8_E_St5arrayIPcLm3EEEEviT0_T1_)
        /*0078*/ 	.short	0x0210
        /*007a*/ 	.short	0x0020


	//----- nvinfo : EIATTR_SW_WAR
	.align		4
.L_1547:
        /*007c*/ 	.byte	0x04, 0x36
        /*007e*/ 	.short	(.L_1549 - .L_1548)
.L_1548:
        /*0080*/ 	.word	0x00000008
.L_1549:


//--------------------- .nv.info._ZN2at6native29vectorized_elementwise_kernelILi4EZZZNS0_26GeluBackwardCUDAKernelImplERNS_18TensorIteratorBaseENS0_8GeluTypeEENKUlvE_clEvENKUlvE1_clEvEUlN3c104HalfES8_E_St5arrayIPcLm3EEEEviT0_T1_ --------------------------
	.section	.nv.info._ZN2at6native29vectorized_elementwise_kernelILi4EZZZNS0_26GeluBackwardCUDAKernelImplERNS_18TensorIteratorBaseENS0_8GeluTypeEENKUlvE_clEvENKUlvE1_clEvEUlN3c104HalfES8_E_St5arrayIPcLm3EEEEviT0_T1_,"",@"SHT_CUDA_INFO"
	.sectionflags	@""
	.align	4


	//----- nvinfo : EIATTR_CUDA_API_VERSION
	.align		4
        /*0000*/ 	.byte	0x04, 0x37
        /*0002*/ 	.short	(.L_1551 - .L_1550)
.L_1550:
        /*0004*/ 	.word	0x00000082


	//----- nvinfo : EIATTR_KPARAM_INFO
	.align		4
.L_1551:
        /*0008*/ 	.byte	0x04, 0x17
        /*000a*/ 	.short	(.L_1553 - .L_1552)
.L_1552:
        /*000c*/ 	.word	0x00000000
        /*0010*/ 	.short	0x0002
        /*0012*/ 	.short	0x0008
        /*0014*/ 	.byte	0x00, 0xf0, 0x61, 0x00


	//----- nvinfo : EIATTR_KPARAM_INFO
	.align		4
.L_1553:
        /*0018*/ 	.byte	0x04, 0x17
        /*001a*/ 	.short	(.L_1555 - .L_1554)
.L_1554:
        /*001c*/ 	.word	0x00000000
        /*0020*/ 	.short	0x0001
        /*0022*/ 	.short	0x0004
        /*0024*/ 	.byte	0x00, 0xf0, 0x05, 0x00


	//----- nvinfo : EIATTR_KPARAM_INFO
	.align		4
.L_1555:
        /*0028*/ 	.byte	0x04, 0x17
        /*002a*/ 	.short	(.L_1557 - .L_1556)
.L_1556:
        /*002c*/ 	.word	0x00000000
        /*0030*/ 	.short	0x0000
        /*0032*/ 	.short	0x0000
        /*0034*/ 	.byte	0x00, 0xf0, 0x11, 0x00


	//----- nvinfo : EIATTR_SPARSE_MMA_MASK
	.align		4
.L_1557:
        /*0038*/ 	.byte	0x03, 0x50
        /*003a*/ 	.short	0x0000


	//----- nvinfo : EIATTR_MAXREG_COUNT
	.align		4
        /*003c*/ 	.byte	0x03, 0x1b
        /*003e*/ 	.short	0x00ff


	//----- nvinfo : EIATTR_MERCURY_ISA_VERSION
	.align		4
        /*0040*/ 	.byte	0x03, 0x5f
        /*0042*/ 	.short	0x0101


	//----- nvinfo : EIATTR_EXIT_INSTR_OFFSETS
	.align		4
        /*0044*/ 	.byte	0x04, 0x1c
        /*0046*/ 	.short	(.L_1559 - .L_1558)


	//   ....[0]....
.L_1558:
        /*0048*/ 	.word	0x000009d0


	//   ....[1]....
        /*004c*/ 	.word	0x00001e20


	//   ....[2]....
        /*0050*/ 	.word	0x00001e70


	//----- nvinfo : EIATTR_MAX_THREADS
	.align		4
.L_1559:
        /*0054*/ 	.byte	0x04, 0x05
        /*0056*/ 	.short	(.L_1561 - .L_1560)
.L_1560:
        /*0058*/ 	.word	0x00000080
        /*005c*/ 	.word	0x00000001
        /*0060*/ 	.word	0x00000001


	//----- nvinfo : EIATTR_CRS_STACK_SIZE
	.align		4
.L_1561:
        /*0064*/ 	.byte	0x04, 0x1e
        /*0066*/ 	.short	(.L_1563 - .L_1562)
.L_1562:
        /*0068*/ 	.word	0x00000000


	//----- nvinfo : EIATTR_CBANK_PARAM_SIZE
	.align		4
.L_1563:
        /*006c*/ 	.byte	0x03, 0x19
        /*006e*/ 	.short	0x0020


	//----- nvinfo : EIATTR_PARAM_CBANK
	.align		4
        /*0070*/ 	.byte	0x04, 0x0a
        /*0072*/ 	.short	(.L_1565 - .L_1564)
	.align		4
.L_1564:
        /*0074*/ 	.word	index@(.nv.constant0._ZN2at6native29vectorized_elementwise_kernelILi4EZZZNS0_26GeluBackwardCUDAKernelImplERNS_18TensorIteratorBaseENS0_8GeluTypeEENKUlvE_clEvENKUlvE1_clEvEUlN3c104HalfES8_E_St5arrayIPcLm3EEEEviT0_T1_)
        /*0078*/ 	.short	0x0210
        /*007a*/ 	.short	0x0020


	//----- nvinfo : EIATTR_SW_WAR
	.align		4
.L_1565:
        /*007c*/ 	.byte	0x04, 0x36
        /*007e*/ 	.short	(.L_1567 - .L_1566)
.L_1566:
        /*0080*/ 	.word	0x00000008
.L_1567:


//--------------------- .nv.info._ZN2at6native29vectorized_elementwise_kernelILi8EZZZNS0_26GeluBackwardCUDAKernelImplERNS_18TensorIteratorBaseENS0_8GeluTypeEENKUlvE_clEvENKUlvE1_clEvEUlN3c104HalfES8_E_St5arrayIPcLm3EEEEviT0_T1_ --------------------------
	.section	.nv.info._ZN2at6native29vectorized_elementwise_kernelILi8EZZZNS0_26GeluBackwardCUDAKernelImplERNS_18TensorIteratorBaseENS0_8GeluTypeEENKUlvE_clEvENKUlvE1_clEvEUlN3c104HalfES8_E_St5arrayIPcLm3EEEEviT0_T1_,"",@"SHT_CUDA_INFO"
	.sectionflags	@""
	.align	4


	//----- nvinfo : EIATTR_CUDA_API_VERSION
	.align		4
        /*0000*/ 	.byte	0x04, 0x37
        /*0002*/ 	.short	(.L_1569 - .L_1568)
.L_1568:
        /*0004*/ 	.word	0x00000082


	//----- nvinfo : EIATTR_KPARAM_INFO
	.align		4
.L_1569:
        /*0008*/ 	.byte	0x04, 0x17
        /*000a*/ 	.short	(.L_1571 - .L_1570)
.L_1570:
        /*000c*/ 	.word	0x00000000
        /*0010*/ 	.short	0x0002
        /*0012*/ 	.short	0x0008
        /*0014*/ 	.byte	0x00, 0xf0, 0x61, 0x00


	//----- nvinfo : EIATTR_KPARAM_INFO
	.align		4
.L_1571:
        /*0018*/ 	.byte	0x04, 0x17
        /*001a*/ 	.short	(.L_1573 - .L_1572)
.L_1572:
        /*001c*/ 	.word	0x00000000
        /*0020*/ 	.short	0x0001
        /*0022*/ 	.short	0x0004
        /*0024*/ 	.byte	0x00, 0xf0, 0x05, 0x00


	//----- nvinfo : EIATTR_KPARAM_INFO
	.align		4
.L_1573:
        /*0028*/ 	.byte	0x04, 0x17
        /*002a*/ 	.short	(.L_1575 - .L_1574)
.L_1574:
        /*002c*/ 	.word	0x00000000
        /*0030*/ 	.short	0x0000
        /*0032*/ 	.short	0x0000
        /*0034*/ 	.byte	0x00, 0xf0, 0x11, 0x00


	//----- nvinfo : EIATTR_SPARSE_MMA_MASK
	.align		4
.L_1575:
        /*0038*/ 	.byte	0x03, 0x50
        /*003a*/ 	.short	0x0000


	//----- nvinfo : EIATTR_MAXREG_COUNT
	.align		4
        /*003c*/ 	.byte	0x03, 0x1b
        /*003e*/ 	.short	0x00ff


	//----- nvinfo : EIATTR_MERCURY_ISA_VERSION
	.align		4
        /*0040*/ 	.byte	0x03, 0x5f
        /*0042*/ 	.short	0x0101


	//----- nvinfo : EIATTR_EXIT_INSTR_OFFSETS
	.align		4
        /*0044*/ 	.byte	0x04, 0x1c
        /*0046*/ 	.short	(.L_1577 - .L_1576)


	//   ....[0]....
.L_1576:
        /*0048*/ 	.word	0x000009a0


	//   ....[1]....
        /*004c*/ 	.word	0x00001df0


	//   ....[2]....
        /*0050*/ 	.word	0x00001e40


	//----- nvinfo : EIATTR_MAX_THREADS
	.align		4
.L_1577:
        /*0054*/ 	.byte	0x04, 0x05
        /*0056*/ 	.short	(.L_1579 - .L_1578)
.L_1578:
        /*0058*/ 	.word	0x00000080
        /*005c*/ 	.word	0x00000001
        /*0060*/ 	.word	0x00000001


	//----- nvinfo : EIATTR_CRS_STACK_SIZE
	.align		4
.L_1579:
        /*0064*/ 	.byte	0x04, 0x1e
        /*0066*/ 	.short	(.L_1581 - .L_1580)
.L_1580:
        /*0068*/ 	.word	0x00000000


	//----- nvinfo : EIATTR_CBANK_PARAM_SIZE
	.align		4
.L_1581:
        /*006c*/ 	.byte	0x03, 0x19
        /*006e*/ 	.short	0x0020


	//----- nvinfo : EIATTR_PARAM_CBANK
	.align		4
        /*0070*/ 	.byte	0x04, 0x0a
        /*0072*/ 	.short	(.L_1583 - .L_1582)
	.align		4
.L_1582:
        /*0074*/ 	.word	index@(.nv.constant0._ZN2at6native29vectorized_elementwise_kernelILi8EZZZNS0_26GeluBackwardCUDAKernelImplERNS_18TensorIteratorBaseENS0_8GeluTypeEENKUlvE_clEvENKUlvE1_clEvEUlN3c104HalfES8_E_St5arrayIPcLm3EEEEviT0_T1_)
        /*0078*/ 	.short	0x0210
        /*007a*/ 	.short	0x0020


	//----- nvinfo : EIATTR_SW_WAR
	.align		4
.L_1583:
        /*007c*/ 	.byte	0x04, 0x36
        /*007e*/ 	.short	(.L_1585 - .L_1584)
.L_1584:
        /*0080*/ 	.word	0x00000008
.L_1585:


//--------------------- .nv.info._ZN2at6native18elementwise_kernelILi128ELi4EZNS0_15gpu_kernel_implIZZZNS0_26GeluBackwardCUDAKernelImplERNS_18TensorIteratorBaseENS0_8GeluTypeEENKUlvE_clEvENKUlvE0_clEvEUlffE_EEvS4_RKT_EUliE_EEviT1_ --------------------------
	.section	.nv.info._ZN2at6native18elementwise_kernelILi128ELi4EZNS0_15gpu_kernel_implIZZZNS0_26GeluBackwardCUDAKernelImplERNS_18TensorIteratorBaseENS0_8GeluTypeEENKUlvE_clEvENKUlvE0_clEvEUlffE_EEvS4_RKT_EUliE_EEviT1_,"",@"SHT_CUDA_INFO"
	.sectionflags	@""
	.align	4


	//----- nvinfo : EIATTR_CUDA_API_VERSION
	.align		4
        /*0000*/ 	.byte	0x04, 0x37
        /*0002*/ 	.short	(.L_1587 - .L_1586)
.L_1586:
        /*0004*/ 	.word	0x00000082


	//----- nvinfo : EIATTR_KPARAM_INFO
	.align		4
.L_1587:
        /*0008*/ 	.byte	0x04, 0x17
        /*000a*/ 	.short	(.L_1589 - .L_1588)
.L_1588:
        /*000c*/ 	.word	0x00000000
        /*0010*/ 	.short	0x0001
        /*0012*/ 	.short	0x0008
        /*0014*/ 	.byte	0x00, 0xf0, 0x21, 0x0a


	//----- nvinfo : EIATTR_KPARAM_INFO
	.align		4
.L_1589:
        /*0018*/ 	.byte	0x04, 0x17
        /*001a*/ 	.short	(.L_1591 - .L_1590)
.L_1590:
        /*001c*/ 	.word	0x00000000
        /*0020*/ 	.short	0x0000
        /*0022*/ 	.short	0x0000
        /*0024*/ 	.byte	0x00, 0xf0, 0x11, 0x00


	//----- nvinfo : EIATTR_SPARSE_MMA_MASK
	.align		4
.L_1591:
        /*0028*/ 	.byte	0x03, 0x50
        /*002a*/ 	.short	0x0000


	//----- nvinfo : EIATTR_MAXREG_COUNT
	.align		4
        /*002c*/ 	.byte	0x03, 0x1b
        /*002e*/ 	.short	0x0080


	//----- nvinfo : EIATTR_EXTERNS
	.align		4
        /*0030*/ 	.byte	0x04, 0x0f
        /*0032*/ 	.short	(.L_1593 - .L_1592)


	//   ....[0]....
	.align		4
.L_1592:
        /*0034*/ 	.word	index@(__assertfail)


	//----- nvinfo : EIATTR_MERCURY_ISA_VERSION
	.align		4
.L_1593:
        /*0038*/ 	.byte	0x03, 0x5f
        /*003a*/ 	.short	0x0101


	//----- nvinfo : EIATTR_SYSCALL_OFFSETS
	.align		4
        /*003c*/ 	.byte	0x04, 0x46
        /*003e*/ 	.short	(.L_1595 - .L_1594)


	//   ....[0]....
.L_1594:
        /*0040*/ 	.word	0x00002490


	//   ....[1]....
        /*0044*/ 	.word	0x000032b0


	//   ....[2]....
        /*0048*/ 	.word	0x000041f0


	//   ....[3]....
        /*004c*/ 	.word	0x000066b0


	//   ....[4]....
        /*0050*/ 	.word	0x000074d0


	//   ....[5]....
        /*0054*/ 	.word	0x00008410


	//   ....[6]....
        /*0058*/ 	.word	0x0000a8c0


	//   ....[7]....
        /*005c*/ 	.word	0x0000b6e0


	//   ....[8]....
        /*0060*/ 	.word	0x0000c620


	//   ....[9]....
        /*0064*/ 	.word	0x0000eac0


	//   ....[10]....
        /*0068*/ 	.word	0x0000f8e0


	//   ....[11]....
        /*006c*/ 	.word	0x00010820


	//----- nvinfo : EIATTR_EXIT_INSTR_OFFSETS
	.align		4
.L_1595:
        /*0070*/ 	.byte	0x04, 0x1c
        /*0072*/ 	.short	(.L_1597 - .L_1596)


	//   ....[0]....
.L_1596:
        /*0074*/ 	.word	0x0000c6d0


	//   ....[1]....
        /*0078*/ 	.word	0x0000fb40


	//   ....[2]....
        /*007c*/ 	.word	0x0000fb80


	//   ....[3]....
        /*0080*/ 	.word	0x0000fc10


	//   ....[4]....
        /*0084*/ 	.word	0x0000fc40


	//   ....[5]....
        /*0088*/ 	.word	0x0000fc70


	//   ....[6]....
        /*008c*/ 	.word	0x0000fcf0


	//   ....[7]....
        /*0090*/ 	.word	0x0000fd20


	//   ....[8]....
        /*0094*/ 	.word	0x0000fdb0


	//   ....[9]....
        /*0098*/ 	.word	0x0000fdf0


	//   ....[10]....
        /*009c*/ 	.word	0x0000fe30


	//   ....[11]....
        /*00a0*/ 	.word	0x0000fef0


	//   ....[12]....
        /*00a4*/ 	.word	0x0000ff40


	//   ....[13]....
        /*00a8*/ 	.word	0x000100c0


	//   ....[14]....
        /*00ac*/ 	.word	0x00010210


	//   ....[15]....
        /*00b0*/ 	.word	0x00010240


	//   ....[16]....
        /*00b4*/ 	.word	0x000102f0


	//   ....[17]....
        /*00b8*/ 	.word	0x00010460


	//   ....[18]....
        /*00bc*/ 	.word	0x000105d0


	//   ....[19]....
        /*00c0*/ 	.word	0x00010720


	//   ....[20]....
        /*00c4*/ 	.word	0x00010830


	//   ....[21]....
        /*00c8*/ 	.word	0x00010860


	//   ....[22]....
        /*00cc*/ 	.word	0x00010890


	//----- nvinfo : EIATTR_MAX_THREADS
	.align		4
.L_1597:
        /*00d0*/ 	.byte	0x04, 0x05
        /*00d2*/ 	.short	(.L_1599 - .L_1598)
.L_1598:
        /*00d4*/ 	.word	0x00000080
        /*00d8*/ 	.word	0x00000001
        /*00dc*/ 	.word	0x00000001


	//----- nvinfo : EIATTR_CRS_STACK_SIZE
	.align		4
.L_1599:
        /*00e0*/ 	.byte	0x04, 0x1e
        /*00e2*/ 	.short	(.L_1601 - .L_1600)
.L_1600:
        /*00e4*/ 	.word	0x00000000


	//----- nvinfo : EIATTR_CBANK_PARAM_SIZE
	.align		4
.L_1601:
        /*00e8*/ 	.byte	0x03, 0x19
        /*00ea*/ 	.short	0x0290


	//----- nvinfo : EIATTR_PARAM_CBANK
	.align		4
        /*00ec*/ 	.byte	0x04, 0x0a
        /*00ee*/ 	.short	(.L_1603 - .L_1602)
	.align		4
.L_1602:
        /*00f0*/ 	.word	index@(.nv.constant0._ZN2at6native18elementwise_kernelILi128ELi4EZNS0_15gpu_kernel_implIZZZNS0_26GeluBackwardCUDAKernelImplERNS_18TensorIteratorBaseENS0_8GeluTypeEENKUlvE_clEvENKUlvE0_clEvEUlffE_EEvS4_RKT_EUliE_EEviT1_)
        /*00f4*/ 	.short	0x0210
        /*00f6*/ 	.short	0x0290


	//----- nvinfo : EIATTR_SW_WAR
	.align		4
.L_1603:
        /*00f8*/ 	.byte	0x04, 0x36
        /*00fa*/ 	.short	(.L_1605 - .L_1604)
.L_1604:
        /*00fc*/ 	.word	0x00000008
.L_1605:


//--------------------- .nv.info._ZN2at6native27unrolled_elementwise_kernelIZZZNS0_26GeluBackwardCUDAKernelImplERNS_18TensorIteratorBaseENS0_8GeluTypeEENKUlvE_clEvENKUlvE0_clEvEUlffE_St5arrayIPcLm3EELi4E23TrivialOffsetCalculatorILi2EjESB_ILi1EjENS0_6memory12LoadWithCastILi2EEENSE_13StoreWithCastILi1EEEEEviT_T0_T2_T3_T4_T5_ --------------------------
	.section	.nv.info._ZN2at6native27unrolled_elementwise_kernelIZZZNS0_26GeluBackwardCUDAKernelImplERNS_18TensorIteratorBaseENS0_8GeluTypeEENKUlvE_clEvENKUlvE0_clEvEUlffE_St5arrayIPcLm3EELi4E23TrivialOffsetCalculatorILi2EjESB_ILi1EjENS0_6memory12LoadWithCastILi2EEENSE_13StoreWithCastILi1EEEEEviT_T0_T2_T3_T4_T5_,"",@"SHT_CUDA_INFO"
	.sectionflags	@""
	.align	4


	//----- nvinfo : EIATTR_CUDA_API_VERSION
	.align		4
        /*0000*/ 	.byte	0x04, 0x37
        /*0002*/ 	.short	(.L_1607 - .L_1606)
.L_1606:
        /*0004*/ 	.word	0x00000082


	//----- nvinfo : EIATTR_KPARAM_INFO
	.align		4
.L_1607:
        /*0008*/ 	.byte	0x04, 0x17
        /*000a*/ 	.short	(.L_1609 - .L_1608)
.L_1608:
        /*000c*/ 	.word	0x00000000
        /*0010*/ 	.short	0x0006
        /*0012*/ 	.short	0x0030
        /*0014*/ 	.byte	0x00, 0xf0, 0x21, 0x00


	//----- nvinfo : EIATTR_KPARAM_INFO
	.align		4
.L_1609:
        /*0018*/ 	.byte	0x04, 0x17
        /*001a*/ 	.short	(.L_1611 - .L_1610)
.L_1610:
        /*001c*/ 	.word	0x00000000
        /*0020*/ 	.short	0x0005
        /*0022*/ 	.short	0x0024
        /*0024*/ 	.byte	0x00, 0xf0, 0x31, 0x00


	//----- nvinfo : EIATTR_KPARAM_INFO
	.align		4
.L_1611:
        /*0028*/ 	.byte	0x04, 0x17
        /*002a*/ 	.short	(.L_1613 - .L_1612)
.L_1612:
        /*002c*/ 	.word	0x00000000
        /*0030*/ 	.short	0x0004
        /*0032*/ 	.short	0x0021
        /*0034*/ 	.byte	0x00, 0xf0, 0x05, 0x00


	//----- nvinfo : EIATTR_KPARAM_INFO
	.align		4
.L_1613:
        /*0038*/ 	.byte	0x04, 0x17
        /*003a*/ 	.short	(.L_1615 - .L_1614)
.L_1614:
        /*003c*/ 	.word	0x00000000
        /*0040*/ 	.short	0x0003
        /*0042*/ 	.short	0x0020
        /*0044*/ 	.byte	0x00, 0xf0, 0x05, 0x00


	//----- nvinfo : EIATTR_KPARAM_INFO
	.align		4
.L_1615:
        /*0048*/ 	.byte	0x04, 0x17
        /*004a*/ 	.short	(.L_1617 - .L_1616)
.L_1616:
        /*004c*/ 	.word	0x00000000
        /*0050*/ 	.short	0x0002
        /*0052*/ 	.short	0x0008
        /*0054*/ 	.byte	0x00, 0xf0, 0x61, 0x00


	//----- nvinfo : EIATTR_KPARAM_INFO
	.align		4
.L_1617:
        /*0058*/ 	.byte	0x04, 0x17
        /*005a*/ 	.short	(.L_1619 - .L_1618)
.L_1618:
        /*005c*/ 	.word	0x00000000
        /*0060*/ 	.short	0x0001
        /*0062*/ 	.short	0x0004
        /*0064*/ 	.byte	0x00, 0xf0, 0x05, 0x00


	//----- nvinfo : EIATTR_KPARAM_INFO
	.align		4
.L_1619:
        /*0068*/ 	.byte	0x04, 0x17
        /*006a*/ 	.short	(.L_1621 - .L_1620)
.L_1620:
        /*006c*/ 	.word	0x00000000
        /*0070*/ 	.short	0x0000
        /*0072*/ 	.short	0x0000
        /*0074*/ 	.byte	0x00, 0xf0, 0x11, 0x00


	//----- nvinfo : EIATTR_SPARSE_MMA_MASK
	.align		4
.L_1621:
        /*0078*/ 	.byte	0x03, 0x50
        /*007a*/ 	.short	0x0000


	//----- nvinfo : EIATTR_MAXREG_COUNT
	.align		4
        /*007c*/ 	.byte	0x03, 0x1b
        /*007e*/ 	.short	0x00ff


	//----- nvinfo : EIATTR_EXTERNS
	.align		4
        /*0080*/ 	.byte	0x04, 0x0f
        /*0082*/ 	.short	(.L_1623 - .L_1622)


	//   ....[0]....
	.align		4
.L_1622:
        /*0084*/ 	.word	index@(__assertfail)


	//----- nvinfo : EIATTR_MERCURY_ISA_VERSION
	.align		4
.L_1623:
        /*0088*/ 	.byte	0x03, 0x5f
        /*008a*/ 	.short	0x0101


	//----- nvinfo : EIATTR_SYSCALL_OFFSETS
	.align		4
        /*008c*/ 	.byte	0x04, 0x46
        /*008e*/ 	.short	(.L_1625 - .L_1624)


	//   ....[0]....
.L_1624:
        /*0090*/ 	.word	0x00000e90


	//   ....[1]....
        /*0094*/ 	.word	0x00001cc0


	//   ....[2]....
        /*0098*/ 	.word	0x00002b70


	//   ....[3]....
        /*009c*/ 	.word	0x000039a0


	//   ....[4]....
        /*00a0*/ 	.word	0x00004850


	//   ....[5]....
        /*00a4*/ 	.word	0x00005690


	//   ....[6]....
        /*00a8*/ 	.word	0x00006530


	//   ....[7]....
        /*00ac*/ 	.word	0x00007340


	//   ....[8]....
        /*00b0*/ 	.word	0x00008830


	//   ....[9]....
        /*00b4*/ 	.word	0x00009730


	//   ....[10]....
        /*00b8*/ 	.word	0x0000a5f0


	//   ....[11]....
        /*00bc*/ 	.word	0x0000b4b0


	//----- nvinfo : EIATTR_EXIT_INSTR_OFFSETS
	.align		4
.L_1625:
        /*00c0*/ 	.byte	0x04, 0x1c
        /*00c2*/ 	.short	(.L_1627 - .L_1626)


	//   ....[0]....
.L_1626:
        /*00c4*/ 	.word	0x0000a690


	//   ....[1]....
        /*00c8*/ 	.word	0x0000a7d0


	//   ....[2]....
        /*00cc*/ 	.word	0x0000a810


	//   ....[3]....
        /*00d0*/ 	.word	0x0000a8a0


	//   ....[4]....
        /*00d4*/ 	.word	0x0000a8d0


	//   ....[5]....
        /*00d8*/ 	.word	0x0000a900


	//   ....[6]....
        /*00dc*/ 	.word	0x0000a980


	//   ....[7]....
        /*00e0*/ 	.word	0x0000a9b0


	//   ....[8]....
        /*00e4*/ 	.word	0x0000aa40


	//   ....[9]....
        /*00e8*/ 	.word	0x0000aa80


	//   ....[10]....
        /*00ec*/ 	.word	0x0000aac0


	//   ....[11]....
        /*00f0*/ 	.word	0x0000ab80


	//   ....[12]....
        /*00f4*/ 	.word	0x0000abd0


	//   ....[13]....
        /*00f8*/ 	.word	0x0000ad50


	//   ....[14]....
        /*00fc*/ 	.word	0x0000aea0


	//   ....[15]....
        /*0100*/ 	.word	0x0000aed0


	//   ....[16]....
        /*0104*/ 	.word	0x0000af80


	//   ....[17]....
        /*0108*/ 	.word	0x0000b0f0


	//   ....[18]....
        /*010c*/ 	.word	0x0000b260


	//   ....[19]....
        /*0110*/ 	.word	0x0000b3b0


	//   ....[20]....
        /*0114*/ 	.word	0x0000b4c0


	//   ....[21]....
        /*0118*/ 	.word	0x0000b4f0


	//   ....[22]....
        /*011c*/ 	.word	0x0000b520


	//----- nvinfo : EIATTR_MAX_THREADS
	.align		4
.L_1627:
        /*0120*/ 	.byte	0x04, 0x05
        /*0122*/ 	.short	(.L_1629 - .L_1628)
.L_1628:
        /*0124*/ 	.word	0x00000080
        /*0128*/ 	.word	0x00000001
        /*012c*/ 	.word	0x00000001


	//----- nvinfo : EIATTR_CRS_STACK_SIZE
	.align		4
.L_1629:
        /*0130*/ 	.byte	0x04, 0x1e
        /*0132*/ 	.short	(.L_1631 - .L_1630)
.L_1630:
        /*0134*/ 	.word	0x00000000


	//----- nvinfo : EIATTR_CBANK_PARAM_SIZE
	.align		4
.L_1631:
        /*0138*/ 	.byte	0x03, 0x19
        /*013a*/ 	.short	0x0038


	//----- nvinfo : EIATTR_PARAM_CBANK
	.align		4
        /*013c*/ 	.byte	0x04, 0x0a
        /*013e*/ 	.short	(.L_1633 - .L_1632)
	.align		4
.L_1632:
        /*0140*/ 	.word	index@(.nv.constant0._ZN2at6native27unrolled_elementwise_kernelIZZZNS0_26GeluBackwardCUDAKernelImplERNS_18TensorIteratorBaseENS0_8GeluTypeEENKUlvE_clEvENKUlvE0_clEvEUlffE_St5arrayIPcLm3EELi4E23TrivialOffsetCalculatorILi2EjESB_ILi1EjENS0_6memory12LoadWithCastILi2EEENSE_13StoreWithCastILi1EEEEEviT_T0_T2_T3_T4_T5_)
        /*0144*/ 	.short	0x0210
        /*0146*/ 	.short	0x0038


	//----- nvinfo : EIATTR_SW_WAR
	.align		4
.L_1633:
        /*0148*/ 	.byte	0x04, 0x36
        /*014a*/ 	.short	(.L_1635 - .L_1634)
.L_1634:
        /*014c*/ 	.word	0x00000008
.L_1635:


//--------------------- .nv.info._ZN2at6native18elementwise_kernelILi128ELi2EZNS0_22gpu_kernel_impl_nocastIZZZNS0_26GeluBackwardCUDAKernelImplERNS_18TensorIteratorBaseENS0_8GeluTypeEENKUlvE_clEvENKUlvE0_clEvEUlffE_EEvS4_RKT_EUliE_EEviT1_ --------------------------
	.section	.nv.info._ZN2at6native18elementwise_kernelILi128ELi2EZNS0_22gpu_kernel_impl_nocastIZZZNS0_26GeluBackwardCUDAKernelImplERNS_18TensorIteratorBaseENS0_8GeluTypeEENKUlvE_clEvENKUlvE0_clEvEUlffE_EEvS4_RKT_EUliE_EEviT1_,"",@"SHT_CUDA_INFO"
	.sectionflags	@""
	.align	4


	//----- nvinfo : EIATTR_CUDA_API_VERSION
	.align		4
        /*0000*/ 	.byte	0x04, 0x37
        /*0002*/ 	.short	(.L_1637 - .L_1636)
.L_1636:
        /*0004*/ 	.word	0x00000082


	//----- nvinfo : EIATTR_KPARAM_INFO
	.align		4
.L_1637:
        /*0008*/ 	.byte	0x04, 0x17
        /*000a*/ 	.short	(.L_1639 - .L_1638)
.L_1638:
        /*000c*/ 	.word	0x00000000
        /*0010*/ 	.short	0x0001
        /*0012*/ 	.short	0x0008
        /*0014*/ 	.byte	0x00, 0xf0, 0x21, 0x0a


	//----- nvinfo : EIATTR_KPARAM_INFO
	.align		4
.L_1639:
        /*0018*/ 	.byte	0x04, 0x17
        /*001a*/ 	.short	(.L_1641 - .L_1640)
.L_1640:
        /*001c*/ 	.word	0x00000000
        /*0020*/ 	.short	0x0000
        /*0022*/ 	.short	0x0000
        /*0024*/ 	.byte	0x00, 0xf0, 0x11, 0x00


	//----- nvinfo : EIATTR_SPARSE_MMA_MASK
	.align		4
.L_1641:
        /*0028*/ 	.byte	0x03, 0x50
        /*002a*/ 	.short	0x0000


	//----- nvinfo : EIATTR_MAXREG_COUNT
	.align		4
        /*002c*/ 	.byte	0x03, 0x1b
        /*002e*/ 	.short	0x0080


	//----- nvinfo : EIATTR_MERCURY_ISA_VERSION
	.align		4
        /*0030*/ 	.byte	0x03, 0x5f
        /*0032*/ 	.short	0x0101


	//----- nvinfo : EIATTR_EXIT_INSTR_OFFSETS
	.align		4
        /*0034*/ 	.byte	0x04, 0x1c
        /*0036*/ 	.short	(.L_1643 - .L_1642)


	//   ....[0]....
.L_1642:
        /*0038*/ 	.word	0x00001890


	//   ....[1]....
        /*003c*/ 	.word	0x00003060


	//----- nvinfo : EIATTR_MAX_THREADS
	.align		4
.L_1643:
        /*0040*/ 	.byte	0x04, 0x05
        /*0042*/ 	.short	(.L_1645 - .L_1644)
.L_1644:
        /*0044*/ 	.word	0x00000080
        /*0048*/ 	.word	0x00000001
        /*004c*/ 	.word	0x00000001


	//----- nvinfo : EIATTR_CRS_STACK_SIZE
	.align		4
.L_1645:
        /*0050*/ 	.byte	0x04, 0x1e
        /*0052*/ 	.short	(.L_1647 - .L_1646)
.L_1646:
        /*0054*/ 	.word	0x00000000


	//----- nvinfo : EIATTR_CBANK_PARAM_SIZE
	.align		4
.L_1647:
        /*0058*/ 	.byte	0x03, 0x19
        /*005a*/ 	.short	0x0290


	//----- nvinfo : EIATTR_PARAM_CBANK
	.align		4
        /*005c*/ 	.byte	0x04, 0x0a
        /*005e*/ 	.short	(.L_1649 - .L_1648)
	.align		4
.L_1648:
        /*0060*/ 	.word	index@(.nv.constant0._ZN2at6native18elementwise_kernelILi128ELi2EZNS0_22gpu_kernel_impl_nocastIZZZNS0_26GeluBackwardCUDAKernelImplERNS_18TensorIteratorBaseENS0_8GeluTypeEENKUlvE_clEvENKUlvE0_clEvEUlffE_EEvS4_RKT_EUliE_EEviT1_)
        /*0064*/ 	.short	0x0210
        /*0066*/ 	.short	0x0290


	//----- nvinfo : EIATTR_SW_WAR
	.align		4
.L_1649:
        /*0068*/ 	.byte	0x04, 0x36
        /*006a*/ 	.short	(.L_1651 - .L_1650)
.L_1650:
        /*006c*/ 	.word	0x00000008
.L_1651:


//--------------------- .nv.info._ZN2at6native27unrolled_elementwise_kernelIZZZNS0_26GeluBackwardCUDAKernelImplERNS_18TensorIteratorBaseENS0_8GeluTypeEENKUlvE_clEvENKUlvE0_clEvEUlffE_St5arrayIPcLm3EELi4E23TrivialOffsetCalculatorILi2EjESB_ILi1EjENS0_6memory15LoadWithoutCastENSE_16StoreWithoutCastEEEviT_T0_T2_T3_T4_T5_ --------------------------
	.section	.nv.info._ZN2at6native27unrolled_elementwise_kernelIZZZNS0_26GeluBackwardCUDAKernelImplERNS_18TensorIteratorBaseENS0_8GeluTypeEENKUlvE_clEvENKUlvE0_clEvEUlffE_St5arrayIPcLm3EELi4E23TrivialOffsetCalculatorILi2EjESB_ILi1EjENS0_6memory15LoadWithoutCastENSE_16StoreWithoutCastEEEviT_T0_T2_T3_T4_T5_,"",@"SHT_CUDA_INFO"
	.sectionflags	@""
	.align	4


	//----- nvinfo : EIATTR_CUDA_API_VERSION
	.align		4
        /*0000*/ 	.byte	0x04, 0x37
        /*0002*/ 	.short	(.L_1653 - .L_1652)
.L_1652:
        /*0004*/ 	.word	0x00000082


	//----- nvinfo : EIATTR_KPARAM_INFO
	.align		4
.L_1653:
        /*0008*/ 	.byte	0x04, 0x17
        /*000a*/ 	.short	(.L_1655 - .L_1654)
.L_1654:
        /*000c*/ 	.word	0x00000000
        /*0010*/ 	.short	0x0006
        /*0012*/ 	.short	0x0023
        /*0014*/ 	.byte	0x00, 0xf0, 0x05, 0x00


	//----- nvinfo : EIATTR_KPARAM_INFO
	.align		4
.L_1655:
        /*0018*/ 	.byte	0x04, 0x17
        /*001a*/ 	.short	(.L_1657 - .L_1656)
.L_1656:
        /*001c*/ 	.word	0x00000000
        /*0020*/ 	.short	0x0005
        /*0022*/ 	.short	0x0022
        /*0024*/ 	.byte	0x00, 0xf0, 0x05, 0x00


	//----- nvinfo : EIATTR_KPARAM_INFO
	.align		4
.L_1657:
        /*0028*/ 	.byte	0x04, 0x17
        /*002a*/ 	.short	(.L_1659 - .L_1658)
.L_1658:
        /*002c*/ 	.word	0x00000000
        /*0030*/ 	.short	0x0004
        /*0032*/ 	.short	0x0021
        /*0034*/ 	.byte	0x00, 0xf0, 0x05, 0x00


	//----- nvinfo : EIATTR_KPARAM_INFO
	.align		4
.L_1659:
        /*0038*/ 	.byte	0x04, 0x17
        /*003a*/ 	.short	(.L_1661 - .L_1660)
.L_1660:
        /*003c*/ 	.word	0x00000000
        /*0040*/ 	.short	0x0003
        /*0042*/ 	.short	0x0020
        /*0044*/ 	.byte	0x00, 0xf0, 0x05, 0x00


	//----- nvinfo : EIATTR_KPARAM_INFO
	.align		4
.L_1661:
        /*0048*/ 	.byte	0x04, 0x17
        /*004a*/ 	.short	(.L_1663 - .L_1662)
.L_1662:
        /*004c*/ 	.word	0x00000000
        /*0050*/ 	.short	0x0002
        /*0052*/ 	.short	0x0008
        /*0054*/ 	.byte	0x00, 0xf0, 0x61, 0x00


	//----- nvinfo : EIATTR_KPARAM_INFO
	.align		4
.L_1663:
        /*0058*/ 	.byte	0x04, 0x17
        /*005a*/ 	.short	(.L_1665 - .L_1664)
.L_1664:
        /*005c*/ 	.word	0x00000000
        /*0060*/ 	.short	0x0001
        /*0062*/ 	.short	0x0004
        /*0064*/ 	.byte	0x00, 0xf0, 0x05, 0x00


	//----- nvinfo : EIATTR_KPARAM_INFO
	.align		4
.L_1665:
        /*0068*/ 	.byte	0x04, 0x17
        /*006a*/ 	.short	(.L_1667 - .L_1666)
.L_1666:
        /*006c*/ 	.word	0x00000000
        /*0070*/ 	.short	0x0000
        /*0072*/ 	.short	0x0000
        /*0074*/ 	.byte	0x00, 0xf0, 0x11, 0x00


	//----- nvinfo : EIATTR_SPARSE_MMA_MASK
	.align		4
.L_1667:
        /*0078*/ 	.byte	0x03, 0x50
        /*007a*/ 	.short	0x0000


	//----- nvinfo : EIATTR_MAXREG_COUNT
	.align		4
        /*007c*/ 	.byte	0x03, 0x1b
        /*007e*/ 	.short	0x00ff


	//----- nvinfo : EIATTR_MERCURY_ISA_VERSION
	.align		4
        /*0080*/ 	.byte	0x03, 0x5f
        /*0082*/ 	.short	0x0101


	//----- nvinfo : EIATTR_EXIT_INSTR_OFFSETS
	.align		4
        /*0084*/ 	.byte	0x04, 0x1c
        /*0086*/ 	.short	(.L_1669 - .L_1668)


	//   ....[0]....
.L_1668:
        /*0088*/ 	.word	0x00000920


	//   ....[1]....
        /*008c*/ 	.word	0x00000970


	//----- nvinfo : EIATTR_MAX_THREADS
	.align		4
.L_1669:
        /*0090*/ 	.byte	0x04, 0x05
        /*0092*/ 	.short	(.L_1671 - .L_1670)
.L_1670:
        /*0094*/ 	.word	0x00000080
        /*0098*/ 	.word	0x00000001
        /*009c*/ 	.word	0x00000001


	//----- nvinfo : EIATTR_CRS_STACK_SIZE
	.align		4
.L_1671:
        /*00a0*/ 	.byte	0x04, 0x1e
        /*00a2*/ 	.short	(.L_1673 - .L_1672)
.L_1672:
        /*00a4*/ 	.word	0x00000000


	//----- nvinfo : EIATTR_CBANK_PARAM_SIZE
	.align		4
.L_1673:
        /*00a8*/ 	.byte	0x03, 0x19
        /*00aa*/ 	.short	0x0024


	//----- nvinfo : EIATTR_PARAM_CBANK
	.align		4
        /*00ac*/ 	.byte	0x04, 0x0a
        /*00ae*/ 	.short	(.L_1675 - .L_1674)
	.align		4
.L_1674:
        /*00b0*/ 	.word	index@(.nv.constant0._ZN2at6native27unrolled_elementwise_kernelIZZZNS0_26GeluBackwardCUDAKernelImplERNS_18TensorIteratorBaseENS0_8GeluTypeEENKUlvE_clEvENKUlvE0_clEvEUlffE_St5arrayIPcLm3EELi4E23TrivialOffsetCalculatorILi2EjESB_ILi1EjENS0_6memory15LoadWithoutCastENSE_16StoreWithoutCastEEEviT_T0_T2_T3_T4_T5_)
        /*00b4*/ 	.short	0x0210
        /*00b6*/ 	.short	0x0024


	//----- nvinfo : EIATTR_SW_WAR
	.align		4
.L_1675:
        /*00b8*/ 	.byte	0x04, 0x36
        /*00ba*/ 	.short	(.L_1677 - .L_1676)
.L_1676:
        /*00bc*/ 	.word	0x00000008
.L_1677:


//--------------------- .nv.info._ZN2at6native29vectorized_elementwise_kernelILi2EZZZNS0_26GeluBackwardCUDAKernelImplERNS_18TensorIteratorBaseENS0_8GeluTypeEENKUlvE_clEvENKUlvE0_clEvEUlffE_St5arrayIPcLm3EEEEviT0_T1_ --------------------------
	.section	.nv.info._ZN2at6native29vectorized_elementwise_kernelILi2EZZZNS0_26GeluBackwardCUDAKernelImplERNS_18TensorIteratorBaseENS0_8GeluTypeEENKUlvE_clEvENKUlvE0_clEvEUlffE_St5arrayIPcLm3EEEEviT0_T1_,"",@"SHT_CUDA_INFO"
	.sectionflags	@""
	.align	4


	//----- nvinfo : EIATTR_CUDA_API_VERSION
	.align		4
        /*0000*/ 	.byte	0x04, 0x37
        /*0002*/ 	.short	(.L_1679 - .L_1678)
.L_1678:
        /*0004*/ 	.word	0x00000082


	//----- nvinfo : EIATTR_KPARAM_INFO
	.align		4
.L_1679:
        /*0008*/ 	.byte	0x04, 0x17
        /*000a*/ 	.short	(.L_1681 - .L_1680)
.L_1680:
        /*000c*/ 	.word	0x00000000
        /*0010*/ 	.short	0x0002
        /*0012*/ 	.short	0x0008
        /*0014*/ 	.byte	0x00, 0xf0, 0x61, 0x00


	//----- nvinfo : EIATTR_KPARAM_INFO
	.align		4
.L_1681:
        /*0018*/ 	.byte	0x04, 0x17
        /*001a*/ 	.short	(.L_1683 - .L_1682)
.L_1682:
        /*001c*/ 	.word	0x00000000
        /*0020*/ 	.short	0x0001
        /*0022*/ 	.short	0x0004
        /*0024*/ 	.byte	0x00, 0xf0, 0x05, 0x00


	//----- nvinfo : EIATTR_KPARAM_INFO
	.align		4
.L_1683:
        /*0028*/ 	.byte	0x04, 0x17
        /*002a*/ 	.short	(.L_1685 - .L_1684)
.L_1684:
        /*002c*/ 	.word	0x00000000
        /*0030*/ 	.short	0x0000
        /*0032*/ 	.short	0x0000
        /*0034*/ 	.byte	0x00, 0xf0, 0x11, 0x00


	//----- nvinfo : EIATTR_SPARSE_MMA_MASK
	.align		4
.L_1685:
        /*0038*/ 	.byte	0x03, 0x50
        /*003a*/ 	.short	0x0000


	//----- nvinfo : EIATTR_MAXREG_COUNT
	.align		4
        /*003c*/ 	.byte	0x03, 0x1b
        /*003e*/ 	.short	0x00ff


	//----- nvinfo : EIATTR_MERCURY_ISA_VERSION
	.align		4
        /*0040*/ 	.byte	0x03, 0x5f
        /*0042*/ 	.short	0x0101


	//----- nvinfo : EIATTR_EXIT_INSTR_OFFSETS
	.align		4
        /*0044*/ 	.byte	0x04, 0x1c
        /*0046*/ 	.short	(.L_1687 - .L_1686)


	//   ....[0]....
.L_1686:
        /*0048*/ 	.word	0x000008f0


	//   ....[1]....
        /*004c*/ 	.word	0x00001ba0


	//   ....[2]....
        /*0050*/ 	.word	0x00001bf0


	//----- nvinfo : EIATTR_MAX_THREADS
	.align		4
.L_1687:
        /*0054*/ 	.byte	0x04, 0x05
        /*0056*/ 	.short	(.L_1689 - .L_1688)
.L_1688:
        /*0058*/ 	.word	0x00000080
        /*005c*/ 	.word	0x00000001
        /*0060*/ 	.word	0x00000001


	//----- nvinfo : EIATTR_CRS_STACK_SIZE
	.align		4
.L_1689:
        /*0064*/ 	.byte	0x04, 0x1e
        /*0066*/ 	.short	(.L_1691 - .L_1690)
.L_1690:
        /*0068*/ 	.word	0x00000000


	//----- nvinfo : EIATTR_CBANK_PARAM_SIZE
	.align		4
.L_1691:
        /*006c*/ 	.byte	0x03, 0x19
        /*006e*/ 	.short	0x0020


	//----- nvinfo : EIATTR_PARAM_CBANK
	.align		4
        /*0070*/ 	.byte	0x04, 0x0a
        /*0072*/ 	.short	(.L_1693 - .L_1692)
	.align		4
.L_1692:
        /*0074*/ 	.word	index@(.nv.constant0._ZN2at6native29vectorized_elementwise_kernelILi2EZZZNS0_26GeluBackwardCUDAKernelImplERNS_18TensorIteratorBaseENS0_8GeluTypeEENKUlvE_clEvENKUlvE0_clEvEUlffE_St5arrayIPcLm3EEEEviT0_T1_)
        /*0078*/ 	.short	0x0210
        /*007a*/ 	.short	0x0020


	//----- nvinfo : EIATTR_SW_WAR
	.align		4
.L_1693:
        /*007c*/ 	.byte	0x04, 0x36
        /*007e*/ 	.short	(.L_1695 - .L_1694)
.L_1694:
        /*0080*/ 	.word	0x00000008
.L_1695:


//--------------------- .nv.info._ZN2at6native29vectorized_elementwise_kernelILi4EZZZNS0_26GeluBackwardCUDAKernelImplERNS_18TensorIteratorBaseENS0_8GeluTypeEENKUlvE_clEvENKUlvE0_clEvEUlffE_St5arrayIPcLm3EEEEviT0_T1_ --------------------------
	.section	.nv.info._ZN2at6native29vectorized_elementwise_kernelILi4EZZZNS0_26GeluBackwardCUDAKernelImplERNS_18TensorIteratorBaseENS0_8GeluTypeEENKUlvE_clEvENKUlvE0_clEvEUlffE_St5arrayIPcLm3EEEEviT0_T1_,"",@"SHT_CUDA_INFO"
	.sectionflags	@""
	.align	4


	//----- nvinfo : EIATTR_CUDA_API_VERSION
	.align		4
        /*0000*/ 	.byte	0x04, 0x37
        /*0002*/ 	.short	(.L_1697 - .L_1696)
.L_1696:
        /*0004*/ 	.word	0x00000082


	//----- nvinfo : EIATTR_KPARAM_INFO
	.align		4
.L_1697:
        /*0008*/ 	.byte	0x04, 0x17
        /*000a*/ 	.short	(.L_1699 - .L_1698)
.L_1698:
        /*000c*/ 	.word	0x00000000
        /*0010*/ 	.short	0x0002
        /*0012*/ 	.short	0x0008
        /*0014*/ 	.byte	0x00, 0xf0, 0x61, 0x00


	//----- nvinfo : EIATTR_KPARAM_INFO
	.align		4
.L_1699:
        /*0018*/ 	.byte	0x04, 0x17
        /*001a*/ 	.short	(.L_1701 - .L_1700)
.L_1700:
        /*001c*/ 	.word	0x00000000
        /*0020*/ 	.short	0x0001
        /*0022*/ 	.short	0x0004
        /*0024*/ 	.byte	0x00, 0xf0, 0x05, 0x00


	//----- nvinfo : EIATTR_KPARAM_INFO
	.align		4
.L_1701:
        /*0028*/ 	.byte	0x04, 0x17
        /*002a*/ 	.short	(.L_1703 - .L_1702)
.L_1702:
        /*002c*/ 	.word	0x00000000
        /*0030*/ 	.short	0x0000
        /*0032*/ 	.short	0x0000
        /*0034*/ 	.byte	0x00, 0xf0, 0x11, 0x00


	//----- nvinfo : EIATTR_SPARSE_MMA_MASK
	.align		4
.L_1703:
        /*0038*/ 	.byte	0x03, 0x50
        /*003a*/ 	.short	0x0000


	//----- nvinfo : EIATTR_MAXREG_COUNT
	.align		4
        /*003c*/ 	.byte	0x03, 0x1b
        /*003e*/ 	.short	0x00ff


	//----- nvinfo : EIATTR_MERCURY_ISA_VERSION
	.align		4
        /*0040*/ 	.byte	0x03, 0x5f
        /*0042*/ 	.short	0x0101


	//----- nvinfo : EIATTR_EXIT_INSTR_OFFSETS
	.align		4
        /*0044*/ 	.byte	0x04, 0x1c
        /*0046*/ 	.short	(.L_1705 - .L_1704)


	//   ....[0]....
.L_1704:
        /*0048*/ 	.word	0x00000890


	//   ....[1]....
        /*004c*/ 	.word	0x00001b40


	//   ....[2]....
        /*0050*/ 	.word	0x00001b90


	//----- nvinfo : EIATTR_MAX_THREADS
	.align		4
.L_1705:
        /*0054*/ 	.byte	0x04, 0x05
        /*0056*/ 	.short	(.L_1707 - .L_1706)
.L_1706:
        /*0058*/ 	.word	0x00000080
        /*005c*/ 	.word	0x00000001
        /*0060*/ 	.word	0x00000001


	//----- nvinfo : EIATTR_CRS_STACK_SIZE
	.align		4
.L_1707:
        /*0064*/ 	.byte	0x04, 0x1e
        /*0066*/ 	.short	(.L_1709 - .L_1708)
.L_1708:
        /*0068*/ 	.word	0x00000000


	//----- nvinfo : EIATTR_CBANK_PARAM_SIZE
	.align		4
.L_1709:
        /*006c*/ 	.byte	0x03, 0x19
        /*006e*/ 	.short	0x0020


	//----- nvinfo : EIATTR_PARAM_CBANK
	.align		4
        /*0070*/ 	.byte	0x04, 0x0a
        /*0072*/ 	.short	(.L_1711 - .L_1710)
	.align		4
.L_1710:
        /*0074*/ 	.word	index@(.nv.constant0._ZN2at6native29vectorized_elementwise_kernelILi4EZZZNS0_26GeluBackwardCUDAKernelImplERNS_18TensorIteratorBaseENS0_8GeluTypeEENKUlvE_clEvENKUlvE0_clEvEUlffE_St5arrayIPcLm3EEEEviT0_T1_)
        /*0078*/ 	.short	0x0210
        /*007a*/ 	.short	0x0020


	//----- nvinfo : EIATTR_SW_WAR
	.align		4
.L_1711:
        /*007c*/ 	.byte	0x04, 0x36
        /*007e*/ 	.short	(.L_1713 - .L_1712)
.L_1712:
        /*0080*/ 	.word	0x00000008
.L_1713:


//--------------------- .nv.info._ZN2at6native29vectorized_elementwise_kernelILi8EZZZNS0_26GeluBackwardCUDAKernelImplERNS_18TensorIteratorBaseENS0_8GeluTypeEENKUlvE_clEvENKUlvE0_clEvEUlffE_St5arrayIPcLm3EEEEviT0_T1_ --------------------------
	.section	.nv.info._ZN2at6native29vectorized_elementwise_kernelILi8EZZZNS0_26GeluBackwardCUDAKernelImplERNS_18TensorIteratorBaseENS0_8GeluTypeEENKUlvE_clEvENKUlvE0_clEvEUlffE_St5arrayIPcLm3EEEEviT0_T1_,"",@"SHT_CUDA_INFO"
	.sectionflags	@""
	.align	4


	//----- nvinfo : EIATTR_CUDA_API_VERSION
	.align		4
        /*0000*/ 	.byte	0x04, 0x37
        /*0002*/ 	.short	(.L_1715 - .L_1714)
.L_1714:
        /*0004*/ 	.word	0x00000082


	//----- nvinfo : EIATTR_KPARAM_INFO
	.align		4
.L_1715:
        /*0008*/ 	.byte	0x04, 0x17
        /*000a*/ 	.short	(.L_1717 - .L_1716)
.L_1716:
        /*000c*/ 	.word	0x00000000
        /*0010*/ 	.short	0x0002
        /*0012*/ 	.short	0x0008
        /*0014*/ 	.byte	0x00, 0xf0, 0x61, 0x00


	//----- nvinfo : EIATTR_KPARAM_INFO
	.align		4
.L_1717:
        /*0018*/ 	.byte	0x04, 0x17
        /*001a*/ 	.short	(.L_1719 - .L_1718)
.L_1718:
        /*001c*/ 	.word	0x00000000
        /*0020*/ 	.short	0x0001
        /*0022*/ 	.short	0x0004
        /*0024*/ 	.byte	0x00, 0xf0, 0x05, 0x00


	//----- nvinfo : EIATTR_KPARAM_INFO
	.align		4
.L_1719:
        /*0028*/ 	.byte	0x04, 0x17
        /*002a*/ 	.short	(.L_1721 - .L_1720)
.L_1720:
        /*002c*/ 	.word	0x00000000
        /*0030*/ 	.short	0x0000
        /*0032*/ 	.short	0x0000
        /*0034*/ 	.byte	0x00, 0xf0, 0x11, 0x00


	//----- nvinfo : EIATTR_SPARSE_MMA_MASK
	.align		4
.L_1721:
        /*0038*/ 	.byte	0x03, 0x50
        /*003a*/ 	.short	0x0000


	//----- nvinfo : EIATTR_MAXREG_COUNT
	.align		4
        /*003c*/ 	.byte	0x03, 0x1b
        /*003e*/ 	.short	0x00ff


	//----- nvinfo : EIATTR_MERCURY_ISA_VERSION
	.align		4
        /*0040*/ 	.byte	0x03, 0x5f
        /*0042*/ 	.short	0x0101


	//----- nvinfo : EIATTR_EXIT_INSTR_OFFSETS
	.align		4
        /*0044*/ 	.byte	0x04, 0x1c
        /*0046*/ 	.short	(.L_1723 - .L_1722)


	//   ....[0]....
.L_1722:
        /*0048*/ 	.word	0x00000890


	//   ....[1]....
        /*004c*/ 	.word	0x00001b40


	//   ....[2]....
        /*0050*/ 	.word	0x00001b90


	//----- nvinfo : EIATTR_MAX_THREADS
	.align		4
.L_1723:
        /*0054*/ 	.byte	0x04, 0x05
        /*0056*/ 	.short	(.L_1725 - .L_1724)
.L_1724:
        /*0058*/ 	.word	0x00000080
        /*005c*/ 	.word	0x00000001
        /*0060*/ 	.word	0x00000001


	//----- nvinfo : EIATTR_CRS_STACK_SIZE
	.align		4
.L_1725:
        /*0064*/ 	.byte	0x04, 0x1e
        /*0066*/ 	.short	(.L_1727 - .L_1726)
.L_1726:
        /*0068*/ 	.word	0x00000000


	//----- nvinfo : EIATTR_CBANK_PARAM_SIZE
	.align		4
.L_1727:
        /*006c*/ 	.byte	0x03, 0x19
        /*006e*/ 	.short	0x0020


	//----- nvinfo : EIATTR_PARAM_CBANK
	.align		4
        /*0070*/ 	.byte	0x04, 0x0a
        /*0072*/ 	.short	(.L_1729 - .L_1728)
	.align		4
.L_1728:
        /*0074*/ 	.word	index@(.nv.constant0._ZN2at6native29vectorized_elementwise_kernelILi8EZZZNS0_26GeluBackwardCUDAKernelImplERNS_18TensorIteratorBaseENS0_8GeluTypeEENKUlvE_clEvENKUlvE0_clEvEUlffE_St5arrayIPcLm3EEEEviT0_T1_)
        /*0078*/ 	.short	0x0210
        /*007a*/ 	.short	0x0020


	//----- nvinfo : EIATTR_SW_WAR
	.align		4
.L_1729:
        /*007c*/ 	.byte	0x04, 0x36
        /*007e*/ 	.short	(.L_1731 - .L_1730)
.L_1730:
        /*0080*/ 	.word	0x00000008
.L_1731:


//--------------------- .nv.info._ZN2at6native18elementwise_kernelILi128ELi4EZNS0_15gpu_kernel_implIZZZNS0_26GeluBackwardCUDAKernelImplERNS_18TensorIteratorBaseENS0_8GeluTypeEENKUlvE_clEvENKUlvE_clEvEUlddE_EEvS4_RKT_EUliE_EEviT1_ --------------------------
	.section	.nv.info._ZN2at6native18elementwise_kernelILi128ELi4EZNS0_15gpu_kernel_implIZZZNS0_26GeluBackwardCUDAKernelImplERNS_18TensorIteratorBaseENS0_8GeluTypeEENKUlvE_clEvENKUlvE_clEvEUlddE_EEvS4_RKT_EUliE_EEviT1_,"",@"SHT_CUDA_INFO"
	.sectionflags	@""
	.align	4


	//----- nvinfo : EIATTR_CUDA_API_VERSION
	.align		4
        /*0000*/ 	.byte	0x04, 0x37
        /*0002*/ 	.short	(.L_1733 - .L_1732)
.L_1732:
        /*0004*/ 	.word	0x00000082


	//----- nvinfo : EIATTR_KPARAM_INFO
	.align		4
.L_1733:
        /*0008*/ 	.byte	0x04, 0x17
        /*000a*/ 	.short	(.L_1735 - .L_1734)
.L_1734:
        /*000c*/ 	.word	0x00000000
        /*0010*/ 	.short	0x0001
        /*0012*/ 	.short	0x0008
        /*0014*/ 	.byte	0x00, 0xf0, 0x21, 0x0a


	//----- nvinfo : EIATTR_KPARAM_INFO
	.align		4
.L_1735:
        /*0018*/ 	.byte	0x04, 0x17
        /*001a*/ 	.short	(.L_1737 - .L_1736)
.L_1736:
        /*001c*/ 	.word	0x00000000
        /*0020*/ 	.short	0x0000
        /*0022*/ 	.short	0x0000
        /*0024*/ 	.byte	0x00, 0xf0, 0x11, 0x00


	//----- nvinfo : EIATTR_SPARSE_MMA_MASK
	.align		4
.L_1737:
        /*0028*/ 	.byte	0x03, 0x50
        /*002a*/ 	.short	0x0000


	//----- nvinfo : EIATTR_MAXREG_COUNT
	.align		4
        /*002c*/ 	.byte	0x03, 0x1b
        /*002e*/ 	.short	0x0080


	//----- nvinfo : EIATTR_EXTERNS
	.align		4
        /*0030*/ 	.byte	0x04, 0x0f
        /*0032*/ 	.short	(.L_1739 - .L_1738)


	//   ....[0]....
	.align		4
.L_1738:
        /*0034*/ 	.word	index@(__assertfail)


	//----- nvinfo : EIATTR_MERCURY_ISA_VERSION
	.align		4
.L_1739:
        /*0038*/ 	.byte	0x03, 0x5f
        /*003a*/ 	.short	0x0101


	//----- nvinfo : EIATTR_SYSCALL_OFFSETS
	.align		4
        /*003c*/ 	.byte	0x04, 0x46
        /*003e*/ 	.short	(.L_1741 - .L_1740)


	//   ....[0]....
.L_1740:
        /*0040*/ 	.word	0x00002580


	//   ....[1]....
        /*0044*/ 	.word	0x00003490


	//   ....[2]....
        /*0048*/ 	.word	0x00004d80


	//   ....[3]....
        /*004c*/ 	.word	0x00007340


	//   ....[4]....
        /*0050*/ 	.word	0x00008250


	//   ....[5]....
        /*0054*/ 	.word	0x00009b40


	//   ....[6]....
        /*0058*/ 	.word	0x0000c0f0


	//   ....[7]....
        /*005c*/ 	.word	0x0000d000


	//   ....[8]....
        /*0060*/ 	.word	0x0000e8f0


	//   ....[9]....
        /*0064*/ 	.word	0x00010e90


	//   ....[10]....
        /*0068*/ 	.word	0x00011da0


	//   ....[11]....
        /*006c*/ 	.word	0x00013690


	//----- nvinfo : EIATTR_EXIT_INSTR_OFFSETS
	.align		4
.L_1741:
        /*0070*/ 	.byte	0x04, 0x1c
        /*0072*/ 	.short	(.L_1743 - .L_1742)


	//   ....[0]....
.L_1742:
        /*0074*/ 	.word	0x0000e9a0


	//   ....[1]....
        /*0078*/ 	.word	0x000126d0


	//   ....[2]....
        /*007c*/ 	.word	0x00012710


	//   ....[3]....
        /*0080*/ 	.word	0x000127a0


	//   ....[4]....
        /*0084*/ 	.word	0x000127d0


	//   ....[5]....
        /*0088*/ 	.word	0x00012800


	//   ....[6]....
        /*008c*/ 	.word	0x000128d0


	//   ....[7]....
        /*0090*/ 	.word	0x00012950


	//   ....[8]....
        /*0094*/ 	.word	0x00012a30


	//   ....[9]....
        /*0098*/ 	.word	0x00012ac0


	//   ....[10]....
        /*009c*/ 	.word	0x00012ae0


	//   ....[11]....
        /*00a0*/ 	.word	0x00012ba0


	//   ....[12]....
        /*00a4*/ 	.word	0x00012bd0


	//   ....[13]....
        /*00a8*/ 	.word	0x00012da0


	//   ....[14]....
        /*00ac*/ 	.word	0x00012f40


	//   ....[15]....
        /*00b0*/ 	.word	0x00012fc0


	//   ....[16]....
        /*00b4*/ 	.word	0x00013070


	//   ....[17]....
        /*00b8*/ 	.word	0x00013230


	//   ....[18]....
        /*00bc*/ 	.word	0x000133f0


	//   ....[19]....
        /*00c0*/ 	.word	0x00013590


	//   ....[20]....
        /*00c4*/ 	.word	0x000136a0


	//   ....[21]....
        /*00c8*/ 	.word	0x000136d0


	//   ....[22]....
        /*00cc*/ 	.word	0x00013700


	//----- nvinfo : EIATTR_MAX_THREADS
	.align		4
.L_1743:
        /*00d0*/ 	.byte	0x04, 0x05
        /*00d2*/ 	.short	(.L_1745 - .L_1744)
.L_1744:
        /*00d4*/ 	.word	0x00000080
        /*00d8*/ 	.word	0x00000001
        /*00dc*/ 	.word	0x00000001


	//----- nvinfo : EIATTR_CRS_STACK_SIZE
	.align		4
.L_1745:
        /*00e0*/ 	.byte	0x04, 0x1e
        /*00e2*/ 	.short	(.L_1747 - .L_1746)
.L_1746:
        /*00e4*/ 	.word	0x00000000


	//----- nvinfo : EIATTR_CBANK_PARAM_SIZE
	.align		4
.L_1747:
        /*00e8*/ 	.byte	0x03, 0x19
        /*00ea*/ 	.short	0x0290


	//----- nvinfo : EIATTR_PARAM_CBANK
	.align		4
        /*00ec*/ 	.byte	0x04, 0x0a
        /*00ee*/ 	.short	(.L_1749 - .L_1748)
	.align		4
.L_1748:
        /*00f0*/ 	.word	index@(.nv.constant0._ZN2at6native18elementwise_kernelILi128ELi4EZNS0_15gpu_kernel_implIZZZNS0_26GeluBackwardCUDAKernelImplERNS_18TensorIteratorBaseENS0_8GeluTypeEENKUlvE_clEvENKUlvE_clEvEUlddE_EEvS4_RKT_EUliE_EEviT1_)
        /*00f4*/ 	.short	0x0210
        /*00f6*/ 	.short	0x0290


	//----- nvinfo : EIATTR_SW_WAR
	.align		4
.L_1749:
        /*00f8*/ 	.byte	0x04, 0x36
        /*00fa*/ 	.short	(.L_1751 - .L_1750)
.L_1750:
        /*00fc*/ 	.word	0x00000008
.L_1751:


//--------------------- .nv.info._ZN2at6native27unrolled_elementwise_kernelIZZZNS0_26GeluBackwardCUDAKernelImplERNS_18TensorIteratorBaseENS0_8GeluTypeEENKUlvE_clEvENKUlvE_clEvEUlddE_St5arrayIPcLm3EELi4E23TrivialOffsetCalculatorILi2EjESB_ILi1EjENS0_6memory12LoadWithCastILi2EEENSE_13StoreWithCastILi1EEEEEviT_T0_T2_T3_T4_T5_ --------------------------
	.section	.nv.info._ZN2at6native27unrolled_elementwise_kernelIZZZNS0_26GeluBackwardCUDAKernelImplERNS_18TensorIteratorBaseENS0_8GeluTypeEENKUlvE_clEvENKUlvE_clEvEUlddE_St5arrayIPcLm3EELi4E23TrivialOffsetCalculatorILi2EjESB_ILi1EjENS0_6memory12LoadWithCastILi2EEENSE_13StoreWithCastILi1EEEEEviT_T0_T2_T3_T4_T5_,"",@"SHT_CUDA_INFO"
	.sectionflags	@""
	.align	4


	//----- nvinfo : EIATTR_CUDA_API_VERSION
	.align		4
        /*0000*/ 	.byte	0x04, 0x37
        /*0002*/ 	.short	(.L_1753 - .L_1752)
.L_1752:
        /*0004*/ 	.word	0x00000082


	//----- nvinfo : EIATTR_KPARAM_INFO
	.align		4
.L_1753:
        /*0008*/ 	.byte	0x04, 0x17
        /*000a*/ 	.short	(.L_1755 - .L_1754)
.L_1754:
        /*000c*/ 	.word	0x00000000
        /*0010*/ 	.short	0x0006
        /*0012*/ 	.short	0x0030
        /*0014*/ 	.byte	0x00, 0xf0, 0x21, 0x00


	//----- nvinfo : EIATTR_KPARAM_INFO
	.align		4
.L_1755:
        /*0018*/ 	.byte	0x04, 0x17
        /*001a*/ 	.short	(.L_1757 - .L_1756)
.L_1756:
        /*001c*/ 	.word	0x00000000
        /*0020*/ 	.short	0x0005
        /*0022*/ 	.short	0x0024
        /*0024*/ 	.byte	0x00, 0xf0, 0x31, 0x00


	//----- nvinfo : EIATTR_KPARAM_INFO
	.align		4
.L_1757:
        /*0028*/ 	.byte	0x04, 0x17
        /*002a*/ 	.short	(.L_1759 - .L_1758)
.L_1758:
        /*002c*/ 	.word	0x00000000
        /*0030*/ 	.short	0x0004
        /*0032*/ 	.short	0x0021
        /*0034*/ 	.byte	0x00, 0xf0, 0x05, 0x00


	//----- nvinfo : EIATTR_KPARAM_INFO
	.align		4
.L_1759:
        /*0038*/ 	.byte	0x04, 0x17
        /*003a*/ 	.short	(.L_1761 - .L_1760)
.L_1760:
        /*003c*/ 	.word	0x00000000
        /*0040*/ 	.short	0x0003
        /*0042*/ 	.short	0x0020
        /*0044*/ 	.byte	0x00, 0xf0, 0x05, 0x00


	//----- nvinfo : EIATTR_KPARAM_INFO
	.align		4
.L_1761:
        /*0048*/ 	.byte	0x04, 0x17
        /*004a*/ 	.short	(.L_1763 - .L_1762)
.L_1762:
        /*004c*/ 	.word	0x00000000
        /*0050*/ 	.short	0x0002
        /*0052*/ 	.short	0x0008
        /*0054*/ 	.byte	0x00, 0xf0, 0x61, 0x00


	//----- nvinfo : EIATTR_KPARAM_INFO
	.align		4
.L_1763:
        /*0058*/ 	.byte	0x04, 0x17
        /*005a*/ 	.short	(.L_1765 - .L_1764)
.L_1764:
        /*005c*/ 	.word	0x00000000
        /*0060*/ 	.short	0x0001
        /*0062*/ 	.short	0x0004
        /*0064*/ 	.byte	0x00, 0xf0, 0x05, 0x00


	//----- nvinfo : EIATTR_KPARAM_INFO
	.align		4
.L_1765:
        /*0068*/ 	.byte	0x04, 0x17
        /*006a*/ 	.short	(.L_1767 - .L_1766)
.L_1766:
        /*006c*/ 	.word	0x00000000
        /*0070*/ 	.short	0x0000
        /*0072*/ 	.short	0x0000
        /*0074*/ 	.byte	0x00, 0xf0, 0x11, 0x00


	//----- nvinfo : EIATTR_SPARSE_MMA_MASK
	.align		4
.L_1767:
        /*0078*/ 	.byte	0x03, 0x50
        /*007a*/ 	.short	0x0000


	//----- nvinfo : EIATTR_MAXREG_COUNT
	.align		4
        /*007c*/ 	.byte	0x03, 0x1b
        /*007e*/ 	.short	0x00ff


	//----- nvinfo : EIATTR_EXTERNS
	.align		4
        /*0080*/ 	.byte	0x04, 0x0f
        /*0082*/ 	.short	(.L_1769 - .L_1768)


	//   ....[0]....
	.align		4
.L_1768:
        /*0084*/ 	.word	index@(__assertfail)


	//----- nvinfo : EIATTR_MERCURY_ISA_VERSION
	.align		4
.L_1769:
        /*0088*/ 	.byte	0x03, 0x5f
        /*008a*/ 	.short	0x0101


	//----- nvinfo : EIATTR_SYSCALL_OFFSETS
	.align		4
        /*008c*/ 	.byte	0x04, 0x46
        /*008e*/ 	.short	(.L_1771 - .L_1770)


	//   ....[0]....
.L_1770:
        /*0090*/ 	.word	0x00000fa0


	//   ....[1]....
        /*0094*/ 	.word	0x00001ec0


	//   ....[2]....
        /*0098*/ 	.word	0x00002e60


	//   ....[3]....
        /*009c*/ 	.word	0x00003d80


	//   ....[4]....
        /*00a0*/ 	.word	0x00004d30


	//   ....[5]....
        /*00a4*/ 	.word	0x00005c50


	//   ....[6]....
        /*00a8*/ 	.word	0x00006be0


	//   ....[7]....
        /*00ac*/ 	.word	0x00007b10


	//   ....[8]....
        /*00b0*/ 	.word	0x0000ae90


	//   ....[9]....
        /*00b4*/ 	.word	0x0000c080


	//   ....[10]....
        /*00b8*/ 	.word	0x0000d230


	//   ....[11]....
        /*00bc*/ 	.word	0x0000e3e0


	//----- nvinfo : EIATTR_EXIT_INSTR_OFFSETS
	.align		4
.L_1771:
        /*00c0*/ 	.byte	0x04, 0x1c
        /*00c2*/ 	.short	(.L_1773 - .L_1772)


	//   ....[0]....
.L_1772:
        /*00c4*/ 	.word	0x0000d2d0


	//   ....[1]....
        /*00c8*/ 	.word	0x0000d420


	//   ....[2]....
        /*00cc*/ 	.word	0x0000d460


	//   ....[3]....
        /*00d0*/ 	.word	0x0000d4f0


	//   ....[4]....
        /*00d4*/ 	.word	0x0000d520


	//   ....[5]....
        /*00d8*/ 	.word	0x0000d550


	//   ....[6]....
        /*00dc*/ 	.word	0x0000d620


	//   ....[7]....
        /*00e0*/ 	.word	0x0000d6a0


	//   ....[8]....
        /*00e4*/ 	.word	0x0000d780


	//   ....[9]....
        /*00e8*/ 	.word	0x0000d810


	//   ....[10]....
        /*00ec*/ 	.word	0x0000d830


	//   ....[11]....
        /*00f0*/ 	.word	0x0000d8f0


	//   ....[12]....
        /*00f4*/ 	.word	0x0000d920


	//   ....[13]....
        /*00f8*/ 	.word	0x0000daf0


	//   ....[14]....
        /*00fc*/ 	.word	0x0000dc90


	//   ....[15]....
        /*0100*/ 	.word	0x0000dd10


	//   ....[16]....
        /*0104*/ 	.word	0x0000ddc0


	//   ....[17]....
        /*0108*/ 	.word	0x0000df80


	//   ....[18]....
        /*010c*/ 	.word	0x0000e140


	//   ....[19]....
        /*0110*/ 	.word	0x0000e2e0


	//   ....[20]....
        /*0114*/ 	.word	0x0000e3f0


	//   ....[21]....
        /*0118*/ 	.word	0x0000e420


	//   ....[22]....
        /*011c*/ 	.word	0x0000e450


	//----- nvinfo : EIATTR_MAX_THREADS
	.align		4
.L_1773:
        /*0120*/ 	.byte	0x04, 0x05
        /*0122*/ 	.short	(.L_1775 - .L_1774)
.L_1774:
        /*0124*/ 	.word	0x00000080
        /*0128*/ 	.word	0x00000001
        /*012c*/ 	.word	0x00000001


	//----- nvinfo : EIATTR_CRS_STACK_SIZE
	.align		4
.L_1775:
        /*0130*/ 	.byte	0x04, 0x1e
        /*0132*/ 	.short	(.L_1777 - .L_1776)
.L_1776:
        /*0134*/ 	.word	0x00000000


	//----- nvinfo : EIATTR_CBANK_PARAM_SIZE
	.align		4
.L_1777:
        /*0138*/ 	.byte	0x03, 0x19
        /*013a*/ 	.short	0x0038


	//----- nvinfo : EIATTR_PARAM_CBANK
	.align		4
        /*013c*/ 	.byte	0x04, 0x0a
        /*013e*/ 	.short	(.L_1779 - .L_1778)
	.align		4
.L_1778:
        /*0140*/ 	.word	index@(.nv.constant0._ZN2at6native27unrolled_elementwise_kernelIZZZNS0_26GeluBackwardCUDAKernelImplERNS_18TensorIteratorBaseENS0_8GeluTypeEENKUlvE_clEvENKUlvE_clEvEUlddE_St5arrayIPcLm3EELi4E23TrivialOffsetCalculatorILi2EjESB_ILi1EjENS0_6memory12LoadWithCastILi2EEENSE_13StoreWithCastILi1EEEEEviT_T0_T2_T3_T4_T5_)
        /*0144*/ 	.short	0x0210
        /*0146*/ 	.short	0x0038


	//----- nvinfo : EIATTR_SW_WAR
	.align		4
.L_1779:
        /*0148*/ 	.byte	0x04, 0x36
        /*014a*/ 	.short	(.L_1781 - .L_1780)
.L_1780:
        /*014c*/ 	.word	0x00000008
.L_1781:


//--------------------- .nv.info._ZN2at6native18elementwise_kernelILi128ELi2EZNS0_22gpu_kernel_impl_nocastIZZZNS0_26GeluBackwardCUDAKernelImplERNS_18TensorIteratorBaseENS0_8GeluTypeEENKUlvE_clEvENKUlvE_clEvEUlddE_EEvS4_RKT_EUliE_EEviT1_ --------------------------
	.section	.nv.info._ZN2at6native18elementwise_kernelILi128ELi2EZNS0_22gpu_kernel_impl_nocastIZZZNS0_26GeluBackwardCUDAKernelImplERNS_18TensorIteratorBaseENS0_8GeluTypeEENKUlvE_clEvENKUlvE_clEvEUlddE_EEvS4_RKT_EUliE_EEviT1_,"",@"SHT_CUDA_INFO"
	.sectionflags	@""
	.align	4


	//----- nvinfo : EIATTR_CUDA_API_VERSION
	.align		4
        /*0000*/ 	.byte	0x04, 0x37
        /*0002*/ 	.short	(.L_1783 - .L_1782)
.L_1782:
        /*0004*/ 	.word	0x00000082


	//----- nvinfo : EIATTR_KPARAM_INFO
	.align		4
.L_1783:
        /*0008*/ 	.byte	0x04, 0x17
        /*000a*/ 	.short	(.L_1785 - .L_1784)
.L_1784:
        /*000c*/ 	.word	0x00000000
        /*0010*/ 	.short	0x0001
        /*0012*/ 	.short	0x0008
        /*0014*/ 	.byte	0x00, 0xf0, 0x21, 0x0a


	//----- nvinfo : EIATTR_KPARAM_INFO
	.align		4
.L_1785:
        /*0018*/ 	.byte	0x04, 0x17
        /*001a*/ 	.short	(.L_1787 - .L_1786)
.L_1786:
        /*001c*/ 	.word	0x00000000
        /*0020*/ 	.short	0x0000
        /*0022*/ 	.short	0x0000
        /*0024*/ 	.byte	0x00, 0xf0, 0x11, 0x00


	//----- nvinfo : EIATTR_SPARSE_MMA_MASK
	.align		4
.L_1787:
        /*0028*/ 	.byte	0x03, 0x50
        /*002a*/ 	.short	0x0000


	//----- nvinfo : EIATTR_MAXREG_COUNT
	.align		4
        /*002c*/ 	.byte	0x03, 0x1b
        /*002e*/ 	.short	0x0080


	//----- nvinfo : EIATTR_MERCURY_ISA_VERSION
	.align		4
        /*0030*/ 	.byte	0x03, 0x5f
        /*0032*/ 	.short	0x0101


	//----- nvinfo : EIATTR_EXIT_INSTR_OFFSETS
	.align		4
        /*0034*/ 	.byte	0x04, 0x1c
        /*0036*/ 	.short	(.L_1789 - .L_1788)


	//   ....[0]....
.L_1788:
        /*0038*/ 	.word	0x00001f60


	//   ....[1]....
        /*003c*/ 	.word	0x00003e10


	//----- nvinfo : EIATTR_MAX_THREADS
	.align		4
.L_1789:
        /*0040*/ 	.byte	0x04, 0x05
        /*0042*/ 	.short	(.L_1791 - .L_1790)
.L_1790:
        /*0044*/ 	.word	0x00000080
        /*0048*/ 	.word	0x00000001
        /*004c*/ 	.word	0x00000001


	//----- nvinfo : EIATTR_CRS_STACK_SIZE
	.align		4
.L_1791:
        /*0050*/ 	.byte	0x04, 0x1e
        /*0052*/ 	.short	(.L_1793 - .L_1792)
.L_1792:
        /*0054*/ 	.word	0x00000000


	//----- nvinfo : EIATTR_CBANK_PARAM_SIZE
	.align		4
.L_1793:
        /*0058*/ 	.byte	0x03, 0x19
        /*005a*/ 	.short	0x0290


	//----- nvinfo : EIATTR_PARAM_CBANK
	.align		4
        /*005c*/ 	.byte	0x04, 0x0a
        /*005e*/ 	.short	(.L_1795 - .L_1794)
	.align		4
.L_1794:
        /*0060*/ 	.word	index@(.nv.constant0._ZN2at6native18elementwise_kernelILi128ELi2EZNS0_22gpu_kernel_impl_nocastIZZZNS0_26GeluBackwardCUDAKernelImplERNS_18TensorIteratorBaseENS0_8GeluTypeEENKUlvE_clEvENKUlvE_clEvEUlddE_EEvS4_RKT_EUliE_EEviT1_)
        /*0064*/ 	.short	0x0210
        /*0066*/ 	.short	0x0290


	//----- nvinfo : EIATTR_SW_WAR
	.align		4
.L_1795:
        /*0068*/ 	.byte	0x04, 0x36
        /*006a*/ 	.short	(.L_1797 - .L_1796)
.L_1796:
        /*006c*/ 	.word	0x00000008
.L_1797:


//--------------------- .nv.info._ZN2at6native27unrolled_elementwise_kernelIZZZNS0_26GeluBackwardCUDAKernelImplERNS_18TensorIteratorBaseENS0_8GeluTypeEENKUlvE_clEvENKUlvE_clEvEUlddE_St5arrayIPcLm3EELi4E23TrivialOffsetCalculatorILi2EjESB_ILi1EjENS0_6memory15LoadWithoutCastENSE_16StoreWithoutCastEEEviT_T0_T2_T3_T4_T5_ --------------------------
	.section	.nv.info._ZN2at6native27unrolled_elementwise_kernelIZZZNS0_26GeluBackwardCUDAKernelImplERNS_18TensorIteratorBaseENS0_8GeluTypeEENKUlvE_clEvENKUlvE_clEvEUlddE_St5arrayIPcLm3EELi4E23TrivialOffsetCalculatorILi2EjESB_ILi1EjENS0_6memory15LoadWithoutCastENSE_16StoreWithoutCastEEEviT_T0_T2_T3_T4_T5_,"",@"SHT_CUDA_INFO"
	.sectionflags	@""
	.align	4


	//----- nvinfo : EIATTR_CUDA_API_VERSION
	.align		4
        /*0000*/ 	.byte	0x04, 0x37
        /*0002*/ 	.short	(.L_1799 - .L_1798)
.L_1798:
        /*0004*/ 	.word	0x00000082


	//----- nvinfo : EIATTR_KPARAM_INFO
	.align		4
.L_1799:
        /*0008*/ 	.byte	0x04, 0x17
        /*000a*/ 	.short	(.L_1801 - .L_1800)
.L_1800:
        /*000c*/ 	.word	0x00000000
        /*0010*/ 	.short	0x0006
        /*0012*/ 	.short	0x0023
        /*0014*/ 	.byte	0x00, 0xf0, 0x05, 0x00


	//----- nvinfo : EIATTR_KPARAM_INFO
	.align		4
.L_1801:
        /*0018*/ 	.byte	0x04, 0x17
        /*001a*/ 	.short	(.L_1803 - .L_1802)
.L_1802:
        /*001c*/ 	.word	0x00000000
        /*0020*/ 	.short	0x0005
        /*0022*/ 	.short	0x0022
        /*0024*/ 	.byte	0x00, 0xf0, 0x05, 0x00


	//----- nvinfo : EIATTR_KPARAM_INFO
	.align		4
.L_1803:
        /*0028*/ 	.byte	0x04, 0x17
        /*002a*/ 	.short	(.L_1805 - .L_1804)
.L_1804:
        /*002c*/ 	.word	0x00000000
        /*0030*/ 	.short	0x0004
        /*0032*/ 	.short	0x0021
        /*0034*/ 	.byte	0x00, 0xf0, 0x05, 0x00


	//----- nvinfo : EIATTR_KPARAM_INFO
	.align		4
.L_1805:
        /*0038*/ 	.byte	0x04, 0x17
        /*003a*/ 	.short	(.L_1807 - .L_1806)
.L_1806:
        /*003c*/ 	.word	0x00000000
        /*0040*/ 	.short	0x0003
        /*0042*/ 	.short	0x0020
        /*0044*/ 	.byte	0x00, 0xf0, 0x05, 0x00


	//----- nvinfo : EIATTR_KPARAM_INFO
	.align		4
.L_1807:
        /*0048*/ 	.byte	0x04, 0x17
        /*004a*/ 	.short	(.L_1809 - .L_1808)
.L_1808:
        /*004c*/ 	.word	0x00000000
        /*0050*/ 	.short	0x0002
        /*0052*/ 	.short	0x0008
        /*0054*/ 	.byte	0x00, 0xf0, 0x61, 0x00


	//----- nvinfo : EIATTR_KPARAM_INFO
	.align		4
.L_1809:
        /*0058*/ 	.byte	0x04, 0x17
        /*005a*/ 	.short	(.L_1811 - .L_1810)
.L_1810:
        /*005c*/ 	.word	0x00000000
        /*0060*/ 	.short	0x0001
        /*0062*/ 	.short	0x0004
        /*0064*/ 	.byte	0x00, 0xf0, 0x05, 0x00


	//----- nvinfo : EIATTR_KPARAM_INFO
	.align		4
.L_1811:
        /*0068*/ 	.byte	0x04, 0x17
        /*006a*/ 	.short	(.L_1813 - .L_1812)
.L_1812:
        /*006c*/ 	.word	0x00000000
        /*0070*/ 	.short	0x0000
        /*0072*/ 	.short	0x0000
        /*0074*/ 	.byte	0x00, 0xf0, 0x11, 0x00


	//----- nvinfo : EIATTR_SPARSE_MMA_MASK
	.align		4
.L_1813:
        /*0078*/ 	.byte	0x03, 0x50
        /*007a*/ 	.short	0x0000


	//----- nvinfo : EIATTR_MAXREG_COUNT
	.align		4
        /*007c*/ 	.byte	0x03, 0x1b
        /*007e*/ 	.short	0x00ff


	//----- nvinfo : EIATTR_MERCURY_ISA_VERSION
	.align		4
        /*0080*/ 	.byte	0x03, 0x5f
        /*0082*/ 	.short	0x0101


	//----- nvinfo : EIATTR_EXIT_INSTR_OFFSETS
	.align		4
        /*0084*/ 	.byte	0x04, 0x1c
        /*0086*/ 	.short	(.L_1815 - .L_1814)


	//   ....[0]....
.L_1814:
        /*0088*/ 	.word	0x000024d0


	//   ....[1]....
        /*008c*/ 	.word	0x00002520


	//----- nvinfo : EIATTR_MAX_THREADS
	.align		4
.L_1815:
        /*0090*/ 	.byte	0x04, 0x05
        /*0092*/ 	.short	(.L_1817 - .L_1816)
.L_1816:
        /*0094*/ 	.word	0x00000080
        /*0098*/ 	.word	0x00000001
        /*009c*/ 	.word	0x00000001


	//----- nvinfo : EIATTR_CRS_STACK_SIZE
	.align		4
.L_1817:
        /*00a0*/ 	.byte	0x04, 0x1e
        /*00a2*/ 	.short	(.L_1819 - .L_1818)
.L_1818:
        /*00a4*/ 	.word	0x00000000


	//----- nvinfo : EIATTR_CBANK_PARAM_SIZE
	.align		4
.L_1819:
        /*00a8*/ 	.byte	0x03, 0x19
        /*00aa*/ 	.short	0x0024


	//----- nvinfo : EIATTR_PARAM_CBANK
	.align		4
        /*00ac*/ 	.byte	0x04, 0x0a
        /*00ae*/ 	.short	(.L_1821 - .L_1820)
	.align		4
.L_1820:
        /*00b0*/ 	.word	index@(.nv.constant0._ZN2at6native27unrolled_elementwise_kernelIZZZNS0_26GeluBackwardCUDAKernelImplERNS_18TensorIteratorBaseENS0_8GeluTypeEENKUlvE_clEvENKUlvE_clEvEUlddE_St5arrayIPcLm3EELi4E23TrivialOffsetCalculatorILi2EjESB_ILi1EjENS0_6memory15LoadWithoutCastENSE_16StoreWithoutCastEEEviT_T0_T2_T3_T4_T5_)
        /*00b4*/ 	.short	0x0210
        /*00b6*/ 	.short	0x0024


	//----- nvinfo : EIATTR_SW_WAR
	.align		4
.L_1821:
        /*00b8*/ 	.byte	0x04, 0x36
        /*00ba*/ 	.short	(.L_1823 - .L_1822)
.L_1822:
        /*00bc*/ 	.word	0x00000008
.L_1823:


//--------------------- .nv.info._ZN2at6native29vectorized_elementwise_kernelILi2EZZZNS0_26GeluBackwardCUDAKernelImplERNS_18TensorIteratorBaseENS0_8GeluTypeEENKUlvE_clEvENKUlvE_clEvEUlddE_St5arrayIPcLm3EEEEviT0_T1_ --------------------------
	.section	.nv.info._ZN2at6native29vectorized_elementwise_kernelILi2EZZZNS0_26GeluBackwardCUDAKernelImplERNS_18TensorIteratorBaseENS0_8GeluTypeEENKUlvE_clEvENKUlvE_clEvEUlddE_St5arrayIPcLm3EEEEviT0_T1_,"",@"SHT_CUDA_INFO"
	.sectionflags	@""
	.align	4


	//----- nvinfo : EIATTR_CUDA_API_VERSION
	.align		4
        /*0000*/ 	.byte	0x04, 0x37
        /*0002*/ 	.short	(.L_1825 - .L_1824)
.L_1824:
        /*0004*/ 	.word	0x00000082


	//----- nvinfo : EIATTR_KPARAM_INFO
	.align		4
.L_1825:
        /*0008*/ 	.byte	0x04, 0x17
        /*000a*/ 	.short	(.L_1827 - .L_1826)
.L_1826:
        /*000c*/ 	.word	0x00000000
        /*0010*/ 	.short	0x0002
        /*0012*/ 	.short	0x0008
        /*0014*/ 	.byte	0x00, 0xf0, 0x61, 0x00


	//----- nvinfo : EIATTR_KPARAM_INFO
	.align		4
.L_1827:
        /*0018*/ 	.byte	0x04, 0x17
        /*001a*/ 	.short	(.L_1829 - .L_1828)
.L_1828:
        /*001c*/ 	.word	0x00000000
        /*0020*/ 	.short	0x0001
        /*0022*/ 	.short	0x0004
        /*0024*/ 	.byte	0x00, 0xf0, 0x05, 0x00


	//----- nvinfo : EIATTR_KPARAM_INFO
	.align		4
.L_1829:
        /*0028*/ 	.byte	0x04, 0x17
        /*002a*/ 	.short	(.L_1831 - .L_1830)
.L_1830:
        /*002c*/ 	.word	0x00000000
        /*0030*/ 	.short	0x0000
        /*0032*/ 	.short	0x0000
        /*0034*/ 	.byte	0x00, 0xf0, 0x11, 0x00


	//----- nvinfo : EIATTR_SPARSE_MMA_MASK
	.align		4
.L_1831:
        /*0038*/ 	.byte	0x03, 0x50
        /*003a*/ 	.short	0x0000


	//----- nvinfo : EIATTR_MAXREG_COUNT
	.align		4
        /*003c*/ 	.byte	0x03, 0x1b
        /*003e*/ 	.short	0x00ff


	//----- nvinfo : EIATTR_MERCURY_ISA_VERSION
	.align		4
        /*0040*/ 	.byte	0x03, 0x5f
        /*0042*/ 	.short	0x0101


	//----- nvinfo : EIATTR_EXIT_INSTR_OFFSETS
	.align		4
        /*0044*/ 	.byte	0x04, 0x1c
        /*0046*/ 	.short	(.L_1833 - .L_1832)


	//   ....[0]....
.L_1832:
        /*0048*/ 	.word	0x00003da0


	//   ....[1]....
        /*004c*/ 	.word	0x00008770


	//   ....[2]....
        /*0050*/ 	.word	0x000087c0


	//----- nvinfo : EIATTR_MAX_THREADS
	.align		4
.L_1833:
        /*0054*/ 	.byte	0x04, 0x05
        /*0056*/ 	.short	(.L_1835 - .L_1834)
.L_1834:
        /*0058*/ 	.word	0x00000080
        /*005c*/ 	.word	0x00000001
        /*0060*/ 	.word	0x00000001


	//----- nvinfo : EIATTR_CRS_STACK_SIZE
	.align		4
.L_1835:
        /*0064*/ 	.byte	0x04, 0x1e
        /*0066*/ 	.short	(.L_1837 - .L_1836)
.L_1836:
        /*0068*/ 	.word	0x00000000


	//----- nvinfo : EIATTR_CBANK_PARAM_SIZE
	.align		4
.L_1837:
        /*006c*/ 	.byte	0x03, 0x19
        /*006e*/ 	.short	0x0020


	//----- nvinfo : EIATTR_PARAM_CBANK
	.align		4
        /*0070*/ 	.byte	0x04, 0x0a
        /*0072*/ 	.short	(.L_1839 - .L_1838)
	.align		4
.L_1838:
        /*0074*/ 	.word	index@(.nv.constant0._ZN2at6native29vectorized_elementwise_kernelILi2EZZZNS0_26GeluBackwardCUDAKernelImplERNS_18TensorIteratorBaseENS0_8GeluTypeEENKUlvE_clEvENKUlvE_clEvEUlddE_St5arrayIPcLm3EEEEviT0_T1_)
        /*0078*/ 	.short	0x0210
        /*007a*/ 	.short	0x0020


	//----- nvinfo : EIATTR_SW_WAR
	.align		4
.L_1839:
        /*007c*/ 	.byte	0x04, 0x36
        /*007e*/ 	.short	(.L_1841 - .L_1840)
.L_1840:
        /*0080*/ 	.word	0x00000008
.L_1841:


//--------------------- .nv.info._ZN2at6native29vectorized_elementwise_kernelILi4EZZZNS0_26GeluBackwardCUDAKernelImplERNS_18TensorIteratorBaseENS0_8GeluTypeEENKUlvE_clEvENKUlvE_clEvEUlddE_St5arrayIPcLm3EEEEviT0_T1_ --------------------------
	.section	.nv.info._ZN2at6native29vectorized_elementwise_kernelILi4EZZZNS0_26GeluBackwardCUDAKernelImplERNS_18TensorIteratorBaseENS0_8GeluTypeEENKUlvE_clEvENKUlvE_clEvEUlddE_St5arrayIPcLm3EEEEviT0_T1_,"",@"SHT_CUDA_INFO"
	.sectionflags	@""
	.align	4


	//----- nvinfo : EIATTR_CUDA_API_VERSION
	.align		4
        /*0000*/ 	.byte	0x04, 0x37
        /*0002*/ 	.short	(.L_1843 - .L_1842)
.L_1842:
        /*0004*/ 	.word	0x00000082


	//----- nvinfo : EIATTR_KPARAM_INFO
	.align		4
.L_1843:
        /*0008*/ 	.byte	0x04, 0x17
        /*000a*/ 	.short	(.L_1845 - .L_1844)
.L_1844:
        /*000c*/ 	.word	0x00000000
        /*0010*/ 	.short	0x0002
        /*0012*/ 	.short	0x0008
        /*0014*/ 	.byte	0x00, 0xf0, 0x61, 0x00


	//----- nvinfo : EIATTR_KPARAM_INFO
	.align		4
.L_1845:
        /*0018*/ 	.byte	0x04, 0x17
        /*001a*/ 	.short	(.L_1847 - .L_1846)
.L_1846:
        /*001c*/ 	.word	0x00000000
        /*0020*/ 	.short	0x0001
        /*0022*/ 	.short	0x0004
        /*0024*/ 	.byte	0x00, 0xf0, 0x05, 0x00


	//----- nvinfo : EIATTR_KPARAM_INFO
	.align		4
.L_1847:
        /*0028*/ 	.byte	0x04, 0x17
        /*002a*/ 	.short	(.L_1849 - .L_1848)
.L_1848:
        /*002c*/ 	.word	0x00000000
        /*0030*/ 	.short	0x0000
        /*0032*/ 	.short	0x0000
        /*0034*/ 	.byte	0x00, 0xf0, 0x11, 0x00


	//----- nvinfo : EIATTR_SPARSE_MMA_MASK
	.align		4
.L_1849:
        /*0038*/ 	.byte	0x03, 0x50
        /*003a*/ 	.short	0x0000


	//----- nvinfo : EIATTR_MAXREG_COUNT
	.align		4
        /*003c*/ 	.byte	0x03, 0x1b
        /*003e*/ 	.short	0x00ff


	//----- nvinfo : EIATTR_MERCURY_ISA_VERSION
	.align		4
        /*0040*/ 	.byte	0x03, 0x5f
        /*0042*/ 	.short	0x0101


	//----- nvinfo : EIATTR_EXIT_INSTR_OFFSETS
	.align		4
        /*0044*/ 	.byte	0x04, 0x1c
        /*0046*/ 	.short	(.L_1851 - .L_1850)


	//   ....[0]....
.L_1850:
        /*0048*/ 	.word	0x00003da0


	//   ....[1]....
        /*004c*/ 	.word	0x00008770


	//   ....[2]....
        /*0050*/ 	.word	0x000087c0


	//----- nvinfo : EIATTR_MAX_THREADS
	.align		4
.L_1851:
        /*0054*/ 	.byte	0x04, 0x05
        /*0056*/ 	.short	(.L_1853 - .L_1852)
.L_1852:
        /*0058*/ 	.word	0x00000080
        /*005c*/ 	.word	0x00000001
        /*0060*/ 	.word	0x00000001


	//----- nvinfo : EIATTR_CRS_STACK_SIZE
	.align		4
.L_1853:
        /*0064*/ 	.byte	0x04, 0x1e
        /*0066*/ 	.short	(.L_1855 - .L_1854)
.L_1854:
        /*0068*/ 	.word	0x00000000


	//----- nvinfo : EIATTR_CBANK_PARAM_SIZE
	.align		4
.L_1855:
        /*006c*/ 	.byte	0x03, 0x19
        /*006e*/ 	.short	0x0020


	//----- nvinfo : EIATTR_PARAM_CBANK
	.align		4
        /*0070*/ 	.byte	0x04, 0x0a
        /*0072*/ 	.short	(.L_1857 - .L_1856)
	.align		4
.L_1856:
        /*0074*/ 	.word	index@(.nv.constant0._ZN2at6native29vectorized_elementwise_kernelILi4EZZZNS0_26GeluBackwardCUDAKernelImplERNS_18TensorIteratorBaseENS0_8GeluTypeEENKUlvE_clEvENKUlvE_clEvEUlddE_St5arrayIPcLm3EEEEviT0_T1_)
        /*0078*/ 	.short	0x0210
        /*007a*/ 	.short	0x0020


	//----- nvinfo : EIATTR_SW_WAR
	.align		4
.L_1857:
        /*007c*/ 	.byte	0x04, 0x36
        /*007e*/ 	.short	(.L_1859 - .L_1858)
.L_1858:
        /*0080*/ 	.word	0x00000008
.L_1859:


//--------------------- .nv.info._ZN2at6native29vectorized_elementwise_kernelILi8EZZZNS0_26GeluBackwardCUDAKernelImplERNS_18TensorIteratorBaseENS0_8GeluTypeEENKUlvE_clEvENKUlvE_clEvEUlddE_St5arrayIPcLm3EEEEviT0_T1_ --------------------------
	.section	.nv.info._ZN2at6native29vectorized_elementwise_kernelILi8EZZZNS0_26GeluBackwardCUDAKernelImplERNS_18TensorIteratorBaseENS0_8GeluTypeEENKUlvE_clEvENKUlvE_clEvEUlddE_St5arrayIPcLm3EEEEviT0_T1_,"",@"SHT_CUDA_INFO"
	.sectionflags	@""
	.align	4


	//----- nvinfo : EIATTR_CUDA_API_VERSION
	.align		4
        /*0000*/ 	.byte	0x04, 0x37
        /*0002*/ 	.short	(.L_1861 - .L_1860)
.L_1860:
        /*0004*/ 	.word	0x00000082


	//----- nvinfo : EIATTR_KPARAM_INFO
	.align		4
.L_1861:
        /*0008*/ 	.byte	0x04, 0x17
        /*000a*/ 	.short	(.L_1863 - .L_1862)
.L_1862:
        /*000c*/ 	.word	0x00000000
        /*0010*/ 	.short	0x0002
        /*0012*/ 	.short	0x0008
        /*0014*/ 	.byte	0x00, 0xf0, 0x61, 0x00


	//----- nvinfo : EIATTR_KPARAM_INFO
	.align		4
.L_1863:
        /*0018*/ 	.byte	0x04, 0x17
        /*001a*/ 	.short	(.L_1865 - .L_1864)
.L_1864:
        /*001c*/ 	.word	0x00000000
        /*0020*/ 	.short	0x0001
        /*0022*/ 	.short	0x0004
        /*0024*/ 	.byte	0x00, 0xf0, 0x05, 0x00


	//----- nvinfo : EIATTR_KPARAM_INFO
	.align		4
.L_1865:
        /*0028*/ 	.byte	0x04, 0x17
        /*002a*/ 	.short	(.L_1867 - .L_1866)
.L_1866:
        /*002c*/ 	.word	0x00000000
        /*0030*/ 	.short	0x0000
        /*0032*/ 	.short	0x0000
        /*0034*/ 	.byte	0x00, 0xf0, 0x11, 0x00


	//----- nvinfo : EIATTR_SPARSE_MMA_MASK
	.align		4
.L_1867:
        /*0038*/ 	.byte	0x03, 0x50
        /*003a*/ 	.short	0x0000


	//----- nvinfo : EIATTR_MAXREG_COUNT
	.align		4
        /*003c*/ 	.byte	0x03, 0x1b
        /*003e*/ 	.short	0x00ff


	//----- nvinfo : EIATTR_MERCURY_ISA_VERSION
	.align		4
        /*0040*/ 	.byte	0x03, 0x5f
        /*0042*/ 	.short	0x0101


	//----- nvinfo : EIATTR_EXIT_INSTR_OFFSETS
	.align		4
        /*0044*/ 	.byte	0x04, 0x1c
        /*0046*/ 	.short	(.L_1869 - .L_1868)


	//   ....[0]....
.L_1868:
        /*0048*/ 	.word	0x00003da0


	//   ....[1]....
        /*004c*/ 	.word	0x00008770


	//   ....[2]....
        /*0050*/ 	.word	0x000087c0


	//----- nvinfo : EIATTR_MAX_THREADS
	.align		4
.L_1869:
        /*0054*/ 	.byte	0x04, 0x05
        /*0056*/ 	.short	(.L_1871 - .L_1870)
.L_1870:
        /*0058*/ 	.word	0x00000080
        /*005c*/ 	.word	0x00000001
        /*0060*/ 	.word	0x00000001


	//----- nvinfo : EIATTR_CRS_STACK_SIZE
	.align		4
.L_1871:
        /*0064*/ 	.byte	0x04, 0x1e
        /*0066*/ 	.short	(.L_1873 - .L_1872)
.L_1872:
        /*0068*/ 	.word	0x00000000


	//----- nvinfo : EIATTR_CBANK_PARAM_SIZE
	.align		4
.L_1873:
        /*006c*/ 	.byte	0x03, 0x19
        /*006e*/ 	.short	0x0020


	//----- nvinfo : EIATTR_PARAM_CBANK
	.align		4
        /*0070*/ 	.byte	0x04, 0x0a
        /*0072*/ 	.short	(.L_1875 - .L_1874)
	.align		4
.L_1874:
        /*0074*/ 	.word	index@(.nv.constant0._ZN2at6native29vectorized_elementwise_kernelILi8EZZZNS0_26GeluBackwardCUDAKernelImplERNS_18TensorIteratorBaseENS0_8GeluTypeEENKUlvE_clEvENKUlvE_clEvEUlddE_St5arrayIPcLm3EEEEviT0_T1_)
        /*0078*/ 	.short	0x0210
        /*007a*/ 	.short	0x0020


	//----- nvinfo : EIATTR_SW_WAR
	.align		4
.L_1875:
        /*007c*/ 	.byte	0x04, 0x36
        /*007e*/ 	.short	(.L_1877 - .L_1876)
.L_1876:
        /*0080*/ 	.word	0x00000008
.L_1877:


//--------------------- .nv.info._ZN2at6native18elementwise_kernelILi128ELi4EZNS0_15gpu_kernel_implIZZZNS0_18GeluCUDAKernelImplERNS_18TensorIteratorBaseENS0_8GeluTypeEENKUlvE0_clEvENKUlvE2_clEvEUlN3c108BFloat16EE_EEvS4_RKT_EUliE_EEviT1_ --------------------------
	.section	.nv.info._ZN2at6native18elementwise_kernelILi128ELi4EZNS0_15gpu_kernel_implIZZZNS0_18GeluCUDAKernelImplERNS_18TensorIteratorBaseENS0_8GeluTypeEENKUlvE0_clEvENKUlvE2_clEvEUlN3c108BFloat16EE_EEvS4_RKT_EUliE_EEviT1_,"",@"SHT_CUDA_INFO"
	.sectionflags	@""
	.align	4


	//----- nvinfo : EIATTR_CUDA_API_VERSION
	.align		4
        /*0000*/ 	.byte	0x04, 0x37
        /*0002*/ 	.short	(.L_1879 - .L_1878)
.L_1878:
        /*0004*/ 	.word	0x00000082


	//----- nvinfo : EIATTR_KPARAM_INFO
	.align		4
.L_1879:
        /*0008*/ 	.byte	0x04, 0x17
        /*000a*/ 	.short	(.L_1881 - .L_1880)
.L_1880:
        /*000c*/ 	.word	0x00000000
        /*0010*/ 	.short	0x0001
        /*0012*/ 	.short	0x0008
        /*0014*/ 	.byte	0x00, 0xf0, 0x61, 0x08


	//----- nvinfo : EIATTR_KPARAM_INFO
	.align		4
.L_1881:
        /*0018*/ 	.byte	0x04, 0x17
        /*001a*/ 	.short	(.L_1883 - .L_1882)
.L_1882:
        /*001c*/ 	.word	0x00000000
        /*0020*/ 	.short	0x0000
        /*0022*/ 	.short	0x0000
        /*0024*/ 	.byte	0x00, 0xf0, 0x11, 0x00


	//----- nvinfo : EIATTR_SPARSE_MMA_MASK
	.align		4
.L_1883:
        /*0028*/ 	.byte	0x03, 0x50
        /*002a*/ 	.short	0x0000


	//----- nvinfo : EIATTR_MAXREG_COUNT
	.align		4
        /*002c*/ 	.byte	0x03, 0x1b
        /*002e*/ 	.short	0x0080


	//----- nvinfo : EIATTR_EXTERNS
	.align		4
        /*0030*/ 	.byte	0x04, 0x0f
        /*0032*/ 	.short	(.L_1885 - .L_1884)


	//   ....[0]....
	.align		4
.L_1884:
        /*0034*/ 	.word	index@(__assertfail)


	//----- nvinfo : EIATTR_MERCURY_ISA_VERSION
	.align		4
.L_1885:
        /*0038*/ 	.byte	0x03, 0x5f
        /*003a*/ 	.short	0x0101


	//----- nvinfo : EIATTR_SYSCALL_OFFSETS
	.align		4
        /*003c*/ 	.byte	0x04, 0x46
        /*003e*/ 	.short	(.L_1887 - .L_1886)


	//   ....[0]....
.L_1886:
        /*0040*/ 	.word	0x000022f0


	//   ....[1]....
        /*0044*/ 	.word	0x00003490


	//   ....[2]....
        /*0048*/ 	.word	0x000057c0


	//   ....[3]....
        /*004c*/ 	.word	0x00006960


	//   ....[4]....
        /*0050*/ 	.word	0x00008c80


	//   ....[5]....
        /*0054*/ 	.word	0x00009e20


	//   ....[6]....
        /*0058*/ 	.word	0x0000c130


	//   ....[7]....
        /*005c*/ 	.word	0x0000d2d0


	//----- nvinfo : EIATTR_EXIT_INSTR_OFFSETS
	.align		4
.L_1887:
        /*0060*/ 	.byte	0x04, 0x1c
        /*0062*/ 	.short	(.L_1889 - .L_1888)


	//   ....[0]....
.L_1888:
        /*0064*/ 	.word	0x00009ef0


	//   ....[1]....
        /*0068*/ 	.word	0x0000c500


	//   ....[2]....
        /*006c*/ 	.word	0x0000c540


	//   ....[3]....
        /*0070*/ 	.word	0x0000c5e0


	//   ....[4]....
        /*0074*/ 	.word	0x0000c620


	//   ....[5]....
        /*0078*/ 	.word	0x0000c660


	//   ....[6]....
        /*007c*/ 	.word	0x0000c6f0


	//   ....[7]....
        /*0080*/ 	.word	0x0000c730


	//   ....[8]....
        /*0084*/ 	.word	0x0000c7d0


	//   ....[9]....
        /*0088*/ 	.word	0x0000c820


	//   ....[10]....
        /*008c*/ 	.word	0x0000c870


	//   ....[11]....
        /*0090*/ 	.word	0x0000c940


	//   ....[12]....
        /*0094*/ 	.word	0x0000c9a0


	//   ....[13]....
        /*0098*/ 	.word	0x0000cb30


	//   ....[14]....
        /*009c*/ 	.word	0x0000cc90


	//   ....[15]....
        /*00a0*/ 	.word	0x0000ccb0


	//   ....[16]....
        /*00a4*/ 	.word	0x0000cd70


	//   ....[17]....
        /*00a8*/ 	.word	0x0000cef0


	//   ....[18]....
        /*00ac*/ 	.word	0x0000d070


	//   ....[19]....
        /*00b0*/ 	.word	0x0000d1d0


	//   ....[20]....
        /*00b4*/ 	.word	0x0000d2e0


	//   ....[21]....
        /*00b8*/ 	.word	0x0000d320


	//   ....[22]....
        /*00bc*/ 	.word	0x0000d360


	//----- nvinfo : EIATTR_MAX_THREADS
	.align		4
.L_1889:
        /*00c0*/ 	.byte	0x04, 0x05
        /*00c2*/ 	.short	(.L_1891 - .L_1890)
.L_1890:
        /*00c4*/ 	.word	0x00000080
        /*00c8*/ 	.word	0x00000001
        /*00cc*/ 	.word	0x00000001


	//----- nvinfo : EIATTR_CRS_STACK_SIZE
	.align		4
.L_1891:
        /*00d0*/ 	.byte	0x04, 0x1e
        /*00d2*/ 	.short	(.L_1893 - .L_1892)
.L_1892:
        /*00d4*/ 	.word	0x00000000


	//----- nvinfo : EIATTR_CBANK_PARAM_SIZE
	.align		4
.L_1893:
        /*00d8*/ 	.byte	0x03, 0x19
        /*00da*/ 	.short	0x0220


	//----- nvinfo : EIATTR_PARAM_CBANK
	.align		4
        /*00dc*/ 	.byte	0x04, 0x0a
        /*00de*/ 	.short	(.L_1895 - .L_1894)
	.align		4
.L_1894:
        /*00e0*/ 	.word	index@(.nv.constant0._ZN2at6native18elementwise_kernelILi128ELi4EZNS0_15gpu_kernel_implIZZZNS0_18GeluCUDAKernelImplERNS_18TensorIteratorBaseENS0_8GeluTypeEENKUlvE0_clEvENKUlvE2_clEvEUlN3c108BFloat16EE_EEvS4_RKT_EUliE_EEviT1_)
        /*00e4*/ 	.short	0x0210
        /*00e6*/ 	.short	0x0220


	//----- nvinfo : EIATTR_SW_WAR
	.align		4
.L_1895:
        /*00e8*/ 	.byte	0x04, 0x36
        /*00ea*/ 	.short	(.L_1897 - .L_1896)
.L_1896:
        /*00ec*/ 	.word	0x00000008
.L_1897:


//--------------------- .nv.info._ZN2at6native27unrolled_elementwise_kernelIZZZNS0_18GeluCUDAKernelImplERNS_18TensorIteratorBaseENS0_8GeluTypeEENKUlvE0_clEvENKUlvE2_clEvEUlN3c108BFloat16EE_St5arrayIPcLm2EELi4E23TrivialOffsetCalculatorILi1EjESE_NS0_6memory12LoadWithCastILi1EEENSF_13StoreWithCastILi1EEEEEviT_T0_T2_T3_T4_T5_ --------------------------
	.section	.nv.info._ZN2at6native27unrolled_elementwise_kernelIZZZNS0_18GeluCUDAKernelImplERNS_18TensorIteratorBaseENS0_8GeluTypeEENKUlvE0_clEvENKUlvE2_clEvEUlN3c108BFloat16EE_St5arrayIPcLm2EELi4E23TrivialOffsetCalculatorILi1EjESE_NS0_6memory12LoadWithCastILi1EEENSF_13StoreWithCastILi1EEEEEviT_T0_T2_T3_T4_T5_,"",@"SHT_CUDA_INFO"
	.sectionflags	@""
	.align	4


	//----- nvinfo : EIATTR_CUDA_API_VERSION
	.align		4
        /*0000*/ 	.byte	0x04, 0x37
        /*0002*/ 	.short	(.L_1899 - .L_1898)
.L_1898:
        /*0004*/ 	.word	0x00000082


	//----- nvinfo : EIATTR_KPARAM_INFO
	.align		4
.L_1899:
        /*0008*/ 	.byte	0x04, 0x17
        /*000a*/ 	.short	(.L_1901 - .L_1900)
.L_1900:
        /*000c*/ 	.word	0x00000000
        /*0010*/ 	.short	0x0006
        /*0012*/ 	.short	0x0024
        /*0014*/ 	.byte	0x00, 0xf0, 0x21, 0x00


	//----- nvinfo : EIATTR_KPARAM_INFO
	.align		4
.L_1901:
        /*0018*/ 	.byte	0x04, 0x17
        /*001a*/ 	.short	(.L_1903 - .L_1902)
.L_1902:
        /*001c*/ 	.word	0x00000000
        /*0020*/ 	.short	0x0005
        /*0022*/ 	.short	0x001c
        /*0024*/ 	.byte	0x00, 0xf0, 0x21, 0x00


	//----- nvinfo : EIATTR_KPARAM_INFO
	.align		4
.L_1903:
        /*0028*/ 	.byte	0x04, 0x17
        /*002a*/ 	.short	(.L_1905 - .L_1904)
.L_1904:
        /*002c*/ 	.word	0x00000000
        /*0030*/ 	.short	0x0004
        /*0032*/ 	.short	0x0019
        /*0034*/ 	.byte	0x00, 0xf0, 0x05, 0x00


	//----- nvinfo : EIATTR_KPARAM_INFO
	.align		4
.L_1905:
        /*0038*/ 	.byte	0x04, 0x17
        /*003a*/ 	.short	(.L_1907 - .L_1906)
.L_1906:
        /*003c*/ 	.word	0x00000000
        /*0040*/ 	.short	0x0003
        /*0042*/ 	.short	0x0018
        /*0044*/ 	.byte	0x00, 0xf0, 0x05, 0x00


	//----- nvinfo : EIATTR_KPARAM_INFO
	.align		4
.L_1907:
        /*0048*/ 	.byte	0x04, 0x17
        /*004a*/ 	.short	(.L_1909 - .L_1908)
.L_1908:
        /*004c*/ 	.word	0x00000000
        /*0050*/ 	.short	0x0002
        /*0052*/ 	.short	0x0008
        /*0054*/ 	.byte	0x00, 0xf0, 0x41, 0x00


	//----- nvinfo : EIATTR_KPARAM_INFO
	.align		4
.L_1909:
        /*0058*/ 	.byte	0x04, 0x17
        /*005a*/ 	.short	(.L_1911 - .L_1910)
.L_1910:
        /*005c*/ 	.word	0x00000000
        /*0060*/ 	.short	0x0001
        /*0062*/ 	.short	0x0004
        /*0064*/ 	.byte	0x00, 0xf0, 0x05, 0x00


	//----- nvinfo : EIATTR_KPARAM_INFO
	.align		4
.L_1911:
        /*0068*/ 	.byte	0x04, 0x17
        /*006a*/ 	.short	(.L_1913 - .L_1912)
.L_1912:
        /*006c*/ 	.word	0x00000000
        /*0070*/ 	.short	0x0000
        /*0072*/ 	.short	0x0000
        /*0074*/ 	.byte	0x00, 0xf0, 0x11, 0x00


	//----- nvinfo : EIATTR_SPARSE_MMA_MASK
	.align		4
.L_1913:
        /*0078*/ 	.byte	0x03, 0x50
        /*007a*/ 	.short	0x0000


	//----- nvinfo : EIATTR_MAXREG_COUNT
	.align		4
        /*007c*/ 	.byte	0x03, 0x1b
        /*007e*/ 	.short	0x00ff


	//----- nvinfo : EIATTR_EXTERNS
	.align		4
        /*0080*/ 	.byte	0x04, 0x0f
        /*0082*/ 	.short	(.L_1915 - .L_1914)


	//   ....[0]....
	.align		4
.L_1914:
        /*0084*/ 	.word	index@(__assertfail)


	//----- nvinfo : EIATTR_MERCURY_ISA_VERSION
	.align		4
.L_1915:
        /*0088*/ 	.byte	0x03, 0x5f
        /*008a*/ 	.short	0x0101


	//----- nvinfo : EIATTR_SYSCALL_OFFSETS
	.align		4
        /*008c*/ 	.byte	0x04, 0x46
        /*008e*/ 	.short	(.L_1917 - .L_1916)


	//   ....[0]....
.L_1916:
        /*0090*/ 	.word	0x000010e0


	//   ....[1]....
        /*0094*/ 	.word	0x00002220


	//   ....[2]....
        /*0098*/ 	.word	0x00003370


	//   ....[3]....
        /*009c*/ 	.word	0x00004490


	//   ....[4]....
        /*00a0*/ 	.word	0x00006010


	//   ....[5]....
        /*00a4*/ 	.word	0x00007030


	//   ....[6]....
        /*00a8*/ 	.word	0x00008010


	//   ....[7]....
        /*00ac*/ 	.word	0x00008ff0


	//----- nvinfo : EIATTR_EXIT_INSTR_OFFSETS
	.align		4
.L_1917:
        /*00b0*/ 	.byte	0x04, 0x1c
        /*00b2*/ 	.short	(.L_1919 - .L_1918)


	//   ....[0]....
.L_1918:
        /*00b4*/ 	.word	0x000080d0


	//   ....[1]....
        /*00b8*/ 	.word	0x00008220


	//   ....[2]....
        /*00bc*/ 	.word	0x00008260


	//   ....[3]....
        /*00c0*/ 	.word	0x00008300


	//   ....[4]....
        /*00c4*/ 	.word	0x00008340


	//   ....[5]....
        /*00c8*/ 	.word	0x00008380


	//   ....[6]....
        /*00cc*/ 	.word	0x00008410


	//   ....[7]....
        /*00d0*/ 	.word	0x00008450


	//   ....[8]....
        /*00d4*/ 	.word	0x000084f0


	//   ....[9]....
        /*00d8*/ 	.word	0x00008540


	//   ....[10]....
        /*00dc*/ 	.word	0x00008590


	//   ....[11]....
        /*00e0*/ 	.word	0x00008660


	//   ....[12]....
        /*00e4*/ 	.word	0x000086c0


	//   ....[13]....
        /*00e8*/ 	.word	0x00008850


	//   ....[14]....
        /*00ec*/ 	.word	0x000089b0


	//   ....[15]....
        /*00f0*/ 	.word	0x000089d0


	//   ....[16]....
        /*00f4*/ 	.word	0x00008a90


	//   ....[17]....
        /*00f8*/ 	.word	0x00008c10


	//   ....[18]....
        /*00fc*/ 	.word	0x00008d90


	//   ....[19]....
        /*0100*/ 	.word	0x00008ef0


	//   ....[20]....
        /*0104*/ 	.word	0x00009000


	//   ....[21]....
        /*0108*/ 	.word	0x00009040


	//   ....[22]....
        /*010c*/ 	.word	0x00009080


	//----- nvinfo : EIATTR_MAX_THREADS
	.align		4
.L_1919:
        /*0110*/ 	.byte	0x04, 0x05
        /*0112*/ 	.short	(.L_1921 - .L_1920)
.L_1920:
        /*0114*/ 	.word	0x00000080
        /*0118*/ 	.word	0x00000001
        /*011c*/ 	.word	0x00000001


	//----- nvinfo : EIATTR_CRS_STACK_SIZE
	.align		4
.L_1921:
        /*0120*/ 	.byte	0x04, 0x1e
        /*0122*/ 	.short	(.L_1923 - .L_1922)
.L_1922:
        /*0124*/ 	.word	0x00000000


	//----- nvinfo : EIATTR_CBANK_PARAM_SIZE
	.align		4
.L_1923:
        /*0128*/ 	.byte	0x03, 0x19
        /*012a*/ 	.short	0x002c


	//----- nvinfo : EIATTR_PARAM_CBANK
	.align		4
        /*012c*/ 	.byte	0x04, 0x0a
        /*012e*/ 	.short	(.L_1925 - .L_1924)
	.align		4
.L_1924:
        /*0130*/ 	.word	index@(.nv.constant0._ZN2at6native27unrolled_elementwise_kernelIZZZNS0_18GeluCUDAKernelImplERNS_18TensorIteratorBaseENS0_8GeluTypeEENKUlvE0_clEvENKUlvE2_clEvEUlN3c108BFloat16EE_St5arrayIPcLm2EELi4E23TrivialOffsetCalculatorILi1EjESE_NS0_6memory12LoadWithCastILi1EEENSF_13StoreWithCastILi1EEEEEviT_T0_T2_T3_T4_T5_)
        /*0134*/ 	.short	0x0210
        /*0136*/ 	.short	0x002c


	//----- nvinfo : EIATTR_SW_WAR
	.align		4
.L_1925:
        /*0138*/ 	.byte	0x04, 0x36
        /*013a*/ 	.short	(.L_1927 - .L_1926)
.L_1926:
        /*013c*/ 	.word	0x00000008
.L_1927:


//--------------------- .nv.info._ZN2at6native18elementwise_kernelILi128ELi4EZNS0_22gpu_kernel_impl_nocastIZZZNS0_18GeluCUDAKernelImplERNS_18TensorIteratorBaseENS0_8GeluTypeEENKUlvE0_clEvENKUlvE2_clEvEUlN3c108BFloat16EE_EEvS4_RKT_EUliE_EEviT1_ --------------------------
	.section	.nv.info._ZN2at6native18elementwise_kernelILi128ELi4EZNS0_22gpu_kernel_impl_nocastIZZZNS0_18GeluCUDAKernelImplERNS_18TensorIteratorBaseENS0_8GeluTypeEENKUlvE0_clEvENKUlvE2_clEvEUlN3c108BFloat16EE_EEvS4_RKT_EUliE_EEviT1_,"",@"SHT_CUDA_INFO"
	.sectionflags	@""
	.align	4


	//----- nvinfo : EIATTR_CUDA_API_VERSION
	.align		4
        /*0000*/ 	.byte	0x04, 0x37
        /*0002*/ 	.short	(.L_1929 - .L_1928)
.L_1928:
        /*0004*/ 	.word	0x00000082


	//----- nvinfo : EIATTR_KPARAM_INFO
	.align		4
.L_1929:
        /*0008*/ 	.byte	0x04, 0x17
        /*000a*/ 	.short	(.L_1931 - .L_1930)
.L_1930:
        /*000c*/ 	.word	0x00000000
        /*0010*/ 	.short	0x0001
        /*0012*/ 	.short	0x0008
        /*0014*/ 	.byte	0x00, 0xf0, 0x61, 0x08


	//----- nvinfo : EIATTR_KPARAM_INFO
	.align		4
.L_1931:
        /*0018*/ 	.byte	0x04, 0x17
        /*001a*/ 	.short	(.L_1933 - .L_1932)
.L_1932:
        /*001c*/ 	.word	0x00000000
        /*0020*/ 	.short	0x0000
        /*0022*/ 	.short	0x0000
        /*0024*/ 	.byte	0x00, 0xf0, 0x11, 0x00


	//----- nvinfo : EIATTR_SPARSE_MMA_MASK
	.align		4
.L_1933:
        /*0028*/ 	.byte	0x03, 0x50
        /*002a*/ 	.short	0x0000


	//----- nvinfo : EIATTR_MAXREG_COUNT
	.align		4
        /*002c*/ 	.byte	0x03, 0x1b
        /*002e*/ 	.short	0x0080


	//----- nvinfo : EIATTR_MERCURY_ISA_VERSION
	.align		4
        /*0030*/ 	.byte	0x03, 0x5f
        /*0032*/ 	.short	0x0101


	//----- nvinfo : EIATTR_EXIT_INSTR_OFFSETS
	.align		4
        /*0034*/ 	.byte	0x04, 0x1c
        /*0036*/ 	.short	(.L_1935 - .L_1934)


	//   ....[0]....
.L_1934:
        /*0038*/ 	.word	0x00004230


	//   ....[1]....
        /*003c*/ 	.word	0x000057e0


	//----- nvinfo : EIATTR_MAX_THREADS
	.align		4
.L_1935:
        /*0040*/ 	.byte	0x04, 0x05
        /*0042*/ 	.short	(.L_1937 - .L_1936)
.L_1936:
        /*0044*/ 	.word	0x00000080
        /*0048*/ 	.word	0x00000001
        /*004c*/ 	.word	0x00000001


	//----- nvinfo : EIATTR_CRS_STACK_SIZE
	.align		4
.L_1937:
        /*0050*/ 	.byte	0x04, 0x1e
        /*0052*/ 	.short	(.L_1939 - .L_1938)
.L_1938:
        /*0054*/ 	.word	0x00000000


	//----- nvinfo : EIATTR_CBANK_PARAM_SIZE
	.align		4
.L_1939:
        /*0058*/ 	.byte	0x03, 0x19
        /*005a*/ 	.short	0x0220


	//----- nvinfo : EIATTR_PARAM_CBANK
	.align		4
        /*005c*/ 	.byte	0x04, 0x0a
        /*005e*/ 	.short	(.L_1941 - .L_1940)
	.align		4
.L_1940:
        /*0060*/ 	.word	index@(.nv.constant0._ZN2at6native18elementwise_kernelILi128ELi4EZNS0_22gpu_kernel_impl_nocastIZZZNS0_18GeluCUDAKernelImplERNS_18TensorIteratorBaseENS0_8GeluTypeEENKUlvE0_clEvENKUlvE2_clEvEUlN3c108BFloat16EE_EEvS4_RKT_EUliE_EEviT1_)
        /*0064*/ 	.short	0x0210
        /*0066*/ 	.short	0x0220


	//----- nvinfo : EIATTR_SW_WAR
	.align		4
.L_1941:
        /*0068*/ 	.byte	0x04, 0x36
        /*006a*/ 	.short	(.L_1943 - .L_1942)
.L_1942:
        /*006c*/ 	.word	0x00000008
.L_1943:


//--------------------- .nv.info._ZN2at6native27unrolled_elementwise_kernelIZZZNS0_18GeluCUDAKernelImplERNS_18TensorIteratorBaseENS0_8GeluTypeEENKUlvE0_clEvENKUlvE2_clEvEUlN3c108BFloat16EE_St5arrayIPcLm2EELi4E23TrivialOffsetCalculatorILi1EjESE_NS0_6memory15LoadWithoutCastENSF_16StoreWithoutCastEEEviT_T0_T2_T3_T4_T5_ --------------------------
	.section	.nv.info._ZN2at6native27unrolled_elementwise_kernelIZZZNS0_18GeluCUDAKernelImplERNS_18TensorIteratorBaseENS0_8GeluTypeEENKUlvE0_clEvENKUlvE2_clEvEUlN3c108BFloat16EE_St5arrayIPcLm2EELi4E23TrivialOffsetCalculatorILi1EjESE_NS0_6memory15LoadWithoutCastENSF_16StoreWithoutCastEEEviT_T0_T2_T3_T4_T5_,"",@"SHT_CUDA_INFO"
	.sectionflags	@""
	.align	4


	//----- nvinfo : EIATTR_CUDA_API_VERSION
	.align		4
        /*0000*/ 	.byte	0x04, 0x37
        /*0002*/ 	.short	(.L_1945 - .L_1944)
.L_1944:
        /*0004*/ 	.word	0x00000082


	//----- nvinfo : EIATTR_KPARAM_INFO
	.align		4
.L_1945:
        /*0008*/ 	.byte	0x04, 0x17
        /*000a*/ 	.short	(.L_1947 - .L_1946)
.L_1946:
        /*000c*/ 	.word	0x00000000
        /*0010*/ 	.short	0x0006
        /*0012*/ 	.short	0x001b
        /*0014*/ 	.byte	0x00, 0xf0, 0x05, 0x00


	//----- nvinfo : EIATTR_KPARAM_INFO
	.align		4
.L_1947:
        /*0018*/ 	.byte	0x04, 0x17
        /*001a*/ 	.short	(.L_1949 - .L_1948)
.L_1948:
        /*001c*/ 	.word	0x00000000
        /*0020*/ 	.short	0x0005
        /*0022*/ 	.short	0x001a
        /*0024*/ 	.byte	0x00, 0xf0, 0x05, 0x00


	//----- nvinfo : EIATTR_KPARAM_INFO
	.align		4
.L_1949:
        /*0028*/ 	.byte	0x04, 0x17
        /*002a*/ 	.short	(.L_1951 - .L_1950)
.L_1950:
        /*002c*/ 	.word	0x00000000
        /*0030*/ 	.short	0x0004
        /*0032*/ 	.short	0x0019
        /*0034*/ 	.byte	0x00, 0xf0, 0x05, 0x00


	//----- nvinfo : EIATTR_KPARAM_INFO
	.align		4
.L_1951:
        /*0038*/ 	.byte	0x04, 0x17
        /*003a*/ 	.short	(.L_1953 - .L_1952)
.L_1952:
        /*003c*/ 	.word	0x00000000
        /*0040*/ 	.short	0x0003
        /*0042*/ 	.short	0x0018
        /*0044*/ 	.byte	0x00, 0xf0, 0x05, 0x00


	//----- nvinfo : EIATTR_KPARAM_INFO
	.align		4
.L_1953:
        /*0048*/ 	.byte	0x04, 0x17
        /*004a*/ 	.short	(.L_1955 - .L_1954)
.L_1954:
        /*004c*/ 	.word	0x00000000
        /*0050*/ 	.short	0x0002
        /*0052*/ 	.short	0x0008
        /*0054*/ 	.byte	0x00, 0xf0, 0x41, 0x00


	//----- nvinfo : EIATTR_KPARAM_INFO
	.align		4
.L_1955:
        /*0058*/ 	.byte	0x04, 0x17
        /*005a*/ 	.short	(.L_1957 - .L_1956)
.L_1956:
        /*005c*/ 	.word	0x00000000
        /*0060*/ 	.short	0x0001
        /*0062*/ 	.short	0x0004
        /*0064*/ 	.byte	0x00, 0xf0, 0x05, 0x00


	//----- nvinfo : EIATTR_KPARAM_INFO
	.align		4
.L_1957:
        /*0068*/ 	.byte	0x04, 0x17
        /*006a*/ 	.short	(.L_1959 - .L_1958)
.L_1958:
        /*006c*/ 	.word	0x00000000
        /*0070*/ 	.short	0x0000
        /*0072*/ 	.short	0x0000
        /*0074*/ 	.byte	0x00, 0xf0, 0x11, 0x00


	//----- nvinfo : EIATTR_SPARSE_MMA_MASK
	.align		4
.L_1959:
        /*0078*/ 	.byte	0x03, 0x50
        /*007a*/ 	.short	0x0000


	//----- nvinfo : EIATTR_MAXREG_COUNT
	.align		4
        /*007c*/ 	.byte	0x03, 0x1b
        /*007e*/ 	.short	0x00ff


	//----- nvinfo : EIATTR_MERCURY_ISA_VERSION
	.align		4
        /*0080*/ 	.byte	0x03, 0x5f
        /*0082*/ 	.short	0x0101


	//----- nvinfo : EIATTR_EXIT_INSTR_OFFSETS
	.align		4
        /*0084*/ 	.byte	0x04, 0x1c
        /*0086*/ 	.short	(.L_1961 - .L_1960)


	//   ....[0]....
.L_1960:
        /*0088*/ 	.word	0x00000e00


	//   ....[1]....
        /*008c*/ 	.word	0x00000e50


	//----- nvinfo : EIATTR_MAX_THREADS
	.align		4
.L_1961:
        /*0090*/ 	.byte	0x04, 0x05
        /*0092*/ 	.short	(.L_1963 - .L_1962)
.L_1962:
        /*0094*/ 	.word	0x00000080
        /*0098*/ 	.word	0x00000001
        /*009c*/ 	.word	0x00000001


	//----- nvinfo : EIATTR_CRS_STACK_SIZE
	.align		4
.L_1963:
        /*00a0*/ 	.byte	0x04, 0x1e
        /*00a2*/ 	.short	(.L_1965 - .L_1964)
.L_1964:
        /*00a4*/ 	.word	0x00000000


	//----- nvinfo : EIATTR_CBANK_PARAM_SIZE
	.align		4
.L_1965:
        /*00a8*/ 	.byte	0x03, 0x19
        /*00aa*/ 	.short	0x001c


	//----- nvinfo : EIATTR_PARAM_CBANK
	.align		4
        /*00ac*/ 	.byte	0x04, 0x0a
        /*00ae*/ 	.short	(.L_1967 - .L_1966)
	.align		4
.L_1966:
        /*00b0*/ 	.word	index@(.nv.constant0._ZN2at6native27unrolled_elementwise_kernelIZZZNS0_18GeluCUDAKernelImplERNS_18TensorIteratorBaseENS0_8GeluTypeEENKUlvE0_clEvENKUlvE2_clEvEUlN3c108BFloat16EE_St5arrayIPcLm2EELi4E23TrivialOffsetCalculatorILi1EjESE_NS0_6memory15LoadWithoutCastENSF_16StoreWithoutCastEEEviT_T0_T2_T3_T4_T5_)
        /*00b4*/ 	.short	0x0210
        /*00b6*/ 	.short	0x001c


	//----- nvinfo : EIATTR_SW_WAR
	.align		4
.L_1967:
        /*00b8*/ 	.byte	0x04, 0x36
        /*00ba*/ 	.short	(.L_1969 - .L_1968)
.L_1968:
        /*00bc*/ 	.word	0x00000008
.L_1969:


//--------------------- .nv.info._ZN2at6native29vectorized_elementwise_kernelILi2EZZZNS0_18GeluCUDAKernelImplERNS_18TensorIteratorBaseENS0_8GeluTypeEENKUlvE0_clEvENKUlvE2_clEvEUlN3c108BFloat16EE_St5arrayIPcLm2EEEEviT0_T1_ --------------------------
	.section	.nv.info._ZN2at6native29vectorized_elementwise_kernelILi2EZZZNS0_18GeluCUDAKernelImplERNS_18TensorIteratorBaseENS0_8GeluTypeEENKUlvE0_clEvENKUlvE2_clEvEUlN3c108BFloat16EE_St5arrayIPcLm2EEEEviT0_T1_,"",@"SHT_CUDA_INFO"
	.sectionflags	@""
	.align	4


	//----- nvinfo : EIATTR_CUDA_API_VERSION
	.align		4
        /*0000*/ 	.byte	0x04, 0x37
        /*0002*/ 	.short	(.L_1971 - .L_1970)
.L_1970:
        /*0004*/ 	.word	0x00000082


	//----- nvinfo : EIATTR_KPARAM_INFO
	.align		4
.L_1971:
        /*0008*/ 	.byte	0x04, 0x17
        /*000a*/ 	.short	(.L_1973 - .L_1972)
.L_1972:
        /*000c*/ 	.word	0x00000000
        /*0010*/ 	.short	0x0002
        /*0012*/ 	.short	0x0008
        /*0014*/ 	.byte	0x00, 0xf0, 0x41, 0x00


	//----- nvinfo : EIATTR_KPARAM_INFO
	.align		4
.L_1973:
        /*0018*/ 	.byte	0x04, 0x17
        /*001a*/ 	.short	(.L_1975 - .L_1974)
.L_1974:
        /*001c*/ 	.word	0x00000000
        /*0020*/ 	.short	0x0001
        /*0022*/ 	.short	0x0004
        /*0024*/ 	.byte	0x00, 0xf0, 0x05, 0x00


	//----- nvinfo : EIATTR_KPARAM_INFO
	.align		4
.L_1975:
        /*0028*/ 	.byte	0x04, 0x17
        /*002a*/ 	.short	(.L_1977 - .L_1976)
.L_1976:
        /*002c*/ 	.word	0x00000000
        /*0030*/ 	.short	0x0000
        /*0032*/ 	.short	0x0000
        /*0034*/ 	.byte	0x00, 0xf0, 0x11, 0x00


	//----- nvinfo : EIATTR_SPARSE_MMA_MASK
	.align		4
.L_1977:
        /*0038*/ 	.byte	0x03, 0x50
        /*003a*/ 	.short	0x0000


	//----- nvinfo : EIATTR_MAXREG_COUNT
	.align		4
        /*003c*/ 	.byte	0x03, 0x1b
        /*003e*/ 	.short	0x00ff


	//----- nvinfo : EIATTR_MERCURY_ISA_VERSION
	.align		4
        /*0040*/ 	.byte	0x03, 0x5f
        /*0042*/ 	.short	0x0101


	//----- nvinfo : EIATTR_EXIT_INSTR_OFFSETS
	.align		4
        /*0044*/ 	.byte	0x04, 0x1c
        /*0046*/ 	.short	(.L_1979 - .L_1978)


	//   ....[0]....
.L_1978:
        /*0048*/ 	.word	0x00001060


	//   ....[1]....
        /*004c*/ 	.word	0x00002bb0


	//   ....[2]....
        /*0050*/ 	.word	0x00002c00


	//----- nvinfo : EIATTR_MAX_THREADS
	.align		4
.L_1979:
        /*0054*/ 	.byte	0x04, 0x05
        /*0056*/ 	.short	(.L_1981 - .L_1980)
.L_1980:
        /*0058*/ 	.word	0x00000080
        /*005c*/ 	.word	0x00000001
        /*0060*/ 	.word	0x00000001


	//----- nvinfo : EIATTR_CRS_STACK_SIZE
	.align		4
.L_1981:
        /*0064*/ 	.byte	0x04, 0x1e
        /*0066*/ 	.short	(.L_1983 - .L_1982)
.L_1982:
        /*0068*/ 	.word	0x00000000


	//----- nvinfo : EIATTR_CBANK_PARAM_SIZE
	.align		4
.L_1983:
        /*006c*/ 	.byte	0x03, 0x19
        /*006e*/ 	.short	0x0018


	//----- nvinfo : EIATTR_PARAM_CBANK
	.align		4
        /*0070*/ 	.byte	0x04, 0x0a
        /*0072*/ 	.short	(.L_1985 - .L_1984)
	.align		4
.L_1984:
        /*0074*/ 	.word	index@(.nv.constant0._ZN2at6native29vectorized_elementwise_kernelILi2EZZZNS0_18GeluCUDAKernelImplERNS_18TensorIteratorBaseENS0_8GeluTypeEENKUlvE0_clEvENKUlvE2_clEvEUlN3c108BFloat16EE_St5arrayIPcLm2EEEEviT0_T1_)
        /*0078*/ 	.short	0x0210
        /*007a*/ 	.short	0x0018


	//----- nvinfo : EIATTR_SW_WAR
	.align		4
.L_1985:
        /*007c*/ 	.byte	0x04, 0x36
        /*007e*/ 	.short	(.L_1987 - .L_1986)
.L_1986:
        /*0080*/ 	.word	0x00000008
.L_1987:


//--------------------- .nv.info._ZN2at6native29vectorized_elementwise_kernelILi4EZZZNS0_18GeluCUDAKernelImplERNS_18TensorIteratorBaseENS0_8GeluTypeEENKUlvE0_clEvENKUlvE2_clEvEUlN3c108BFloat16EE_St5arrayIPcLm2EEEEviT0_T1_ --------------------------
	.section	.nv.info._ZN2at6native29vectorized_elementwise_kernelILi4EZZZNS0_18GeluCUDAKernelImplERNS_18TensorIteratorBaseENS0_8GeluTypeEENKUlvE0_clEvENKUlvE2_clEvEUlN3c108BFloat16EE_St5arrayIPcLm2EEEEviT0_T1_,"",@"SHT_CUDA_INFO"
	.sectionflags	@""
	.align	4


	//----- nvinfo : EIATTR_CUDA_API_VERSION
	.align		4
        /*0000*/ 	.byte	0x04, 0x37
        /*0002*/ 	.short	(.L_1989 - .L_1988)
.L_1988:
        /*0004*/ 	.word	0x00000082


	//----- nvinfo : EIATTR_KPARAM_INFO
	.align		4
.L_1989:
        /*0008*/ 	.byte	0x04, 0x17
        /*000a*/ 	.short	(.L_1991 - .L_1990)
.L_1990:
        /*000c*/ 	.word	0x00000000
        /*0010*/ 	.short	0x0002
        /*0012*/ 	.short	0x0008
        /*0014*/ 	.byte	0x00, 0xf0, 0x41, 0x00


	//----- nvinfo : EIATTR_KPARAM_INFO
	.align		4
.L_1991:
        /*0018*/ 	.byte	0x04, 0x17
        /*001a*/ 	.short	(.L_1993 - .L_1992)
.L_1992:
        /*001c*/ 	.word	0x00000000
        /*0020*/ 	.short	0x0001
        /*0022*/ 	.short	0x0004
        /*0024*/ 	.byte	0x00, 0xf0, 0x05, 0x00


	//----- nvinfo : EIATTR_KPARAM_INFO
	.align		4
.L_1993:
        /*0028*/ 	.byte	0x04, 0x17
        /*002a*/ 	.short	(.L_1995 - .L_1994)
.L_1994:
        /*002c*/ 	.word	0x00000000
        /*0030*/ 	.short	0x0000
        /*0032*/ 	.short	0x0000
        /*0034*/ 	.byte	0x00, 0xf0, 0x11, 0x00


	//----- nvinfo : EIATTR_SPARSE_MMA_MASK
	.align		4
.L_1995:
        /*0038*/ 	.byte	0x03, 0x50
        /*003a*/ 	.short	0x0000


	//----- nvinfo : EIATTR_MAXREG_COUNT
	.align		4
        /*003c*/ 	.byte	0x03, 0x1b
        /*003e*/ 	.short	0x00ff


	//----- nvinfo : EIATTR_MERCURY_ISA_VERSION
	.align		4
        /*0040*/ 	.byte	0x03, 0x5f
        /*0042*/ 	.short	0x0101


	//----- nvinfo : EIATTR_EXIT_INSTR_OFFSETS
	.align		4
        /*0044*/ 	.byte	0x04, 0x1c
        /*0046*/ 	.short	(.L_1997 - .L_1996)


	//   ....[0]....
.L_1996:
        /*0048*/ 	.word	0x00001020


	//   ....[1]....
        /*004c*/ 	.word	0x00002b70


	//   ....[2]....
        /*0050*/ 	.word	0x00002bc0


	//----- nvinfo : EIATTR_MAX_THREADS
	.align		4
.L_1997:
        /*0054*/ 	.byte	0x04, 0x05
        /*0056*/ 	.short	(.L_1999 - .L_1998)
.L_1998:
        /*0058*/ 	.word	0x00000080
        /*005c*/ 	.word	0x00000001
        /*0060*/ 	.word	0x00000001


	//----- nvinfo : EIATTR_CRS_STACK_SIZE
	.align		4
.L_1999:
        /*0064*/ 	.byte	0x04, 0x1e
        /*0066*/ 	.short	(.L_2001 - .L_2000)
.L_2000:
        /*0068*/ 	.word	0x00000000


	//----- nvinfo : EIATTR_CBANK_PARAM_SIZE
	.align		4
.L_2001:
        /*006c*/ 	.byte	0x03, 0x19
        /*006e*/ 	.short	0x0018


	//----- nvinfo : EIATTR_PARAM_CBANK
	.align		4
        /*0070*/ 	.byte	0x04, 0x0a
        /*0072*/ 	.short	(.L_2003 - .L_2002)
	.align		4
.L_2002:
        /*0074*/ 	.word	index@(.nv.constant0._ZN2at6native29vectorized_elementwise_kernelILi4EZZZNS0_18GeluCUDAKernelImplERNS_18TensorIteratorBaseENS0_8GeluTypeEENKUlvE0_clEvENKUlvE2_clEvEUlN3c108BFloat16EE_St5arrayIPcLm2EEEEviT0_T1_)
        /*0078*/ 	.short	0x0210
        /*007a*/ 	.short	0x0018


	//----- nvinfo : EIATTR_SW_WAR
	.align		4
.L_2003:
        /*007c*/ 	.byte	0x04, 0x36
        /*007e*/ 	.short	(.L_2005 - .L_2004)
.L_2004:
        /*0080*/ 	.word	0x00000008
.L_2005:


//--------------------- .nv.info._ZN2at6native29vectorized_elementwise_kernelILi8EZZZNS0_18GeluCUDAKernelImplERNS_18TensorIteratorBaseENS0_8GeluTypeEENKUlvE0_clEvENKUlvE2_clEvEUlN3c108BFloat16EE_St5arrayIPcLm2EEEEviT0_T1_ --------------------------
	.section	.nv.info._ZN2at6native29vectorized_elementwise_kernelILi8EZZZNS0_18GeluCUDAKernelImplERNS_18TensorIteratorBaseENS0_8GeluTypeEENKUlvE0_clEvENKUlvE2_clEvEUlN3c108BFloat16EE_St5arrayIPcLm2EEEEviT0_T1_,"",@"SHT_CUDA_INFO"
	.sectionflags	@""
	.align	4


	//----- nvinfo : EIATTR_CUDA_API_VERSION
	.align		4
        /*0000*/ 	.byte	0x04, 0x37
        /*0002*/ 	.short	(.L_2007 - .L_2006)
.L_2006:
        /*0004*/ 	.word	0x00000082


	//----- nvinfo : EIATTR_KPARAM_INFO
	.align		4
.L_2007:
        /*0008*/ 	.byte	0x04, 0x17
        /*000a*/ 	.short	(.L_2009 - .L_2008)
.L_2008:
        /*000c*/ 	.word	0x00000000
        /*0010*/ 	.short	0x0002
        /*0012*/ 	.short	0x0008
        /*0014*/ 	.byte	0x00, 0xf0, 0x41, 0x00


	//----- nvinfo : EIATTR_KPARAM_INFO
	.align		4
.L_2009:
        /*0018*/ 	.byte	0x04, 0x17
        /*001a*/ 	.short	(.L_2011 - .L_2010)
.L_2010:
        /*001c*/ 	.word	0x00000000
        /*0020*/ 	.short	0x0001
        /*0022*/ 	.short	0x0004
        /*0024*/ 	.byte	0x00, 0xf0, 0x05, 0x00


	//----- nvinfo : EIATTR_KPARAM_INFO
	.align		4
.L_2011:
        /*0028*/ 	.byte	0x04, 0x17
        /*002a*/ 	.short	(.L_2013 - .L_2012)
.L_2012:
        /*002c*/ 	.word	0x00000000
        /*0030*/ 	.short	0x0000
        /*0032*/ 	.short	0x0000
        /*0034*/ 	.byte	0x00, 0xf0, 0x11, 0x00


	//----- nvinfo : EIATTR_SPARSE_MMA_MASK
	.align		4
.L_2013:
        /*0038*/ 	.byte	0x03, 0x50
        /*003a*/ 	.short	0x0000


	//----- nvinfo : EIATTR_MAXREG_COUNT
	.align		4
        /*003c*/ 	.byte	0x03, 0x1b
        /*003e*/ 	.short	0x00ff


	//----- nvinfo : EIATTR_MERCURY_ISA_VERSION
	.align		4
        /*0040*/ 	.byte	0x03, 0x5f
        /*0042*/ 	.short	0x0101


	//----- nvinfo : EIATTR_EXIT_INSTR_OFFSETS
	.align		4
        /*0044*/ 	.byte	0x04, 0x1c
        /*0046*/ 	.short	(.L_2015 - .L_2014)


	//   ....[0]....
.L_2014:
        /*0048*/ 	.word	0x00001000


	//   ....[1]....
        /*004c*/ 	.word	0x00002b50


	//   ....[2]....
        /*0050*/ 	.word	0x00002ba0


	//----- nvinfo : EIATTR_MAX_THREADS
	.align		4
.L_2015:
        /*0054*/ 	.byte	0x04, 0x05
        /*0056*/ 	.short	(.L_2017 - .L_2016)
.L_2016:
        /*0058*/ 	.word	0x00000080
        /*005c*/ 	.word	0x00000001
        /*0060*/ 	.word	0x00000001


	//----- nvinfo : EIATTR_CRS_STACK_SIZE
	.align		4
.L_2017:
        /*0064*/ 	.byte	0x04, 0x1e
        /*0066*/ 	.short	(.L_2019 - .L_2018)
.L_2018:
        /*0068*/ 	.word	0x00000000


	//----- nvinfo : EIATTR_CBANK_PARAM_SIZE
	.align		4
.L_2019:
        /*006c*/ 	.byte	0x03, 0x19
        /*006e*/ 	.short	0x0018


	//----- nvinfo : EIATTR_PARAM_CBANK
	.align		4
        /*0070*/ 	.byte	0x04, 0x0a
        /*0072*/ 	.short	(.L_2021 - .L_2020)
	.align		4
.L_2020:
        /*0074*/ 	.word	index@(.nv.constant0._ZN2at6native29vectorized_elementwise_kernelILi8EZZZNS0_18GeluCUDAKernelImplERNS_18TensorIteratorBaseENS0_8GeluTypeEENKUlvE0_clEvENKUlvE2_clEvEUlN3c108BFloat16EE_St5arrayIPcLm2EEEEviT0_T1_)
        /*0078*/ 	.short	0x0210
        /*007a*/ 	.short	0x0018


	//----- nvinfo : EIATTR_SW_WAR
	.align		4
.L_2021:
        /*007c*/ 	.byte	0x04, 0x36
        /*007e*/ 	.short	(.L_2023 - .L_2022)
.L_2022:
        /*0080*/ 	.word	0x00000008
.L_2023:


//--------------------- .nv.info._ZN2at6native18elementwise_kernelILi128ELi4EZNS0_15gpu_kernel_implIZZZNS0_18GeluCUDAKernelImplERNS_18TensorIteratorBaseENS0_8GeluTypeEENKUlvE0_clEvENKUlvE1_clEvEUlN3c104HalfEE_EEvS4_RKT_EUliE_EEviT1_ --------------------------
	.section	.nv.info._ZN2at6native18elementwise_kernelILi128ELi4EZNS0_15gpu_kernel_implIZZZNS0_18GeluCUDAKernelImplERNS_18TensorIteratorBaseENS0_8GeluTypeEENKUlvE0_clEvENKUlvE1_clEvEUlN3c104HalfEE_EEvS4_RKT_EUliE_EEviT1_,"",@"SHT_CUDA_INFO"
	.sectionflags	@""
	.align	4


	//----- nvinfo : EIATTR_CUDA_API_VERSION
	.align		4
        /*0000*/ 	.byte	0x04, 0x37
        /*0002*/ 	.short	(.L_2025 - .L_2024)
.L_2024:
        /*0004*/ 	.word	0x00000082


	//----- nvinfo : EIATTR_KPARAM_INFO
	.align		4
.L_2025:
        /*0008*/ 	.byte	0x04, 0x17
        /*000a*/ 	.short	(.L_2027 - .L_2026)
.L_2026:
        /*000c*/ 	.word	0x00000000
        /*0010*/ 	.short	0x0001
        /*0012*/ 	.short	0x0008
        /*0014*/ 	.byte	0x00, 0xf0, 0x61, 0x08


	//----- nvinfo : EIATTR_KPARAM_INFO
	.align		4
.L_2027:
        /*0018*/ 	.byte	0x04, 0x17
        /*001a*/ 	.short	(.L_2029 - .L_2028)
.L_2028:
        /*001c*/ 	.word	0x00000000
        /*0020*/ 	.short	0x0000
        /*0022*/ 	.short	0x0000
        /*0024*/ 	.byte	0x00, 0xf0, 0x11, 0x00


	//----- nvinfo : EIATTR_SPARSE_MMA_MASK
	.align		4
.L_2029:
        /*0028*/ 	.byte	0x03, 0x50
        /*002a*/ 	.short	0x0000


	//----- nvinfo : EIATTR_MAXREG_COUNT
	.align		4
        /*002c*/ 	.byte	0x03, 0x1b
        /*002e*/ 	.short	0x0080


	//----- nvinfo : EIATTR_EXTERNS
	.align		4
        /*0030*/ 	.byte	0x04, 0x0f
        /*0032*/ 	.short	(.L_2031 - .L_2030)


	//   ....[0]....
	.align		4
.L_2030:
        /*0034*/ 	.word	index@(__assertfail)


	//----- nvinfo : EIATTR_MERCURY_ISA_VERSION
	.align		4
.L_2031:
        /*0038*/ 	.byte	0x03, 0x5f
        /*003a*/ 	.short	0x0101


	//----- nvinfo : EIATTR_SYSCALL_OFFSETS
	.align		4
        /*003c*/ 	.byte	0x04, 0x46
        /*003e*/ 	.short	(.L_2033 - .L_2032)


	//   ....[0]....
.L_2032:
        /*0040*/ 	.word	0x000022d0


	//   ....[1]....
        /*0044*/ 	.word	0x00003480


	//   ....[2]....
        /*0048*/ 	.word	0x00005790


	//   ....[3]....
        /*004c*/ 	.word	0x00006940


	//   ....[4]....
        /*0050*/ 	.word	0x00008c40


	//   ....[5]....
        /*0054*/ 	.word	0x00009df0


	//   ....[6]....
        /*0058*/ 	.word	0x0000c0e0


	//   ....[7]....
        /*005c*/ 	.word	0x0000d290


	//----- nvinfo : EIATTR_EXIT_INSTR_OFFSETS
	.align		4
.L_2033:
        /*0060*/ 	.byte	0x04, 0x1c
        /*0062*/ 	.short	(.L_2035 - .L_2034)


	//   ....[0]....
.L_2034:
        /*0064*/ 	.word	0x00009ec0


	//   ....[1]....
        /*0068*/ 	.word	0x0000c4c0


	//   ....[2]....
        /*006c*/ 	.word	0x0000c500


	//   ....[3]....
        /*0070*/ 	.word	0x0000c5a0


	//   ....[4]....
        /*0074*/ 	.word	0x0000c5e0


	//   ....[5]....
        /*0078*/ 	.word	0x0000c620


	//   ....[6]....
        /*007c*/ 	.word	0x0000c6b0


	//   ....[7]....
        /*0080*/ 	.word	0x0000c6d0


	//   ....[8]....
        /*0084*/ 	.word	0x0000c770


	//   ....[9]....
        /*0088*/ 	.word	0x0000c7c0


	//   ....[10]....
        /*008c*/ 	.word	0x0000c810


	//   ....[11]....
        /*0090*/ 	.word	0x0000c8e0


	//   ....[12]....
        /*0094*/ 	.word	0x0000c940


	//   ....[13]....
        /*0098*/ 	.word	0x0000cad0


	//   ....[14]....
        /*009c*/ 	.word	0x0000cc30


	//   ....[15]....
        /*00a0*/ 	.word	0x0000cc70


	//   ....[16]....
        /*00a4*/ 	.word	0x0000cd30


	//   ....[17]....
        /*00a8*/ 	.word	0x0000ceb0


	//   ....[18]....
        /*00ac*/ 	.word	0x0000d030


	//   ....[19]....
        /*00b0*/ 	.word	0x0000d190


	//   ....[20]....
        /*00b4*/ 	.word	0x0000d2a0


	//   ....[21]....
        /*00b8*/ 	.word	0x0000d2e0


	//   ....[22]....
        /*00bc*/ 	.word	0x0000d320


	//----- nvinfo : EIATTR_MAX_THREADS
	.align		4
.L_2035:
        /*00c0*/ 	.byte	0x04, 0x05
        /*00c2*/ 	.short	(.L_2037 - .L_2036)
.L_2036:
        /*00c4*/ 	.word	0x00000080
        /*00c8*/ 	.word	0x00000001
        /*00cc*/ 	.word	0x00000001


	//----- nvinfo : EIATTR_CRS_STACK_SIZE
	.align		4
.L_2037:
        /*00d0*/ 	.byte	0x04, 0x1e
        /*00d2*/ 	.short	(.L_2039 - .L_2038)
.L_2038:
        /*00d4*/ 	.word	0x00000000


	//----- nvinfo : EIATTR_CBANK_PARAM_SIZE
	.align		4
.L_2039:
        /*00d8*/ 	.byte	0x03, 0x19
        /*00da*/ 	.short	0x0220


	//----- nvinfo : EIATTR_PARAM_CBANK
	.align		4
        /*00dc*/ 	.byte	0x04, 0x0a
        /*00de*/ 	.short	(.L_2041 - .L_2040)
	.align		4
.L_2040:
        /*00e0*/ 	.word	index@(.nv.constant0._ZN2at6native18elementwise_kernelILi128ELi4EZNS0_15gpu_kernel_implIZZZNS0_18GeluCUDAKernelImplERNS_18TensorIteratorBaseENS0_8GeluTypeEENKUlvE0_clEvENKUlvE1_clEvEUlN3c104HalfEE_EEvS4_RKT_EUliE_EEviT1_)
        /*00e4*/ 	.short	0x0210
        /*00e6*/ 	.short	0x0220


	//----- nvinfo : EIATTR_SW_WAR
	.align		4
.L_2041:
        /*00e8*/ 	.byte	0x04, 0x36
        /*00ea*/ 	.short	(.L_2043 - .L_2042)
.L_2042:
        /*00ec*/ 	.word	0x00000008
.L_2043:


//--------------------- .nv.info._ZN2at6native27unrolled_elementwise_kernelIZZZNS0_18GeluCUDAKernelImplERNS_18TensorIteratorBaseENS0_8GeluTypeEENKUlvE0_clEvENKUlvE1_clEvEUlN3c104HalfEE_St5arrayIPcLm2EELi4E23TrivialOffsetCalculatorILi1EjESE_NS0_6memory12LoadWithCastILi1EEENSF_13StoreWithCastILi1EEEEEviT_T0_T2_T3_T4_T5_ --------------------------
	.section	.nv.info._ZN2at6native27unrolled_elementwise_kernelIZZZNS0_18GeluCUDAKernelImplERNS_18TensorIteratorBaseENS0_8GeluTypeEENKUlvE0_clEvENKUlvE1_clEvEUlN3c104HalfEE_St5arrayIPcLm2EELi4E23TrivialOffsetCalculatorILi1EjESE_NS0_6memory12LoadWithCastILi1EEENSF_13StoreWithCastILi1EEEEEviT_T0_T2_T3_T4_T5_,"",@"SHT_CUDA_INFO"
	.sectionflags	@""
	.align	4


	//----- nvinfo : EIATTR_CUDA_API_VERSION
	.align		4
        /*0000*/ 	.byte	0x04, 0x37
        /*0002*/ 	.short	(.L_2045 - .L_2044)
.L_2044:
        /*0004*/ 	.word	0x00000082


	//----- nvinfo : EIATTR_KPARAM_INFO
	.align		4
.L_2045:
        /*0008*/ 	.byte	0x04, 0x17
        /*000a*/ 	.short	(.L_2047 - .L_2046)
.L_2046:
        /*000c*/ 	.word	0x00000000
        /*0010*/ 	.short	0x0006
        /*0012*/ 	.short	0x0024
        /*0014*/ 	.byte	0x00, 0xf0, 0x21, 0x00


	//----- nvinfo : EIATTR_KPARAM_INFO
	.align		4
.L_2047:
        /*0018*/ 	.byte	0x04, 0x17
        /*001a*/ 	.short	(.L_2049 - .L_2048)
.L_2048:
        /*001c*/ 	.word	0x00000000
        /*0020*/ 	.short	0x0005
        /*0022*/ 	.short	0x001c
        /*0024*/ 	.byte	0x00, 0xf0, 0x21, 0x00


	//----- nvinfo : EIATTR_KPARAM_INFO
	.align		4
.L_2049:
        /*0028*/ 	.byte	0x04, 0x17
        /*002a*/ 	.short	(.L_2051 - .L_2050)
.L_2050:
        /*002c*/ 	.word	0x00000000
        /*0030*/ 	.short	0x0004
        /*0032*/ 	.short	0x0019
        /*0034*/ 	.byte	0x00, 0xf0, 0x05, 0x00


	//----- nvinfo : EIATTR_KPARAM_INFO
	.align		4
.L_2051:
        /*0038*/ 	.byte	0x04, 0x17
        /*003a*/ 	.short	(.L_2053 - .L_2052)
.L_2052:
        /*003c*/ 	.word	0x00000000
        /*0040*/ 	.short	0x0003
        /*0042*/ 	.short	0x0018
        /*0044*/ 	.byte	0x00, 0xf0, 0x05, 0x00


	//----- nvinfo : EIATTR_KPARAM_INFO
	.align		4
.L_2053:
        /*0048*/ 	.byte	0x04, 0x17
        /*004a*/ 	.short	(.L_2055 - .L_2054)
.L_2054:
        /*004c*/ 	.word	0x00000000
        /*0050*/ 	.short	0x0002
        /*0052*/ 	.short	0x0008
        /*0054*/ 	.byte	0x00, 0xf0, 0x41, 0x00


	//----- nvinfo : EIATTR_KPARAM_INFO
	.align		4
.L_2055:
        /*0058*/ 	.byte	0x04, 0x17
        /*005a*/ 	.short	(.L_2057 - .L_2056)
.L_2056:
        /*005c*/ 	.word	0x00000000
        /*0060*/ 	.short	0x0001
        /*0062*/ 	.short	0x0004
        /*0064*/ 	.byte	0x00, 0xf0, 0x05, 0x00


	//----- nvinfo : EIATTR_KPARAM_INFO
	.align		4
.L_2057:
        /*0068*/ 	.byte	0x04, 0x17
        /*006a*/ 	.short	(.L_2059 - .L_2058)
.L_2058:
        /*006c*/ 	.word	0x00000000
        /*0070*/ 	.short	0x0000
        /*0072*/ 	.short	0x0000
        /*0074*/ 	.byte	0x00, 0xf0, 0x11, 0x00


	//----- nvinfo : EIATTR_SPARSE_MMA_MASK
	.align		4
.L_2059:
        /*0078*/ 	.byte	0x03, 0x50
        /*007a*/ 	.short	0x0000


	//----- nvinfo : EIATTR_MAXREG_COUNT
	.align		4
        /*007c*/ 	.byte	0x03, 0x1b
        /*007e*/ 	.short	0x00ff


	//----- nvinfo : EIATTR_EXTERNS
	.align		4
        /*0080*/ 	.byte	0x04, 0x0f
        /*0082*/ 	.short	(.L_2061 - .L_2060)


	//   ....[0]....
	.align		4
.L_2060:
        /*0084*/ 	.word	index@(__assertfail)


	//----- nvinfo : EIATTR_MERCURY_ISA_VERSION
	.align		4
.L_2061:
        /*0088*/ 	.byte	0x03, 0x5f
        /*008a*/ 	.short	0x0101


	//----- nvinfo : EIATTR_SYSCALL_OFFSETS
	.align		4
        /*008c*/ 	.byte	0x04, 0x46
        /*008e*/ 	.short	(.L_2063 - .L_2062)


	//   ....[0]....
.L_2062:
        /*0090*/ 	.word	0x000010b0


	//   ....[1]....
        /*0094*/ 	.word	0x000021c0


	//   ....[2]....
        /*0098*/ 	.word	0x000032d0


	//   ....[3]....
        /*009c*/ 	.word	0x000043c0


	//   ....[4]....
        /*00a0*/ 	.word	0x00005f40


	//   ....[5]....
        /*00a4*/ 	.word	0x00006f60


	//   ....[6]....
        /*00a8*/ 	.word	0x00007f40


	//   ....[7]....
        /*00ac*/ 	.word	0x00008f20


	//----- nvinfo : EIATTR_EXIT_INSTR_OFFSETS
	.align		4
.L_2063:
        /*00b0*/ 	.byte	0x04, 0x1c
        /*00b2*/ 	.short	(.L_2065 - .L_2064)


	//   ....[0]....
.L_2064:
        /*00b4*/ 	.word	0x00008000


	//   ....[1]....
        /*00b8*/ 	.word	0x00008150


	//   ....[2]....
        /*00bc*/ 	.word	0x00008190


	//   ....[3]....
        /*00c0*/ 	.word	0x00008230


	//   ....[4]....
        /*00c4*/ 	.word	0x00008270


	//   ....[5]....
        /*00c8*/ 	.word	0x000082b0


	//   ....[6]....
        /*00cc*/ 	.word	0x00008340


	//   ....[7]....
        /*00d0*/ 	.word	0x00008360


	//   ....[8]....
        /*00d4*/ 	.word	0x00008400


	//   ....[9]....
        /*00d8*/ 	.word	0x00008450


	//   ....[10]....
        /*00dc*/ 	.word	0x000084a0


	//   ....[11]....
        /*00e0*/ 	.word	0x00008570


	//   ....[12]....
        /*00e4*/ 	.word	0x000085d0


	//   ....[13]....
        /*00e8*/ 	.word	0x00008760


	//   ....[14]....
        /*00ec*/ 	.word	0x000088c0


	//   ....[15]....
        /*00f0*/ 	.word	0x00008900


	//   ....[16]....
        /*00f4*/ 	.word	0x000089c0


	//   ....[17]....
        /*00f8*/ 	.word	0x00008b40


	//   ....[18]....
        /*00fc*/ 	.word	0x00008cc0


	//   ....[19]....
        /*0100*/ 	.word	0x00008e20


	//   ....[20]....
        /*0104*/ 	.word	0x00008f30


	//   ....[21]....
        /*0108*/ 	.word	0x00008f70


	//   ....[22]....
        /*010c*/ 	.word	0x00008fb0


	//----- nvinfo : EIATTR_MAX_THREADS
	.align		4
.L_2065:
        /*0110*/ 	.byte	0x04, 0x05
        /*0112*/ 	.short	(.L_2067 - .L_2066)
.L_2066:
        /*0114*/ 	.word	0x00000080
        /*0118*/ 	.word	0x00000001
        /*011c*/ 	.word	0x00000001


	//----- nvinfo : EIATTR_CRS_STACK_SIZE
	.align		4
.L_2067:
        /*0120*/ 	.byte	0x04, 0x1e
        /*0122*/ 	.short	(.L_2069 - .L_2068)
.L_2068:
        /*0124*/ 	.word	0x00000000


	//----- nvinfo : EIATTR_CBANK_PARAM_SIZE
	.align		4
.L_2069:
        /*0128*/ 	.byte	0x03, 0x19
        /*012a*/ 	.short	0x002c


	//----- nvinfo : EIATTR_PARAM_CBANK
	.align		4
        /*012c*/ 	.byte	0x04, 0x0a
        /*012e*/ 	.short	(.L_2071 - .L_2070)
	.align		4
.L_2070:
        /*0130*/ 	.word	index@(.nv.constant0._ZN2at6native27unrolled_elementwise_kernelIZZZNS0_18GeluCUDAKernelImplERNS_18TensorIteratorBaseENS0_8GeluTypeEENKUlvE0_clEvENKUlvE1_clEvEUlN3c104HalfEE_St5arrayIPcLm2EELi4E23TrivialOffsetCalculatorILi1EjESE_NS0_6memory12LoadWithCastILi1EEENSF_13StoreWithCastILi1EEEEEviT_T0_T2_T3_T4_T5_)
        /*0134*/ 	.short	0x0210
        /*0136*/ 	.short	0x002c


	//----- nvinfo : EIATTR_SW_WAR
	.align		4
.L_2071:
        /*0138*/ 	.byte	0x04, 0x36
        /*013a*/ 	.short	(.L_2073 - .L_2072)
.L_2072:
        /*013c*/ 	.word	0x00000008
.L_2073:


//--------------------- .nv.info._ZN2at6native18elementwise_kernelILi128ELi4EZNS0_22gpu_kernel_impl_nocastIZZZNS0_18GeluCUDAKernelImplERNS_18TensorIteratorBaseENS0_8GeluTypeEENKUlvE0_clEvENKUlvE1_clEvEUlN3c104HalfEE_EEvS4_RKT_EUliE_EEviT1_ --------------------------
	.section	.nv.info._ZN2at6native18elementwise_kernelILi128ELi4EZNS0_22gpu_kernel_impl_nocastIZZZNS0_18GeluCUDAKernelImplERNS_18TensorIteratorBaseENS0_8GeluTypeEENKUlvE0_clEvENKUlvE1_clEvEUlN3c104HalfEE_EEvS4_RKT_EUliE_EEviT1_,"",@"SHT_CUDA_INFO"
	.sectionflags	@""
	.align	4


	//----- nvinfo : EIATTR_CUDA_API_VERSION
	.align		4
        /*0000*/ 	.byte	0x04, 0x37
        /*0002*/ 	.short	(.L_2075 - .L_2074)
.L_2074:
        /*0004*/ 	.word	0x00000082


	//----- nvinfo : EIATTR_KPARAM_INFO
	.align		4
.L_2075:
        /*0008*/ 	.byte	0x04, 0x17
        /*000a*/ 	.short	(.L_2077 - .L_2076)
.L_2076:
        /*000c*/ 	.word	0x00000000
        /*0010*/ 	.short	0x0001
        /*0012*/ 	.short	0x0008
        /*0014*/ 	.byte	0x00, 0xf0, 0x61, 0x08


	//----- nvinfo : EIATTR_KPARAM_INFO
	.align		4
.L_2077:
        /*0018*/ 	.byte	0x04, 0x17
        /*001a*/ 	.short	(.L_2079 - .L_2078)
.L_2078:
        /*001c*/ 	.word	0x00000000
        /*0020*/ 	.short	0x0000
        /*0022*/ 	.short	0x0000
        /*0024*/ 	.byte	0x00, 0xf0, 0x11, 0x00


	//----- nvinfo : EIATTR_SPARSE_MMA_MASK
	.align		4
.L_2079:
        /*0028*/ 	.byte	0x03, 0x50
        /*002a*/ 	.short	0x0000


	//----- nvinfo : EIATTR_MAXREG_COUNT
	.align		4
        /*002c*/ 	.byte	0x03, 0x1b
        /*002e*/ 	.short	0x0080


	//----- nvinfo : EIATTR_MERCURY_ISA_VERSION
	.align		4
        /*0030*/ 	.byte	0x03, 0x5f
        /*0032*/ 	.short	0x0101


	//----- nvinfo : EIATTR_EXIT_INSTR_OFFSETS
	.align		4
        /*0034*/ 	.byte	0x04, 0x1c
        /*0036*/ 	.short	(.L_2081 - .L_2080)


	//   ....[0]....
.L_2080:
        /*0038*/ 	.word	0x00004230


	//   ....[1]....
        /*003c*/ 	.word	0x000057e0


	//----- nvinfo : EIATTR_MAX_THREADS
	.align		4
.L_2081:
        /*0040*/ 	.byte	0x04, 0x05
        /*0042*/ 	.short	(.L_2083 - .L_2082)
.L_2082:
        /*0044*/ 	.word	0x00000080
        /*0048*/ 	.word	0x00000001
        /*004c*/ 	.word	0x00000001


	//----- nvinfo : EIATTR_CRS_STACK_SIZE
	.align		4
.L_2083:
        /*0050*/ 	.byte	0x04, 0x1e
        /*0052*/ 	.short	(.L_2085 - .L_2084)
.L_2084:
        /*0054*/ 	.word	0x00000000


	//----- nvinfo : EIATTR_CBANK_PARAM_SIZE
	.align		4
.L_2085:
        /*0058*/ 	.byte	0x03, 0x19
        /*005a*/ 	.short	0x0220


	//----- nvinfo : EIATTR_PARAM_CBANK
	.align		4
        /*005c*/ 	.byte	0x04, 0x0a
        /*005e*/ 	.short	(.L_2087 - .L_2086)
	.align		4
.L_2086:
        /*0060*/ 	.word	index@(.nv.constant0._ZN2at6native18elementwise_kernelILi128ELi4EZNS0_22gpu_kernel_impl_nocastIZZZNS0_18GeluCUDAKernelImplERNS_18TensorIteratorBaseENS0_8GeluTypeEENKUlvE0_clEvENKUlvE1_clEvEUlN3c104HalfEE_EEvS4_RKT_EUliE_EEviT1_)
        /*0064*/ 	.short	0x0210
        /*0066*/ 	.short	0x0220


	//----- nvinfo : EIATTR_SW_WAR
	.align		4
.L_2087:
        /*0068*/ 	.byte	0x04, 0x36
        /*006a*/ 	.short	(.L_2089 - .L_2088)
.L_2088:
        /*006c*/ 	.word	0x00000008
.L_2089:


//--------------------- .nv.info._ZN2at6native27unrolled_elementwise_kernelIZZZNS0_18GeluCUDAKernelImplERNS_18TensorIteratorBaseENS0_8GeluTypeEENKUlvE0_clEvENKUlvE1_clEvEUlN3c104HalfEE_St5arrayIPcLm2EELi4E23TrivialOffsetCalculatorILi1EjESE_NS0_6memory15LoadWithoutCastENSF_16StoreWithoutCastEEEviT_T0_T2_T3_T4_T5_ --------------------------
	.section	.nv.info._ZN2at6native27unrolled_elementwise_kernelIZZZNS0_18GeluCUDAKernelImplERNS_18TensorIteratorBaseENS0_8GeluTypeEENKUlvE0_clEvENKUlvE1_clEvEUlN3c104HalfEE_St5arrayIPcLm2EELi4E23TrivialOffsetCalculatorILi1EjESE_NS0_6memory15LoadWithoutCastENSF_16StoreWithoutCastEEEviT_T0_T2_T3_T4_T5_,"",@"SHT_CUDA_INFO"
	.sectionflags	@""
	.align	4


	//----- nvinfo : EIATTR_CUDA_API_VERSION
	.align		4
        /*0000*/ 	.byte	0x04, 0x37
        /*0002*/ 	.short	(.L_2091 - .L_2090)
.L_2090:
        /*0004*/ 	.word	0x00000082


	//----- nvinfo : EIATTR_KPARAM_INFO
	.align		4
.L_2091:
        /*0008*/ 	.byte	0x04, 0x17
        /*000a*/ 	.short	(.L_2093 - .L_2092)
.L_2092:
        /*000c*/ 	.word	0x00000000
        /*0010*/ 	.short	0x0006
        /*0012*/ 	.short	0x001b
        /*0014*/ 	.byte	0x00, 0xf0, 0x05, 0x00


	//----- nvinfo : EIATTR_KPARAM_INFO
	.align		4
.L_2093:
        /*0018*/ 	.byte	0x04, 0x17
        /*001a*/ 	.short	(.L_2095 - .L_2094)
.L_2094:
        /*001c*/ 	.word	0x00000000
        /*0020*/ 	.short	0x0005
        /*0022*/ 	.short	0x001a
        /*0024*/ 	.byte	0x00, 0xf0, 0x05, 0x00


	//----- nvinfo : EIATTR_KPARAM_INFO
	.align		4
.L_2095:
        /*0028*/ 	.byte	0x04, 0x17
        /*002a*/ 	.short	(.L_2097 - .L_2096)
.L_2096:
        /*002c*/ 	.word	0x00000000
        /*0030*/ 	.short	0x0004
        /*0032*/ 	.short	0x0019
        /*0034*/ 	.byte	0x00, 0xf0, 0x05, 0x00


	//----- nvinfo : EIATTR_KPARAM_INFO
	.align		4
.L_2097:
        /*0038*/ 	.byte	0x04, 0x17
        /*003a*/ 	.short	(.L_2099 - .L_2098)
.L_2098:
        /*003c*/ 	.word	0x00000000
        /*0040*/ 	.short	0x0003
        /*0042*/ 	.short	0x0018
        /*0044*/ 	.byte	0x00, 0xf0, 0x05, 0x00


	//----- nvinfo : EIATTR_KPARAM_INFO
	.align		4
.L_2099:
        /*0048*/ 	.byte	0x04, 0x17
        /*004a*/ 	.short	(.L_2101 - .L_2100)
.L_2100:
        /*004c*/ 	.word	0x00000000
        /*0050*/ 	.short	0x0002
        /*0052*/ 	.short	0x0008
        /*0054*/ 	.byte	0x00, 0xf0, 0x41, 0x00


	//----- nvinfo : EIATTR_KPARAM_INFO
	.align		4
.L_2101:
        /*0058*/ 	.byte	0x04, 0x17
        /*005a*/ 	.short	(.L_2103 - .L_2102)
.L_2102:
        /*005c*/ 	.word	0x00000000
        /*0060*/ 	.short	0x0001
        /*0062*/ 	.short	0x0004
        /*0064*/ 	.byte	0x00, 0xf0, 0x05, 0x00


	//----- nvinfo : EIATTR_KPARAM_INFO
	.align		4
.L_2103:
        /*0068*/ 	.byte	0x04, 0x17
        /*006a*/ 	.short	(.L_2105 - .L_2104)
.L_2104:
        /*006c*/ 	.word	0x00000000
        /*0070*/ 	.short	0x0000
        /*0072*/ 	.short	0x0000
        /*0074*/ 	.byte	0x00, 0xf0, 0x11, 0x00


	//----- nvinfo : EIATTR_SPARSE_MMA_MASK
	.align		4
.L_2105:
        /*0078*/ 	.byte	0x03, 0x50
        /*007a*/ 	.short	0x0000


	//----- nvinfo : EIATTR_MAXREG_COUNT
	.align		4
        /*007c*/ 	.byte	0x03, 0x1b
        /*007e*/ 	.short	0x00ff


	//----- nvinfo : EIATTR_MERCURY_ISA_VERSION
	.align		4
        /*0080*/ 	.byte	0x03, 0x5f
        /*0082*/ 	.short	0x0101


	//----- nvinfo : EIATTR_EXIT_INSTR_OFFSETS
	.align		4
        /*0084*/ 	.byte	0x04, 0x1c
        /*0086*/ 	.short	(.L_2107 - .L_2106)


	//   ....[0]....
.L_2106:
        /*0088*/ 	.word	0x00000e00


	//   ....[1]....
        /*008c*/ 	.word	0x00000e50


	//----- nvinfo : EIATTR_MAX_THREADS
	.align		4
.L_2107:
        /*0090*/ 	.byte	0x04, 0x05
        /*0092*/ 	.short	(.L_2109 - .L_2108)
.L_2108:
        /*0094*/ 	.word	0x00000080
        /*0098*/ 	.word	0x00000001
        /*009c*/ 	.word	0x00000001


	//----- nvinfo : EIATTR_CRS_STACK_SIZE
	.align		4
.L_2109:
        /*00a0*/ 	.byte	0x04, 0x1e
        /*00a2*/ 	.short	(.L_2111 - .L_2110)
.L_2110:
        /*00a4*/ 	.word	0x00000000


	//----- nvinfo : EIATTR_CBANK_PARAM_SIZE
	.align		4
.L_2111:
        /*00a8*/ 	.byte	0x03, 0x19
        /*00aa*/ 	.short	0x001c


	//----- nvinfo : EIATTR_PARAM_CBANK
	.align		4
        /*00ac*/ 	.byte	0x04, 0x0a
        /*00ae*/ 	.short	(.L_2113 - .L_2112)
	.align		4
.L_2112:
        /*00b0*/ 	.word	index@(.nv.constant0._ZN2at6native27unrolled_elementwise_kernelIZZZNS0_18GeluCUDAKernelImplERNS_18TensorIteratorBaseENS0_8GeluTypeEENKUlvE0_clEvENKUlvE1_clEvEUlN3c104HalfEE_St5arrayIPcLm2EELi4E23TrivialOffsetCalculatorILi1EjESE_NS0_6memory15LoadWithoutCastENSF_16StoreWithoutCastEEEviT_T0_T2_T3_T4_T5_)
        /*00b4*/ 	.short	0x0210
        /*00b6*/ 	.short	0x001c


	//----- nvinfo : EIATTR_SW_WAR
	.align		4
.L_2113:
        /*00b8*/ 	.byte	0x04, 0x36
        /*00ba*/ 	.short	(.L_2115 - .L_2114)
.L_2114:
        /*00bc*/ 	.word	0x00000008
.L_2115:


//--------------------- .nv.info._ZN2at6native29vectorized_elementwise_kernelILi2EZZZNS0_18GeluCUDAKernelImplERNS_18TensorIteratorBaseENS0_8GeluTypeEENKUlvE0_clEvENKUlvE1_clEvEUlN3c104HalfEE_St5arrayIPcLm2EEEEviT0_T1_ --------------------------
	.section	.nv.info._ZN2at6native29vectorized_elementwise_kernelILi2EZZZNS0_18GeluCUDAKernelImplERNS_18TensorIteratorBaseENS0_8GeluTypeEENKUlvE0_clEvENKUlvE1_clEvEUlN3c104HalfEE_St5arrayIPcLm2EEEEviT0_T1_,"",@"SHT_CUDA_INFO"
	.sectionflags	@""
	.align	4


	//----- nvinfo : EIATTR_CUDA_API_VERSION
	.align		4
        /*0000*/ 	.byte	0x04, 0x37
        /*0002*/ 	.short	(.L_2117 - .L_2116)
.L_2116:
        /*0004*/ 	.word	0x00000082


	//----- nvinfo : EIATTR_KPARAM_INFO
	.align		4
.L_2117:
        /*0008*/ 	.byte	0x04, 0x17
        /*000a*/ 	.short	(.L_2119 - .L_2118)
.L_2118:
        /*000c*/ 	.word	0x00000000
        /*0010*/ 	.short	0x0002
        /*0012*/ 	.short	0x0008
        /*0014*/ 	.byte	0x00, 0xf0, 0x41, 0x00


	//----- nvinfo : EIATTR_KPARAM_INFO
	.align		4
.L_2119:
        /*0018*/ 	.byte	0x04, 0x17
        /*001a*/ 	.short	(.L_2121 - .L_2120)
.L_2120:
        /*001c*/ 	.word	0x00000000
        /*0020*/ 	.short	0x0001
        /*0022*/ 	.short	0x0004
        /*0024*/ 	.byte	0x00, 0xf0, 0x05, 0x00


	//----- nvinfo : EIATTR_KPARAM_INFO
	.align		4
.L_2121:
        /*0028*/ 	.byte	0x04, 0x17
        /*002a*/ 	.short	(.L_2123 - .L_2122)
.L_2122:
        /*002c*/ 	.word	0x00000000
        /*0030*/ 	.short	0x0000
        /*0032*/ 	.short	0x0000
        /*0034*/ 	.byte	0x00, 0xf0, 0x11, 0x00


	//----- nvinfo : EIATTR_SPARSE_MMA_MASK
	.align		4
.L_2123:
        /*0038*/ 	.byte	0x03, 0x50
        /*003a*/ 	.short	0x0000


	//----- nvinfo : EIATTR_MAXREG_COUNT
	.align		4
        /*003c*/ 	.byte	0x03, 0x1b
        /*003e*/ 	.short	0x00ff


	//----- nvinfo : EIATTR_MERCURY_ISA_VERSION
	.align		4
        /*0040*/ 	.byte	0x03, 0x5f
        /*0042*/ 	.short	0x0101


	//----- nvinfo : EIATTR_EXIT_INSTR_OFFSETS
	.align		4
        /*0044*/ 	.byte	0x04, 0x1c
        /*0046*/ 	.short	(.L_2125 - .L_2124)


	//   ....[0]....
.L_2124:
        /*0048*/ 	.word	0x00001020


	//   ....[1]....
        /*004c*/ 	.word	0x00002b70


	//   ....[2]....
        /*0050*/ 	.word	0x00002bc0


	//----- nvinfo : EIATTR_MAX_THREADS
	.align		4
.L_2125:
        /*0054*/ 	.byte	0x04, 0x05
        /*0056*/ 	.short	(.L_2127 - .L_2126)
.L_2126:
        /*0058*/ 	.word	0x00000080
        /*005c*/ 	.word	0x00000001
        /*0060*/ 	.word	0x00000001


	//----- nvinfo : EIATTR_CRS_STACK_SIZE
	.align		4
.L_2127:
        /*0064*/ 	.byte	0x04, 0x1e
        /*0066*/ 	.short	(.L_2129 - .L_2128)
.L_2128:
        /*0068*/ 	.word	0x00000000


	//----- nvinfo : EIATTR_CBANK_PARAM_SIZE
	.align		4
.L_2129:
        /*006c*/ 	.byte	0x03, 0x19
        /*006e*/ 	.short	0x0018


	//----- nvinfo : EIATTR_PARAM_CBANK
	.align		4
        /*0070*/ 	.byte	0x04, 0x0a
        /*0072*/ 	.short	(.L_2131 - .L_2130)
	.align		4
.L_2130:
        /*0074*/ 	.word	index@(.nv.constant0._ZN2at6native29vectorized_elementwise_kernelILi2EZZZNS0_18GeluCUDAKernelImplERNS_18TensorIteratorBaseENS0_8GeluTypeEENKUlvE0_clEvENKUlvE1_clEvEUlN3c104HalfEE_St5arrayIPcLm2EEEEviT0_T1_)
        /*0078*/ 	.short	0x0210
        /*007a*/ 	.short	0x0018


	//----- nvinfo : EIATTR_SW_WAR
	.align		4
.L_2131:
        /*007c*/ 	.byte	0x04, 0x36
        /*007e*/ 	.short	(.L_2133 - .L_2132)
.L_2132:
        /*0080*/ 	.word	0x00000008
.L_2133:


//--------------------- .nv.info._ZN2at6native29vectorized_elementwise_kernelILi4EZZZNS0_18GeluCUDAKernelImplERNS_18TensorIteratorBaseENS0_8GeluTypeEENKUlvE0_clEvENKUlvE1_clEvEUlN3c104HalfEE_St5arrayIPcLm2EEEEviT0_T1_ --------------------------
	.section	.nv.info._ZN2at6native29vectorized_elementwise_kernelILi4EZZZNS0_18GeluCUDAKernelImplERNS_18TensorIteratorBaseENS0_8GeluTypeEENKUlvE0_clEvENKUlvE1_clEvEUlN3c104HalfEE_St5arrayIPcLm2EEEEviT0_T1_,"",@"SHT_CUDA_INFO"
	.sectionflags	@""
	.align	4


	//----- nvinfo : EIATTR_CUDA_API_VERSION
	.align		4
        /*0000*/ 	.byte	0x04, 0x37
        /*0002*/ 	.short	(.L_2135 - .L_2134)
.L_2134:
        /*0004*/ 	.word	0x00000082


	//----- nvinfo : EIATTR_KPARAM_INFO
	.align		4
.L_2135:
        /*0008*/ 	.byte	0x04, 0x17
        /*000a*/ 	.short	(.L_2137 - .L_2136)
.L_2136:
        /*000c*/ 	.word	0x00000000
        /*0010*/ 	.short	0x0002
        /*0012*/ 	.short	0x0008
        /*0014*/ 	.byte	0x00, 0xf0, 0x41, 0x00


	//----- nvinfo : EIATTR_KPARAM_INFO
	.align		4
.L_2137:
        /*0018*/ 	.byte	0x04, 0x17
        /*001a*/ 	.short	(.L_2139 - .L_2138)
.L_2138:
        /*001c*/ 	.word	0x00000000
        /*0020*/ 	.short	0x0001
        /*0022*/ 	.short	0x0004
        /*0024*/ 	.byte	0x00, 0xf0, 0x05, 0x00


	//----- nvinfo : EIATTR_KPARAM_INFO
	.align		4
.L_2139:
        /*0028*/ 	.byte	0x04, 0x17
        /*002a*/ 	.short	(.L_2141 - .L_2140)
.L_2140:
        /*002c*/ 	.word	0x00000000
        /*0030*/ 	.short	0x0000
        /*0032*/ 	.short	0x0000
        /*0034*/ 	.byte	0x00, 0xf0, 0x11, 0x00


	//----- nvinfo : EIATTR_SPARSE_MMA_MASK
	.align		4
.L_2141:
        /*0038*/ 	.byte	0x03, 0x50
        /*003a*/ 	.short	0x0000


	//----- nvinfo : EIATTR_MAXREG_COUNT
	.align		4
        /*003c*/ 	.byte	0x03, 0x1b
        /*003e*/ 	.short	0x00ff


	//----- nvinfo : EIATTR_MERCURY_ISA_VERSION
	.align		4
        /*0040*/ 	.byte	0x03, 0x5f
        /*0042*/ 	.short	0x0101


	//----- nvinfo : EIATTR_EXIT_INSTR_OFFSETS
	.align		4
        /*0044*/ 	.byte	0x04, 0x1c
        /*0046*/ 	.short	(.L_2143 - .L_2142)


	//   ....[0]....
.L_2142:
        /*0048*/ 	.word	0x00000fe0


	//   ....[1]....
        /*004c*/ 	.word	0x00002b30


	//   ....[2]....
        /*0050*/ 	.word	0x00002b80


	//----- nvinfo : EIATTR_MAX_THREADS
	.align		4
.L_2143:
        /*0054*/ 	.byte	0x04, 0x05
        /*0056*/ 	.short	(.L_2145 - .L_2144)
.L_2144:
        /*0058*/ 	.word	0x00000080
        /*005c*/ 	.word	0x00000001
        /*0060*/ 	.word	0x00000001


	//----- nvinfo : EIATTR_CRS_STACK_SIZE
	.align		4
.L_2145:
        /*0064*/ 	.byte	0x04, 0x1e
        /*0066*/ 	.short	(.L_2147 - .L_2146)
.L_2146:
        /*0068*/ 	.word	0x00000000


	//----- nvinfo : EIATTR_CBANK_PARAM_SIZE
	.align		4
.L_2147:
        /*006c*/ 	.byte	0x03, 0x19
        /*006e*/ 	.short	0x0018


	//----- nvinfo : EIATTR_PARAM_CBANK
	.align		4
        /*0070*/ 	.byte	0x04, 0x0a
        /*0072*/ 	.short	(.L_2149 - .L_2148)
	.align		4
.L_2148:
        /*0074*/ 	.word	index@(.nv.constant0._ZN2at6native29vectorized_elementwise_kernelILi4EZZZNS0_18GeluCUDAKernelImplERNS_18TensorIteratorBaseENS0_8GeluTypeEENKUlvE0_clEvENKUlvE1_clEvEUlN3c104HalfEE_St5arrayIPcLm2EEEEviT0_T1_)
        /*0078*/ 	.short	0x0210
        /*007a*/ 	.short	0x0018


	//----- nvinfo : EIATTR_SW_WAR
	.align		4
.L_2149:
        /*007c*/ 	.byte	0x04, 0x36
        /*007e*/ 	.short	(.L_2151 - .L_2150)
.L_2150:
        /*0080*/ 	.word	0x00000008
.L_2151:


//--------------------- .nv.info._ZN2at6native29vectorized_elementwise_kernelILi8EZZZNS0_18GeluCUDAKernelImplERNS_18TensorIteratorBaseENS0_8GeluTypeEENKUlvE0_clEvENKUlvE1_clEvEUlN3c104HalfEE_St5arrayIPcLm2EEEEviT0_T1_ --------------------------
	.section	.nv.info._ZN2at6native29vectorized_elementwise_kernelILi8EZZZNS0_18GeluCUDAKernelImplERNS_18TensorIteratorBaseENS0_8GeluTypeEENKUlvE0_clEvENKUlvE1_clEvEUlN3c104HalfEE_St5arrayIPcLm2EEEEviT0_T1_,"",@"SHT_CUDA_INFO"
	.sectionflags	@""
	.align	4


	//----- nvinfo : EIATTR_CUDA_API_VERSION
	.align		4
        /*0000*/ 	.byte	0x04, 0x37
        /*0002*/ 	.short	(.L_2153 - .L_2152)
.L_2152:
        /*0004*/ 	.word	0x00000082


	//----- nvinfo : EIATTR_KPARAM_INFO
	.align		4
.L_2153:
        /*0008*/ 	.byte	0x04, 0x17
        /*000a*/ 	.short	(.L_2155 - .L_2154)
.L_2154:
        /*000c*/ 	.word	0x00000000
        /*0010*/ 	.short	0x0002
        /*0012*/ 	.short	0x0008
        /*0014*/ 	.byte	0x00, 0xf0, 0x41, 0x00


	//----- nvinfo : EIATTR_KPARAM_INFO
	.align		4
.L_2155:
        /*0018*/ 	.byte	0x04, 0x17
        /*001a*/ 	.short	(.L_2157 - .L_2156)
.L_2156:
        /*001c*/ 	.word	0x00000000
        /*0020*/ 	.short	0x0001
        /*0022*/ 	.short	0x0004
        /*0024*/ 	.byte	0x00, 0xf0, 0x05, 0x00


	//----- nvinfo : EIATTR_KPARAM_INFO
	.align		4
.L_2157:
        /*0028*/ 	.byte	0x04, 0x17
        /*002a*/ 	.short	(.L_2159 - .L_2158)
.L_2158:
        /*002c*/ 	.word	0x00000000
        /*0030*/ 	.short	0x0000
        /*0032*/ 	.short	0x0000
        /*0034*/ 	.byte	0x00, 0xf0, 0x11, 0x00


	//----- nvinfo : EIATTR_SPARSE_MMA_MASK
	.align		4
.L_2159:
        /*0038*/ 	.byte	0x03, 0x50
        /*003a*/ 	.short	0x0000


	//----- nvinfo : EIATTR_MAXREG_COUNT
	.align		4
        /*003c*/ 	.byte	0x03, 0x1b
        /*003e*/ 	.short	0x00ff


	//----- nvinfo : EIATTR_MERCURY_ISA_VERSION
	.align		4
        /*0040*/ 	.byte	0x03, 0x5f
        /*0042*/ 	.short	0x0101


	//----- nvinfo : EIATTR_EXIT_INSTR_OFFSETS
	.align		4
        /*0044*/ 	.byte	0x04, 0x1c
        /*0046*/ 	.short	(.L_2161 - .L_2160)


	//   ....[0]....
.L_2160:
        /*0048*/ 	.word	0x00000fc0


	//   ....[1]....
        /*004c*/ 	.word	0x00002b10


	//   ....[2]....
        /*0050*/ 	.word	0x00002b60


	//----- nvinfo : EIATTR_MAX_THREADS
	.align		4
.L_2161:
        /*0054*/ 	.byte	0x04, 0x05
        /*0056*/ 	.short	(.L_2163 - .L_2162)
.L_2162:
        /*0058*/ 	.word	0x00000080
        /*005c*/ 	.word	0x00000001
        /*0060*/ 	.word	0x00000001


	//----- nvinfo : EIATTR_CRS_STACK_SIZE
	.align		4
.L_2163:
        /*0064*/ 	.byte	0x04, 0x1e
        /*0066*/ 	.short	(.L_2165 - .L_2164)
.L_2164:
        /*0068*/ 	.word	0x00000000


	//----- nvinfo : EIATTR_CBANK_PARAM_SIZE
	.align		4
.L_2165:
        /*006c*/ 	.byte	0x03, 0x19
        /*006e*/ 	.short	0x0018


	//----- nvinfo : EIATTR_PARAM_CBANK
	.align		4
        /*0070*/ 	.byte	0x04, 0x0a
        /*0072*/ 	.short	(.L_2167 - .L_2166)
	.align		4
.L_2166:
        /*0074*/ 	.word	index@(.nv.constant0._ZN2at6native29vectorized_elementwise_kernelILi8EZZZNS0_18GeluCUDAKernelImplERNS_18TensorIteratorBaseENS0_8GeluTypeEENKUlvE0_clEvENKUlvE1_clEvEUlN3c104HalfEE_St5arrayIPcLm2EEEEviT0_T1_)
        /*0078*/ 	.short	0x0210
        /*007a*/ 	.short	0x0018


	//----- nvinfo : EIATTR_SW_WAR
	.align		4
.L_2167:
        /*007c*/ 	.byte	0x04, 0x36
        /*007e*/ 	.short	(.L_2169 - .L_2168)
.L_2168:
        /*0080*/ 	.word	0x00000008
.L_2169:


//--------------------- .nv.info._ZN2at6native18elementwise_kernelILi128ELi4EZNS0_15gpu_kernel_implIZZZNS0_18GeluCUDAKernelImplERNS_18TensorIteratorBaseENS0_8GeluTypeEENKUlvE0_clEvENKUlvE0_clEvEUlfE_EEvS4_RKT_EUliE_EEviT1_ --------------------------
	.section	.nv.info._ZN2at6native18elementwise_kernelILi128ELi4EZNS0_15gpu_kernel_implIZZZNS0_18GeluCUDAKernelImplERNS_18TensorIteratorBaseENS0_8GeluTypeEENKUlvE0_clEvENKUlvE0_clEvEUlfE_EEvS4_RKT_EUliE_EEviT1_,"",@"SHT_CUDA_INFO"
	.sectionflags	@""
	.align	4


	//----- nvinfo : EIATTR_CUDA_API_VERSION
	.align		4
        /*0000*/ 	.byte	0x04, 0x37
        /*0002*/ 	.short	(.L_2171 - .L_2170)
.L_2170:
        /*0004*/ 	.word	0x00000082


	//----- nvinfo : EIATTR_KPARAM_INFO
	.align		4
.L_2171:
        /*0008*/ 	.byte	0x04, 0x17
        /*000a*/ 	.short	(.L_2173 - .L_2172)
.L_2172:
        /*000c*/ 	.word	0x00000000
        /*0010*/ 	.short	0x0001
        /*0012*/ 	.short	0x0008
        /*0014*/ 	.byte	0x00, 0xf0, 0x61, 0x08


	//----- nvinfo : EIATTR_KPARAM_INFO
	.align		4
.L_2173:
        /*0018*/ 	.byte	0x04, 0x17
        /*001a*/ 	.short	(.L_2175 - .L_2174)
.L_2174:
        /*001c*/ 	.word	0x00000000
        /*0020*/ 	.short	0x0000
        /*0022*/ 	.short	0x0000
        /*0024*/ 	.byte	0x00, 0xf0, 0x11, 0x00


	//----- nvinfo : EIATTR_SPARSE_MMA_MASK
	.align		4
.L_2175:
        /*0028*/ 	.byte	0x03, 0x50
        /*002a*/ 	.short	0x0000


	//----- nvinfo : EIATTR_MAXREG_COUNT
	.align		4
        /*002c*/ 	.byte	0x03, 0x1b
        /*002e*/ 	.short	0x0080


	//----- nvinfo : EIATTR_EXTERNS
	.align		4
        /*0030*/ 	.byte	0x04, 0x0f
        /*0032*/ 	.short	(.L_2177 - .L_2176)


	//   ....[0]....
	.align		4
.L_2176:
        /*0034*/ 	.word	index@(__assertfail)


	//----- nvinfo : EIATTR_MERCURY_ISA_VERSION
	.align		4
.L_2177:
        /*0038*/ 	.byte	0x03, 0x5f
        /*003a*/ 	.short	0x0101


	//----- nvinfo : EIATTR_SYSCALL_OFFSETS
	.align		4
        /*003c*/ 	.byte	0x04, 0x46
        /*003e*/ 	.short	(.L_2179 - .L_2178)


	//   ....[0]....
.L_2178:
        /*0040*/ 	.word	0x00002160


	//   ....[1]....
        /*0044*/ 	.word	0x000031d0


	//   ....[2]....
        /*0048*/ 	.word	0x00005360


	//   ....[3]....
        /*004c*/ 	.word	0x000063d0


	//   ....[4]....
        /*0050*/ 	.word	0x00008550


	//   ....[5]....
        /*0054*/ 	.word	0x000095c0


	//   ....[6]....
        /*0058*/ 	.word	0x0000b730


	//   ....[7]....
        /*005c*/ 	.word	0x0000c7a0


	//----- nvinfo : EIATTR_EXIT_INSTR_OFFSETS
	.align		4
.L_2179:
        /*0060*/ 	.byte	0x04, 0x1c
        /*0062*/ 	.short	(.L_2181 - .L_2180)


	//   ....[0]....
.L_2180:
        /*0064*/ 	.word	0x00009670


	//   ....[1]....
        /*0068*/ 	.word	0x0000bac0


	//   ....[2]....
        /*006c*/ 	.word	0x0000bb00


	//   ....[3]....
        /*0070*/ 	.word	0x0000bb90


	//   ....[4]....
        /*0074*/ 	.word	0x0000bbc0


	//   ....[5]....
        /*0078*/ 	.word	0x0000bbf0


	//   ....[6]....
        /*007c*/ 	.word	0x0000bc70


	//   ....[7]....
        /*0080*/ 	.word	0x0000bca0


	//   ....[8]....
        /*0084*/ 	.word	0x0000bd30


	//   ....[9]....
        /*0088*/ 	.word	0x0000bd70


	//   ....[10]....
        /*008c*/ 	.word	0x0000bdb0


	//   ....[11]....
        /*0090*/ 	.word	0x0000be70


	//   ....[12]....
        /*0094*/ 	.word	0x0000bec0


	//   ....[13]....
        /*0098*/ 	.word	0x0000c040


	//   ....[14]....
        /*009c*/ 	.word	0x0000c190


	//   ....[15]....
        /*00a0*/ 	.word	0x0000c1c0


	//   ....[16]....
        /*00a4*/ 	.word	0x0000c270


	//   ....[17]....
        /*00a8*/ 	.word	0x0000c3e0


	//   ....[18]....
        /*00ac*/ 	.word	0x0000c550


	//   ....[19]....
        /*00b0*/ 	.word	0x0000c6a0


	//   ....[20]....
        /*00b4*/ 	.word	0x0000c7b0


	//   ....[21]....
        /*00b8*/ 	.word	0x0000c7e0


	//   ....[22]....
        /*00bc*/ 	.word	0x0000c810


	//----- nvinfo : EIATTR_MAX_THREADS
	.align		4
.L_2181:
        /*00c0*/ 	.byte	0x04, 0x05
        /*00c2*/ 	.short	(.L_2183 - .L_2182)
.L_2182:
        /*00c4*/ 	.word	0x00000080
        /*00c8*/ 	.word	0x00000001
        /*00cc*/ 	.word	0x00000001


	//----- nvinfo : EIATTR_CRS_STACK_SIZE
	.align		4
.L_2183:
        /*00d0*/ 	.byte	0x04, 0x1e
        /*00d2*/ 	.short	(.L_2185 - .L_2184)
.L_2184:
        /*00d4*/ 	.word	0x00000000


	//----- nvinfo : EIATTR_CBANK_PARAM_SIZE
	.align		4
.L_2185:
        /*00d8*/ 	.byte	0x03, 0x19
        /*00da*/ 	.short	0x0220


	//----- nvinfo : EIATTR_PARAM_CBANK
	.align		4
        /*00dc*/ 	.byte	0x04, 0x0a
        /*00de*/ 	.short	(.L_2187 - .L_2186)
	.align		4
.L_2186:
        /*00e0*/ 	.word	index@(.nv.constant0._ZN2at6native18elementwise_kernelILi128ELi4EZNS0_15gpu_kernel_implIZZZNS0_18GeluCUDAKernelImplERNS_18TensorIteratorBaseENS0_8GeluTypeEENKUlvE0_clEvENKUlvE0_clEvEUlfE_EEvS4_RKT_EUliE_EEviT1_)
        /*00e4*/ 	.short	0x0210
        /*00e6*/ 	.short	0x0220


	//----- nvinfo : EIATTR_SW_WAR
	.align		4
.L_2187:
        /*00e8*/ 	.byte	0x04, 0x36
        /*00ea*/ 	.short	(.L_2189 - .L_2188)
.L_2188:
        /*00ec*/ 	.word	0x00000008
.L_2189:


//--------------------- .nv.info._ZN2at6native27unrolled_elementwise_kernelIZZZNS0_18GeluCUDAKernelImplERNS_18TensorIteratorBaseENS0_8GeluTypeEENKUlvE0_clEvENKUlvE0_clEvEUlfE_St5arrayIPcLm2EELi4E23TrivialOffsetCalculatorILi1EjESC_NS0_6memory12LoadWithCastILi1EEENSD_13StoreWithCastILi1EEEEEviT_T0_T2_T3_T4_T5_ --------------------------
	.section	.nv.info._ZN2at6native27unrolled_elementwise_kernelIZZZNS0_18GeluCUDAKernelImplERNS_18TensorIteratorBaseENS0_8GeluTypeEENKUlvE0_clEvENKUlvE0_clEvEUlfE_St5arrayIPcLm2EELi4E23TrivialOffsetCalculatorILi1EjESC_NS0_6memory12LoadWithCastILi1EEENSD_13StoreWithCastILi1EEEEEviT_T0_T2_T3_T4_T5_,"",@"SHT_CUDA_INFO"
	.sectionflags	@""
	.align	4


	//----- nvinfo : EIATTR_CUDA_API_VERSION
	.align		4
        /*0000*/ 	.byte	0x04, 0x37
        /*0002*/ 	.short	(.L_2191 - .L_2190)
.L_2190:
        /*0004*/ 	.word	0x00000082


	//----- nvinfo : EIATTR_KPARAM_INFO
	.align		4
.L_2191:
        /*0008*/ 	.byte	0x04, 0x17
        /*000a*/ 	.short	(.L_2193 - .L_2192)
.L_2192:
        /*000c*/ 	.word	0x00000000
        /*0010*/ 	.short	0x0006
        /*0012*/ 	.short	0x0024
        /*0014*/ 	.byte	0x00, 0xf0, 0x21, 0x00


	//----- nvinfo : EIATTR_KPARAM_INFO
	.align		4
.L_2193:
        /*0018*/ 	.byte	0x04, 0x17
        /*001a*/ 	.short	(.L_2195 - .L_2194)
.L_2194:
        /*001c*/ 	.word	0x00000000
        /*0020*/ 	.short	0x0005
        /*0022*/ 	.short	0x001c
        /*0024*/ 	.byte	0x00, 0xf0, 0x21, 0x00


	//----- nvinfo : EIATTR_KPARAM_INFO
	.align		4
.L_2195:
        /*0028*/ 	.byte	0x04, 0x17
        /*002a*/ 	.short	(.L_2197 - .L_2196)
.L_2196:
        /*002c*/ 	.word	0x00000000
        /*0030*/ 	.short	0x0004
        /*0032*/ 	.short	0x0019
        /*0034*/ 	.byte	0x00, 0xf0, 0x05, 0x00


	//----- nvinfo : EIATTR_KPARAM_INFO
	.align		4
.L_2197:
        /*0038*/ 	.byte	0x04, 0x17
        /*003a*/ 	.short	(.L_2199 - .L_2198)
.L_2198:
        /*003c*/ 	.word	0x00000000
        /*0040*/ 	.short	0x0003
        /*0042*/ 	.short	0x0018
        /*0044*/ 	.byte	0x00, 0xf0, 0x05, 0x00


	//----- nvinfo : EIATTR_KPARAM_INFO
	.align		4
.L_2199:
        /*0048*/ 	.byte	0x04, 0x17
        /*004a*/ 	.short	(.L_2201 - .L_2200)
.L_2200:
        /*004c*/ 	.word	0x00000000
        /*0050*/ 	.short	0x0002
        /*0052*/ 	.short	0x0008
        /*0054*/ 	.byte	0x00, 0xf0, 0x41, 0x00


	//----- nvinfo : EIATTR_KPARAM_INFO
	.align		4
.L_2201:
        /*0058*/ 	.byte	0x04, 0x17
        /*005a*/ 	.short	(.L_2203 - .L_2202)
.L_2202:
        /*005c*/ 	.word	0x00000000
        /*0060*/ 	.short	0x0001
        /*0062*/ 	.short	0x0004
        /*0064*/ 	.byte	0x00, 0xf0, 0x05, 0x00


	//----- nvinfo : EIATTR_KPARAM_INFO
	.align		4
.L_2203:
        /*0068*/ 	.byte	0x04, 0x17
        /*006a*/ 	.short	(.L_2205 - .L_2204)
.L_2204:
        /*006c*/ 	.word	0x00000000
        /*0070*/ 	.short	0x0000
        /*0072*/ 	.short	0x0000
        /*0074*/ 	.byte	0x00, 0xf0, 0x11, 0x00


	//----- nvinfo : EIATTR_SPARSE_MMA_MASK
	.align		4
.L_2205:
        /*0078*/ 	.byte	0x03, 0x50
        /*007a*/ 	.short	0x0000


	//----- nvinfo : EIATTR_MAXREG_COUNT
	.align		4
        /*007c*/ 	.byte	0x03, 0x1b
        /*007e*/ 	.short	0x00ff


	//----- nvinfo : EIATTR_EXTERNS
	.align		4
        /*0080*/ 	.byte	0x04, 0x0f
        /*0082*/ 	.short	(.L_2207 - .L_2206)


	//   ....[0]....
	.align		4
.L_2206:
        /*0084*/ 	.word	index@(__assertfail)


	//----- nvinfo : EIATTR_MERCURY_ISA_VERSION
	.align		4
.L_2207:
        /*0088*/ 	.byte	0x03, 0x5f
        /*008a*/ 	.short	0x0101


	//----- nvinfo : EIATTR_SYSCALL_OFFSETS
	.align		4
        /*008c*/ 	.byte	0x04, 0x46
        /*008e*/ 	.short	(.L_2209 - .L_2208)


	//   ....[0]....
.L_2208:
        /*0090*/ 	.word	0x00000e80


	//   ....[1]....
        /*0094*/ 	.word	0x00001d30


	//   ....[2]....
        /*0098*/ 	.word	0x00002bf0


	//   ....[3]....
        /*009c*/ 	.word	0x00003a50


	//   ....[4]....
        /*00a0*/ 	.word	0x00005400


	//   ....[5]....
        /*00a4*/ 	.word	0x00006300


	//   ....[6]....
        /*00a8*/ 	.word	0x000071c0


	//   ....[7]....
        /*00ac*/ 	.word	0x00008080


	//----- nvinfo : EIATTR_EXIT_INSTR_OFFSETS
	.align		4
.L_2209:
        /*00b0*/ 	.byte	0x04, 0x1c
        /*00b2*/ 	.short	(.L_2211 - .L_2210)


	//   ....[0]....
.L_2210:
        /*00b4*/ 	.word	0x00007260


	//   ....[1]....
        /*00b8*/ 	.word	0x000073a0


	//   ....[2]....
        /*00bc*/ 	.word	0x000073e0


	//   ....[3]....
        /*00c0*/ 	.word	0x00007470


	//   ....[4]....
        /*00c4*/ 	.word	0x000074a0


	//   ....[5]....
        /*00c8*/ 	.word	0x000074d0


	//   ....[6]....
        /*00cc*/ 	.word	0x00007550


	//   ....[7]....
        /*00d0*/ 	.word	0x00007580


	//   ....[8]....
        /*00d4*/ 	.word	0x00007610


	//   ....[9]....
        /*00d8*/ 	.word	0x00007650


	//   ....[10]....
        /*00dc*/ 	.word	0x00007690


	//   ....[11]....
        /*00e0*/ 	.word	0x00007750


	//   ....[12]....
        /*00e4*/ 	.word	0x000077a0


	//   ....[13]....
        /*00e8*/ 	.word	0x00007920


	//   ....[14]....
        /*00ec*/ 	.word	0x00007a70


	//   ....[15]....
        /*00f0*/ 	.word	0x00007aa0


	//   ....[16]....
        /*00f4*/ 	.word	0x00007b50


	//   ....[17]....
        /*00f8*/ 	.word	0x00007cc0


	//   ....[18]....
        /*00fc*/ 	.word	0x00007e30


	//   ....[19]....
        /*0100*/ 	.word	0x00007f80


	//   ....[20]....
        /*0104*/ 	.word	0x00008090


	//   ....[21]....
        /*0108*/ 	.word	0x000080c0


	//   ....[22]....
        /*010c*/ 	.word	0x000080f0


	//----- nvinfo : EIATTR_MAX_THREADS
	.align		4
.L_2211:
        /*0110*/ 	.byte	0x04, 0x05
        /*0112*/ 	.short	(.L_2213 - .L_2212)
.L_2212:
        /*0114*/ 	.word	0x00000080
        /*0118*/ 	.word	0x00000001
        /*011c*/ 	.word	0x00000001


	//----- nvinfo : EIATTR_CRS_STACK_SIZE
	.align		4
.L_2213:
        /*0120*/ 	.byte	0x04, 0x1e
        /*0122*/ 	.short	(.L_2215 - .L_2214)
.L_2214:
        /*0124*/ 	.word	0x00000000


	//----- nvinfo : EIATTR_CBANK_PARAM_SIZE
	.align		4
.L_2215:
        /*0128*/ 	.byte	0x03, 0x19
        /*012a*/ 	.short	0x002c


	//----- nvinfo : EIATTR_PARAM_CBANK
	.align		4
        /*012c*/ 	.byte	0x04, 0x0a
        /*012e*/ 	.short	(.L_2217 - .L_2216)
	.align		4
.L_2216:
        /*0130*/ 	.word	index@(.nv.constant0._ZN2at6native27unrolled_elementwise_kernelIZZZNS0_18GeluCUDAKernelImplERNS_18TensorIteratorBaseENS0_8GeluTypeEENKUlvE0_clEvENKUlvE0_clEvEUlfE_St5arrayIPcLm2EELi4E23TrivialOffsetCalculatorILi1EjESC_NS0_6memory12LoadWithCastILi1EEENSD_13StoreWithCastILi1EEEEEviT_T0_T2_T3_T4_T5_)
        /*0134*/ 	.short	0x0210
        /*0136*/ 	.short	0x002c


	//----- nvinfo : EIATTR_SW_WAR
	.align		4
.L_2217:
        /*0138*/ 	.byte	0x04, 0x36
        /*013a*/ 	.short	(.L_2219 - .L_2218)
.L_2218:
        /*013c*/ 	.word	0x00000008
.L_2219:


//--------------------- .nv.info._ZN2at6native18elementwise_kernelILi128ELi2EZNS0_22gpu_kernel_impl_nocastIZZZNS0_18GeluCUDAKernelImplERNS_18TensorIteratorBaseENS0_8GeluTypeEENKUlvE0_clEvENKUlvE0_clEvEUlfE_EEvS4_RKT_EUliE_EEviT1_ --------------------------
	.section	.nv.info._ZN2at6native18elementwise_kernelILi128ELi2EZNS0_22gpu_kernel_impl_nocastIZZZNS0_18GeluCUDAKernelImplERNS_18TensorIteratorBaseENS0_8GeluTypeEENKUlvE0_clEvENKUlvE0_clEvEUlfE_EEvS4_RKT_EUliE_EEviT1_,"",@"SHT_CUDA_INFO"
	.sectionflags	@""
	.align	4


	//----- nvinfo : EIATTR_CUDA_API_VERSION
	.align		4
        /*0000*/ 	.byte	0x04, 0x37
        /*0002*/ 	.short	(.L_2221 - .L_2220)
.L_2220:
        /*0004*/ 	.word	0x00000082


	//----- nvinfo : EIATTR_KPARAM_INFO
	.align		4
.L_2221:
        /*0008*/ 	.byte	0x04, 0x17
        /*000a*/ 	.short	(.L_2223 - .L_2222)
.L_2222:
        /*000c*/ 	.word	0x00000000
        /*0010*/ 	.short	0x0001
        /*0012*/ 	.short	0x0008
        /*0014*/ 	.byte	0x00, 0xf0, 0x61, 0x08


	//----- nvinfo : EIATTR_KPARAM_INFO
	.align		4
.L_2223:
        /*0018*/ 	.byte	0x04, 0x17
        /*001a*/ 	.short	(.L_2225 - .L_2224)
.L_2224:
        /*001c*/ 	.word	0x00000000
        /*0020*/ 	.short	0x0000
        /*0022*/ 	.short	0x0000
        /*0024*/ 	.byte	0x00, 0xf0, 0x11, 0x00


	//----- nvinfo : EIATTR_SPARSE_MMA_MASK
	.align		4
.L_2225:
        /*0028*/ 	.byte	0x03, 0x50
        /*002a*/ 	.short	0x0000


	//----- nvinfo : EIATTR_MAXREG_COUNT
	.align		4
        /*002c*/ 	.byte	0x03, 0x1b
        /*002e*/ 	.short	0x0080


	//----- nvinfo : EIATTR_MERCURY_ISA_VERSION
	.align		4
        /*0030*/ 	.byte	0x03, 0x5f
        /*0032*/ 	.short	0x0101


	//----- nvinfo : EIATTR_EXIT_INSTR_OFFSETS
	.align		4
        /*0034*/ 	.byte	0x04, 0x1c
        /*0036*/ 	.short	(.L_2227 - .L_2226)


	//   ....[0]....
.L_2226:
        /*0038*/ 	.word	0x00001670


	//   ....[1]....
        /*003c*/ 	.word	0x00002c10


	//----- nvinfo : EIATTR_MAX_THREADS
	.align		4
.L_2227:
        /*0040*/ 	.byte	0x04, 0x05
        /*0042*/ 	.short	(.L_2229 - .L_2228)
.L_2228:
        /*0044*/ 	.word	0x00000080
        /*0048*/ 	.word	0x00000001
        /*004c*/ 	.word	0x00000001


	//----- nvinfo : EIATTR_CRS_STACK_SIZE
	.align		4
.L_2229:
        /*0050*/ 	.byte	0x04, 0x1e
        /*0052*/ 	.short	(.L_2231 - .L_2230)
.L_2230:
        /*0054*/ 	.word	0x00000000


	//----- nvinfo : EIATTR_CBANK_PARAM_SIZE
	.align		4
.L_2231:
        /*0058*/ 	.byte	0x03, 0x19
        /*005a*/ 	.short	0x0220


	//----- nvinfo : EIATTR_PARAM_CBANK
	.align		4
        /*005c*/ 	.byte	0x04, 0x0a
        /*005e*/ 	.short	(.L_2233 - .L_2232)
	.align		4
.L_2232:
        /*0060*/ 	.word	index@(.nv.constant0._ZN2at6native18elementwise_kernelILi128ELi2EZNS0_22gpu_kernel_impl_nocastIZZZNS0_18GeluCUDAKernelImplERNS_18TensorIteratorBaseENS0_8GeluTypeEENKUlvE0_clEvENKUlvE0_clEvEUlfE_EEvS4_RKT_EUliE_EEviT1_)
        /*0064*/ 	.short	0x0210
        /*0066*/ 	.short	0x0220


	//----- nvinfo : EIATTR_SW_WAR
	.align		4
.L_2233:
        /*0068*/ 	.byte	0x04, 0x36
        /*006a*/ 	.short	(.L_2235 - .L_2234)
.L_2234:
        /*006c*/ 	.word	0x00000008
.L_2235:


//--------------------- .nv.info._ZN2at6native27unrolled_elementwise_kernelIZZZNS0_18GeluCUDAKernelImplERNS_18TensorIteratorBaseENS0_8GeluTypeEENKUlvE0_clEvENKUlvE0_clEvEUlfE_St5arrayIPcLm2EELi4E23TrivialOffsetCalculatorILi1EjESC_NS0_6memory15LoadWithoutCastENSD_16StoreWithoutCastEEEviT_T0_T2_T3_T4_T5_ --------------------------
	.section	.nv.info._ZN2at6native27unrolled_elementwise_kernelIZZZNS0_18GeluCUDAKernelImplERNS_18TensorIteratorBaseENS0_8GeluTypeEENKUlvE0_clEvENKUlvE0_clEvEUlfE_St5arrayIPcLm2EELi4E23TrivialOffsetCalculatorILi1EjESC_NS0_6memory15LoadWithoutCastENSD_16StoreWithoutCastEEEviT_T0_T2_T3_T4_T5_,"",@"SHT_CUDA_INFO"
	.sectionflags	@""
	.align	4


	//----- nvinfo : EIATTR_CUDA_API_VERSION
	.align		4
        /*0000*/ 	.byte	0x04, 0x37
        /*0002*/ 	.short	(.L_2237 - .L_2236)
.L_2236:
        /*0004*/ 	.word	0x00000082


	//----- nvinfo : EIATTR_KPARAM_INFO
	.align		4
.L_2237:
        /*0008*/ 	.byte	0x04, 0x17
        /*000a*/ 	.short	(.L_2239 - .L_2238)
.L_2238:
        /*000c*/ 	.word	0x00000000
        /*0010*/ 	.short	0x0006
        /*0012*/ 	.short	0x001b
        /*0014*/ 	.byte	0x00, 0xf0, 0x05, 0x00


	//----- nvinfo : EIATTR_KPARAM_INFO
	.align		4
.L_2239:
        /*0018*/ 	.byte	0x04, 0x17
        /*001a*/ 	.short	(.L_2241 - .L_2240)
.L_2240:
        /*001c*/ 	.word	0x00000000
        /*0020*/ 	.short	0x0005
        /*0022*/ 	.short	0x001a
        /*0024*/ 	.byte	0x00, 0xf0, 0x05, 0x00


	//----- nvinfo : EIATTR_KPARAM_INFO
	.align		4
.L_2241:
        /*0028*/ 	.byte	0x04, 0x17
        /*002a*/ 	.short	(.L_2243 - .L_2242)
.L_2242:
        /*002c*/ 	.word	0x00000000
        /*0030*/ 	.short	0x0004
        /*0032*/ 	.short	0x0019
        /*0034*/ 	.byte	0x00, 0xf0, 0x05, 0x00


	//----- nvinfo : EIATTR_KPARAM_INFO
	.align		4
.L_2243:
        /*0038*/ 	.byte	0x04, 0x17
        /*003a*/ 	.short	(.L_2245 - .L_2244)
.L_2244:
        /*003c*/ 	.word	0x00000000
        /*0040*/ 	.short	0x0003
        /*0042*/ 	.short	0x0018
        /*0044*/ 	.byte	0x00, 0xf0, 0x05, 0x00


	//----- nvinfo : EIATTR_KPARAM_INFO
	.align		4
.L_2245:
        /*0048*/ 	.byte	0x04, 0x17
        /*004a*/ 	.short	(.L_2247 - .L_2246)
.L_2246:
        /*004c*/ 	.word	0x00000000
        /*0050*/ 	.short	0x0002
        /*0052*/ 	.short	0x0008
        /*0054*/ 	.byte	0x00, 0xf0, 0x41, 0x00


	//----- nvinfo : EIATTR_KPARAM_INFO
	.align		4
.L_2247:
        /*0058*/ 	.byte	0x04, 0x17
        /*005a*/ 	.short	(.L_2249 - .L_2248)
.L_2248:
        /*005c*/ 	.word	0x00000000
        /*0060*/ 	.short	0x0001
        /*0062*/ 	.short	0x0004
        /*0064*/ 	.byte	0x00, 0xf0, 0x05, 0x00


	//----- nvinfo : EIATTR_KPARAM_INFO
	.align		4
.L_2249:
        /*0068*/ 	.byte	0x04, 0x17
        /*006a*/ 	.short	(.L_2251 - .L_2250)
.L_2250:
        /*006c*/ 	.word	0x00000000
        /*0070*/ 	.short	0x0000
        /*0072*/ 	.short	0x0000
        /*0074*/ 	.byte	0x00, 0xf0, 0x11, 0x00


	//----- nvinfo : EIATTR_SPARSE_MMA_MASK
	.align		4
.L_2251:
        /*0078*/ 	.byte	0x03, 0x50
        /*007a*/ 	.short	0x0000


	//----- nvinfo : EIATTR_MAXREG_COUNT
	.align		4
        /*007c*/ 	.byte	0x03, 0x1b
        /*007e*/ 	.short	0x00ff


	//----- nvinfo : EIATTR_MERCURY_ISA_VERSION
	.align		4
        /*0080*/ 	.byte	0x03, 0x5f
        /*0082*/ 	.short	0x0101


	//----- nvinfo : EIATTR_EXIT_INSTR_OFFSETS
	.align		4
        /*0084*/ 	.byte	0x04, 0x1c
        /*0086*/ 	.short	(.L_2253 - .L_2252)


	//   ....[0]....
.L_2252:
        /*0088*/ 	.word	0x00000d70


	//   ....[1]....
        /*008c*/ 	.word	0x00000dc0


	//----- nvinfo : EIATTR_MAX_THREADS
	.align		4
.L_2253:
        /*0090*/ 	.byte	0x04, 0x05
        /*0092*/ 	.short	(.L_2255 - .L_2254)
.L_2254:
        /*0094*/ 	.word	0x00000080
        /*0098*/ 	.word	0x00000001
        /*009c*/ 	.word	0x00000001


	//----- nvinfo : EIATTR_CRS_STACK_SIZE
	.align		4
.L_2255:
        /*00a0*/ 	.byte	0x04, 0x1e
        /*00a2*/ 	.short	(.L_2257 - .L_2256)
.L_2256:
        /*00a4*/ 	.word	0x00000000


	//----- nvinfo : EIATTR_CBANK_PARAM_SIZE
	.align		4
.L_2257:
        /*00a8*/ 	.byte	0x03, 0x19
        /*00aa*/ 	.short	0x001c


	//----- nvinfo : EIATTR_PARAM_CBANK
	.align		4
        /*00ac*/ 	.byte	0x04, 0x0a
        /*00ae*/ 	.short	(.L_2259 - .L_2258)
	.align		4
.L_2258:
        /*00b0*/ 	.word	index@(.nv.constant0._ZN2at6native27unrolled_elementwise_kernelIZZZNS0_18GeluCUDAKernelImplERNS_18TensorIteratorBaseENS0_8GeluTypeEENKUlvE0_clEvENKUlvE0_clEvEUlfE_St5arrayIPcLm2EELi4E23TrivialOffsetCalculatorILi1EjESC_NS0_6memory15LoadWithoutCastENSD_16StoreWithoutCastEEEviT_T0_T2_T3_T4_T5_)
        /*00b4*/ 	.short	0x0210
        /*00b6*/ 	.short	0x001c


	//----- nvinfo : EIATTR_SW_WAR
	.align		4
.L_2259:
        /*00b8*/ 	.byte	0x04, 0x36
        /*00ba*/ 	.short	(.L_2261 - .L_2260)
.L_2260:
        /*00bc*/ 	.word	0x00000008
.L_2261:


//--------------------- .nv.info._ZN2at6native29vectorized_elementwise_kernelILi2EZZZNS0_18GeluCUDAKernelImplERNS_18TensorIteratorBaseENS0_8GeluTypeEENKUlvE0_clEvENKUlvE0_clEvEUlfE_St5arrayIPcLm2EEEEviT0_T1_ --------------------------
	.section	.nv.info._ZN2at6native29vectorized_elementwise_kernelILi2EZZZNS0_18GeluCUDAKernelImplERNS_18TensorIteratorBaseENS0_8GeluTypeEENKUlvE0_clEvENKUlvE0_clEvEUlfE_St5arrayIPcLm2EEEEviT0_T1_,"",@"SHT_CUDA_INFO"
	.sectionflags	@""
	.align	4


	//----- nvinfo : EIATTR_CUDA_API_VERSION
	.align		4
        /*0000*/ 	.byte	0x04, 0x37
        /*0002*/ 	.short	(.L_2263 - .L_2262)
.L_2262:
        /*0004*/ 	.word	0x00000082


	//----- nvinfo : EIATTR_KPARAM_INFO
	.align		4
.L_2263:
        /*0008*/ 	.byte	0x04, 0x17
        /*000a*/ 	.short	(.L_2265 - .L_2264)
.L_2264:
        /*000c*/ 	.word	0x00000000
        /*0010*/ 	.short	0x0002
        /*0012*/ 	.short	0x0008
        /*0014*/ 	.byte	0x00, 0xf0, 0x41, 0x00


	//----- nvinfo : EIATTR_KPARAM_INFO
	.align		4
.L_2265:
        /*0018*/ 	.byte	0x04, 0x17
        /*001a*/ 	.short	(.L_2267 - .L_2266)
.L_2266:
        /*001c*/ 	.word	0x00000000
        /*0020*/ 	.short	0x0001
        /*0022*/ 	.short	0x0004
        /*0024*/ 	.byte	0x00, 0xf0, 0x05, 0x00


	//----- nvinfo : EIATTR_KPARAM_INFO
	.align		4
.L_2267:
        /*0028*/ 	.byte	0x04, 0x17
        /*002a*/ 	.short	(.L_2269 - .L_2268)
.L_2268:
        /*002c*/ 	.word	0x00000000
        /*0030*/ 	.short	0x0000
        /*0032*/ 	.short	0x0000
        /*0034*/ 	.byte	0x00, 0xf0, 0x11, 0x00


	//----- nvinfo : EIATTR_SPARSE_MMA_MASK
	.align		4
.L_2269:
        /*0038*/ 	.byte	0x03, 0x50
        /*003a*/ 	.short	0x0000


	//----- nvinfo : EIATTR_MAXREG_COUNT
	.align		4
        /*003c*/ 	.byte	0x03, 0x1b
        /*003e*/ 	.short	0x00ff


	//----- nvinfo : EIATTR_MERCURY_ISA_VERSION
	.align		4
        /*0040*/ 	.byte	0x03, 0x5f
        /*0042*/ 	.short	0x0101


	//----- nvinfo : EIATTR_EXIT_INSTR_OFFSETS
	.align		4
        /*0044*/ 	.byte	0x04, 0x1c
        /*0046*/ 	.short	(.L_2271 - .L_2270)


	//   ....[0]....
.L_2270:
        /*0048*/ 	.word	0x00000f60


	//   ....[1]....
        /*004c*/ 	.word	0x00002990


	//   ....[2]....
        /*0050*/ 	.word	0x000029e0


	//----- nvinfo : EIATTR_MAX_THREADS
	.align		4
.L_2271:
        /*0054*/ 	.byte	0x04, 0x05
        /*0056*/ 	.short	(.L_2273 - .L_2272)
.L_2272:
        /*0058*/ 	.word	0x00000080
        /*005c*/ 	.word	0x00000001
        /*0060*/ 	.word	0x00000001


	//----- nvinfo : EIATTR_CRS_STACK_SIZE
	.align		4
.L_2273:
        /*0064*/ 	.byte	0x04, 0x1e
        /*0066*/ 	.short	(.L_2275 - .L_2274)
.L_2274:
        /*0068*/ 	.word	0x00000000


	//----- nvinfo : EIATTR_CBANK_PARAM_SIZE
	.align		4
.L_2275:
        /*006c*/ 	.byte	0x03, 0x19
        /*006e*/ 	.short	0x0018


	//----- nvinfo : EIATTR_PARAM_CBANK
	.align		4
        /*0070*/ 	.byte	0x04, 0x0a
        /*0072*/ 	.short	(.L_2277 - .L_2276)
	.align		4
.L_2276:
        /*0074*/ 	.word	index@(.nv.constant0._ZN2at6native29vectorized_elementwise_kernelILi2EZZZNS0_18GeluCUDAKernelImplERNS_18TensorIteratorBaseENS0_8GeluTypeEENKUlvE0_clEvENKUlvE0_clEvEUlfE_St5arrayIPcLm2EEEEviT0_T1_)
        /*0078*/ 	.short	0x0210
        /*007a*/ 	.short	0x0018


	//----- nvinfo : EIATTR_SW_WAR
	.align		4
.L_2277:
        /*007c*/ 	.byte	0x04, 0x36
        /*007e*/ 	.short	(.L_2279 - .L_2278)
.L_2278:
        /*0080*/ 	.word	0x00000008
.L_2279:


//--------------------- .nv.info._ZN2at6native29vectorized_elementwise_kernelILi4EZZZNS0_18GeluCUDAKernelImplERNS_18TensorIteratorBaseENS0_8GeluTypeEENKUlvE0_clEvENKUlvE0_clEvEUlfE_St5arrayIPcLm2EEEEviT0_T1_ --------------------------
	.section	.nv.info._ZN2at6native29vectorized_elementwise_kernelILi4EZZZNS0_18GeluCUDAKernelImplERNS_18TensorIteratorBaseENS0_8GeluTypeEENKUlvE0_clEvENKUlvE0_clEvEUlfE_St5arrayIPcLm2EEEEviT0_T1_,"",@"SHT_CUDA_INFO"
	.sectionflags	@""
	.align	4


	//----- nvinfo : EIATTR_CUDA_API_VERSION
	.align		4
        /*0000*/ 	.byte	0x04, 0x37
        /*0002*/ 	.short	(.L_2281 - .L_2280)
.L_2280:
        /*0004*/ 	.word	0x00000082


	//----- nvinfo : EIATTR_KPARAM_INFO
	.align		4
.L_2281:
        /*0008*/ 	.byte	0x04, 0x17
        /*000a*/ 	.short	(.L_2283 - .L_2282)
.L_2282:
        /*000c*/ 	.word	0x00000000
        /*0010*/ 	.short	0x0002
        /*0012*/ 	.short	0x0008
        /*0014*/ 	.byte	0x00, 0xf0, 0x41, 0x00


	//----- nvinfo : EIATTR_KPARAM_INFO
	.align		4
.L_2283:
        /*0018*/ 	.byte	0x04, 0x17
        /*001a*/ 	.short	(.L_2285 - .L_2284)
.L_2284:
        /*001c*/ 	.word	0x00000000
        /*0020*/ 	.short	0x0001
        /*0022*/ 	.short	0x0004
        /*0024*/ 	.byte	0x00, 0xf0, 0x05, 0x00


	//----- nvinfo : EIATTR_KPARAM_INFO
	.align		4
.L_2285:
        /*0028*/ 	.byte	0x04, 0x17
        /*002a*/ 	.short	(.L_2287 - .L_2286)
.L_2286:
        /*002c*/ 	.word	0x00000000
        /*0030*/ 	.short	0x0000
        /*0032*/ 	.short	0x0000
        /*0034*/ 	.byte	0x00, 0xf0, 0x11, 0x00


	//----- nvinfo : EIATTR_SPARSE_MMA_MASK
	.align		4
.L_2287:
        /*0038*/ 	.byte	0x03, 0x50
        /*003a*/ 	.short	0x0000


	//----- nvinfo : EIATTR_MAXREG_COUNT
	.align		4
        /*003c*/ 	.byte	0x03, 0x1b
        /*003e*/ 	.short	0x00ff


	//----- nvinfo : EIATTR_MERCURY_ISA_VERSION
	.align		4
        /*0040*/ 	.byte	0x03, 0x5f
        /*0042*/ 	.short	0x0101


	//----- nvinfo : EIATTR_EXIT_INSTR_OFFSETS
	.align		4
        /*0044*/ 	.byte	0x04, 0x1c
        /*0046*/ 	.short	(.L_2289 - .L_2288)


	//   ....[0]....
.L_2288:
        /*0048*/ 	.word	0x00000f20


	//   ....[1]....
        /*004c*/ 	.word	0x00002950


	//   ....[2]....
        /*0050*/ 	.word	0x000029a0


	//----- nvinfo : EIATTR_MAX_THREADS
	.align		4
.L_2289:
        /*0054*/ 	.byte	0x04, 0x05
        /*0056*/ 	.short	(.L_2291 - .L_2290)
.L_2290:
        /*0058*/ 	.word	0x00000080
        /*005c*/ 	.word	0x00000001
        /*0060*/ 	.word	0x00000001


	//----- nvinfo : EIATTR_CRS_STACK_SIZE
	.align		4
.L_2291:
        /*0064*/ 	.byte	0x04, 0x1e
        /*0066*/ 	.short	(.L_2293 - .L_2292)
.L_2292:
        /*0068*/ 	.word	0x00000000


	//----- nvinfo : EIATTR_CBANK_PARAM_SIZE
	.align		4
.L_2293:
        /*006c*/ 	.byte	0x03, 0x19
        /*006e*/ 	.short	0x0018


	//----- nvinfo : EIATTR_PARAM_CBANK
	.align		4
        /*0070*/ 	.byte	0x04, 0x0a
        /*0072*/ 	.short	(.L_2295 - .L_2294)
	.align		4
.L_2294:
        /*0074*/ 	.word	index@(.nv.constant0._ZN2at6native29vectorized_elementwise_kernelILi4EZZZNS0_18GeluCUDAKernelImplERNS_18TensorIteratorBaseENS0_8GeluTypeEENKUlvE0_clEvENKUlvE0_clEvEUlfE_St5arrayIPcLm2EEEEviT0_T1_)
        /*0078*/ 	.short	0x0210
        /*007a*/ 	.short	0x0018


	//----- nvinfo : EIATTR_SW_WAR
	.align		4
.L_2295:
        /*007c*/ 	.byte	0x04, 0x36
        /*007e*/ 	.short	(.L_2297 - .L_2296)
.L_2296:
        /*0080*/ 	.word	0x00000008
.L_2297:


//--------------------- .nv.info._ZN2at6native29vectorized_elementwise_kernelILi8EZZZNS0_18GeluCUDAKernelImplERNS_18TensorIteratorBaseENS0_8GeluTypeEENKUlvE0_clEvENKUlvE0_clEvEUlfE_St5arrayIPcLm2EEEEviT0_T1_ --------------------------
	.section	.nv.info._ZN2at6native29vectorized_elementwise_kernelILi8EZZZNS0_18GeluCUDAKernelImplERNS_18TensorIteratorBaseENS0_8GeluTypeEENKUlvE0_clEvENKUlvE0_clEvEUlfE_St5arrayIPcLm2EEEEviT0_T1_,"",@"SHT_CUDA_INFO"
	.sectionflags	@""
	.align	4


	//----- nvinfo : EIATTR_CUDA_API_VERSION
	.align		4
        /*0000*/ 	.byte	0x04, 0x37
        /*0002*/ 	.short	(.L_2299 - .L_2298)
.L_2298:
        /*0004*/ 	.word	0x00000082


	//----- nvinfo : EIATTR_KPARAM_INFO
	.align		4
.L_2299:
        /*0008*/ 	.byte	0x04, 0x17
        /*000a*/ 	.short	(.L_2301 - .L_2300)
.L_2300:
        /*000c*/ 	.word	0x00000000
        /*0010*/ 	.short	0x0002
        /*0012*/ 	.short	0x0008
        /*0014*/ 	.byte	0x00, 0xf0, 0x41, 0x00


	//----- nvinfo : EIATTR_KPARAM_INFO
	.align		4
.L_2301:
        /*0018*/ 	.byte	0x04, 0x17
        /*001a*/ 	.short	(.L_2303 - .L_2302)
.L_2302:
        /*001c*/ 	.word	0x00000000
        /*0020*/ 	.short	0x0001
        /*0022*/ 	.short	0x0004
        /*0024*/ 	.byte	0x00, 0xf0, 0x05, 0x00


	//----- nvinfo : EIATTR_KPARAM_INFO
	.align		4
.L_2303:
        /*0028*/ 	.byte	0x04, 0x17
        /*002a*/ 	.short	(.L_2305 - .L_2304)
.L_2304:
        /*002c*/ 	.word	0x00000000
        /*0030*/ 	.short	0x0000
        /*0032*/ 	.short	0x0000
        /*0034*/ 	.byte	0x00, 0xf0, 0x11, 0x00


	//----- nvinfo : EIATTR_SPARSE_MMA_MASK
	.align		4
.L_2305:
        /*0038*/ 	.byte	0x03, 0x50
        /*003a*/ 	.short	0x0000


	//----- nvinfo : EIATTR_MAXREG_COUNT
	.align		4
        /*003c*/ 	.byte	0x03, 0x1b
        /*003e*/ 	.short	0x00ff


	//----- nvinfo : EIATTR_MERCURY_ISA_VERSION
	.align		4
        /*0040*/ 	.byte	0x03, 0x5f
        /*0042*/ 	.short	0x0101


	//----- nvinfo : EIATTR_EXIT_INSTR_OFFSETS
	.align		4
        /*0044*/ 	.byte	0x04, 0x1c
        /*0046*/ 	.short	(.L_2307 - .L_2306)


	//   ....[0]....
.L_2306:
        /*0048*/ 	.word	0x00000f20


	//   ....[1]....
        /*004c*/ 	.word	0x00002950


	//   ....[2]....
        /*0050*/ 	.word	0x000029a0


	//----- nvinfo : EIATTR_MAX_THREADS
	.align		4
.L_2307:
        /*0054*/ 	.byte	0x04, 0x05
        /*0056*/ 	.short	(.L_2309 - .L_2308)
.L_2308:
        /*0058*/ 	.word	0x00000080
        /*005c*/ 	.word	0x00000001
        /*0060*/ 	.word	0x00000001


	//----- nvinfo : EIATTR_CRS_STACK_SIZE
	.align		4
.L_2309:
        /*0064*/ 	.byte	0x04, 0x1e
        /*0066*/ 	.short	(.L_2311 - .L_2310)
.L_2310:
        /*0068*/ 	.word	0x00000000


	//----- nvinfo : EIATTR_CBANK_PARAM_SIZE
	.align		4
.L_2311:
        /*006c*/ 	.byte	0x03, 0x19
        /*006e*/ 	.short	0x0018


	//----- nvinfo : EIATTR_PARAM_CBANK
	.align		4
        /*0070*/ 	.byte	0x04, 0x0a
        /*0072*/ 	.short	(.L_2313 - .L_2312)
	.align		4
.L_2312:
        /*0074*/ 	.word	index@(.nv.constant0._ZN2at6native29vectorized_elementwise_kernelILi8EZZZNS0_18GeluCUDAKernelImplERNS_18TensorIteratorBaseENS0_8GeluTypeEENKUlvE0_clEvENKUlvE0_clEvEUlfE_St5arrayIPcLm2EEEEviT0_T1_)
        /*0078*/ 	.short	0x0210
        /*007a*/ 	.short	0x0018


	//----- nvinfo : EIATTR_SW_WAR
	.align		4
.L_2313:
        /*007c*/ 	.byte	0x04, 0x36
        /*007e*/ 	.short	(.L_2315 - .L_2314)
.L_2314:
        /*0080*/ 	.word	0x00000008
.L_2315:


//--------------------- .nv.info._ZN2at6native18elementwise_kernelILi128ELi4EZNS0_15gpu_kernel_implIZZZNS0_18GeluCUDAKernelImplERNS_18TensorIteratorBaseENS0_8GeluTypeEENKUlvE0_clEvENKUlvE_clEvEUldE_EEvS4_RKT_EUliE_EEviT1_ --------------------------
	.section	.nv.info._ZN2at6native18elementwise_kernelILi128ELi4EZNS0_15gpu_kernel_implIZZZNS0_18GeluCUDAKernelImplERNS_18TensorIteratorBaseENS0_8GeluTypeEENKUlvE0_clEvENKUlvE_clEvEUldE_EEvS4_RKT_EUliE_EEviT1_,"",@"SHT_CUDA_INFO"
	.sectionflags	@""
	.align	4


	//----- nvinfo : EIATTR_CUDA_API_VERSION
	.align		4
        /*0000*/ 	.byte	0x04, 0x37
        /*0002*/ 	.short	(.L_2317 - .L_2316)
.L_2316:
        /*0004*/ 	.word	0x00000082


	//----- nvinfo : EIATTR_KPARAM_INFO
	.align		4
.L_2317:
        /*0008*/ 	.byte	0x04, 0x17
        /*000a*/ 	.short	(.L_2319 - .L_2318)
.L_2318:
        /*000c*/ 	.word	0x00000000
        /*0010*/ 	.short	0x0001
        /*0012*/ 	.short	0x0008
        /*0014*/ 	.byte	0x00, 0xf0, 0x61, 0x08


	//----- nvinfo : EIATTR_KPARAM_INFO
	.align		4
.L_2319:
        /*0018*/ 	.byte	0x04, 0x17
        /*001a*/ 	.short	(.L_2321 - .L_2320)
.L_2320:
        /*001c*/ 	.word	0x00000000
        /*0020*/ 	.short	0x0000
        /*0022*/ 	.short	0x0000
        /*0024*/ 	.byte	0x00, 0xf0, 0x11, 0x00


	//----- nvinfo : EIATTR_SPARSE_MMA_MASK
	.align		4
.L_2321:
        /*0028*/ 	.byte	0x03, 0x50
        /*002a*/ 	.short	0x0000


	//----- nvinfo : EIATTR_MAXREG_COUNT
	.align		4
        /*002c*/ 	.byte	0x03, 0x1b
        /*002e*/ 	.short	0x0080


	//----- nvinfo : EIATTR_EXTERNS
	.align		4
        /*0030*/ 	.byte	0x04, 0x0f
        /*0032*/ 	.short	(.L_2323 - .L_2322)


	//   ....[0]....
	.align		4
.L_2322:
        /*0034*/ 	.word	index@(__assertfail)


	//----- nvinfo : EIATTR_MERCURY_ISA_VERSION
	.align		4
.L_2323:
        /*0038*/ 	.byte	0x03, 0x5f
        /*003a*/ 	.short	0x0101


	//----- nvinfo : EIATTR_SYSCALL_OFFSETS
	.align		4
        /*003c*/ 	.byte	0x04, 0x46
        /*003e*/ 	.short	(.L_2325 - .L_2324)


	//   ....[0]....
.L_2324:
        /*0040*/ 	.word	0x00002260


	//   ....[1]....
        /*0044*/ 	.word	0x00003ab0


	//   ....[2]....
        /*0048*/ 	.word	0x00005d60


	//   ....[3]....
        /*004c*/ 	.word	0x000075b0


	//   ....[4]....
        /*0050*/ 	.word	0x00009830


	//   ....[5]....
        /*0054*/ 	.word	0x0000b080


	//   ....[6]....
        /*0058*/ 	.word	0x0000d2f0


	//   ....[7]....
        /*005c*/ 	.word	0x0000eb40


	//----- nvinfo : EIATTR_EXIT_INSTR_OFFSETS
	.align		4
.L_2325:
        /*0060*/ 	.byte	0x04, 0x1c
        /*0062*/ 	.short	(.L_2327 - .L_2326)


	//   ....[0]....
.L_2326:
        /*0064*/ 	.word	0x0000b130


	//   ....[1]....
        /*0068*/ 	.word	0x0000dcc0


	//   ....[2]....
        /*006c*/ 	.word	0x0000dd00


	//   ....[3]....
        /*0070*/ 	.word	0x0000dd90


	//   ....[4]....
        /*0074*/ 	.word	0x0000ddc0


	//   ....[5]....
        /*0078*/ 	.word	0x0000ddf0


	//   ....[6]....
        /*007c*/ 	.word	0x0000dea0


	//   ....[7]....
        /*0080*/ 	.word	0x0000df00


	//   ....[8]....
        /*0084*/ 	.word	0x0000dfc0


	//   ....[9]....
        /*0088*/ 	.word	0x0000e030


	//   ....[10]....
        /*008c*/ 	.word	0x0000e050


	//   ....[11]....
        /*0090*/ 	.word	0x0000e110


	//   ....[12]....
        /*0094*/ 	.word	0x0000e140


	//   ....[13]....
        /*0098*/ 	.word	0x0000e2f0


	//   ....[14]....
        /*009c*/ 	.word	0x0000e470


	//   ....[15]....
        /*00a0*/ 	.word	0x0000e4d0


	//   ....[16]....
        /*00a4*/ 	.word	0x0000e580


	//   ....[17]....
        /*00a8*/ 	.word	0x0000e720


	//   ....[18]....
        /*00ac*/ 	.word	0x0000e8c0


	//   ....[19]....
        /*00b0*/ 	.word	0x0000ea40


	//   ....[20]....
        /*00b4*/ 	.word	0x0000eb50


	//   ....[21]....
        /*00b8*/ 	.word	0x0000eb80


	//   ....[22]....
        /*00bc*/ 	.word	0x0000ebb0


	//----- nvinfo : EIATTR_MAX_THREADS
	.align		4
.L_2327:
        /*00c0*/ 	.byte	0x04, 0x05
        /*00c2*/ 	.short	(.L_2329 - .L_2328)
.L_2328:
        /*00c4*/ 	.word	0x00000080
        /*00c8*/ 	.word	0x00000001
        /*00cc*/ 	.word	0x00000001


	//----- nvinfo : EIATTR_CRS_STACK_SIZE
	.align		4
.L_2329:
        /*00d0*/ 	.byte	0x04, 0x1e
        /*00d2*/ 	.short	(.L_2331 - .L_2330)
.L_2330:
        /*00d4*/ 	.word	0x00000000


	//----- nvinfo : EIATTR_CBANK_PARAM_SIZE
	.align		4
.L_2331:
        /*00d8*/ 	.byte	0x03, 0x19
        /*00da*/ 	.short	0x0220


	//----- nvinfo : EIATTR_PARAM_CBANK
	.align		4
        /*00dc*/ 	.byte	0x04, 0x0a
        /*00de*/ 	.short	(.L_2333 - .L_2332)
	.align		4
.L_2332:
        /*00e0*/ 	.word	index@(.nv.constant0._ZN2at6native18elementwise_kernelILi128ELi4EZNS0_15gpu_kernel_implIZZZNS0_18GeluCUDAKernelImplERNS_18TensorIteratorBaseENS0_8GeluTypeEENKUlvE0_clEvENKUlvE_clEvEUldE_EEvS4_RKT_EUliE_EEviT1_)
        /*00e4*/ 	.short	0x0210
        /*00e6*/ 	.short	0x0220


	//----- nvinfo : EIATTR_SW_WAR
	.align		4
.L_2333:
        /*00e8*/ 	.byte	0x04, 0x36
        /*00ea*/ 	.short	(.L_2335 - .L_2334)
.L_2334:
        /*00ec*/ 	.word	0x00000008
.L_2335:


//--------------------- .nv.info._ZN2at6native27unrolled_elementwise_kernelIZZZNS0_18GeluCUDAKernelImplERNS_18TensorIteratorBaseENS0_8GeluTypeEENKUlvE0_clEvENKUlvE_clEvEUldE_St5arrayIPcLm2EELi4E23TrivialOffsetCalculatorILi1EjESC_NS0_6memory12LoadWithCastILi1EEENSD_13StoreWithCastILi1EEEEEviT_T0_T2_T3_T4_T5_ --------------------------
	.section	.nv.info._ZN2at6native27unrolled_elementwise_kernelIZZZNS0_18GeluCUDAKernelImplERNS_18TensorIteratorBaseENS0_8GeluTypeEENKUlvE0_clEvENKUlvE_clEvEUldE_St5arrayIPcLm2EELi4E23TrivialOffsetCalculatorILi1EjESC_NS0_6memory12LoadWithCastILi1EEENSD_13StoreWithCastILi1EEEEEviT_T0_T2_T3_T4_T5_,"",@"SHT_CUDA_INFO"
	.sectionflags	@""
	.align	4


	//----- nvinfo : EIATTR_CUDA_API_VERSION
	.align		4
        /*0000*/ 	.byte	0x04, 0x37
        /*0002*/ 	.short	(.L_2337 - .L_2336)
.L_2336:
        /*0004*/ 	.word	0x00000082


	//----- nvinfo : EIATTR_KPARAM_INFO
	.align		4
.L_2337:
        /*0008*/ 	.byte	0x04, 0x17
        /*000a*/ 	.short	(.L_2339 - .L_2338)
.L_2338:
        /*000c*/ 	.word	0x00000000
        /*0010*/ 	.short	0x0006
        /*0012*/ 	.short	0x0024
        /*0014*/ 	.byte	0x00, 0xf0, 0x21, 0x00


	//----- nvinfo : EIATTR_KPARAM_INFO
	.align		4
.L_2339:
        /*0018*/ 	.byte	0x04, 0x17
        /*001a*/ 	.short	(.L_2341 - .L_2340)
.L_2340:
        /*001c*/ 	.word	0x00000000
        /*0020*/ 	.short	0x0005
        /*0022*/ 	.short	0x001c
        /*0024*/ 	.byte	0x00, 0xf0, 0x21, 0x00


	//----- nvinfo : EIATTR_KPARAM_INFO
	.align		4
.L_2341:
        /*0028*/ 	.byte	0x04, 0x17
        /*002a*/ 	.short	(.L_2343 - .L_2342)
.L_2342:
        /*002c*/ 	.word	0x00000000
        /*0030*/ 	.short	0x0004
        /*0032*/ 	.short	0x0019
        /*0034*/ 	.byte	0x00, 0xf0, 0x05, 0x00


	//----- nvinfo : EIATTR_KPARAM_INFO
	.align		4
.L_2343:
        /*0038*/ 	.byte	0x04, 0x17
        /*003a*/ 	.short	(.L_2345 - .L_2344)
.L_2344:
        /*003c*/ 	.word	0x00000000
        /*0040*/ 	.short	0x0003
        /*0042*/ 	.short	0x0018
        /*0044*/ 	.byte	0x00, 0xf0, 0x05, 0x00


	//----- nvinfo : EIATTR_KPARAM_INFO
	.align		4
.L_2345:
        /*0048*/ 	.byte	0x04, 0x17
        /*004a*/ 	.short	(.L_2347 - .L_2346)
.L_2346:
        /*004c*/ 	.word	0x00000000
        /*0050*/ 	.short	0x0002
        /*0052*/ 	.short	0x0008
        /*0054*/ 	.byte	0x00, 0xf0, 0x41, 0x00


	//----- nvinfo : EIATTR_KPARAM_INFO
	.align		4
.L_2347:
        /*0058*/ 	.byte	0x04, 0x17
        /*005a*/ 	.short	(.L_2349 - .L_2348)
.L_2348:
        /*005c*/ 	.word	0x00000000
        /*0060*/ 	.short	0x0001
        /*0062*/ 	.short	0x0004
        /*0064*/ 	.byte	0x00, 0xf0, 0x05, 0x00


	//----- nvinfo : EIATTR_KPARAM_INFO
	.align		4
.L_2349:
        /*0068*/ 	.byte	0x04, 0x17
        /*006a*/ 	.short	(.L_2351 - .L_2350)
.L_2350:
        /*006c*/ 	.word	0x00000000
        /*0070*/ 	.short	0x0000
        /*0072*/ 	.short	0x0000
        /*0074*/ 	.byte	0x00, 0xf0, 0x11, 0x00


	//----- nvinfo : EIATTR_SPARSE_MMA_MASK
	.align		4
.L_2351:
        /*0078*/ 	.byte	0x03, 0x50
        /*007a*/ 	.short	0x0000


	//----- nvinfo : EIATTR_MAXREG_COUNT
	.align		4
        /*007c*/ 	.byte	0x03, 0x1b
        /*007e*/ 	.short	0x00ff


	//----- nvinfo : EIATTR_EXTERNS
	.align		4
        /*0080*/ 	.byte	0x04, 0x0f
        /*0082*/ 	.short	(.L_2353 - .L_2352)


	//   ....[0]....
	.align		4
.L_2352:
        /*0084*/ 	.word	index@(__assertfail)


	//----- nvinfo : EIATTR_MERCURY_ISA_VERSION
	.align		4
.L_2353:
        /*0088*/ 	.byte	0x03, 0x5f
        /*008a*/ 	.short	0x0101


	//----- nvinfo : EIATTR_SYSCALL_OFFSETS
	.align		4
        /*008c*/ 	.byte	0x04, 0x46
        /*008e*/ 	.short	(.L_2355 - .L_2354)


	//   ....[0]....
.L_2354:
        /*0090*/ 	.word	0x00000f80


	//   ....[1]....
        /*0094*/ 	.word	0x00001f20


	//   ....[2]....
        /*0098*/ 	.word	0x00002ed0


	//   ....[3]....
        /*009c*/ 	.word	0x00003e50


	//   ....[4]....
        /*00a0*/ 	.word	0x00007450


	//   ....[5]....
        /*00a4*/ 	.word	0x00008620


	//   ....[6]....
        /*00a8*/ 	.word	0x000097b0


	//   ....[7]....
        /*00ac*/ 	.word	0x0000a960


	//----- nvinfo : EIATTR_EXIT_INSTR_OFFSETS
	.align		4
.L_2355:
        /*00b0*/ 	.byte	0x04, 0x1c
        /*00b2*/ 	.short	(.L_2357 - .L_2356)


	//   ....[0]....
.L_2356:
        /*00b4*/ 	.word	0x00009850


	//   ....[1]....
        /*00b8*/ 	.word	0x000099a0


	//   ....[2]....
        /*00bc*/ 	.word	0x000099e0


	//   ....[3]....
        /*00c0*/ 	.word	0x00009a70


	//   ....[4]....
        /*00c4*/ 	.word	0x00009aa0


	//   ....[5]....
        /*00c8*/ 	.word	0x00009ad0


	//   ....[6]....
        /*00cc*/ 	.word	0x00009ba0


	//   ....[7]....
        /*00d0*/ 	.word	0x00009c20


	//   ....[8]....
        /*00d4*/ 	.word	0x00009d00


	//   ....[9]....
        /*00d8*/ 	.word	0x00009d90


	//   ....[10]....
        /*00dc*/ 	.word	0x00009db0


	//   ....[11]....
        /*00e0*/ 	.word	0x00009e70


	//   ....[12]....
        /*00e4*/ 	.word	0x00009ea0


	//   ....[13]....
        /*00e8*/ 	.word	0x0000a070


	//   ....[14]....
        /*00ec*/ 	.word	0x0000a210


	//   ....[15]....
        /*00f0*/ 	.word	0x0000a290


	//   ....[16]....
        /*00f4*/ 	.word	0x0000a340


	//   ....[17]....
        /*00f8*/ 	.word	0x0000a500


	//   ....[18]....
        /*00fc*/ 	.word	0x0000a6c0


	//   ....[19]....
        /*0100*/ 	.word	0x0000a860


	//   ....[20]....
        /*0104*/ 	.word	0x0000a970


	//   ....[21]....
        /*0108*/ 	.word	0x0000a9a0


	//   ....[22]....
        /*010c*/ 	.word	0x0000a9d0


	//----- nvinfo : EIATTR_MAX_THREADS
	.align		4
.L_2357:
        /*0110*/ 	.byte	0x04, 0x05
        /*0112*/ 	.short	(.L_2359 - .L_2358)
.L_2358:
        /*0114*/ 	.word	0x00000080
        /*0118*/ 	.word	0x00000001
        /*011c*/ 	.word	0x00000001


	//----- nvinfo : EIATTR_CRS_STACK_SIZE
	.align		4
.L_2359:
        /*0120*/ 	.byte	0x04, 0x1e
        /*0122*/ 	.short	(.L_2361 - .L_2360)
.L_2360:
        /*0124*/ 	.word	0x00000000


	//----- nvinfo : EIATTR_CBANK_PARAM_SIZE
	.align		4
.L_2361:
        /*0128*/ 	.byte	0x03, 0x19
        /*012a*/ 	.short	0x002c


	//----- nvinfo : EIATTR_PARAM_CBANK
	.align		4
        /*012c*/ 	.byte	0x04, 0x0a
        /*012e*/ 	.short	(.L_2363 - .L_2362)
	.align		4
.L_2362:
        /*0130*/ 	.word	index@(.nv.constant0._ZN2at6native27unrolled_elementwise_kernelIZZZNS0_18GeluCUDAKernelImplERNS_18TensorIteratorBaseENS0_8GeluTypeEENKUlvE0_clEvENKUlvE_clEvEUldE_St5arrayIPcLm2EELi4E23TrivialOffsetCalculatorILi1EjESC_NS0_6memory12LoadWithCastILi1EEENSD_13StoreWithCastILi1EEEEEviT_T0_T2_T3_T4_T5_)
        /*0134*/ 	.short	0x0210
        /*0136*/ 	.short	0x002c


	//----- nvinfo : EIATTR_SW_WAR
	.align		4
.L_2363:
        /*0138*/ 	.byte	0x04, 0x36
        /*013a*/ 	.short	(.L_2365 - .L_2364)
.L_2364:
        /*013c*/ 	.word	0x00000008
.L_2365:


//--------------------- .nv.info._ZN2at6native18elementwise_kernelILi128ELi2EZNS0_22gpu_kernel_impl_nocastIZZZNS0_18GeluCUDAKernelImplERNS_18TensorIteratorBaseENS0_8GeluTypeEENKUlvE0_clEvENKUlvE_clEvEUldE_EEvS4_RKT_EUliE_EEviT1_ --------------------------
	.section	.nv.info._ZN2at6native18elementwise_kernelILi128ELi2EZNS0_22gpu_kernel_impl_nocastIZZZNS0_18GeluCUDAKernelImplERNS_18TensorIteratorBaseENS0_8GeluTypeEENKUlvE0_clEvENKUlvE_clEvEUldE_EEvS4_RKT_EUliE_EEviT1_,"",@"SHT_CUDA_INFO"
	.sectionflags	@""
	.align	4


	//----- nvinfo : EIATTR_CUDA_API_VERSION
	.align		4
        /*0000*/ 	.byte	0x04, 0x37
        /*0002*/ 	.short	(.L_2367 - .L_2366)
.L_2366:
        /*0004*/ 	.word	0x00000082


	//----- nvinfo : EIATTR_KPARAM_INFO
	.align		4
.L_2367:
        /*0008*/ 	.byte	0x04, 0x17
        /*000a*/ 	.short	(.L_2369 - .L_2368)
.L_2368:
        /*000c*/ 	.word	0x00000000
        /*0010*/ 	.short	0x0001
        /*0012*/ 	.short	0x0008
        /*0014*/ 	.byte	0x00, 0xf0, 0x61, 0x08


	//----- nvinfo : EIATTR_KPARAM_INFO
	.align		4
.L_2369:
        /*0018*/ 	.byte	0x04, 0x17
        /*001a*/ 	.short	(.L_2371 - .L_2370)
.L_2370:
        /*001c*/ 	.word	0x00000000
        /*0020*/ 	.short	0x0000
        /*0022*/ 	.short	0x0000
        /*0024*/ 	.byte	0x00, 0xf0, 0x11, 0x00


	//----- nvinfo : EIATTR_SPARSE_MMA_MASK
	.align		4
.L_2371:
        /*0028*/ 	.byte	0x03, 0x50
        /*002a*/ 	.short	0x0000


	//----- nvinfo : EIATTR_MAXREG_COUNT
	.align		4
        /*002c*/ 	.byte	0x03, 0x1b
        /*002e*/ 	.short	0x0080


	//----- nvinfo : EIATTR_MERCURY_ISA_VERSION
	.align		4
        /*0030*/ 	.byte	0x03, 0x5f
        /*0032*/ 	.short	0x0101


	//----- nvinfo : EIATTR_EXIT_INSTR_OFFSETS
	.align		4
        /*0034*/ 	.byte	0x04, 0x1c
        /*0036*/ 	.short	(.L_2373 - .L_2372)


	//   ....[0]....
.L_2372:
        /*0038*/ 	.word	0x00001cc0


	//   ....[1]....
        /*003c*/ 	.word	0x000038b0


	//----- nvinfo : EIATTR_MAX_THREADS
	.align		4
.L_2373:
        /*0040*/ 	.byte	0x04, 0x05
        /*0042*/ 	.short	(.L_2375 - .L_2374)
.L_2374:
        /*0044*/ 	.word	0x00000080
        /*0048*/ 	.word	0x00000001
        /*004c*/ 	.word	0x00000001


	//----- nvinfo : EIATTR_CRS_STACK_SIZE
	.align		4
.L_2375:
        /*0050*/ 	.byte	0x04, 0x1e
        /*0052*/ 	.short	(.L_2377 - .L_2376)
.L_2376:
        /*0054*/ 	.word	0x00000000


	//----- nvinfo : EIATTR_CBANK_PARAM_SIZE
	.align		4
.L_2377:
        /*0058*/ 	.byte	0x03, 0x19
        /*005a*/ 	.short	0x0220


	//----- nvinfo : EIATTR_PARAM_CBANK
	.align		4
        /*005c*/ 	.byte	0x04, 0x0a
        /*005e*/ 	.short	(.L_2379 - .L_2378)
	.align		4
.L_2378:
        /*0060*/ 	.word	index@(.nv.constant0._ZN2at6native18elementwise_kernelILi128ELi2EZNS0_22gpu_kernel_impl_nocastIZZZNS0_18GeluCUDAKernelImplERNS_18TensorIteratorBaseENS0_8GeluTypeEENKUlvE0_clEvENKUlvE_clEvEUldE_EEvS4_RKT_EUliE_EEviT1_)
        /*0064*/ 	.short	0x0210
        /*0066*/ 	.short	0x0220


	//----- nvinfo : EIATTR_SW_WAR
	.align		4
.L_2379:
        /*0068*/ 	.byte	0x04, 0x36
        /*006a*/ 	.short	(.L_2381 - .L_2380)
.L_2380:
        /*006c*/ 	.word	0x00000008
.L_2381:


//--------------------- .nv.info._ZN2at6native27unrolled_elementwise_kernelIZZZNS0_18GeluCUDAKernelImplERNS_18TensorIteratorBaseENS0_8GeluTypeEENKUlvE0_clEvENKUlvE_clEvEUldE_St5arrayIPcLm2EELi4E23TrivialOffsetCalculatorILi1EjESC_NS0_6memory15LoadWithoutCastENSD_16StoreWithoutCastEEEviT_T0_T2_T3_T4_T5_ --------------------------
	.section	.nv.info._ZN2at6native27unrolled_elementwise_kernelIZZZNS0_18GeluCUDAKernelImplERNS_18TensorIteratorBaseENS0_8GeluTypeEENKUlvE0_clEvENKUlvE_clEvEUldE_St5arrayIPcLm2EELi4E23TrivialOffsetCalculatorILi1EjESC_NS0_6memory15LoadWithoutCastENSD_16StoreWithoutCastEEEviT_T0_T2_T3_T4_T5_,"",@"SHT_CUDA_INFO"
	.sectionflags	@""
	.align	4


	//----- nvinfo : EIATTR_CUDA_API_VERSION
	.align		4
        /*0000*/ 	.byte	0x04, 0x37
        /*0002*/ 	.short	(.L_2383 - .L_2382)
.L_2382:
        /*0004*/ 	.word	0x00000082


	//----- nvinfo : EIATTR_KPARAM_INFO
	.align		4
.L_2383:
        /*0008*/ 	.byte	0x04, 0x17
        /*000a*/ 	.short	(.L_2385 - .L_2384)
.L_2384:
        /*000c*/ 	.word	0x00000000
        /*0010*/ 	.short	0x0006
        /*0012*/ 	.short	0x001b
        /*0014*/ 	.byte	0x00, 0xf0, 0x05, 0x00


	//----- nvinfo : EIATTR_KPARAM_INFO
	.align		4
.L_2385:
        /*0018*/ 	.byte	0x04, 0x17
        /*001a*/ 	.short	(.L_2387 - .L_2386)
.L_2386:
        /*001c*/ 	.word	0x00000000
        /*0020*/ 	.short	0x0005
        /*0022*/ 	.short	0x001a
        /*0024*/ 	.byte	0x00, 0xf0, 0x05, 0x00


	//----- nvinfo : EIATTR_KPARAM_INFO
	.align		4
.L_2387:
        /*0028*/ 	.byte	0x04, 0x17
        /*002a*/ 	.short	(.L_2389 - .L_2388)
.L_2388:
        /*002c*/ 	.word	0x00000000
        /*0030*/ 	.short	0x0004
        /*0032*/ 	.short	0x0019
        /*0034*/ 	.byte	0x00, 0xf0, 0x05, 0x00


	//----- nvinfo : EIATTR_KPARAM_INFO
	.align		4
.L_2389:
        /*0038*/ 	.byte	0x04, 0x17
        /*003a*/ 	.short	(.L_2391 - .L_2390)
.L_2390:
        /*003c*/ 	.word	0x00000000
        /*0040*/ 	.short	0x0003
        /*0042*/ 	.short	0x0018
        /*0044*/ 	.byte	0x00, 0xf0, 0x05, 0x00


	//----- nvinfo : EIATTR_KPARAM_INFO
	.align		4
.L_2391:
        /*0048*/ 	.byte	0x04, 0x17
        /*004a*/ 	.short	(.L_2393 - .L_2392)
.L_2392:
        /*004c*/ 	.word	0x00000000
        /*0050*/ 	.short	0x0002
        /*0052*/ 	.short	0x0008
        /*0054*/ 	.byte	0x00, 0xf0, 0x41, 0x00


	//----- nvinfo : EIATTR_KPARAM_INFO
	.align		4
.L_2393:
        /*0058*/ 	.byte	0x04, 0x17
        /*005a*/ 	.short	(.L_2395 - .L_2394)
.L_2394:
        /*005c*/ 	.word	0x00000000
        /*0060*/ 	.short	0x0001
        /*0062*/ 	.short	0x0004
        /*0064*/ 	.byte	0x00, 0xf0, 0x05, 0x00


	//----- nvinfo : EIATTR_KPARAM_INFO
	.align		4
.L_2395:
        /*0068*/ 	.byte	0x04, 0x17
        /*006a*/ 	.short	(.L_2397 - .L_2396)
.L_2396:
        /*006c*/ 	.word	0x00000000
        /*0070*/ 	.short	0x0000
        /*0072*/ 	.short	0x0000
        /*0074*/ 	.byte	0x00, 0xf0, 0x11, 0x00


	//----- nvinfo : EIATTR_SPARSE_MMA_MASK
	.align		4
.L_2397:
        /*0078*/ 	.byte	0x03, 0x50
        /*007a*/ 	.short	0x0000


	//----- nvinfo : EIATTR_MAXREG_COUNT
	.align		4
        /*007c*/ 	.byte	0x03, 0x1b
        /*007e*/ 	.short	0x00ff


	//----- nvinfo : EIATTR_MERCURY_ISA_VERSION
	.align		4
        /*0080*/ 	.byte	0x03, 0x5f
        /*0082*/ 	.short	0x0101


	//----- nvinfo : EIATTR_EXIT_INSTR_OFFSETS
	.align		4
        /*0084*/ 	.byte	0x04, 0x1c
        /*0086*/ 	.short	(.L_2399 - .L_2398)


	//   ....[0]....
.L_2398:
        /*0088*/ 	.word	0x00002650


	//   ....[1]....
        /*008c*/ 	.word	0x000026a0


	//----- nvinfo : EIATTR_MAX_THREADS
	.align		4
.L_2399:
        /*0090*/ 	.byte	0x04, 0x05
        /*0092*/ 	.short	(.L_2401 - .L_2400)
.L_2400:
        /*0094*/ 	.word	0x00000080
        /*0098*/ 	.word	0x00000001
        /*009c*/ 	.word	0x00000001


	//----- nvinfo : EIATTR_CRS_STACK_SIZE
	.align		4
.L_2401:
        /*00a0*/ 	.byte	0x04, 0x1e
        /*00a2*/ 	.short	(.L_2403 - .L_2402)
.L_2402:
        /*00a4*/ 	.word	0x00000000


	//----- nvinfo : EIATTR_CBANK_PARAM_SIZE
	.align		4
.L_2403:
        /*00a8*/ 	.byte	0x03, 0x19
        /*00aa*/ 	.short	0x001c


	//----- nvinfo : EIATTR_PARAM_CBANK
	.align		4
        /*00ac*/ 	.byte	0x04, 0x0a
        /*00ae*/ 	.short	(.L_2405 - .L_2404)
	.align		4
.L_2404:
        /*00b0*/ 	.word	index@(.nv.constant0._ZN2at6native27unrolled_elementwise_kernelIZZZNS0_18GeluCUDAKernelImplERNS_18TensorIteratorBaseENS0_8GeluTypeEENKUlvE0_clEvENKUlvE_clEvEUldE_St5arrayIPcLm2EELi4E23TrivialOffsetCalculatorILi1EjESC_NS0_6memory15LoadWithoutCastENSD_16StoreWithoutCastEEEviT_T0_T2_T3_T4_T5_)
        /*00b4*/ 	.short	0x0210
        /*00b6*/ 	.short	0x001c


	//----- nvinfo : EIATTR_SW_WAR
	.align		4
.L_2405:
        /*00b8*/ 	.byte	0x04, 0x36
        /*00ba*/ 	.short	(.L_2407 - .L_2406)
.L_2406:
        /*00bc*/ 	.word	0x00000008
.L_2407:


//--------------------- .nv.info._ZN2at6native29vectorized_elementwise_kernelILi2EZZZNS0_18GeluCUDAKernelImplERNS_18TensorIteratorBaseENS0_8GeluTypeEENKUlvE0_clEvENKUlvE_clEvEUldE_St5arrayIPcLm2EEEEviT0_T1_ --------------------------
	.section	.nv.info._ZN2at6native29vectorized_elementwise_kernelILi2EZZZNS0_18GeluCUDAKernelImplERNS_18TensorIteratorBaseENS0_8GeluTypeEENKUlvE0_clEvENKUlvE_clEvEUldE_St5arrayIPcLm2EEEEviT0_T1_,"",@"SHT_CUDA_INFO"
	.sectionflags	@""
	.align	4


	//----- nvinfo : EIATTR_CUDA_API_VERSION
	.align		4
        /*0000*/ 	.byte	0x04, 0x37
        /*0002*/ 	.short	(.L_2409 - .L_2408)
.L_2408:
        /*0004*/ 	.word	0x00000082


	//----- nvinfo : EIATTR_KPARAM_INFO
	.align		4
.L_2409:
        /*0008*/ 	.byte	0x04, 0x17
        /*000a*/ 	.short	(.L_2411 - .L_2410)
.L_2410:
        /*000c*/ 	.word	0x00000000
        /*0010*/ 	.short	0x0002
        /*0012*/ 	.short	0x0008
        /*0014*/ 	.byte	0x00, 0xf0, 0x41, 0x00


	//----- nvinfo : EIATTR_KPARAM_INFO
	.align		4
.L_2411:
        /*0018*/ 	.byte	0x04, 0x17
        /*001a*/ 	.short	(.L_2413 - .L_2412)
.L_2412:
        /*001c*/ 	.word	0x00000000
        /*0020*/ 	.short	0x0001
        /*0022*/ 	.short	0x0004
        /*0024*/ 	.byte	0x00, 0xf0, 0x05, 0x00


	//----- nvinfo : EIATTR_KPARAM_INFO
	.align		4
.L_2413:
        /*0028*/ 	.byte	0x04, 0x17
        /*002a*/ 	.short	(.L_2415 - .L_2414)
.L_2414:
        /*002c*/ 	.word	0x00000000
        /*0030*/ 	.short	0x0000
        /*0032*/ 	.short	0x0000
        /*0034*/ 	.byte	0x00, 0xf0, 0x11, 0x00


	//----- nvinfo : EIATTR_SPARSE_MMA_MASK
	.align		4
.L_2415:
        /*0038*/ 	.byte	0x03, 0x50
        /*003a*/ 	.short	0x0000


	//----- nvinfo : EIATTR_MAXREG_COUNT
	.align		4
        /*003c*/ 	.byte	0x03, 0x1b
        /*003e*/ 	.short	0x00ff


	//----- nvinfo : EIATTR_MERCURY_ISA_VERSION
	.align		4
        /*0040*/ 	.byte	0x03, 0x5f
        /*0042*/ 	.short	0x0101


	//----- nvinfo : EIATTR_EXIT_INSTR_OFFSETS
	.align		4
        /*0044*/ 	.byte	0x04, 0x1c
        /*0046*/ 	.short	(.L_2417 - .L_2416)


	//   ....[0]....
.L_2416:
        /*0048*/ 	.word	0x00002f70


	//   ....[1]....
        /*004c*/ 	.word	0x00007c40


	//   ....[2]....
        /*0050*/ 	.word	0x00007c90


	//----- nvinfo : EIATTR_MAX_THREADS
	.align		4
.L_2417:
        /*0054*/ 	.byte	0x04, 0x05
        /*0056*/ 	.short	(.L_2419 - .L_2418)
.L_2418:
        /*0058*/ 	.word	0x00000080
        /*005c*/ 	.word	0x00000001
        /*0060*/ 	.word	0x00000001


	//----- nvinfo : EIATTR_CRS_STACK_SIZE
	.align		4
.L_2419:
        /*0064*/ 	.byte	0x04, 0x1e
        /*0066*/ 	.short	(.L_2421 - .L_2420)
.L_2420:
        /*0068*/ 	.word	0x00000000


	//----- nvinfo : EIATTR_CBANK_PARAM_SIZE
	.align		4
.L_2421:
        /*006c*/ 	.byte	0x03, 0x19
        /*006e*/ 	.short	0x0018


	//----- nvinfo : EIATTR_PARAM_CBANK
	.align		4
        /*0070*/ 	.byte	0x04, 0x0a
        /*0072*/ 	.short	(.L_2423 - .L_2422)
	.align		4
.L_2422:
        /*0074*/ 	.word	index@(.nv.constant0._ZN2at6native29vectorized_elementwise_kernelILi2EZZZNS0_18GeluCUDAKernelImplERNS_18TensorIteratorBaseENS0_8GeluTypeEENKUlvE0_clEvENKUlvE_clEvEUldE_St5arrayIPcLm2EEEEviT0_T1_)
        /*0078*/ 	.short	0x0210
        /*007a*/ 	.short	0x0018


	//----- nvinfo : EIATTR_SW_WAR
	.align		4
.L_2423:
        /*007c*/ 	.byte	0x04, 0x36
        /*007e*/ 	.short	(.L_2425 - .L_2424)
.L_2424:
        /*0080*/ 	.word	0x00000008
.L_2425:


//--------------------- .nv.info._ZN2at6native29vectorized_elementwise_kernelILi4EZZZNS0_18GeluCUDAKernelImplERNS_18TensorIteratorBaseENS0_8GeluTypeEENKUlvE0_clEvENKUlvE_clEvEUldE_St5arrayIPcLm2EEEEviT0_T1_ --------------------------
	.section	.nv.info._ZN2at6native29vectorized_elementwise_kernelILi4EZZZNS0_18GeluCUDAKernelImplERNS_18TensorIteratorBaseENS0_8GeluTypeEENKUlvE0_clEvENKUlvE_clEvEUldE_St5arrayIPcLm2EEEEviT0_T1_,"",@"SHT_CUDA_INFO"
	.sectionflags	@""
	.align	4


	//----- nvinfo : EIATTR_CUDA_API_VERSION
	.align		4
        /*0000*/ 	.byte	0x04, 0x37
        /*0002*/ 	.short	(.L_2427 - .L_2426)
.L_2426:
        /*0004*/ 	.word	0x00000082


	//----- nvinfo : EIATTR_KPARAM_INFO
	.align		4
.L_2427:
        /*0008*/ 	.byte	0x04, 0x17
        /*000a*/ 	.short	(.L_2429 - .L_2428)
.L_2428:
        /*000c*/ 	.word	0x00000000
        /*0010*/ 	.short	0x0002
        /*0012*/ 	.short	0x0008
        /*0014*/ 	.byte	0x00, 0xf0, 0x41, 0x00


	//----- nvinfo : EIATTR_KPARAM_INFO
	.align		4
.L_2429:
        /*0018*/ 	.byte	0x04, 0x17
        /*001a*/ 	.short	(.L_2431 - .L_2430)
.L_2430:
        /*001c*/ 	.word	0x00000000
        /*0020*/ 	.short	0x0001
        /*0022*/ 	.short	0x0004
        /*0024*/ 	.byte	0x00, 0xf0, 0x05, 0x00


	//----- nvinfo : EIATTR_KPARAM_INFO
	.align		4
.L_2431:
        /*0028*/ 	.byte	0x04, 0x17
        /*002a*/ 	.short	(.L_2433 - .L_2432)
.L_2432:
        /*002c*/ 	.word	0x00000000
        /*0030*/ 	.short	0x0000
        /*0032*/ 	.short	0x0000
        /*0034*/ 	.byte	0x00, 0xf0, 0x11, 0x00


	//----- nvinfo : EIATTR_SPARSE_MMA_MASK
	.align		4
.L_2433:
        /*0038*/ 	.byte	0x03, 0x50
        /*003a*/ 	.short	0x0000


	//----- nvinfo : EIATTR_MAXREG_COUNT
	.align		4
        /*003c*/ 	.byte	0x03, 0x1b
        /*003e*/ 	.short	0x00ff


	//----- nvinfo : EIATTR_MERCURY_ISA_VERSION
	.align		4
        /*0040*/ 	.byte	0x03, 0x5f
        /*0042*/ 	.short	0x0101


	//----- nvinfo : EIATTR_EXIT_INSTR_OFFSETS
	.align		4
        /*0044*/ 	.byte	0x04, 0x1c
        /*0046*/ 	.short	(.L_2435 - .L_2434)


	//   ....[0]....
.L_2434:
        /*0048*/ 	.word	0x00002f70


	//   ....[1]....
        /*004c*/ 	.word	0x00007c40


	//   ....[2]....
        /*0050*/ 	.word	0x00007c90


	//----- nvinfo : EIATTR_MAX_THREADS
	.align		4
.L_2435:
        /*0054*/ 	.byte	0x04, 0x05
        /*0056*/ 	.short	(.L_2437 - .L_2436)
.L_2436:
        /*0058*/ 	.word	0x00000080
        /*005c*/ 	.word	0x00000001
        /*0060*/ 	.word	0x00000001


	//----- nvinfo : EIATTR_CRS_STACK_SIZE
	.align		4
.L_2437:
        /*0064*/ 	.byte	0x04, 0x1e
        /*0066*/ 	.short	(.L_2439 - .L_2438)
.L_2438:
        /*0068*/ 	.word	0x00000000


	//----- nvinfo : EIATTR_CBANK_PARAM_SIZE
	.align		4
.L_2439:
        /*006c*/ 	.byte	0x03, 0x19
        /*006e*/ 	.short	0x0018


	//----- nvinfo : EIATTR_PARAM_CBANK
	.align		4
        /*0070*/ 	.byte	0x04, 0x0a
        /*0072*/ 	.short	(.L_2441 - .L_2440)
	.align		4
.L_2440:
        /*0074*/ 	.word	index@(.nv.constant0._ZN2at6native29vectorized_elementwise_kernelILi4EZZZNS0_18GeluCUDAKernelImplERNS_18TensorIteratorBaseENS0_8GeluTypeEENKUlvE0_clEvENKUlvE_clEvEUldE_St5arrayIPcLm2EEEEviT0_T1_)
        /*0078*/ 	.short	0x0210
        /*007a*/ 	.short	0x0018


	//----- nvinfo : EIATTR_SW_WAR
	.align		4
.L_2441:
        /*007c*/ 	.byte	0x04, 0x36
        /*007e*/ 	.short	(.L_2443 - .L_2442)
.L_2442:
        /*0080*/ 	.word	0x00000008
.L_2443:


//--------------------- .nv.info._ZN2at6native29vectorized_elementwise_kernelILi8EZZZNS0_18GeluCUDAKernelImplERNS_18TensorIteratorBaseENS0_8GeluTypeEENKUlvE0_clEvENKUlvE_clEvEUldE_St5arrayIPcLm2EEEEviT0_T1_ --------------------------
	.section	.nv.info._ZN2at6native29vectorized_elementwise_kernelILi8EZZZNS0_18GeluCUDAKernelImplERNS_18TensorIteratorBaseENS0_8GeluTypeEENKUlvE0_clEvENKUlvE_clEvEUldE_St5arrayIPcLm2EEEEviT0_T1_,"",@"SHT_CUDA_INFO"
	.sectionflags	@""
	.align	4


	//----- nvinfo : EIATTR_CUDA_API_VERSION
	.align		4
        /*0000*/ 	.byte	0x04, 0x37
        /*0002*/ 	.short	(.L_2445 - .L_2444)
.L_2444:
        /*0004*/ 	.word	0x00000082


	//----- nvinfo : EIATTR_KPARAM_INFO
	.align		4
.L_2445:
        /*0008*/ 	.byte	0x04, 0x17
        /*000a*/ 	.short	(.L_2447 - .L_2446)
.L_2446:
        /*000c*/ 	.word	0x00000000
        /*0010*/ 	.short	0x0002
        /*0012*/ 	.short	0x0008
        /*0014*/ 	.byte	0x00, 0xf0, 0x41, 0x00


	//----- nvinfo : EIATTR_KPARAM_INFO
	.align		4
.L_2447:
        /*0018*/ 	.byte	0x04, 0x17
        /*001a*/ 	.short	(.L_2449 - .L_2448)
.L_2448:
        /*001c*/ 	.word	0x00000000
        /*0020*/ 	.short	0x0001
        /*0022*/ 	.short	0x0004
        /*0024*/ 	.byte	0x00, 0xf0, 0x05, 0x00


	//----- nvinfo : EIATTR_KPARAM_INFO
	.align		4
.L_2449:
        /*0028*/ 	.byte	0x04, 0x17
        /*002a*/ 	.short	(.L_2451 - .L_2450)
.L_2450:
        /*002c*/ 	.word	0x00000000
        /*0030*/ 	.short	0x0000
        /*0032*/ 	.short	0x0000
        /*0034*/ 	.byte	0x00, 0xf0, 0x11, 0x00


	//----- nvinfo : EIATTR_SPARSE_MMA_MASK
	.align		4
.L_2451:
        /*0038*/ 	.byte	0x03, 0x50
        /*003a*/ 	.short	0x0000


	//----- nvinfo : EIATTR_MAXREG_COUNT
	.align		4
        /*003c*/ 	.byte	0x03, 0x1b
        /*003e*/ 	.short	0x00ff


	//----- nvinfo : EIATTR_MERCURY_ISA_VERSION
	.align		4
        /*0040*/ 	.byte	0x03, 0x5f
        /*0042*/ 	.short	0x0101


	//----- nvinfo : EIATTR_EXIT_INSTR_OFFSETS
	.align		4
        /*0044*/ 	.byte	0x04, 0x1c
        /*0046*/ 	.short	(.L_2453 - .L_2452)


	//   ....[0]....
.L_2452:
        /*0048*/ 	.word	0x00002f70


	//   ....[1]....
        /*004c*/ 	.word	0x00007c40


	//   ....[2]....
        /*0050*/ 	.word	0x00007c90


	//----- nvinfo : EIATTR_MAX_THREADS
	.align		4
.L_2453:
        /*0054*/ 	.byte	0x04, 0x05
        /*0056*/ 	.short	(.L_2455 - .L_2454)
.L_2454:
        /*0058*/ 	.word	0x00000080
        /*005c*/ 	.word	0x00000001
        /*0060*/ 	.word	0x00000001


	//----- nvinfo : EIATTR_CRS_STACK_SIZE
	.align		4
.L_2455:
        /*0064*/ 	.byte	0x04, 0x1e
        /*0066*/ 	.short	(.L_2457 - .L_2456)
.L_2456:
        /*0068*/ 	.word	0x00000000


	//----- nvinfo : EIATTR_CBANK_PARAM_SIZE
	.align		4
.L_2457:
        /*006c*/ 	.byte	0x03, 0x19
        /*006e*/ 	.short	0x0018


	//----- nvinfo : EIATTR_PARAM_CBANK
	.align		4
        /*0070*/ 	.byte	0x04, 0x0a
        /*0072*/ 	.short	(.L_2459 - .L_2458)
	.align		4
.L_2458:
        /*0074*/ 	.word	index@(.nv.constant0._ZN2at6native29vectorized_elementwise_kernelILi8EZZZNS0_18GeluCUDAKernelImplERNS_18TensorIteratorBaseENS0_8GeluTypeEENKUlvE0_clEvENKUlvE_clEvEUldE_St5arrayIPcLm2EEEEviT0_T1_)
        /*0078*/ 	.short	0x0210
        /*007a*/ 	.short	0x0018


	//----- nvinfo : EIATTR_SW_WAR
	.align		4
.L_2459:
        /*007c*/ 	.byte	0x04, 0x36
        /*007e*/ 	.short	(.L_2461 - .L_2460)
.L_2460:
        /*0080*/ 	.word	0x00000008
.L_2461:


//--------------------- .nv.info._ZN2at6native18elementwise_kernelILi128ELi4EZNS0_15gpu_kernel_implIZZZNS0_18GeluCUDAKernelImplERNS_18TensorIteratorBaseENS0_8GeluTypeEENKUlvE_clEvENKUlvE2_clEvEUlN3c108BFloat16EE_EEvS4_RKT_EUliE_EEviT1_ --------------------------
	.section	.nv.info._ZN2at6native18elementwise_kernelILi128ELi4EZNS0_15gpu_kernel_implIZZZNS0_18GeluCUDAKernelImplERNS_18TensorIteratorBaseENS0_8GeluTypeEENKUlvE_clEvENKUlvE2_clEvEUlN3c108BFloat16EE_EEvS4_RKT_EUliE_EEviT1_,"",@"SHT_CUDA_INFO"
	.sectionflags	@""
	.align	4


	//----- nvinfo : EIATTR_CUDA_API_VERSION
	.align		4
        /*0000*/ 	.byte	0x04, 0x37
        /*0002*/ 	.short	(.L_2463 - .L_2462)
.L_2462:
        /*0004*/ 	.word	0x00000082


	//----- nvinfo : EIATTR_KPARAM_INFO
	.align		4
.L_2463:
        /*0008*/ 	.byte	0x04, 0x17
        /*000a*/ 	.short	(.L_2465 - .L_2464)
.L_2464:
        /*000c*/ 	.word	0x00000000
        /*0010*/ 	.short	0x0001
        /*0012*/ 	.short	0x0008
        /*0014*/ 	.byte	0x00, 0xf0, 0x61, 0x08


	//----- nvinfo : EIATTR_KPARAM_INFO
	.align		4
.L_2465:
        /*0018*/ 	.byte	0x04, 0x17
        /*001a*/ 	.short	(.L_2467 - .L_2466)
.L_2466:
        /*001c*/ 	.word	0x00000000
        /*0020*/ 	.short	0x0000
        /*0022*/ 	.short	0x0000
        /*0024*/ 	.byte	0x00, 0xf0, 0x11, 0x00


	//----- nvinfo : EIATTR_SPARSE_MMA_MASK
	.align		4
.L_2467:
        /*0028*/ 	.byte	0x03, 0x50
        /*002a*/ 	.short	0x0000


	//----- nvinfo : EIATTR_MAXREG_COUNT
	.align		4
        /*002c*/ 	.byte	0x03, 0x1b
        /*002e*/ 	.short	0x0080


	//----- nvinfo : EIATTR_EXTERNS
	.align		4
        /*0030*/ 	.byte	0x04, 0x0f
        /*0032*/ 	.short	(.L_2469 - .L_2468)


	//   ....[0]....
	.align		4
.L_2468:
        /*0034*/ 	.word	index@(__assertfail)


	//----- nvinfo : EIATTR_MERCURY_ISA_VERSION
	.align		4
.L_2469:
        /*0038*/ 	.byte	0x03, 0x5f
        /*003a*/ 	.short	0x0101


	//----- nvinfo : EIATTR_SYSCALL_OFFSETS
	.align		4
        /*003c*/ 	.byte	0x04, 0x46
        /*003e*/ 	.short	(.L_2471 - .L_2470)


	//   ....[0]....
.L_2470:
        /*0040*/ 	.word	0x000022d0


	//   ....[1]....
        /*0044*/ 	.word	0x000032d0


	//   ....[2]....
        /*0048*/ 	.word	0x00005600


	//   ....[3]....
        /*004c*/ 	.word	0x00006600


	//   ....[4]....
        /*0050*/ 	.word	0x00008920


	//   ....[5]....
        /*0054*/ 	.word	0x00009920


	//   ....[6]....
        /*0058*/ 	.word	0x0000bc30


	//   ....[7]....
        /*005c*/ 	.word	0x0000cc30


	//----- nvinfo : EIATTR_EXIT_INSTR_OFFSETS
	.align		4
.L_2471:
        /*0060*/ 	.byte	0x04, 0x1c
        /*0062*/ 	.short	(.L_2473 - .L_2472)


	//   ....[0]....
.L_2472:
        /*0064*/ 	.word	0x000099f0


	//   ....[1]....
        /*0068*/ 	.word	0x0000be60


	//   ....[2]....
        /*006c*/ 	.word	0x0000bea0


	//   ....[3]....
        /*0070*/ 	.word	0x0000bf40


	//   ....[4]....
        /*0074*/ 	.word	0x0000bf80


	//   ....[5]....
        /*0078*/ 	.word	0x0000bfc0


	//   ....[6]....
        /*007c*/ 	.word	0x0000c050


	//   ....[7]....
        /*0080*/ 	.word	0x0000c090


	//   ....[8]....
        /*0084*/ 	.word	0x0000c130


	//   ....[9]....
        /*0088*/ 	.word	0x0000c180


	//   ....[10]....
        /*008c*/ 	.word	0x0000c1d0


	//   ....[11]....
        /*0090*/ 	.word	0x0000c2a0


	//   ....[12]....
        /*0094*/ 	.word	0x0000c300


	//   ....[13]....
        /*0098*/ 	.word	0x0000c490


	//   ....[14]....
        /*009c*/ 	.word	0x0000c5f0


	//   ....[15]....
        /*00a0*/ 	.word	0x0000c610


	//   ....[16]....
        /*00a4*/ 	.word	0x0000c6d0


	//   ....[17]....
        /*00a8*/ 	.word	0x0000c850


	//   ....[18]....
        /*00ac*/ 	.word	0x0000c9d0


	//   ....[19]....
        /*00b0*/ 	.word	0x0000cb30


	//   ....[20]....
        /*00b4*/ 	.word	0x0000cc40


	//   ....[21]....
        /*00b8*/ 	.word	0x0000cc80


	//   ....[22]....
        /*00bc*/ 	.word	0x0000ccc0


	//----- nvinfo : EIATTR_MAX_THREADS
	.align		4
.L_2473:
        /*00c0*/ 	.byte	0x04, 0x05
        /*00c2*/ 	.short	(.L_2475 - .L_2474)
.L_2474:
        /*00c4*/ 	.word	0x00000080
        /*00c8*/ 	.word	0x00000001
        /*00cc*/ 	.word	0x00000001


	//----- nvinfo : EIATTR_CRS_STACK_SIZE
	.align		4
.L_2475:
        /*00d0*/ 	.byte	0x04, 0x1e
        /*00d2*/ 	.short	(.L_2477 - .L_2476)
.L_2476:
        /*00d4*/ 	.word	0x00000000


	//----- nvinfo : EIATTR_CBANK_PARAM_SIZE
	.align		4
.L_2477:
        /*00d8*/ 	.byte	0x03, 0x19
        /*00da*/ 	.short	0x0220


	//----- nvinfo : EIATTR_PARAM_CBANK
	.align		4
        /*00dc*/ 	.byte	0x04, 0x0a
        /*00de*/ 	.short	(.L_2479 - .L_2478)
	.align		4
.L_2478:
        /*00e0*/ 	.word	index@(.nv.constant0._ZN2at6native18elementwise_kernelILi128ELi4EZNS0_15gpu_kernel_implIZZZNS0_18GeluCUDAKernelImplERNS_18TensorIteratorBaseENS0_8GeluTypeEENKUlvE_clEvENKUlvE2_clEvEUlN3c108BFloat16EE_EEvS4_RKT_EUliE_EEviT1_)
        /*00e4*/ 	.short	0x0210
        /*00e6*/ 	.short	0x0220


	//----- nvinfo : EIATTR_SW_WAR
	.align		4
.L_2479:
        /*00e8*/ 	.byte	0x04, 0x36
        /*00ea*/ 	.short	(.L_2481 - .L_2480)
.L_2480:
        /*00ec*/ 	.word	0x00000008
.L_2481:


//--------------------- .nv.info._ZN2at6native27unrolled_elementwise_kernelIZZZNS0_18GeluCUDAKernelImplERNS_18TensorIteratorBaseENS0_8GeluTypeEENKUlvE_clEvENKUlvE2_clEvEUlN3c108BFloat16EE_St5arrayIPcLm2EELi4E23TrivialOffsetCalculatorILi1EjESE_NS0_6memory12LoadWithCastILi1EEENSF_13StoreWithCastILi1EEEEEviT_T0_T2_T3_T4_T5_ --------------------------
	.section	.nv.info._ZN2at6native27unrolled_elementwise_kernelIZZZNS0_18GeluCUDAKernelImplERNS_18TensorIteratorBaseENS0_8GeluTypeEENKUlvE_clEvENKUlvE2_clEvEUlN3c108BFloat16EE_St5arrayIPcLm2EELi4E23TrivialOffsetCalculatorILi1EjESE_NS0_6memory12LoadWithCastILi1EEENSF_13StoreWithCastILi1EEEEEviT_T0_T2_T3_T4_T5_,"",@"SHT_CUDA_INFO"
	.sectionflags	@""
	.align	4


	//----- nvinfo : EIATTR_CUDA_API_VERSION
	.align		4
        /*0000*/ 	.byte	0x04, 0x37
        /*0002*/ 	.short	(.L_2483 - .L_2482)
.L_2482:
        /*0004*/ 	.word	0x00000082


	//----- nvinfo : EIATTR_KPARAM_INFO
	.align		4
.L_2483:
        /*0008*/ 	.byte	0x04, 0x17
        /*000a*/ 	.short	(.L_2485 - .L_2484)
.L_2484:
        /*000c*/ 	.word	0x00000000
        /*0010*/ 	.short	0x0006
        /*0012*/ 	.short	0x0024
        /*0014*/ 	.byte	0x00, 0xf0, 0x21, 0x00


	//----- nvinfo : EIATTR_KPARAM_INFO
	.align		4
.L_2485:
        /*0018*/ 	.byte	0x04, 0x17
        /*001a*/ 	.short	(.L_2487 - .L_2486)
.L_2486:
        /*001c*/ 	.word	0x00000000
        /*0020*/ 	.short	0x0005
        /*0022*/ 	.short	0x001c
        /*0024*/ 	.byte	0x00, 0xf0, 0x21, 0x00


	//----- nvinfo : EIATTR_KPARAM_INFO
	.align		4
.L_2487:
        /*0028*/ 	.byte	0x04, 0x17
        /*002a*/ 	.short	(.L_2489 - .L_2488)
.L_2488:
        /*002c*/ 	.word	0x00000000
        /*0030*/ 	.short	0x0004
        /*0032*/ 	.short	0x0019
        /*0034*/ 	.byte	0x00, 0xf0, 0x05, 0x00


	//----- nvinfo : EIATTR_KPARAM_INFO
	.align		4
.L_2489:
        /*0038*/ 	.byte	0x04, 0x17
        /*003a*/ 	.short	(.L_2491 - .L_2490)
.L_2490:
        /*003c*/ 	.word	0x00000000
        /*0040*/ 	.short	0x0003
        /*0042*/ 	.short	0x0018
        /*0044*/ 	.byte	0x00, 0xf0, 0x05, 0x00


	//----- nvinfo : EIATTR_KPARAM_INFO
	.align		4
.L_2491:
        /*0048*/ 	.byte	0x04, 0x17
        /*004a*/ 	.short	(.L_2493 - .L_2492)
.L_2492:
        /*004c*/ 	.word	0x00000000
        /*0050*/ 	.short	0x0002
        /*0052*/ 	.short	0x0008
        /*0054*/ 	.byte	0x00, 0xf0, 0x41, 0x00


	//----- nvinfo : EIATTR_KPARAM_INFO
	.align		4
.L_2493:
        /*0058*/ 	.byte	0x04, 0x17
        /*005a*/ 	.short	(.L_2495 - .L_2494)
.L_2494:
        /*005c*/ 	.word	0x00000000
        /*0060*/ 	.short	0x0001
        /*0062*/ 	.short	0x0004
        /*0064*/ 	.byte	0x00, 0xf0, 0x05, 0x00


	//----- nvinfo : EIATTR_KPARAM_INFO
	.align		4
.L_2495:
        /*0068*/ 	.byte	0x04, 0x17
        /*006a*/ 	.short	(.L_2497 - .L_2496)
.L_2496:
        /*006c*/ 	.word	0x00000000
        /*0070*/ 	.short	0x0000
        /*0072*/ 	.short	0x0000
        /*0074*/ 	.byte	0x00, 0xf0, 0x11, 0x00


	//----- nvinfo : EIATTR_SPARSE_MMA_MASK
	.align		4
.L_2497:
        /*0078*/ 	.byte	0x03, 0x50
        /*007a*/ 	.short	0x0000


	//----- nvinfo : EIATTR_MAXREG_COUNT
	.align		4
        /*007c*/ 	.byte	0x03, 0x1b
        /*007e*/ 	.short	0x00ff


	//----- nvinfo : EIATTR_EXTERNS
	.align		4
        /*0080*/ 	.byte	0x04, 0x0f
        /*0082*/ 	.short	(.L_2499 - .L_2498)


	//   ....[0]....
	.align		4
.L_2498:
        /*0084*/ 	.word	index@(__assertfail)


	//----- nvinfo : EIATTR_MERCURY_ISA_VERSION
	.align		4
.L_2499:
        /*0088*/ 	.byte	0x03, 0x5f
        /*008a*/ 	.short	0x0101


	//----- nvinfo : EIATTR_SYSCALL_OFFSETS
	.align		4
        /*008c*/ 	.byte	0x04, 0x46
        /*008e*/ 	.short	(.L_2501 - .L_2500)


	//   ....[0]....
.L_2500:
        /*0090*/ 	.word	0x000010e0


	//   ....[1]....
        /*0094*/ 	.word	0x00002220


	//   ....[2]....
        /*0098*/ 	.word	0x00003370


	//   ....[3]....
        /*009c*/ 	.word	0x00004490


	//   ....[4]....
        /*00a0*/ 	.word	0x00005990


	//   ....[5]....
        /*00a4*/ 	.word	0x000069b0


	//   ....[6]....
        /*00a8*/ 	.word	0x00007990


	//   ....[7]....
        /*00ac*/ 	.word	0x00008970


	//----- nvinfo : EIATTR_EXIT_INSTR_OFFSETS
	.align		4
.L_2501:
        /*00b0*/ 	.byte	0x04, 0x1c
        /*00b2*/ 	.short	(.L_2503 - .L_2502)


	//   ....[0]....
.L_2502:
        /*00b4*/ 	.word	0x00007a50


	//   ....[1]....
        /*00b8*/ 	.word	0x00007ba0


	//   ....[2]....
        /*00bc*/ 	.word	0x00007be0


	//   ....[3]....
        /*00c0*/ 	.word	0x00007c80


	//   ....[4]....
        /*00c4*/ 	.word	0x00007cc0


	//   ....[5]....
        /*00c8*/ 	.word	0x00007d00


	//   ....[6]....
        /*00cc*/ 	.word	0x00007d90


	//   ....[7]....
        /*00d0*/ 	.word	0x00007dd0


	//   ....[8]....
        /*00d4*/ 	.word	0x00007e70


	//   ....[9]....
        /*00d8*/ 	.word	0x00007ec0


	//   ....[10]....
        /*00dc*/ 	.word	0x00007f10


	//   ....[11]....
        /*00e0*/ 	.word	0x00007fe0


	//   ....[12]....
        /*00e4*/ 	.word	0x00008040


	//   ....[13]....
        /*00e8*/ 	.word	0x000081d0


	//   ....[14]....
        /*00ec*/ 	.word	0x00008330


	//   ....[15]....
        /*00f0*/ 	.word	0x00008350


	//   ....[16]....
        /*00f4*/ 	.word	0x00008410


	//   ....[17]....
        /*00f8*/ 	.word	0x00008590


	//   ....[18]....
        /*00fc*/ 	.word	0x00008710


	//   ....[19]....
        /*0100*/ 	.word	0x00008870


	//   ....[20]....
        /*0104*/ 	.word	0x00008980


	//   ....[21]....
        /*0108*/ 	.word	0x000089c0


	//   ....[22]....
        /*010c*/ 	.word	0x00008a00


	//----- nvinfo : EIATTR_MAX_THREADS
	.align		4
.L_2503:
        /*0110*/ 	.byte	0x04, 0x05
        /*0112*/ 	.short	(.L_2505 - .L_2504)
.L_2504:
        /*0114*/ 	.word	0x00000080
        /*0118*/ 	.word	0x00000001
        /*011c*/ 	.word	0x00000001


	//----- nvinfo : EIATTR_CRS_STACK_SIZE
	.align		4
.L_2505:
        /*0120*/ 	.byte	0x04, 0x1e
        /*0122*/ 	.short	(.L_2507 - .L_2506)
.L_2506:
        /*0124*/ 	.word	0x00000000


	//----- nvinfo : EIATTR_CBANK_PARAM_SIZE
	.align		4
.L_2507:
        /*0128*/ 	.byte	0x03, 0x19
        /*012a*/ 	.short	0x002c


	//----- nvinfo : EIATTR_PARAM_CBANK
	.align		4
        /*012c*/ 	.byte	0x04, 0x0a
        /*012e*/ 	.short	(.L_2509 - .L_2508)
	.align		4
.L_2508:
        /*0130*/ 	.word	index@(.nv.constant0._ZN2at6native27unrolled_elementwise_kernelIZZZNS0_18GeluCUDAKernelImplERNS_18TensorIteratorBaseENS0_8GeluTypeEENKUlvE_clEvENKUlvE2_clEvEUlN3c108BFloat16EE_St5arrayIPcLm2EELi4E23TrivialOffsetCalculatorILi1EjESE_NS0_6memory12LoadWithCastILi1EEENSF_13StoreWithCastILi1EEEEEviT_T0_T2_T3_T4_T5_)
        /*0134*/ 	.short	0x0210
        /*0136*/ 	.short	0x002c


	//----- nvinfo : EIATTR_SW_WAR
	.align		4
.L_2509:
        /*0138*/ 	.byte	0x04, 0x36
        /*013a*/ 	.short	(.L_2511 - .L_2510)
.L_2510:
        /*013c*/ 	.word	0x00000008
.L_2511:


//--------------------- .nv.info._ZN2at6native18elementwise_kernelILi128ELi4EZNS0_22gpu_kernel_impl_nocastIZZZNS0_18GeluCUDAKernelImplERNS_18TensorIteratorBaseENS0_8GeluTypeEENKUlvE_clEvENKUlvE2_clEvEUlN3c108BFloat16EE_EEvS4_RKT_EUliE_EEviT1_ --------------------------
	.section	.nv.info._ZN2at6native18elementwise_kernelILi128ELi4EZNS0_22gpu_kernel_impl_nocastIZZZNS0_18GeluCUDAKernelImplERNS_18TensorIteratorBaseENS0_8GeluTypeEENKUlvE_clEvENKUlvE2_clEvEUlN3c108BFloat16EE_EEvS4_RKT_EUliE_EEviT1_,"",@"SHT_CUDA_INFO"
	.sectionflags	@""
	.align	4


	//----- nvinfo : EIATTR_CUDA_API_VERSION
	.align		4
        /*0000*/ 	.byte	0x04, 0x37
        /*0002*/ 	.short	(.L_2513 - .L_2512)
.L_2512:
        /*0004*/ 	.word	0x00000082


	//----- nvinfo : EIATTR_KPARAM_INFO
	.align		4
.L_2513:
        /*0008*/ 	.byte	0x04, 0x17
        /*000a*/ 	.short	(.L_2515 - .L_2514)
.L_2514:
        /*000c*/ 	.word	0x00000000
        /*0010*/ 	.short	0x0001
        /*0012*/ 	.short	0x0008
        /*0014*/ 	.byte	0x00, 0xf0, 0x61, 0x08


	//----- nvinfo : EIATTR_KPARAM_INFO
	.align		4
.L_2515:
        /*0018*/ 	.byte	0x04, 0x17
        /*001a*/ 	.short	(.L_2517 - .L_2516)
.L_2516:
        /*001c*/ 	.word	0x00000000
        /*0020*/ 	.short	0x0000
        /*0022*/ 	.short	0x0000
        /*0024*/ 	.byte	0x00, 0xf0, 0x11, 0x00


	//----- nvinfo : EIATTR_SPARSE_MMA_MASK
	.align		4
.L_2517:
        /*0028*/ 	.byte	0x03, 0x50
        /*002a*/ 	.short	0x0000


	//----- nvinfo : EIATTR_MAXREG_COUNT
	.align		4
        /*002c*/ 	.byte	0x03, 0x1b
        /*002e*/ 	.short	0x0080


	//----- nvinfo : EIATTR_MERCURY_ISA_VERSION
	.align		4
        /*0030*/ 	.byte	0x03, 0x5f
        /*0032*/ 	.short	0x0101


	//----- nvinfo : EIATTR_EXIT_INSTR_OFFSETS
	.align		4
        /*0034*/ 	.byte	0x04, 0x1c
        /*0036*/ 	.short	(.L_2519 - .L_2518)


	//   ....[0]....
.L_2518:
        /*0038*/ 	.word	0x00003d40


	//   ....[1]....
        /*003c*/ 	.word	0x00005150


	//----- nvinfo : EIATTR_MAX_THREADS
	.align		4
.L_2519:
        /*0040*/ 	.byte	0x04, 0x05
        /*0042*/ 	.short	(.L_2521 - .L_2520)
.L_2520:
        /*0044*/ 	.word	0x00000080
        /*0048*/ 	.word	0x00000001
        /*004c*/ 	.word	0x00000001


	//----- nvinfo : EIATTR_CRS_STACK_SIZE
	.align		4
.L_2521:
        /*0050*/ 	.byte	0x04, 0x1e
        /*0052*/ 	.short	(.L_2523 - .L_2522)
.L_2522:
        /*0054*/ 	.word	0x00000000


	//----- nvinfo : EIATTR_CBANK_PARAM_SIZE
	.align		4
.L_2523:
        /*0058*/ 	.byte	0x03, 0x19
        /*005a*/ 	.short	0x0220


	//----- nvinfo : EIATTR_PARAM_CBANK
	.align		4
        /*005c*/ 	.byte	0x04, 0x0a
        /*005e*/ 	.short	(.L_2525 - .L_2524)
	.align		4
.L_2524:
        /*0060*/ 	.word	index@(.nv.constant0._ZN2at6native18elementwise_kernelILi128ELi4EZNS0_22gpu_kernel_impl_nocastIZZZNS0_18GeluCUDAKernelImplERNS_18TensorIteratorBaseENS0_8GeluTypeEENKUlvE_clEvENKUlvE2_clEvEUlN3c108BFloat16EE_EEvS4_RKT_EUliE_EEviT1_)
        /*0064*/ 	.short	0x0210
        /*0066*/ 	.short	0x0220


	//----- nvinfo : EIATTR_SW_WAR
	.align		4
.L_2525:
        /*0068*/ 	.byte	0x04, 0x36
        /*006a*/ 	.short	(.L_2527 - .L_2526)
.L_2526:
        /*006c*/ 	.word	0x00000008
.L_2527:


//--------------------- .nv.info._ZN2at6native27unrolled_elementwise_kernelIZZZNS0_18GeluCUDAKernelImplERNS_18TensorIteratorBaseENS0_8GeluTypeEENKUlvE_clEvENKUlvE2_clEvEUlN3c108BFloat16EE_St5arrayIPcLm2EELi4E23TrivialOffsetCalculatorILi1EjESE_NS0_6memory15LoadWithoutCastENSF_16StoreWithoutCastEEEviT_T0_T2_T3_T4_T5_ --------------------------
	.section	.nv.info._ZN2at6native27unrolled_elementwise_kernelIZZZNS0_18GeluCUDAKernelImplERNS_18TensorIteratorBaseENS0_8GeluTypeEENKUlvE_clEvENKUlvE2_clEvEUlN3c108BFloat16EE_St5arrayIPcLm2EELi4E23TrivialOffsetCalculatorILi1EjESE_NS0_6memory15LoadWithoutCastENSF_16StoreWithoutCastEEEviT_T0_T2_T3_T4_T5_,"",@"SHT_CUDA_INFO"
	.sectionflags	@""
	.align	4


	//----- nvinfo : EIATTR_CUDA_API_VERSION
	.align		4
        /*0000*/ 	.byte	0x04, 0x37
        /*0002*/ 	.short	(.L_2529 - .L_2528)
.L_2528:
        /*0004*/ 	.word	0x00000082


	//----- nvinfo : EIATTR_KPARAM_INFO
	.align		4
.L_2529:
        /*0008*/ 	.byte	0x04, 0x17
        /*000a*/ 	.short	(.L_2531 - .L_2530)
.L_2530:
        /*000c*/ 	.word	0x00000000
        /*0010*/ 	.short	0x0006
        /*0012*/ 	.short	0x001b
        /*0014*/ 	.byte	0x00, 0xf0, 0x05, 0x00


	//----- nvinfo : EIATTR_KPARAM_INFO
	.align		4
.L_2531:
        /*0018*/ 	.byte	0x04, 0x17
        /*001a*/ 	.short	(.L_2533 - .L_2532)
.L_2532:
        /*001c*/ 	.word	0x00000000
        /*0020*/ 	.short	0x0005
        /*0022*/ 	.short	0x001a
        /*0024*/ 	.byte	0x00, 0xf0, 0x05, 0x00


	//----- nvinfo : EIATTR_KPARAM_INFO
	.align		4
.L_2533:
        /*0028*/ 	.byte	0x04, 0x17
        /*002a*/ 	.short	(.L_2535 - .L_2534)
.L_2534:
        /*002c*/ 	.word	0x00000000
        /*0030*/ 	.short	0x0004
        /*0032*/ 	.short	0x0019
        /*0034*/ 	.byte	0x00, 0xf0, 0x05, 0x00


	//----- nvinfo : EIATTR_KPARAM_INFO
	.align		4
.L_2535:
        /*0038*/ 	.byte	0x04, 0x17
        /*003a*/ 	.short	(.L_2537 - .L_2536)
.L_2536:
        /*003c*/ 	.word	0x00000000
        /*0040*/ 	.short	0x0003
        /*0042*/ 	.short	0x0018
        /*0044*/ 	.byte	0x00, 0xf0, 0x05, 0x00


	//----- nvinfo : EIATTR_KPARAM_INFO
	.align		4
.L_2537:
        /*0048*/ 	.byte	0x04, 0x17
        /*004a*/ 	.short	(.L_2539 - .L_2538)
.L_2538:
        /*004c*/ 	.word	0x00000000
        /*0050*/ 	.short	0x0002
        /*0052*/ 	.short	0x0008
        /*0054*/ 	.byte	0x00, 0xf0, 0x41, 0x00


	//----- nvinfo : EIATTR_KPARAM_INFO
	.align		4
.L_2539:
        /*0058*/ 	.byte	0x04, 0x17
        /*005a*/ 	.short	(.L_2541 - .L_2540)
.L_2540:
        /*005c*/ 	.word	0x00000000
        /*0060*/ 	.short	0x0001
        /*0062*/ 	.short	0x0004
        /*0064*/ 	.byte	0x00, 0xf0, 0x05, 0x00


	//----- nvinfo : EIATTR_KPARAM_INFO
	.align		4
.L_2541:
        /*0068*/ 	.byte	0x04, 0x17
        /*006a*/ 	.short	(.L_2543 - .L_2542)
.L_2542:
        /*006c*/ 	.word	0x00000000
        /*0070*/ 	.short	0x0000
        /*0072*/ 	.short	0x0000
        /*0074*/ 	.byte	0x00, 0xf0, 0x11, 0x00


	//----- nvinfo : EIATTR_SPARSE_MMA_MASK
	.align		4
.L_2543:
        /*0078*/ 	.byte	0x03, 0x50
        /*007a*/ 	.short	0x0000


	//----- nvinfo : EIATTR_MAXREG_COUNT
	.align		4
        /*007c*/ 	.byte	0x03, 0x1b
        /*007e*/ 	.short	0x00ff


	//----- nvinfo : EIATTR_MERCURY_ISA_VERSION
	.align		4
        /*0080*/ 	.byte	0x03, 0x5f
        /*0082*/ 	.short	0x0101


	//----- nvinfo : EIATTR_EXIT_INSTR_OFFSETS
	.align		4
        /*0084*/ 	.byte	0x04, 0x1c
        /*0086*/ 	.short	(.L_2545 - .L_2544)


	//   ....[0]....
.L_2544:
        /*0088*/ 	.word	0x00000710


	//   ....[1]....
        /*008c*/ 	.word	0x00000760


	//----- nvinfo : EIATTR_MAX_THREADS
	.align		4
.L_2545:
        /*0090*/ 	.byte	0x04, 0x05
        /*0092*/ 	.short	(.L_2547 - .L_2546)
.L_2546:
        /*0094*/ 	.word	0x00000080
        /*0098*/ 	.word	0x00000001
        /*009c*/ 	.word	0x00000001


	//----- nvinfo : EIATTR_CRS_STACK_SIZE
	.align		4
.L_2547:
        /*00a0*/ 	.byte	0x04, 0x1e
        /*00a2*/ 	.short	(.L_2549 - .L_2548)
.L_2548:
        /*00a4*/ 	.word	0x00000000


	//----- nvinfo : EIATTR_CBANK_PARAM_SIZE
	.align		4
.L_2549:
        /*00a8*/ 	.byte	0x03, 0x19
        /*00aa*/ 	.short	0x001c


	//----- nvinfo : EIATTR_PARAM_CBANK
	.align		4
        /*00ac*/ 	.byte	0x04, 0x0a
        /*00ae*/ 	.short	(.L_2551 - .L_2550)
	.align		4
.L_2550:
        /*00b0*/ 	.word	index@(.nv.constant0._ZN2at6native27unrolled_elementwise_kernelIZZZNS0_18GeluCUDAKernelImplERNS_18TensorIteratorBaseENS0_8GeluTypeEENKUlvE_clEvENKUlvE2_clEvEUlN3c108BFloat16EE_St5arrayIPcLm2EELi4E23TrivialOffsetCalculatorILi1EjESE_NS0_6memory15LoadWithoutCastENSF_16StoreWithoutCastEEEviT_T0_T2_T3_T4_T5_)
        /*00b4*/ 	.short	0x0210
        /*00b6*/ 	.short	0x001c


	//----- nvinfo : EIATTR_SW_WAR
	.align		4
.L_2551:
        /*00b8*/ 	.byte	0x04, 0x36
        /*00ba*/ 	.short	(.L_2553 - .L_2552)
.L_2552:
        /*00bc*/ 	.word	0x00000008
.L_2553:


//--------------------- .nv.info._ZN2at6native29vectorized_elementwise_kernelILi2EZZZNS0_18GeluCUDAKernelImplERNS_18TensorIteratorBaseENS0_8GeluTypeEENKUlvE_clEvENKUlvE2_clEvEUlN3c108BFloat16EE_St5arrayIPcLm2EEEEviT0_T1_ --------------------------
	.section	.nv.info._ZN2at6native29vectorized_elementwise_kernelILi2EZZZNS0_18GeluCUDAKernelImplERNS_18TensorIteratorBaseENS0_8GeluTypeEENKUlvE_clEvENKUlvE2_clEvEUlN3c108BFloat16EE_St5arrayIPcLm2EEEEviT0_T1_,"",@"SHT_CUDA_INFO"
	.sectionflags	@""
	.align	4


	//----- nvinfo : EIATTR_CUDA_API_VERSION
	.align		4
        /*0000*/ 	.byte	0x04, 0x37
        /*0002*/ 	.short	(.L_2555 - .L_2554)
.L_2554:
        /*0004*/ 	.word	0x00000082


	//----- nvinfo : EIATTR_KPARAM_INFO
	.align		4
.L_2555:
        /*0008*/ 	.byte	0x04, 0x17
        /*000a*/ 	.short	(.L_2557 - .L_2556)
.L_2556:
        /*000c*/ 	.word	0x00000000
        /*0010*/ 	.short	0x0002
        /*0012*/ 	.short	0x0008
        /*0014*/ 	.byte	0x00, 0xf0, 0x41, 0x00


	//----- nvinfo : EIATTR_KPARAM_INFO
	.align		4
.L_2557:
        /*0018*/ 	.byte	0x04, 0x17
        /*001a*/ 	.short	(.L_2559 - .L_2558)
.L_2558:
        /*001c*/ 	.word	0x00000000
        /*0020*/ 	.short	0x0001
        /*0022*/ 	.short	0x0004
        /*0024*/ 	.byte	0x00, 0xf0, 0x05, 0x00


	//----- nvinfo : EIATTR_KPARAM_INFO
	.align		4
.L_2559:
        /*0028*/ 	.byte	0x04, 0x17
        /*002a*/ 	.short	(.L_2561 - .L_2560)
.L_2560:
        /*002c*/ 	.word	0x00000000
        /*0030*/ 	.short	0x0000
        /*0032*/ 	.short	0x0000
        /*0034*/ 	.byte	0x00, 0xf0, 0x11, 0x00


	//----- nvinfo : EIATTR_SPARSE_MMA_MASK
	.align		4
.L_2561:
        /*0038*/ 	.byte	0x03, 0x50
        /*003a*/ 	.short	0x0000


	//----- nvinfo : EIATTR_MAXREG_COUNT
	.align		4
        /*003c*/ 	.byte	0x03, 0x1b
        /*003e*/ 	.short	0x00ff


	//----- nvinfo : EIATTR_MERCURY_ISA_VERSION
	.align		4
        /*0040*/ 	.byte	0x03, 0x5f
        /*0042*/ 	.short	0x0101


	//----- nvinfo : EIATTR_EXIT_INSTR_OFFSETS
	.align		4
        /*0044*/ 	.byte	0x04, 0x1c
        /*0046*/ 	.short	(.L_2563 - .L_2562)


	//   ....[0]....
.L_2562:
        /*0048*/ 	.word	0x00000670


	//   ....[1]....
        /*004c*/ 	.word	0x000014e0


	//   ....[2]....
        /*0050*/ 	.word	0x00001530


	//----- nvinfo : EIATTR_MAX_THREADS
	.align		4
.L_2563:
        /*0054*/ 	.byte	0x04, 0x05
        /*0056*/ 	.short	(.L_2565 - .L_2564)
.L_2564:
        /*0058*/ 	.word	0x00000080
        /*005c*/ 	.word	0x00000001
        /*0060*/ 	.word	0x00000001


	//----- nvinfo : EIATTR_CRS_STACK_SIZE
	.align		4
.L_2565:
        /*0064*/ 	.byte	0x04, 0x1e
        /*0066*/ 	.short	(.L_2567 - .L_2566)
.L_2566:
        /*0068*/ 	.word	0x00000000


	//----- nvinfo : EIATTR_CBANK_PARAM_SIZE
	.align		4
.L_2567:
        /*006c*/ 	.byte	0x03, 0x19
        /*006e*/ 	.short	0x0018


	//----- nvinfo : EIATTR_PARAM_CBANK
	.align		4
        /*0070*/ 	.byte	0x04, 0x0a
        /*0072*/ 	.short	(.L_2569 - .L_2568)
	.align		4
.L_2568:
        /*0074*/ 	.word	index@(.nv.constant0._ZN2at6native29vectorized_elementwise_kernelILi2EZZZNS0_18GeluCUDAKernelImplERNS_18TensorIteratorBaseENS0_8GeluTypeEENKUlvE_clEvENKUlvE2_clEvEUlN3c108BFloat16EE_St5arrayIPcLm2EEEEviT0_T1_)
        /*0078*/ 	.short	0x0210
        /*007a*/ 	.short	0x0018


	//----- nvinfo : EIATTR_SW_WAR
	.align		4
.L_2569:
        /*007c*/ 	.byte	0x04, 0x36
        /*007e*/ 	.short	(.L_2571 - .L_2570)
.L_2570:
        /*0080*/ 	.word	0x00000008
.L_2571:


//--------------------- .nv.info._ZN2at6native29vectorized_elementwise_kernelILi4EZZZNS0_18GeluCUDAKernelImplERNS_18TensorIteratorBaseENS0_8GeluTypeEENKUlvE_clEvENKUlvE2_clEvEUlN3c108BFloat16EE_St5arrayIPcLm2EEEEviT0_T1_ --------------------------
	.section	.nv.info._ZN2at6native29vectorized_elementwise_kernelILi4EZZZNS0_18GeluCUDAKernelImplERNS_18TensorIteratorBaseENS0_8GeluTypeEENKUlvE_clEvENKUlvE2_clEvEUlN3c108BFloat16EE_St5arrayIPcLm2EEEEviT0_T1_,"",@"SHT_CUDA_INFO"
	.sectionflags	@""
	.align	4


	//----- nvinfo : EIATTR_CUDA_API_VERSION
	.align		4
        /*0000*/ 	.byte	0x04, 0x37
        /*0002*/ 	.short	(.L_2573 - .L_2572)
.L_2572:
        /*0004*/ 	.word	0x00000082


	//----- nvinfo : EIATTR_KPARAM_INFO
	.align		4
.L_2573:
        /*0008*/ 	.byte	0x04, 0x17
        /*000a*/ 	.short	(.L_2575 - .L_2574)
.L_2574:
        /*000c*/ 	.word	0x00000000
        /*0010*/ 	.short	0x0002
        /*0012*/ 	.short	0x0008
        /*0014*/ 	.byte	0x00, 0xf0, 0x41, 0x00


	//----- nvinfo : EIATTR_KPARAM_INFO
	.align		4
.L_2575:
        /*0018*/ 	.byte	0x04, 0x17
        /*001a*/ 	.short	(.L_2577 - .L_2576)
.L_2576:
        /*001c*/ 	.word	0x00000000
        /*0020*/ 	.short	0x0001
        /*0022*/ 	.short	0x0004
        /*0024*/ 	.byte	0x00, 0xf0, 0x05, 0x00


	//----- nvinfo : EIATTR_KPARAM_INFO
	.align		4
.L_2577:
        /*0028*/ 	.byte	0x04, 0x17
        /*002a*/ 	.short	(.L_2579 - .L_2578)
.L_2578:
        /*002c*/ 	.word	0x00000000
        /*0030*/ 	.short	0x0000
        /*0032*/ 	.short	0x0000
        /*0034*/ 	.byte	0x00, 0xf0, 0x11, 0x00


	//----- nvinfo : EIATTR_SPARSE_MMA_MASK
	.align		4
.L_2579:
        /*0038*/ 	.byte	0x03, 0x50
        /*003a*/ 	.short	0x0000


	//----- nvinfo : EIATTR_MAXREG_COUNT
	.align		4
        /*003c*/ 	.byte	0x03, 0x1b
        /*003e*/ 	.short	0x00ff


	//----- nvinfo : EIATTR_MERCURY_ISA_VERSION
	.align		4
        /*0040*/ 	.byte	0x03, 0x5f
        /*0042*/ 	.short	0x0101


	//----- nvinfo : EIATTR_EXIT_INSTR_OFFSETS
	.align		4
        /*0044*/ 	.byte	0x04, 0x1c
        /*0046*/ 	.short	(.L_2581 - .L_2580)


	//   ....[0]....
.L_2580:
        /*0048*/ 	.word	0x00000630


	//   ....[1]....
        /*004c*/ 	.word	0x000014a0


	//   ....[2]....
        /*0050*/ 	.word	0x000014f0


	//----- nvinfo : EIATTR_MAX_THREADS
	.align		4
.L_2581:
        /*0054*/ 	.byte	0x04, 0x05
        /*0056*/ 	.short	(.L_2583 - .L_2582)
.L_2582:
        /*0058*/ 	.word	0x00000080
        /*005c*/ 	.word	0x00000001
        /*0060*/ 	.word	0x00000001


	//----- nvinfo : EIATTR_CRS_STACK_SIZE
	.align		4
.L_2583:
        /*0064*/ 	.byte	0x04, 0x1e
        /*0066*/ 	.short	(.L_2585 - .L_2584)
.L_2584:
        /*0068*/ 	.word	0x00000000


	//----- nvinfo : EIATTR_CBANK_PARAM_SIZE
	.align		4
.L_2585:
        /*006c*/ 	.byte	0x03, 0x19
        /*006e*/ 	.short	0x0018


	//----- nvinfo : EIATTR_PARAM_CBANK
	.align		4
        /*0070*/ 	.byte	0x04, 0x0a
        /*0072*/ 	.short	(.L_2587 - .L_2586)
	.align		4
.L_2586:
        /*0074*/ 	.word	index@(.nv.constant0._ZN2at6native29vectorized_elementwise_kernelILi4EZZZNS0_18GeluCUDAKernelImplERNS_18TensorIteratorBaseENS0_8GeluTypeEENKUlvE_clEvENKUlvE2_clEvEUlN3c108BFloat16EE_St5arrayIPcLm2EEEEviT0_T1_)
        /*0078*/ 	.short	0x0210
        /*007a*/ 	.short	0x0018


	//----- nvinfo : EIATTR_SW_WAR
	.align		4
.L_2587:
        /*007c*/ 	.byte	0x04, 0x36
        /*007e*/ 	.short	(.L_2589 - .L_2588)
.L_2588:
        /*0080*/ 	.word	0x00000008
.L_2589:


//--------------------- .nv.info._ZN2at6native29vectorized_elementwise_kernelILi8EZZZNS0_18GeluCUDAKernelImplERNS_18TensorIteratorBaseENS0_8GeluTypeEENKUlvE_clEvENKUlvE2_clEvEUlN3c108BFloat16EE_St5arrayIPcLm2EEEEviT0_T1_ --------------------------
	.section	.nv.info._ZN2at6native29vectorized_elementwise_kernelILi8EZZZNS0_18GeluCUDAKernelImplERNS_18TensorIteratorBaseENS0_8GeluTypeEENKUlvE_clEvENKUlvE2_clEvEUlN3c108BFloat16EE_St5arrayIPcLm2EEEEviT0_T1_,"",@"SHT_CUDA_INFO"
	.sectionflags	@""
	.align	4


	//----- nvinfo : EIATTR_CUDA_API_VERSION
	.align		4
        /*0000*/ 	.byte	0x04, 0x37
        /*0002*/ 	.short	(.L_2591 - .L_2590)
.L_2590:
        /*0004*/ 	.word	0x00000082


	//----- nvinfo : EIATTR_KPARAM_INFO
	.align		4
.L_2591:
        /*0008*/ 	.byte	0x04, 0x17
        /*000a*/ 	.short	(.L_2593 - .L_2592)
.L_2592:
        /*000c*/ 	.word	0x00000000
        /*0010*/ 	.short	0x0002
        /*0012*/ 	.short	0x0008
        /*0014*/ 	.byte	0x00, 0xf0, 0x41, 0x00


	//----- nvinfo : EIATTR_KPARAM_INFO
	.align		4
.L_2593:
        /*0018*/ 	.byte	0x04, 0x17
        /*001a*/ 	.short	(.L_2595 - .L_2594)
.L_2594:
        /*001c*/ 	.word	0x00000000
        /*0020*/ 	.short	0x0001
        /*0022*/ 	.short	0x0004
        /*0024*/ 	.byte	0x00, 0xf0, 0x05, 0x00


	//----- nvinfo : EIATTR_KPARAM_INFO
	.align		4
.L_2595:
        /*0028*/ 	.byte	0x04, 0x17
        /*002a*/ 	.short	(.L_2597 - .L_2596)
.L_2596:
        /*002c*/ 	.word	0x00000000
        /*0030*/ 	.short	0x0000
        /*0032*/ 	.short	0x0000
        /*0034*/ 	.byte	0x00, 0xf0, 0x11, 0x00


	//----- nvinfo : EIATTR_SPARSE_MMA_MASK
	.align		4
.L_2597:
        /*0038*/ 	.byte	0x03, 0x50
        /*003a*/ 	.short	0x0000


	//----- nvinfo : EIATTR_MAXREG_COUNT
	.align		4
        /*003c*/ 	.byte	0x03, 0x1b
        /*003e*/ 	.short	0x00ff


	//----- nvinfo : EIATTR_MERCURY_ISA_VERSION
	.align		4
        /*0040*/ 	.byte	0x03, 0x5f
        /*0042*/ 	.short	0x0101


	//----- nvinfo : EIATTR_EXIT_INSTR_OFFSETS
	.align		4
        /*0044*/ 	.byte	0x04, 0x1c
        /*0046*/ 	.short	(.L_2599 - .L_2598)


	//   ....[0]....
.L_2598:
        /*0048*/ 	.word	0x00000610


	//   ....[1]....
        /*004c*/ 	.word	0x00001480


	//   ....[2]....
        /*0050*/ 	.word	0x000014d0


	//----- nvinfo : EIATTR_MAX_THREADS
	.align		4
.L_2599:
        /*0054*/ 	.byte	0x04, 0x05
        /*0056*/ 	.short	(.L_2601 - .L_2600)
.L_2600:
        /*0058*/ 	.word	0x00000080
        /*005c*/ 	.word	0x00000001
        /*0060*/ 	.word	0x00000001


	//----- nvinfo : EIATTR_CRS_STACK_SIZE
	.align		4
.L_2601:
        /*0064*/ 	.byte	0x04, 0x1e
        /*0066*/ 	.short	(.L_2603 - .L_2602)
.L_2602:
        /*0068*/ 	.word	0x00000000


	//----- nvinfo : EIATTR_CBANK_PARAM_SIZE
	.align		4
.L_2603:
        /*006c*/ 	.byte	0x03, 0x19
        /*006e*/ 	.short	0x0018


	//----- nvinfo : EIATTR_PARAM_CBANK
	.align		4
        /*0070*/ 	.byte	0x04, 0x0a
        /*0072*/ 	.short	(.L_2605 - .L_2604)
	.align		4
.L_2604:
        /*0074*/ 	.word	index@(.nv.constant0._ZN2at6native29vectorized_elementwise_kernelILi8EZZZNS0_18GeluCUDAKernelImplERNS_18TensorIteratorBaseENS0_8GeluTypeEENKUlvE_clEvENKUlvE2_clEvEUlN3c108BFloat16EE_St5arrayIPcLm2EEEEviT0_T1_)
        /*0078*/ 	.short	0x0210
        /*007a*/ 	.short	0x0018


	//----- nvinfo : EIATTR_SW_WAR
	.align		4
.L_2605:
        /*007c*/ 	.byte	0x04, 0x36
        /*007e*/ 	.short	(.L_2607 - .L_2606)
.L_2606:
        /*0080*/ 	.word	0x00000008
.L_2607:


//--------------------- .nv.info._ZN2at6native18elementwise_kernelILi128ELi4EZNS0_15gpu_kernel_implIZZZNS0_18GeluCUDAKernelImplERNS_18TensorIteratorBaseENS0_8GeluTypeEENKUlvE_clEvENKUlvE1_clEvEUlN3c104HalfEE_EEvS4_RKT_EUliE_EEviT1_ --------------------------
	.section	.nv.info._ZN2at6native18elementwise_kernelILi128ELi4EZNS0_15gpu_kernel_implIZZZNS0_18GeluCUDAKernelImplERNS_18TensorIteratorBaseENS0_8GeluTypeEENKUlvE_clEvENKUlvE1_clEvEUlN3c104HalfEE_EEvS4_RKT_EUliE_EEviT1_,"",@"SHT_CUDA_INFO"
	.sectionflags	@""
	.align	4


	//----- nvinfo : EIATTR_CUDA_API_VERSION
	.align		4
        /*0000*/ 	.byte	0x04, 0x37
        /*0002*/ 	.short	(.L_2609 - .L_2608)
.L_2608:
        /*0004*/ 	.word	0x00000082


	//----- nvinfo : EIATTR_KPARAM_INFO
	.align		4
.L_2609:
        /*0008*/ 	.byte	0x04, 0x17
        /*000a*/ 	.short	(.L_2611 - .L_2610)
.L_2610:
        /*000c*/ 	.word	0x00000000
        /*0010*/ 	.short	0x0001
        /*0012*/ 	.short	0x0008
        /*0014*/ 	.byte	0x00, 0xf0, 0x61, 0x08


	//----- nvinfo : EIATTR_KPARAM_INFO
	.align		4
.L_2611:
        /*0018*/ 	.byte	0x04, 0x17
        /*001a*/ 	.short	(.L_2613 - .L_2612)
.L_2612:
        /*001c*/ 	.word	0x00000000
        /*0020*/ 	.short	0x0000
        /*0022*/ 	.short	0x0000
        /*0024*/ 	.byte	0x00, 0xf0, 0x11, 0x00


	//----- nvinfo : EIATTR_SPARSE_MMA_MASK
	.align		4
.L_2613:
        /*0028*/ 	.byte	0x03, 0x50
        /*002a*/ 	.short	0x0000


	//----- nvinfo : EIATTR_MAXREG_COUNT
	.align		4
        /*002c*/ 	.byte	0x03, 0x1b
        /*002e*/ 	.short	0x0080


	//----- nvinfo : EIATTR_EXTERNS
	.align		4
        /*0030*/ 	.byte	0x04, 0x0f
        /*0032*/ 	.short	(.L_2615 - .L_2614)


	//   ....[0]....
	.align		4
.L_2614:
        /*0034*/ 	.word	index@(__assertfail)


	//----- nvinfo : EIATTR_MERCURY_ISA_VERSION
	.align		4
.L_2615:
        /*0038*/ 	.byte	0x03, 0x5f
        /*003a*/ 	.short	0x0101


	//----- nvinfo : EIATTR_SYSCALL_OFFSETS
	.align		4
        /*003c*/ 	.byte	0x04, 0x46
        /*003e*/ 	.short	(.L_2617 - .L_2616)


	//   ....[0]....
.L_2616:
        /*0040*/ 	.word	0x000022b0


	//   ....[1]....
        /*0044*/ 	.word	0x000032b0


	//   ....[2]....
        /*0048*/ 	.word	0x000055c0


	//   ....[3]....
        /*004c*/ 	.word	0x000065c0


	//   ....[4]....
        /*0050*/ 	.word	0x000088c0


	//   ....[5]....
        /*0054*/ 	.word	0x000098c0


	//   ....[6]....
        /*0058*/ 	.word	0x0000bbb0


	//   ....[7]....
        /*005c*/ 	.word	0x0000cbb0


	//----- nvinfo : EIATTR_EXIT_INSTR_OFFSETS
	.align		4
.L_2617:
        /*0060*/ 	.byte	0x04, 0x1c
        /*0062*/ 	.short	(.L_2619 - .L_2618)


	//   ....[0]....
.L_2618:
        /*0064*/ 	.word	0x00009990


	//   ....[1]....
        /*0068*/ 	.word	0x0000bde0


	//   ....[2]....
        /*006c*/ 	.word	0x0000be20


	//   ....[3]....
        /*0070*/ 	.word	0x0000bec0


	//   ....[4]....
        /*0074*/ 	.word	0x0000bf00


	//   ....[5]....
        /*0078*/ 	.word	0x0000bf40


	//   ....[6]....
        /*007c*/ 	.word	0x0000bfd0


	//   ....[7]....
        /*0080*/ 	.word	0x0000bff0


	//   ....[8]....
        /*0084*/ 	.word	0x0000c090


	//   ....[9]....
        /*0088*/ 	.word	0x0000c0e0


	//   ....[10]....
        /*008c*/ 	.word	0x0000c130


	//   ....[11]....
        /*0090*/ 	.word	0x0000c200


	//   ....[12]....
        /*0094*/ 	.word	0x0000c260


	//   ....[13]....
        /*0098*/ 	.word	0x0000c3f0


	//   ....[14]....
        /*009c*/ 	.word	0x0000c550


	//   ....[15]....
        /*00a0*/ 	.word	0x0000c590


	//   ....[16]....
        /*00a4*/ 	.word	0x0000c650


	//   ....[17]....
        /*00a8*/ 	.word	0x0000c7d0


	//   ....[18]....
        /*00ac*/ 	.word	0x0000c950


	//   ....[19]....
        /*00b0*/ 	.word	0x0000cab0


	//   ....[20]....
        /*00b4*/ 	.word	0x0000cbc0


	//   ....[21]....
        /*00b8*/ 	.word	0x0000cc00


	//   ....[22]....
        /*00bc*/ 	.word	0x0000cc40


	//----- nvinfo : EIATTR_MAX_THREADS
	.align		4
.L_2619:
        /*00c0*/ 	.byte	0x04, 0x05
        /*00c2*/ 	.short	(.L_2621 - .L_2620)
.L_2620:
        /*00c4*/ 	.word	0x00000080
        /*00c8*/ 	.word	0x00000001
        /*00cc*/ 	.word	0x00000001


	//----- nvinfo : EIATTR_CRS_STACK_SIZE
	.align		4
.L_2621:
        /*00d0*/ 	.byte	0x04, 0x1e
        /*00d2*/ 	.short	(.L_2623 - .L_2622)
.L_2622:
        /*00d4*/ 	.word	0x00000000


	//----- nvinfo : EIATTR_CBANK_PARAM_SIZE
	.align		4
.L_2623:
        /*00d8*/ 	.byte	0x03, 0x19
        /*00da*/ 	.short	0x0220


	//----- nvinfo : EIATTR_PARAM_CBANK
	.align		4
        /*00dc*/ 	.byte	0x04, 0x0a
        /*00de*/ 	.short	(.L_2625 - .L_2624)
	.align		4
.L_2624:
        /*00e0*/ 	.word	index@(.nv.constant0._ZN2at6native18elementwise_kernelILi128ELi4EZNS0_15gpu_kernel_implIZZZNS0_18GeluCUDAKernelImplERNS_18TensorIteratorBaseENS0_8GeluTypeEENKUlvE_clEvENKUlvE1_clEvEUlN3c104HalfEE_EEvS4_RKT_EUliE_EEviT1_)
        /*00e4*/ 	.short	0x0210
        /*00e6*/ 	.short	0x0220


	//----- nvinfo : EIATTR_SW_WAR
	.align		4
.L_2625:
        /*00e8*/ 	.byte	0x04, 0x36
        /*00ea*/ 	.short	(.L_2627 - .L_2626)
.L_2626:
        /*00ec*/ 	.word	0x00000008
.L_2627:


//--------------------- .nv.info._ZN2at6native27unrolled_elementwise_kernelIZZZNS0_18GeluCUDAKernelImplERNS_18TensorIteratorBaseENS0_8GeluTypeEENKUlvE_clEvENKUlvE1_clEvEUlN3c104HalfEE_St5arrayIPcLm2EELi4E23TrivialOffsetCalculatorILi1EjESE_NS0_6memory12LoadWithCastILi1EEENSF_13StoreWithCastILi1EEEEEviT_T0_T2_T3_T4_T5_ --------------------------
	.section	.nv.info._ZN2at6native27unrolled_elementwise_kernelIZZZNS0_18GeluCUDAKernelImplERNS_18TensorIteratorBaseENS0_8GeluTypeEENKUlvE_clEvENKUlvE1_clEvEUlN3c104HalfEE_St5arrayIPcLm2EELi4E23TrivialOffsetCalculatorILi1EjESE_NS0_6memory12LoadWithCastILi1EEENSF_13StoreWithCastILi1EEEEEviT_T0_T2_T3_T4_T5_,"",@"SHT_CUDA_INFO"
	.sectionflags	@""
	.align	4


	//----- nvinfo : EIATTR_CUDA_API_VERSION
	.align		4
        /*0000*/ 	.byte	0x04, 0x37
        /*0002*/ 	.short	(.L_2629 - .L_2628)
.L_2628:
        /*0004*/ 	.word	0x00000082


	//----- nvinfo : EIATTR_KPARAM_INFO
	.align		4
.L_2629:
        /*0008*/ 	.byte	0x04, 0x17
        /*000a*/ 	.short	(.L_2631 - .L_2630)
.L_2630:
        /*000c*/ 	.word	0x00000000
        /*0010*/ 	.short	0x0006
        /*0012*/ 	.short	0x0024
        /*0014*/ 	.byte	0x00, 0xf0, 0x21, 0x00


	//----- nvinfo : EIATTR_KPARAM_INFO
	.align		4
.L_2631:
        /*0018*/ 	.byte	0x04, 0x17
        /*001a*/ 	.short	(.L_2633 - .L_2632)
.L_2632:
        /*001c*/ 	.word	0x00000000
        /*0020*/ 	.short	0x0005
        /*0022*/ 	.short	0x001c
        /*0024*/ 	.byte	0x00, 0xf0, 0x21, 0x00


	//----- nvinfo : EIATTR_KPARAM_INFO
	.align		4
.L_2633:
        /*0028*/ 	.byte	0x04, 0x17
        /*002a*/ 	.short	(.L_2635 - .L_2634)
.L_2634:
        /*002c*/ 	.word	0x00000000
        /*0030*/ 	.short	0x0004
        /*0032*/ 	.short	0x0019
        /*0034*/ 	.byte	0x00, 0xf0, 0x05, 0x00


	//----- nvinfo : EIATTR_KPARAM_INFO
	.align		4
.L_2635:
        /*0038*/ 	.byte	0x04, 0x17
        /*003a*/ 	.short	(.L_2637 - .L_2636)
.L_2636:
        /*003c*/ 	.word	0x00000000
        /*0040*/ 	.short	0x0003
        /*0042*/ 	.short	0x0018
        /*0044*/ 	.byte	0x00, 0xf0, 0x05, 0x00


	//----- nvinfo : EIATTR_KPARAM_INFO
	.align		4
.L_2637:
        /*0048*/ 	.byte	0x04, 0x17
        /*004a*/ 	.short	(.L_2639 - .L_2638)
.L_2638:
        /*004c*/ 	.word	0x00000000
        /*0050*/ 	.short	0x0002
        /*0052*/ 	.short	0x0008
        /*0054*/ 	.byte	0x00, 0xf0, 0x41, 0x00


	//----- nvinfo : EIATTR_KPARAM_INFO
	.align		4
.L_2639:
        /*0058*/ 	.byte	0x04, 0x17
        /*005a*/ 	.short	(.L_2641 - .L_2640)
.L_2640:
        /*005c*/ 	.word	0x00000000
        /*0060*/ 	.short	0x0001
        /*0062*/ 	.short	0x0004
        /*0064*/ 	.byte	0x00, 0xf0, 0x05, 0x00


	//----- nvinfo : EIATTR_KPARAM_INFO
	.align		4
.L_2641:
        /*0068*/ 	.byte	0x04, 0x17
        /*006a*/ 	.short	(.L_2643 - .L_2642)
.L_2642:
        /*006c*/ 	.word	0x00000000
        /*0070*/ 	.short	0x0000
        /*0072*/ 	.short	0x0000
        /*0074*/ 	.byte	0x00, 0xf0, 0x11, 0x00


	//----- nvinfo : EIATTR_SPARSE_MMA_MASK
	.align		4
.L_2643:
        /*0078*/ 	.byte	0x03, 0x50
        /*007a*/ 	.short	0x0000


	//----- nvinfo : EIATTR_MAXREG_COUNT
	.align		4
        /*007c*/ 	.byte	0x03, 0x1b
        /*007e*/ 	.short	0x00ff


	//----- nvinfo : EIATTR_EXTERNS
	.align		4
        /*0080*/ 	.byte	0x04, 0x0f
        /*0082*/ 	.short	(.L_2645 - .L_2644)


	//   ....[0]....
	.align		4
.L_2644:
        /*0084*/ 	.word	index@(__assertfail)


	//----- nvinfo : EIATTR_MERCURY_ISA_VERSION
	.align		4
.L_2645:
        /*0088*/ 	.byte	0x03, 0x5f
        /*008a*/ 	.short	0x0101


	//----- nvinfo : EIATTR_SYSCALL_OFFSETS
	.align		4
        /*008c*/ 	.byte	0x04, 0x46
        /*008e*/ 	.short	(.L_2647 - .L_2646)


	//   ....[0]....
.L_2646:
        /*0090*/ 	.word	0x000010b0


	//   ....[1]....
        /*0094*/ 	.word	0x000021c0


	//   ....[2]....
        /*0098*/ 	.word	0x000032d0


	//   ....[3]....
        /*009c*/ 	.word	0x000043c0


	//   ....[4]....
        /*00a0*/ 	.word	0x000058c0


	//   ....[5]....
        /*00a4*/ 	.word	0x000068e0


	//   ....[6]....
        /*00a8*/ 	.word	0x000078c0


	//   ....[7]....
        /*00ac*/ 	.word	0x000088a0


	//----- nvinfo : EIATTR_EXIT_INSTR_OFFSETS
	.align		4
.L_2647:
        /*00b0*/ 	.byte	0x04, 0x1c
        /*00b2*/ 	.short	(.L_2649 - .L_2648)


	//   ....[0]....
.L_2648:
        /*00b4*/ 	.word	0x00007980


	//   ....[1]....
        /*00b8*/ 	.word	0x00007ad0


	//   ....[2]....
        /*00bc*/ 	.word	0x00007b10


	//   ....[3]....
        /*00c0*/ 	.word	0x00007bb0


	//   ....[4]....
        /*00c4*/ 	.word	0x00007bf0


	//   ....[5]....
        /*00c8*/ 	.word	0x00007c30


	//   ....[6]....
        /*00cc*/ 	.word	0x00007cc0


	//   ....[7]....
        /*00d0*/ 	.word	0x00007ce0


	//   ....[8]....
        /*00d4*/ 	.word	0x00007d80


	//   ....[9]....
        /*00d8*/ 	.word	0x00007dd0


	//   ....[10]....
        /*00dc*/ 	.word	0x00007e20


	//   ....[11]....
        /*00e0*/ 	.word	0x00007ef0


	//   ....[12]....
        /*00e4*/ 	.word	0x00007f50


	//   ....[13]....
        /*00e8*/ 	.word	0x000080e0


	//   ....[14]....
        /*00ec*/ 	.word	0x00008240


	//   ....[15]....
        /*00f0*/ 	.word	0x00008280


	//   ....[16]....
        /*00f4*/ 	.word	0x00008340


	//   ....[17]....
        /*00f8*/ 	.word	0x000084c0


	//   ....[18]....
        /*00fc*/ 	.word	0x00008640


	//   ....[19]....
        /*0100*/ 	.word	0x000087a0


	//   ....[20]....
        /*0104*/ 	.word	0x000088b0


	//   ....[21]....
        /*0108*/ 	.word	0x000088f0


	//   ....[22]....
        /*010c*/ 	.word	0x00008930


	//----- nvinfo : EIATTR_MAX_THREADS
	.align		4
.L_2649:
        /*0110*/ 	.byte	0x04, 0x05
        /*0112*/ 	.short	(.L_2651 - .L_2650)
.L_2650:
        /*0114*/ 	.word	0x00000080
        /*0118*/ 	.word	0x00000001
        /*011c*/ 	.word	0x00000001


	//----- nvinfo : EIATTR_CRS_STACK_SIZE
	.align		4
.L_2651:
        /*0120*/ 	.byte	0x04, 0x1e
        /*0122*/ 	.short	(.L_2653 - .L_2652)
.L_2652:
        /*0124*/ 	.word	0x00000000


	//----- nvinfo : EIATTR_CBANK_PARAM_SIZE
	.align		4
.L_2653:
        /*0128*/ 	.byte	0x03, 0x19
        /*012a*/ 	.short	0x002c


	//----- nvinfo : EIATTR_PARAM_CBANK
	.align		4
        /*012c*/ 	.byte	0x04, 0x0a
        /*012e*/ 	.short	(.L_2655 - .L_2654)
	.align		4
.L_2654:
        /*0130*/ 	.word	index@(.nv.constant0._ZN2at6native27unrolled_elementwise_kernelIZZZNS0_18GeluCUDAKernelImplERNS_18TensorIteratorBaseENS0_8GeluTypeEENKUlvE_clEvENKUlvE1_clEvEUlN3c104HalfEE_St5arrayIPcLm2EELi4E23TrivialOffsetCalculatorILi1EjESE_NS0_6memory12LoadWithCastILi1EEENSF_13StoreWithCastILi1EEEEEviT_T0_T2_T3_T4_T5_)
        /*0134*/ 	.short	0x0210
        /*0136*/ 	.short	0x002c


	//----- nvinfo : EIATTR_SW_WAR
	.align		4
.L_2655:
        /*0138*/ 	.byte	0x04, 0x36
        /*013a*/ 	.short	(.L_2657 - .L_2656)
.L_2656:
        /*013c*/ 	.word	0x00000008
.L_2657:


//--------------------- .nv.info._ZN2at6native18elementwise_kernelILi128ELi4EZNS0_22gpu_kernel_impl_nocastIZZZNS0_18GeluCUDAKernelImplERNS_18TensorIteratorBaseENS0_8GeluTypeEENKUlvE_clEvENKUlvE1_clEvEUlN3c104HalfEE_EEvS4_RKT_EUliE_EEviT1_ --------------------------
	.section	.nv.info._ZN2at6native18elementwise_kernelILi128ELi4EZNS0_22gpu_kernel_impl_nocastIZZZNS0_18GeluCUDAKernelImplERNS_18TensorIteratorBaseENS0_8GeluTypeEENKUlvE_clEvENKUlvE1_clEvEUlN3c104HalfEE_EEvS4_RKT_EUliE_EEviT1_,"",@"SHT_CUDA_INFO"
	.sectionflags	@""
	.align	4


	//----- nvinfo : EIATTR_CUDA_API_VERSION
	.align		4
        /*0000*/ 	.byte	0x04, 0x37
        /*0002*/ 	.short	(.L_2659 - .L_2658)
.L_2658:
        /*0004*/ 	.word	0x00000082


	//----- nvinfo : EIATTR_KPARAM_INFO
	.align		4
.L_2659:
        /*0008*/ 	.byte	0x04, 0x17
        /*000a*/ 	.short	(.L_2661 - .L_2660)
.L_2660:
        /*000c*/ 	.word	0x00000000
        /*0010*/ 	.short	0x0001
        /*0012*/ 	.short	0x0008
        /*0014*/ 	.byte	0x00, 0xf0, 0x61, 0x08


	//----- nvinfo : EIATTR_KPARAM_INFO
	.align		4
.L_2661:
        /*0018*/ 	.byte	0x04, 0x17
        /*001a*/ 	.short	(.L_2663 - .L_2662)
.L_2662:
        /*001c*/ 	.word	0x00000000
        /*0020*/ 	.short	0x0000
        /*0022*/ 	.short	0x0000
        /*0024*/ 	.byte	0x00, 0xf0, 0x11, 0x00


	//----- nvinfo : EIATTR_SPARSE_MMA_MASK
	.align		4
.L_2663:
        /*0028*/ 	.byte	0x03, 0x50
        /*002a*/ 	.short	0x0000


	//----- nvinfo : EIATTR_MAXREG_COUNT
	.align		4
        /*002c*/ 	.byte	0x03, 0x1b
        /*002e*/ 	.short	0x0080


	//----- nvinfo : EIATTR_MERCURY_ISA_VERSION
	.align		4
        /*0030*/ 	.byte	0x03, 0x5f
        /*0032*/ 	.short	0x0101


	//----- nvinfo : EIATTR_EXIT_INSTR_OFFSETS
	.align		4
        /*0034*/ 	.byte	0x04, 0x1c
        /*0036*/ 	.short	(.L_2665 - .L_2664)


	//   ....[0]....
.L_2664:
        /*0038*/ 	.word	0x00003d40


	//   ....[1]....
        /*003c*/ 	.word	0x00005150


	//----- nvinfo : EIATTR_MAX_THREADS
	.align		4
.L_2665:
        /*0040*/ 	.byte	0x04, 0x05
        /*0042*/ 	.short	(.L_2667 - .L_2666)
.L_2666:
        /*0044*/ 	.word	0x00000080
        /*0048*/ 	.word	0x00000001
        /*004c*/ 	.word	0x00000001


	//----- nvinfo : EIATTR_CRS_STACK_SIZE
	.align		4
.L_2667:
        /*0050*/ 	.byte	0x04, 0x1e
        /*0052*/ 	.short	(.L_2669 - .L_2668)
.L_2668:
        /*0054*/ 	.word	0x00000000


	//----- nvinfo : EIATTR_CBANK_PARAM_SIZE
	.align		4
.L_2669:
        /*0058*/ 	.byte	0x03, 0x19
        /*005a*/ 	.short	0x0220


	//----- nvinfo : EIATTR_PARAM_CBANK
	.align		4
        /*005c*/ 	.byte	0x04, 0x0a
        /*005e*/ 	.short	(.L_2671 - .L_2670)
	.align		4
.L_2670:
        /*0060*/ 	.word	index@(.nv.constant0._ZN2at6native18elementwise_kernelILi128ELi4EZNS0_22gpu_kernel_impl_nocastIZZZNS0_18GeluCUDAKernelImplERNS_18TensorIteratorBaseENS0_8GeluTypeEENKUlvE_clEvENKUlvE1_clEvEUlN3c104HalfEE_EEvS4_RKT_EUliE_EEviT1_)
        /*0064*/ 	.short	0x0210
        /*0066*/ 	.short	0x0220


	//----- nvinfo : EIATTR_SW_WAR
	.align		4
.L_2671:
        /*0068*/ 	.byte	0x04, 0x36
        /*006a*/ 	.short	(.L_2673 - .L_2672)
.L_2672:
        /*006c*/ 	.word	0x00000008
.L_2673:


//--------------------- .nv.info._ZN2at6native27unrolled_elementwise_kernelIZZZNS0_18GeluCUDAKernelImplERNS_18TensorIteratorBaseENS0_8GeluTypeEENKUlvE_clEvENKUlvE1_clEvEUlN3c104HalfEE_St5arrayIPcLm2EELi4E23TrivialOffsetCalculatorILi1EjESE_NS0_6memory15LoadWithoutCastENSF_16StoreWithoutCastEEEviT_T0_T2_T3_T4_T5_ --------------------------
	.section	.nv.info._ZN2at6native27unrolled_elementwise_kernelIZZZNS0_18GeluCUDAKernelImplERNS_18TensorIteratorBaseENS0_8GeluTypeEENKUlvE_clEvENKUlvE1_clEvEUlN3c104HalfEE_St5arrayIPcLm2EELi4E23TrivialOffsetCalculatorILi1EjESE_NS0_6memory15LoadWithoutCastENSF_16StoreWithoutCastEEEviT_T0_T2_T3_T4_T5_,"",@"SHT_CUDA_INFO"
	.sectionflags	@""
	.align	4


	//----- nvinfo : EIATTR_CUDA_API_VERSION
	.align		4
        /*0000*/ 	.byte	0x04, 0x37
        /*0002*/ 	.short	(.L_2675 - .L_2674)
.L_2674:
        /*0004*/ 	.word	0x00000082


	//----- nvinfo : EIATTR_KPARAM_INFO
	.align		4
.L_2675:
        /*0008*/ 	.byte	0x04, 0x17
        /*000a*/ 	.short	(.L_2677 - .L_2676)
.L_2676:
        /*000c*/ 	.word	0x00000000
        /*0010*/ 	.short	0x0006
        /*0012*/ 	.short	0x001b
        /*0014*/ 	.byte	0x00, 0xf0, 0x05, 0x00


	//----- nvinfo : EIATTR_KPARAM_INFO
	.align		4
.L_2677:
        /*0018*/ 	.byte	0x04, 0x17
        /*001a*/ 	.short	(.L_2679 - .L_2678)
.L_2678:
        /*001c*/ 	.word	0x00000000
        /*0020*/ 	.short	0x0005
        /*0022*/ 	.short	0x001a
        /*0024*/ 	.byte	0x00, 0xf0, 0x05, 0x00


	//----- nvinfo : EIATTR_KPARAM_INFO
	.align		4
.L_2679:
        /*0028*/ 	.byte	0x04, 0x17
        /*002a*/ 	.short	(.L_2681 - .L_2680)
.L_2680:
        /*002c*/ 	.word	0x00000000
        /*0030*/ 	.short	0x0004
        /*0032*/ 	.short	0x0019
        /*0034*/ 	.byte	0x00, 0xf0, 0x05, 0x00


	//----- nvinfo : EIATTR_KPARAM_INFO
	.align		4
.L_2681:
        /*0038*/ 	.byte	0x04, 0x17
        /*003a*/ 	.short	(.L_2683 - .L_2682)
.L_2682:
        /*003c*/ 	.word	0x00000000
        /*0040*/ 	.short	0x0003
        /*0042*/ 	.short	0x0018
        /*0044*/ 	.byte	0x00, 0xf0, 0x05, 0x00


	//----- nvinfo : EIATTR_KPARAM_INFO
	.align		4
.L_2683:
        /*0048*/ 	.byte	0x04, 0x17
        /*004a*/ 	.short	(.L_2685 - .L_2684)
.L_2684:
        /*004c*/ 	.word	0x00000000
        /*0050*/ 	.short	0x0002
        /*0052*/ 	.short	0x0008
        /*0054*/ 	.byte	0x00, 0xf0, 0x41, 0x00


	//----- nvinfo : EIATTR_KPARAM_INFO
	.align		4
.L_2685:
        /*0058*/ 	.byte	0x04, 0x17
        /*005a*/ 	.short	(.L_2687 - .L_2686)
.L_2686:
        /*005c*/ 	.word	0x00000000
        /*0060*/ 	.short	0x0001
        /*0062*/ 	.short	0x0004
        /*0064*/ 	.byte	0x00, 0xf0, 0x05, 0x00


	//----- nvinfo : EIATTR_KPARAM_INFO
	.align		4
.L_2687:
        /*0068*/ 	.byte	0x04, 0x17
        /*006a*/ 	.short	(.L_2689 - .L_2688)
.L_2688:
        /*006c*/ 	.word	0x00000000
        /*0070*/ 	.short	0x0000
        /*0072*/ 	.short	0x0000
        /*0074*/ 	.byte	0x00, 0xf0, 0x11, 0x00


	//----- nvinfo : EIATTR_SPARSE_MMA_MASK
	.align		4
.L_2689:
        /*0078*/ 	.byte	0x03, 0x50
        /*007a*/ 	.short	0x0000


	//----- nvinfo : EIATTR_MAXREG_COUNT
	.align		4
        /*007c*/ 	.byte	0x03, 0x1b
        /*007e*/ 	.short	0x00ff


	//----- nvinfo : EIATTR_MERCURY_ISA_VERSION
	.align		4
        /*0080*/ 	.byte	0x03, 0x5f
        /*0082*/ 	.short	0x0101


	//----- nvinfo : EIATTR_EXIT_INSTR_OFFSETS
	.align		4
        /*0084*/ 	.byte	0x04, 0x1c
        /*0086*/ 	.short	(.L_2691 - .L_2690)


	//   ....[0]....
.L_2690:
        /*0088*/ 	.word	0x00000710


	//   ....[1]....
        /*008c*/ 	.word	0x00000760


	//----- nvinfo : EIATTR_MAX_THREADS
	.align		4
.L_2691:
        /*0090*/ 	.byte	0x04, 0x05
        /*0092*/ 	.short	(.L_2693 - .L_2692)
.L_2692:
        /*0094*/ 	.word	0x00000080
        /*0098*/ 	.word	0x00000001
        /*009c*/ 	.word	0x00000001


	//----- nvinfo : EIATTR_CRS_STACK_SIZE
	.align		4
.L_2693:
        /*00a0*/ 	.byte	0x04, 0x1e
        /*00a2*/ 	.short	(.L_2695 - .L_2694)
.L_2694:
        /*00a4*/ 	.word	0x00000000


	//----- nvinfo : EIATTR_CBANK_PARAM_SIZE
	.align		4
.L_2695:
        /*00a8*/ 	.byte	0x03, 0x19
        /*00aa*/ 	.short	0x001c


	//----- nvinfo : EIATTR_PARAM_CBANK
	.align		4
        /*00ac*/ 	.byte	0x04, 0x0a
        /*00ae*/ 	.short	(.L_2697 - .L_2696)
	.align		4
.L_2696:
        /*00b0*/ 	.word	index@(.nv.constant0._ZN2at6native27unrolled_elementwise_kernelIZZZNS0_18GeluCUDAKernelImplERNS_18TensorIteratorBaseENS0_8GeluTypeEENKUlvE_clEvENKUlvE1_clEvEUlN3c104HalfEE_St5arrayIPcLm2EELi4E23TrivialOffsetCalculatorILi1EjESE_NS0_6memory15LoadWithoutCastENSF_16StoreWithoutCastEEEviT_T0_T2_T3_T4_T5_)
        /*00b4*/ 	.short	0x0210
        /*00b6*/ 	.short	0x001c


	//----- nvinfo : EIATTR_SW_WAR
	.align		4
.L_2697:
        /*00b8*/ 	.byte	0x04, 0x36
        /*00ba*/ 	.short	(.L_2699 - .L_2698)
.L_2698:
        /*00bc*/ 	.word	0x00000008
.L_2699:


//--------------------- .nv.info._ZN2at6native29vectorized_elementwise_kernelILi2EZZZNS0_18GeluCUDAKernelImplERNS_18TensorIteratorBaseENS0_8GeluTypeEENKUlvE_clEvENKUlvE1_clEvEUlN3c104HalfEE_St5arrayIPcLm2EEEEviT0_T1_ --------------------------
	.section	.nv.info._ZN2at6native29vectorized_elementwise_kernelILi2EZZZNS0_18GeluCUDAKernelImplERNS_18TensorIteratorBaseENS0_8GeluTypeEENKUlvE_clEvENKUlvE1_clEvEUlN3c104HalfEE_St5arrayIPcLm2EEEEviT0_T1_,"",@"SHT_CUDA_INFO"
	.sectionflags	@""
	.align	4


	//----- nvinfo : EIATTR_CUDA_API_VERSION
	.align		4
        /*0000*/ 	.byte	0x04, 0x37
        /*0002*/ 	.short	(.L_2701 - .L_2700)
.L_2700:
        /*0004*/ 	.word	0x00000082


	//----- nvinfo : EIATTR_KPARAM_INFO
	.align		4
.L_2701:
        /*0008*/ 	.byte	0x04, 0x17
        /*000a*/ 	.short	(.L_2703 - .L_2702)
.L_2702:
        /*000c*/ 	.word	0x00000000
        /*0010*/ 	.short	0x0002
        /*0012*/ 	.short	0x0008
        /*0014*/ 	.byte	0x00, 0xf0, 0x41, 0x00


	//----- nvinfo : EIATTR_KPARAM_INFO
	.align		4
.L_2703:
        /*0018*/ 	.byte	0x04, 0x17
        /*001a*/ 	.short	(.L_2705 - .L_2704)
.L_2704:
        /*001c*/ 	.word	0x00000000
        /*0020*/ 	.short	0x0001
        /*0022*/ 	.short	0x0004
        /*0024*/ 	.byte	0x00, 0xf0, 0x05, 0x00


	//----- nvinfo : EIATTR_KPARAM_INFO
	.align		4
.L_2705:
        /*0028*/ 	.byte	0x04, 0x17
        /*002a*/ 	.short	(.L_2707 - .L_2706)
.L_2706:
        /*002c*/ 	.word	0x00000000
        /*0030*/ 	.short	0x0000
        /*0032*/ 	.short	0x0000
        /*0034*/ 	.byte	0x00, 0xf0, 0x11, 0x00


	//----- nvinfo : EIATTR_SPARSE_MMA_MASK
	.align		4
.L_2707:
        /*0038*/ 	.byte	0x03, 0x50
        /*003a*/ 	.short	0x0000


	//----- nvinfo : EIATTR_MAXREG_COUNT
	.align		4
        /*003c*/ 	.byte	0x03, 0x1b
        /*003e*/ 	.short	0x00ff


	//----- nvinfo : EIATTR_MERCURY_ISA_VERSION
	.align		4
        /*0040*/ 	.byte	0x03, 0x5f
        /*0042*/ 	.short	0x0101


	//----- nvinfo : EIATTR_EXIT_INSTR_OFFSETS
	.align		4
        /*0044*/ 	.byte	0x04, 0x1c
        /*0046*/ 	.short	(.L_2709 - .L_2708)


	//   ....[0]....
.L_2708:
        /*0048*/ 	.word	0x00000630


	//   ....[1]....
        /*004c*/ 	.word	0x000014a0


	//   ....[2]....
        /*0050*/ 	.word	0x000014f0


	//----- nvinfo : EIATTR_MAX_THREADS
	.align		4
.L_2709:
        /*0054*/ 	.byte	0x04, 0x05
        /*0056*/ 	.short	(.L_2711 - .L_2710)
.L_2710:
        /*0058*/ 	.word	0x00000080
        /*005c*/ 	.word	0x00000001
        /*0060*/ 	.word	0x00000001


	//----- nvinfo : EIATTR_CRS_STACK_SIZE
	.align		4
.L_2711:
        /*0064*/ 	.byte	0x04, 0x1e
        /*0066*/ 	.short	(.L_2713 - .L_2712)
.L_2712:
        /*0068*/ 	.word	0x00000000


	//----- nvinfo : EIATTR_CBANK_PARAM_SIZE
	.align		4
.L_2713:
        /*006c*/ 	.byte	0x03, 0x19
        /*006e*/ 	.short	0x0018


	//----- nvinfo : EIATTR_PARAM_CBANK
	.align		4
        /*0070*/ 	.byte	0x04, 0x0a
        /*0072*/ 	.short	(.L_2715 - .L_2714)
	.align		4
.L_2714:
        /*0074*/ 	.word	index@(.nv.constant0._ZN2at6native29vectorized_elementwise_kernelILi2EZZZNS0_18GeluCUDAKernelImplERNS_18TensorIteratorBaseENS0_8GeluTypeEENKUlvE_clEvENKUlvE1_clEvEUlN3c104HalfEE_St5arrayIPcLm2EEEEviT0_T1_)
        /*0078*/ 	.short	0x0210
        /*007a*/ 	.short	0x0018


	//----- nvinfo : EIATTR_SW_WAR
	.align		4
.L_2715:
        /*007c*/ 	.byte	0x04, 0x36
        /*007e*/ 	.short	(.L_2717 - .L_2716)
.L_2716:
        /*0080*/ 	.word	0x00000008
.L_2717:


//--------------------- .nv.info._ZN2at6native29vectorized_elementwise_kernelILi4EZZZNS0_18GeluCUDAKernelImplERNS_18TensorIteratorBaseENS0_8GeluTypeEENKUlvE_clEvENKUlvE1_clEvEUlN3c104HalfEE_St5arrayIPcLm2EEEEviT0_T1_ --------------------------
	.section	.nv.info._ZN2at6native29vectorized_elementwise_kernelILi4EZZZNS0_18GeluCUDAKernelImplERNS_18TensorIteratorBaseENS0_8GeluTypeEENKUlvE_clEvENKUlvE1_clEvEUlN3c104HalfEE_St5arrayIPcLm2EEEEviT0_T1_,"",@"SHT_CUDA_INFO"
	.sectionflags	@""
	.align	4


	//----- nvinfo : EIATTR_CUDA_API_VERSION
	.align		4
        /*0000*/ 	.byte	0x04, 0x37
        /*0002*/ 	.short	(.L_2719 - .L_2718)
.L_2718:
        /*0004*/ 	.word	0x00000082


	//----- nvinfo : EIATTR_KPARAM_INFO
	.align		4
.L_2719:
        /*0008*/ 	.byte	0x04, 0x17
        /*000a*/ 	.short	(.L_2721 - .L_2720)
.L_2720:
        /*000c*/ 	.word	0x00000000
        /*0010*/ 	.short	0x0002
        /*0012*/ 	.short	0x0008
        /*0014*/ 	.byte	0x00, 0xf0, 0x41, 0x00


	//----- nvinfo : EIATTR_KPARAM_INFO
	.align		4
.L_2721:
        /*0018*/ 	.byte	0x04, 0x17
        /*001a*/ 	.short	(.L_2723 - .L_2722)
.L_2722:
        /*001c*/ 	.word	0x00000000
        /*0020*/ 	.short	0x0001
        /*0022*/ 	.short	0x0004
        /*0024*/ 	.byte	0x00, 0xf0, 0x05, 0x00


	//----- nvinfo : EIATTR_KPARAM_INFO
	.align		4
.L_2723:
        /*0028*/ 	.byte	0x04, 0x17
        /*002a*/ 	.short	(.L_2725 - .L_2724)
.L_2724:
        /*002c*/ 	.word	0x00000000
        /*0030*/ 	.short	0x0000
        /*0032*/ 	.short	0x0000
        /*0034*/ 	.byte	0x00, 0xf0, 0x11, 0x00


	//----- nvinfo : EIATTR_SPARSE_MMA_MASK
	.align		4
.L_2725:
        /*0038*/ 	.byte	0x03, 0x50
        /*003a*/ 	.short	0x0000


	//----- nvinfo : EIATTR_MAXREG_COUNT
	.align		4
        /*003c*/ 	.byte	0x03, 0x1b
        /*003e*/ 	.short	0x00ff


	//----- nvinfo : EIATTR_MERCURY_ISA_VERSION
	.align		4
        /*0040*/ 	.byte	0x03, 0x5f
        /*0042*/ 	.short	0x0101


	//----- nvinfo : EIATTR_EXIT_INSTR_OFFSETS
	.align		4
        /*0044*/ 	.byte	0x04, 0x1c
        /*0046*/ 	.short	(.L_2727 - .L_2726)


	//   ....[0]....
.L_2726:
        /*0048*/ 	.word	0x000005f0


	//   ....[1]....
        /*004c*/ 	.word	0x00001460


	//   ....[2]....
        /*0050*/ 	.word	0x000014b0


	//----- nvinfo : EIATTR_MAX_THREADS
	.align		4
.L_2727:
        /*0054*/ 	.byte	0x04, 0x05
        /*0056*/ 	.short	(.L_2729 - .L_2728)
.L_2728:
        /*0058*/ 	.word	0x00000080
        /*005c*/ 	.word	0x00000001
        /*0060*/ 	.word	0x00000001


	//----- nvinfo : EIATTR_CRS_STACK_SIZE
	.align		4
.L_2729:
        /*0064*/ 	.byte	0x04, 0x1e
        /*0066*/ 	.short	(.L_2731 - .L_2730)
.L_2730:
        /*0068*/ 	.word	0x00000000


	//----- nvinfo : EIATTR_CBANK_PARAM_SIZE
	.align		4
.L_2731:
        /*006c*/ 	.byte	0x03, 0x19
        /*006e*/ 	.short	0x0018


	//----- nvinfo : EIATTR_PARAM_CBANK
	.align		4
        /*0070*/ 	.byte	0x04, 0x0a
        /*0072*/ 	.short	(.L_2733 - .L_2732)
	.align		4
.L_2732:
        /*0074*/ 	.word	index@(.nv.constant0._ZN2at6native29vectorized_elementwise_kernelILi4EZZZNS0_18GeluCUDAKernelImplERNS_18TensorIteratorBaseENS0_8GeluTypeEENKUlvE_clEvENKUlvE1_clEvEUlN3c104HalfEE_St5arrayIPcLm2EEEEviT0_T1_)
        /*0078*/ 	.short	0x0210
        /*007a*/ 	.short	0x0018


	//----- nvinfo : EIATTR_SW_WAR
	.align		4
.L_2733:
        /*007c*/ 	.byte	0x04, 0x36
        /*007e*/ 	.short	(.L_2735 - .L_2734)
.L_2734:
        /*0080*/ 	.word	0x00000008
.L_2735:


//--------------------- .nv.info._ZN2at6native29vectorized_elementwise_kernelILi8EZZZNS0_18GeluCUDAKernelImplERNS_18TensorIteratorBaseENS0_8GeluTypeEENKUlvE_clEvENKUlvE1_clEvEUlN3c104HalfEE_St5arrayIPcLm2EEEEviT0_T1_ --------------------------
	.section	.nv.info._ZN2at6native29vectorized_elementwise_kernelILi8EZZZNS0_18GeluCUDAKernelImplERNS_18TensorIteratorBaseENS0_8GeluTypeEENKUlvE_clEvENKUlvE1_clEvEUlN3c104HalfEE_St5arrayIPcLm2EEEEviT0_T1_,"",@"SHT_CUDA_INFO"
	.sectionflags	@""
	.align	4


	//----- nvinfo : EIATTR_CUDA_API_VERSION
	.align		4
        /*0000*/ 	.byte	0x04, 0x37
        /*0002*/ 	.short	(.L_2737 - .L_2736)
.L_2736:
        /*0004*/ 	.word	0x00000082


	//----- nvinfo : EIATTR_KPARAM_INFO
	.align		4
.L_2737:
        /*0008*/ 	.byte	0x04, 0x17
        /*000a*/ 	.short	(.L_2739 - .L_2738)
.L_2738:
        /*000c*/ 	.word	0x00000000
        /*0010*/ 	.short	0x0002
        /*0012*/ 	.short	0x0008
        /*0014*/ 	.byte	0x00, 0xf0, 0x41, 0x00


	//----- nvinfo : EIATTR_KPARAM_INFO
	.align		4
.L_2739:
        /*0018*/ 	.byte	0x04, 0x17
        /*001a*/ 	.short	(.L_2741 - .L_2740)
.L_2740:
        /*001c*/ 	.word	0x00000000
        /*0020*/ 	.short	0x0001
        /*0022*/ 	.short	0x0004
        /*0024*/ 	.byte	0x00, 0xf0, 0x05, 0x00


	//----- nvinfo : EIATTR_KPARAM_INFO
	.align		4
.L_2741:
        /*0028*/ 	.byte	0x04, 0x17
        /*002a*/ 	.short	(.L_2743 - .L_2742)
.L_2742:
        /*002c*/ 	.word	0x00000000
        /*0030*/ 	.short	0x0000
        /*0032*/ 	.short	0x0000
        /*0034*/ 	.byte	0x00, 0xf0, 0x11, 0x00


	//----- nvinfo : EIATTR_SPARSE_MMA_MASK
	.align		4
.L_2743:
        /*0038*/ 	.byte	0x03, 0x50
        /*003a*/ 	.short	0x0000


	//----- nvinfo : EIATTR_MAXREG_COUNT
	.align		4
        /*003c*/ 	.byte	0x03, 0x1b
        /*003e*/ 	.short	0x00ff


	//----- nvinfo : EIATTR_MERCURY_ISA_VERSION
	.align		4
        /*0040*/ 	.byte	0x03, 0x5f
        /*0042*/ 	.short	0x0101


	//----- nvinfo : EIATTR_EXIT_INSTR_OFFSETS
	.align		4
        /*0044*/ 	.byte	0x04, 0x1c
        /*0046*/ 	.short	(.L_2745 - .L_2744)


	//   ....[0]....
.L_2744:
        /*0048*/ 	.word	0x000005d0


	//   ....[1]....
        /*004c*/ 	.word	0x00001440


	//   ....[2]....
        /*0050*/ 	.word	0x00001490


	//----- nvinfo : EIATTR_MAX_THREADS
	.align		4
.L_2745:
        /*0054*/ 	.byte	0x04, 0x05
        /*0056*/ 	.short	(.L_2747 - .L_2746)
.L_2746:
        /*0058*/ 	.word	0x00000080
        /*005c*/ 	.word	0x00000001
        /*0060*/ 	.word	0x00000001


	//----- nvinfo : EIATTR_CRS_STACK_SIZE
	.align		4
.L_2747:
        /*0064*/ 	.byte	0x04, 0x1e
        /*0066*/ 	.short	(.L_2749 - .L_2748)
.L_2748:
        /*0068*/ 	.word	0x00000000


	//----- nvinfo : EIATTR_CBANK_PARAM_SIZE
	.align		4
.L_2749:
        /*006c*/ 	.byte	0x03, 0x19
        /*006e*/ 	.short	0x0018


	//----- nvinfo : EIATTR_PARAM_CBANK
	.align		4
        /*0070*/ 	.byte	0x04, 0x0a
        /*0072*/ 	.short	(.L_2751 - .L_2750)
	.align		4
.L_2750:
        /*0074*/ 	.word	index@(.nv.constant0._ZN2at6native29vectorized_elementwise_kernelILi8EZZZNS0_18GeluCUDAKernelImplERNS_18TensorIteratorBaseENS0_8GeluTypeEENKUlvE_clEvENKUlvE1_clEvEUlN3c104HalfEE_St5arrayIPcLm2EEEEviT0_T1_)
        /*0078*/ 	.short	0x0210
        /*007a*/ 	.short	0x0018


	//----- nvinfo : EIATTR_SW_WAR
	.align		4
.L_2751:
        /*007c*/ 	.byte	0x04, 0x36
        /*007e*/ 	.short	(.L_2753 - .L_2752)
.L_2752:
        /*0080*/ 	.word	0x00000008
.L_2753:


//--------------------- .nv.info._ZN2at6native18elementwise_kernelILi128ELi4EZNS0_15gpu_kernel_implIZZZNS0_18GeluCUDAKernelImplERNS_18TensorIteratorBaseENS0_8GeluTypeEENKUlvE_clEvENKUlvE0_clEvEUlfE_EEvS4_RKT_EUliE_EEviT1_ --------------------------
	.section	.nv.info._ZN2at6native18elementwise_kernelILi128ELi4EZNS0_15gpu_kernel_implIZZZNS0_18GeluCUDAKernelImplERNS_18TensorIteratorBaseENS0_8GeluTypeEENKUlvE_clEvENKUlvE0_clEvEUlfE_EEvS4_RKT_EUliE_EEviT1_,"",@"SHT_CUDA_INFO"
	.sectionflags	@""
	.align	4


	//----- nvinfo : EIATTR_CUDA_API_VERSION
	.align		4
        /*0000*/ 	.byte	0x04, 0x37
        /*0002*/ 	.short	(.L_2755 - .L_2754)
.L_2754:
        /*0004*/ 	.word	0x00000082


	//----- nvinfo : EIATTR_KPARAM_INFO
	.align		4
.L_2755:
        /*0008*/ 	.byte	0x04, 0x17
        /*000a*/ 	.short	(.L_2757 - .L_2756)
.L_2756:
        /*000c*/ 	.word	0x00000000
        /*0010*/ 	.short	0x0001
        /*0012*/ 	.short	0x0008
        /*0014*/ 	.byte	0x00, 0xf0, 0x61, 0x08


	//----- nvinfo : EIATTR_KPARAM_INFO
	.align		4
.L_2757:
        /*0018*/ 	.byte	0x04, 0x17
        /*001a*/ 	.short	(.L_2759 - .L_2758)
.L_2758:
        /*001c*/ 	.word	0x00000000
        /*0020*/ 	.short	0x0000
        /*0022*/ 	.short	0x0000
        /*0024*/ 	.byte	0x00, 0xf0, 0x11, 0x00


	//----- nvinfo : EIATTR_SPARSE_MMA_MASK
	.align		4
.L_2759:
        /*0028*/ 	.byte	0x03, 0x50
        /*002a*/ 	.short	0x0000


	//----- nvinfo : EIATTR_MAXREG_COUNT
	.align		4
        /*002c*/ 	.byte	0x03, 0x1b
        /*002e*/ 	.short	0x0080


	//----- nvinfo : EIATTR_EXTERNS
	.align		4
        /*0030*/ 	.byte	0x04, 0x0f
        /*0032*/ 	.short	(.L_2761 - .L_2760)


	//   ....[0]....
	.align		4
.L_2760:
        /*0034*/ 	.word	index@(__assertfail)


	//----- nvinfo : EIATTR_MERCURY_ISA_VERSION
	.align		4
.L_2761:
        /*0038*/ 	.byte	0x03, 0x5f
        /*003a*/ 	.short	0x0101


	//----- nvinfo : EIATTR_SYSCALL_OFFSETS
	.align		4
        /*003c*/ 	.byte	0x04, 0x46
        /*003e*/ 	.short	(.L_2763 - .L_2762)


	//   ....[0]....
.L_2762:
        /*0040*/ 	.word	0x00002150


	//   ....[1]....
        /*0044*/ 	.word	0x00003020


	//   ....[2]....
        /*0048*/ 	.word	0x000051b0


	//   ....[3]....
        /*004c*/ 	.word	0x00006080


	//   ....[4]....
        /*0050*/ 	.word	0x00008200


	//   ....[5]....
        /*0054*/ 	.word	0x000090d0


	//   ....[6]....
        /*0058*/ 	.word	0x0000b240


	//   ....[7]....
        /*005c*/ 	.word	0x0000c110


	//----- nvinfo : EIATTR_EXIT_INSTR_OFFSETS
	.align		4
.L_2763:
        /*0060*/ 	.byte	0x04, 0x1c
        /*0062*/ 	.short	(.L_2765 - .L_2764)


	//   ....[0]....
.L_2764:
        /*0064*/ 	.word	0x00009180


	//   ....[1]....
        /*0068*/ 	.word	0x0000b430


	//   ....[2]....
        /*006c*/ 	.word	0x0000b470


	//   ....[3]....
        /*0070*/ 	.word	0x0000b500


	//   ....[4]....
        /*0074*/ 	.word	0x0000b530


	//   ....[5]....
        /*0078*/ 	.word	0x0000b560


	//   ....[6]....
        /*007c*/ 	.word	0x0000b5e0


	//   ....[7]....
        /*0080*/ 	.word	0x0000b610


	//   ....[8]....
        /*0084*/ 	.word	0x0000b6a0


	//   ....[9]....
        /*0088*/ 	.word	0x0000b6e0


	//   ....[10]....
        /*008c*/ 	.word	0x0000b720


	//   ....[11]....
        /*0090*/ 	.word	0x0000b7e0


	//   ....[12]....
        /*0094*/ 	.word	0x0000b830


	//   ....[13]....
        /*0098*/ 	.word	0x0000b9b0


	//   ....[14]....
        /*009c*/ 	.word	0x0000bb00


	//   ....[15]....
        /*00a0*/ 	.word	0x0000bb30


	//   ....[16]....
        /*00a4*/ 	.word	0x0000bbe0


	//   ....[17]....
        /*00a8*/ 	.word	0x0000bd50


	//   ....[18]....
        /*00ac*/ 	.word	0x0000bec0


	//   ....[19]....
        /*00b0*/ 	.word	0x0000c010


	//   ....[20]....
        /*00b4*/ 	.word	0x0000c120


	//   ....[21]....
        /*00b8*/ 	.word	0x0000c150


	//   ....[22]....
        /*00bc*/ 	.word	0x0000c180


	//----- nvinfo : EIATTR_MAX_THREADS
	.align		4
.L_2765:
        /*00c0*/ 	.byte	0x04, 0x05
        /*00c2*/ 	.short	(.L_2767 - .L_2766)
.L_2766:
        /*00c4*/ 	.word	0x00000080
        /*00c8*/ 	.word	0x00000001
        /*00cc*/ 	.word	0x00000001


	//----- nvinfo : EIATTR_CRS_STACK_SIZE
	.align		4
.L_2767:
        /*00d0*/ 	.byte	0x04, 0x1e
        /*00d2*/ 	.short	(.L_2769 - .L_2768)
.L_2768:
        /*00d4*/ 	.word	0x00000000


	//----- nvinfo : EIATTR_CBANK_PARAM_SIZE
	.align		4
.L_2769:
        /*00d8*/ 	.byte	0x03, 0x19
        /*00da*/ 	.short	0x0220


	//----- nvinfo : EIATTR_PARAM_CBANK
	.align		4
        /*00dc*/ 	.byte	0x04, 0x0a
        /*00de*/ 	.short	(.L_2771 - .L_2770)
	.align		4
.L_2770:
        /*00e0*/ 	.word	index@(.nv.constant0._ZN2at6native18elementwise_kernelILi128ELi4EZNS0_15gpu_kernel_implIZZZNS0_18GeluCUDAKernelImplERNS_18TensorIteratorBaseENS0_8GeluTypeEENKUlvE_clEvENKUlvE0_clEvEUlfE_EEvS4_RKT_EUliE_EEviT1_)
        /*00e4*/ 	.short	0x0210
        /*00e6*/ 	.short	0x0220


	//----- nvinfo : EIATTR_SW_WAR
	.align		4
.L_2771:
        /*00e8*/ 	.byte	0x04, 0x36
        /*00ea*/ 	.short	(.L_2773 - .L_2772)
.L_2772:
        /*00ec*/ 	.word	0x00000008
.L_2773:


//--------------------- .nv.info._ZN2at6native27unrolled_elementwise_kernelIZZZNS0_18GeluCUDAKernelImplERNS_18TensorIteratorBaseENS0_8GeluTypeEENKUlvE_clEvENKUlvE0_clEvEUlfE_St5arrayIPcLm2EELi4E23TrivialOffsetCalculatorILi1EjESC_NS0_6memory12LoadWithCastILi1EEENSD_13StoreWithCastILi1EEEEEviT_T0_T2_T3_T4_T5_ --------------------------
	.section	.nv.info._ZN2at6native27unrolled_elementwise_kernelIZZZNS0_18GeluCUDAKernelImplERNS_18TensorIteratorBaseENS0_8GeluTypeEENKUlvE_clEvENKUlvE0_clEvEUlfE_St5arrayIPcLm2EELi4E23TrivialOffsetCalculatorILi1EjESC_NS0_6memory12LoadWithCastILi1EEENSD_13StoreWithCastILi1EEEEEviT_T0_T2_T3_T4_T5_,"",@"SHT_CUDA_INFO"
	.sectionflags	@""
	.align	4


	//----- nvinfo : EIATTR_CUDA_API_VERSION
	.align		4
        /*0000*/ 	.byte	0x04, 0x37
        /*0002*/ 	.short	(.L_2775 - .L_2774)
.L_2774:
        /*0004*/ 	.word	0x00000082


	//----- nvinfo : EIATTR_KPARAM_INFO
	.align		4
.L_2775:
        /*0008*/ 	.byte	0x04, 0x17
        /*000a*/ 	.short	(.L_2777 - .L_2776)
.L_2776:
        /*000c*/ 	.word	0x00000000
        /*0010*/ 	.short	0x0006
        /*0012*/ 	.short	0x0024
        /*0014*/ 	.byte	0x00, 0xf0, 0x21, 0x00


	//----- nvinfo : EIATTR_KPARAM_INFO
	.align		4
.L_2777:
        /*0018*/ 	.byte	0x04, 0x17
        /*001a*/ 	.short	(.L_2779 - .L_2778)
.L_2778:
        /*001c*/ 	.word	0x00000000
        /*0020*/ 	.short	0x0005
        /*0022*/ 	.short	0x001c
        /*0024*/ 	.byte	0x00, 0xf0, 0x21, 0x00


	//----- nvinfo : EIATTR_KPARAM_INFO
	.align		4
.L_2779:
        /*0028*/ 	.byte	0x04, 0x17
        /*002a*/ 	.short	(.L_2781 - .L_2780)
.L_2780:
        /*002c*/ 	.word	0x00000000
        /*0030*/ 	.short	0x0004
        /*0032*/ 	.short	0x0019
        /*0034*/ 	.byte	0x00, 0xf0, 0x05, 0x00


	//----- nvinfo : EIATTR_KPARAM_INFO
	.align		4
.L_2781:
        /*0038*/ 	.byte	0x04, 0x17
        /*003a*/ 	.short	(.L_2783 - .L_2782)
.L_2782:
        /*003c*/ 	.word	0x00000000
        /*0040*/ 	.short	0x0003
        /*0042*/ 	.short	0x0018
        /*0044*/ 	.byte	0x00, 0xf0, 0x05, 0x00


	//----- nvinfo : EIATTR_KPARAM_INFO
	.align		4
.L_2783:
        /*0048*/ 	.byte	0x04, 0x17
        /*004a*/ 	.short	(.L_2785 - .L_2784)
.L_2784:
        /*004c*/ 	.word	0x00000000
        /*0050*/ 	.short	0x0002
        /*0052*/ 	.short	0x0008
        /*0054*/ 	.byte	0x00, 0xf0, 0x41, 0x00


	//----- nvinfo : EIATTR_KPARAM_INFO
	.align		4
.L_2785:
        /*0058*/ 	.byte	0x04, 0x17
        /*005a*/ 	.short	(.L_2787 - .L_2786)
.L_2786:
        /*005c*/ 	.word	0x00000000
        /*0060*/ 	.short	0x0001
        /*0062*/ 	.short	0x0004
        /*0064*/ 	.byte	0x00, 0xf0, 0x05, 0x00


	//----- nvinfo : EIATTR_KPARAM_INFO
	.align		4
.L_2787:
        /*0068*/ 	.byte	0x04, 0x17
        /*006a*/ 	.short	(.L_2789 - .L_2788)
.L_2788:
        /*006c*/ 	.word	0x00000000
        /*0070*/ 	.short	0x0000
        /*0072*/ 	.short	0x0000
        /*0074*/ 	.byte	0x00, 0xf0, 0x11, 0x00


	//----- nvinfo : EIATTR_SPARSE_MMA_MASK
	.align		4
.L_2789:
        /*0078*/ 	.byte	0x03, 0x50
        /*007a*/ 	.short	0x0000


	//----- nvinfo : EIATTR_MAXREG_COUNT
	.align		4
        /*007c*/ 	.byte	0x03, 0x1b
        /*007e*/ 	.short	0x00ff


	//----- nvinfo : EIATTR_EXTERNS
	.align		4
        /*0080*/ 	.byte	0x04, 0x0f
        /*0082*/ 	.short	(.L_2791 - .L_2790)


	//   ....[0]....
	.align		4
.L_2790:
        /*0084*/ 	.word	index@(__assertfail)


	//----- nvinfo : EIATTR_MERCURY_ISA_VERSION
	.align		4
.L_2791:
        /*0088*/ 	.byte	0x03, 0x5f
        /*008a*/ 	.short	0x0101


	//----- nvinfo : EIATTR_SYSCALL_OFFSETS
	.align		4
        /*008c*/ 	.byte	0x04, 0x46
        /*008e*/ 	.short	(.L_2793 - .L_2792)


	//   ....[0]....
.L_2792:
        /*0090*/ 	.word	0x00000e80


	//   ....[1]....
        /*0094*/ 	.word	0x00001d30


	//   ....[2]....
        /*0098*/ 	.word	0x00002bf0


	//   ....[3]....
        /*009c*/ 	.word	0x00003a50


	//   ....[4]....
        /*00a0*/ 	.word	0x00004cc0


	//   ....[5]....
        /*00a4*/ 	.word	0x00005bc0


	//   ....[6]....
        /*00a8*/ 	.word	0x00006a80


	//   ....[7]....
        /*00ac*/ 	.word	0x00007940


	//----- nvinfo : EIATTR_EXIT_INSTR_OFFSETS
	.align		4
.L_2793:
        /*00b0*/ 	.byte	0x04, 0x1c
        /*00b2*/ 	.short	(.L_2795 - .L_2794)


	//   ....[0]....
.L_2794:
        /*00b4*/ 	.word	0x00006b20


	//   ....[1]....
        /*00b8*/ 	.word	0x00006c60


	//   ....[2]....
        /*00bc*/ 	.word	0x00006ca0


	//   ....[3]....
        /*00c0*/ 	.word	0x00006d30


	//   ....[4]....
        /*00c4*/ 	.word	0x00006d60


	//   ....[5]....
        /*00c8*/ 	.word	0x00006d90


	//   ....[6]....
        /*00cc*/ 	.word	0x00006e10


	//   ....[7]....
        /*00d0*/ 	.word	0x00006e40


	//   ....[8]....
        /*00d4*/ 	.word	0x00006ed0


	//   ....[9]....
        /*00d8*/ 	.word	0x00006f10


	//   ....[10]....
        /*00dc*/ 	.word	0x00006f50


	//   ....[11]....
        /*00e0*/ 	.word	0x00007010


	//   ....[12]....
        /*00e4*/ 	.word	0x00007060


	//   ....[13]....
        /*00e8*/ 	.word	0x000071e0


	//   ....[14]....
        /*00ec*/ 	.word	0x00007330


	//   ....[15]....
        /*00f0*/ 	.word	0x00007360


	//   ....[16]....
        /*00f4*/ 	.word	0x00007410


	//   ....[17]....
        /*00f8*/ 	.word	0x00007580


	//   ....[18]....
        /*00fc*/ 	.word	0x000076f0


	//   ....[19]....
        /*0100*/ 	.word	0x00007840


	//   ....[20]....
        /*0104*/ 	.word	0x00007950


	//   ....[21]....
        /*0108*/ 	.word	0x00007980


	//   ....[22]....
        /*010c*/ 	.word	0x000079b0


	//----- nvinfo : EIATTR_MAX_THREADS
	.align		4
.L_2795:
        /*0110*/ 	.byte	0x04, 0x05
        /*0112*/ 	.short	(.L_2797 - .L_2796)
.L_2796:
        /*0114*/ 	.word	0x00000080
        /*0118*/ 	.word	0x00000001
        /*011c*/ 	.word	0x00000001


	//----- nvinfo : EIATTR_CRS_STACK_SIZE
	.align		4
.L_2797:
        /*0120*/ 	.byte	0x04, 0x1e
        /*0122*/ 	.short	(.L_2799 - .L_2798)
.L_2798:
        /*0124*/ 	.word	0x00000000


	//----- nvinfo : EIATTR_CBANK_PARAM_SIZE
	.align		4
.L_2799:
        /*0128*/ 	.byte	0x03, 0x19
        /*012a*/ 	.short	0x002c


	//----- nvinfo : EIATTR_PARAM_CBANK
	.align		4
        /*012c*/ 	.byte	0x04, 0x0a
        /*012e*/ 	.short	(.L_2801 - .L_2800)
	.align		4
.L_2800:
        /*0130*/ 	.word	index@(.nv.constant0._ZN2at6native27unrolled_elementwise_kernelIZZZNS0_18GeluCUDAKernelImplERNS_18TensorIteratorBaseENS0_8GeluTypeEENKUlvE_clEvENKUlvE0_clEvEUlfE_St5arrayIPcLm2EELi4E23TrivialOffsetCalculatorILi1EjESC_NS0_6memory12LoadWithCastILi1EEENSD_13StoreWithCastILi1EEEEEviT_T0_T2_T3_T4_T5_)
        /*0134*/ 	.short	0x0210
        /*0136*/ 	.short	0x002c


	//----- nvinfo : EIATTR_SW_WAR
	.align		4
.L_2801:
        /*0138*/ 	.byte	0x04, 0x36
        /*013a*/ 	.short	(.L_2803 - .L_2802)
.L_2802:
        /*013c*/ 	.word	0x00000008
.L_2803:


//--------------------- .nv.info._ZN2at6native18elementwise_kernelILi128ELi2EZNS0_22gpu_kernel_impl_nocastIZZZNS0_18GeluCUDAKernelImplERNS_18TensorIteratorBaseENS0_8GeluTypeEENKUlvE_clEvENKUlvE0_clEvEUlfE_EEvS4_RKT_EUliE_EEviT1_ --------------------------
	.section	.nv.info._ZN2at6native18elementwise_kernelILi128ELi2EZNS0_22gpu_kernel_impl_nocastIZZZNS0_18GeluCUDAKernelImplERNS_18TensorIteratorBaseENS0_8GeluTypeEENKUlvE_clEvENKUlvE0_clEvEUlfE_EEvS4_RKT_EUliE_EEviT1_,"",@"SHT_CUDA_INFO"
	.sectionflags	@""
	.align	4


	//----- nvinfo : EIATTR_CUDA_API_VERSION
	.align		4
        /*0000*/ 	.byte	0x04, 0x37
        /*0002*/ 	.short	(.L_2805 - .L_2804)
.L_2804:
        /*0004*/ 	.word	0x00000082


	//----- nvinfo : EIATTR_KPARAM_INFO
	.align		4
.L_2805:
        /*0008*/ 	.byte	0x04, 0x17
        /*000a*/ 	.short	(.L_2807 - .L_2806)
.L_2806:
        /*000c*/ 	.word	0x00000000
        /*0010*/ 	.short	0x0001
        /*0012*/ 	.short	0x0008
        /*0014*/ 	.byte	0x00, 0xf0, 0x61, 0x08


	//----- nvinfo : EIATTR_KPARAM_INFO
	.align		4
.L_2807:
        /*0018*/ 	.byte	0x04, 0x17
        /*001a*/ 	.short	(.L_2809 - .L_2808)
.L_2808:
        /*001c*/ 	.word	0x00000000
        /*0020*/ 	.short	0x0000
        /*0022*/ 	.short	0x0000
        /*0024*/ 	.byte	0x00, 0xf0, 0x11, 0x00


	//----- nvinfo : EIATTR_SPARSE_MMA_MASK
	.align		4
.L_2809:
        /*0028*/ 	.byte	0x03, 0x50
        /*002a*/ 	.short	0x0000


	//----- nvinfo : EIATTR_MAXREG_COUNT
	.align		4
        /*002c*/ 	.byte	0x03, 0x1b
        /*002e*/ 	.short	0x0080


	//----- nvinfo : EIATTR_MERCURY_ISA_VERSION
	.align		4
        /*0030*/ 	.byte	0x03, 0x5f
        /*0032*/ 	.short	0x0101


	//----- nvinfo : EIATTR_EXIT_INSTR_OFFSETS
	.align		4
        /*0034*/ 	.byte	0x04, 0x1c
        /*0036*/ 	.short	(.L_2811 - .L_2810)


	//   ....[0]....
.L_2810:
        /*0038*/ 	.word	0x000014b0


	//   ....[1]....
        /*003c*/ 	.word	0x000028b0


	//----- nvinfo : EIATTR_MAX_THREADS
	.align		4
.L_2811:
        /*0040*/ 	.byte	0x04, 0x05
        /*0042*/ 	.short	(.L_2813 - .L_2812)
.L_2812:
        /*0044*/ 	.word	0x00000080
        /*0048*/ 	.word	0x00000001
        /*004c*/ 	.word	0x00000001


	//----- nvinfo : EIATTR_CRS_STACK_SIZE
	.align		4
.L_2813:
        /*0050*/ 	.byte	0x04, 0x1e
        /*0052*/ 	.short	(.L_2815 - .L_2814)
.L_2814:
        /*0054*/ 	.word	0x00000000


	//----- nvinfo : EIATTR_CBANK_PARAM_SIZE
	.align		4
.L_2815:
        /*0058*/ 	.byte	0x03, 0x19
        /*005a*/ 	.short	0x0220


	//----- nvinfo : EIATTR_PARAM_CBANK
	.align		4
        /*005c*/ 	.byte	0x04, 0x0a
        /*005e*/ 	.short	(.L_2817 - .L_2816)
	.align		4
.L_2816:
        /*0060*/ 	.word	index@(.nv.constant0._ZN2at6native18elementwise_kernelILi128ELi2EZNS0_22gpu_kernel_impl_nocastIZZZNS0_18GeluCUDAKernelImplERNS_18TensorIteratorBaseENS0_8GeluTypeEENKUlvE_clEvENKUlvE0_clEvEUlfE_EEvS4_RKT_EUliE_EEviT1_)
        /*0064*/ 	.short	0x0210
        /*0066*/ 	.short	0x0220


	//----- nvinfo : EIATTR_SW_WAR
	.align		4
.L_2817:
        /*0068*/ 	.byte	0x04, 0x36
        /*006a*/ 	.short	(.L_2819 - .L_2818)
.L_2818:
        /*006c*/ 	.word	0x00000008
.L_2819:


//--------------------- .nv.info._ZN2at6native27unrolled_elementwise_kernelIZZZNS0_18GeluCUDAKernelImplERNS_18TensorIteratorBaseENS0_8GeluTypeEENKUlvE_clEvENKUlvE0_clEvEUlfE_St5arrayIPcLm2EELi4E23TrivialOffsetCalculatorILi1EjESC_NS0_6memory15LoadWithoutCastENSD_16StoreWithoutCastEEEviT_T0_T2_T3_T4_T5_ --------------------------
	.section	.nv.info._ZN2at6native27unrolled_elementwise_kernelIZZZNS0_18GeluCUDAKernelImplERNS_18TensorIteratorBaseENS0_8GeluTypeEENKUlvE_clEvENKUlvE0_clEvEUlfE_St5arrayIPcLm2EELi4E23TrivialOffsetCalculatorILi1EjESC_NS0_6memory15LoadWithoutCastENSD_16StoreWithoutCastEEEviT_T0_T2_T3_T4_T5_,"",@"SHT_CUDA_INFO"
	.sectionflags	@""
	.align	4


	//----- nvinfo : EIATTR_CUDA_API_VERSION
	.align		4
        /*0000*/ 	.byte	0x04, 0x37
        /*0002*/ 	.short	(.L_2821 - .L_2820)
.L_2820:
        /*0004*/ 	.word	0x00000082


	//----- nvinfo : EIATTR_KPARAM_INFO
	.align		4
.L_2821:
        /*0008*/ 	.byte	0x04, 0x17
        /*000a*/ 	.short	(.L_2823 - .L_2822)
.L_2822:
        /*000c*/ 	.word	0x00000000
        /*0010*/ 	.short	0x0006
        /*0012*/ 	.short	0x001b
        /*0014*/ 	.byte	0x00, 0xf0, 0x05, 0x00


	//----- nvinfo : EIATTR_KPARAM_INFO
	.align		4
.L_2823:
        /*0018*/ 	.byte	0x04, 0x17
        /*001a*/ 	.short	(.L_2825 - .L_2824)
.L_2824:
        /*001c*/ 	.word	0x00000000
        /*0020*/ 	.short	0x0005
        /*0022*/ 	.short	0x001a
        /*0024*/ 	.byte	0x00, 0xf0, 0x05, 0x00


	//----- nvinfo : EIATTR_KPARAM_INFO
	.align		4
.L_2825:
        /*0028*/ 	.byte	0x04, 0x17
        /*002a*/ 	.short	(.L_2827 - .L_2826)
.L_2826:
        /*002c*/ 	.word	0x00000000
        /*0030*/ 	.short	0x0004
        /*0032*/ 	.short	0x0019
        /*0034*/ 	.byte	0x00, 0xf0, 0x05, 0x00


	//----- nvinfo : EIATTR_KPARAM_INFO
	.align		4
.L_2827:
        /*0038*/ 	.byte	0x04, 0x17
        /*003a*/ 	.short	(.L_2829 - .L_2828)
.L_2828:
        /*003c*/ 	.word	0x00000000
        /*0040*/ 	.short	0x0003
        /*0042*/ 	.short	0x0018
        /*0044*/ 	.byte	0x00, 0xf0, 0x05, 0x00


	//----- nvinfo : EIATTR_KPARAM_INFO
	.align		4
.L_2829:
        /*0048*/ 	.byte	0x04, 0x17
        /*004a*/ 	.short	(.L_2831 - .L_2830)
.L_2830:
        /*004c*/ 	.word	0x00000000
        /*0050*/ 	.short	0x0002
        /*0052*/ 	.short	0x0008
        /*0054*/ 	.byte	0x00, 0xf0, 0x41, 0x00


	//----- nvinfo : EIATTR_KPARAM_INFO
	.align		4
.L_2831:
        /*0058*/ 	.byte	0x04, 0x17
        /*005a*/ 	.short	(.L_2833 - .L_2832)
.L_2832:
        /*005c*/ 	.word	0x00000000
        /*0060*/ 	.short	0x0001
        /*0062*/ 	.short	0x0004
        /*0064*/ 	.byte	0x00, 0xf0, 0x05, 0x00


	//----- nvinfo : EIATTR_KPARAM_INFO
	.align		4
.L_2833:
        /*0068*/ 	.byte	0x04, 0x17
        /*006a*/ 	.short	(.L_2835 - .L_2834)
.L_2834:
        /*006c*/ 	.word	0x00000000
        /*0070*/ 	.short	0x0000
        /*0072*/ 	.short	0x0000
        /*0074*/ 	.byte	0x00, 0xf0, 0x11, 0x00


	//----- nvinfo : EIATTR_SPARSE_MMA_MASK
	.align		4
.L_2835:
        /*0078*/ 	.byte	0x03, 0x50
        /*007a*/ 	.short	0x0000


	//----- nvinfo : EIATTR_MAXREG_COUNT
	.align		4
        /*007c*/ 	.byte	0x03, 0x1b
        /*007e*/ 	.short	0x00ff


	//----- nvinfo : EIATTR_MERCURY_ISA_VERSION
	.align		4
        /*0080*/ 	.byte	0x03, 0x5f
        /*0082*/ 	.short	0x0101


	//----- nvinfo : EIATTR_EXIT_INSTR_OFFSETS
	.align		4
        /*0084*/ 	.byte	0x04, 0x1c
        /*0086*/ 	.short	(.L_2837 - .L_2836)


	//   ....[0]....
.L_2836:
        /*0088*/ 	.word	0x00000570


	//   ....[1]....
        /*008c*/ 	.word	0x00000600


	//----- nvinfo : EIATTR_MAX_THREADS
	.align		4
.L_2837:
        /*0090*/ 	.byte	0x04, 0x05
        /*0092*/ 	.short	(.L_2839 - .L_2838)
.L_2838:
        /*0094*/ 	.word	0x00000080
        /*0098*/ 	.word	0x00000001
        /*009c*/ 	.word	0x00000001


	//----- nvinfo : EIATTR_CRS_STACK_SIZE
	.align		4
.L_2839:
        /*00a0*/ 	.byte	0x04, 0x1e
        /*00a2*/ 	.short	(.L_2841 - .L_2840)
.L_2840:
        /*00a4*/ 	.word	0x00000000


	//----- nvinfo : EIATTR_CBANK_PARAM_SIZE
	.align		4
.L_2841:
        /*00a8*/ 	.byte	0x03, 0x19
        /*00aa*/ 	.short	0x001c


	//----- nvinfo : EIATTR_PARAM_CBANK
	.align		4
        /*00ac*/ 	.byte	0x04, 0x0a
        /*00ae*/ 	.short	(.L_2843 - .L_2842)
	.align		4
.L_2842:
        /*00b0*/ 	.word	index@(.nv.constant0._ZN2at6native27unrolled_elementwise_kernelIZZZNS0_18GeluCUDAKernelImplERNS_18TensorIteratorBaseENS0_8GeluTypeEENKUlvE_clEvENKUlvE0_clEvEUlfE_St5arrayIPcLm2EELi4E23TrivialOffsetCalculatorILi1EjESC_NS0_6memory15LoadWithoutCastENSD_16StoreWithoutCastEEEviT_T0_T2_T3_T4_T5_)
        /*00b4*/ 	.short	0x0210
        /*00b6*/ 	.short	0x001c


	//----- nvinfo : EIATTR_SW_WAR
	.align		4
.L_2843:
        /*00b8*/ 	.byte	0x04, 0x36
        /*00ba*/ 	.short	(.L_2845 - .L_2844)
.L_2844:
        /*00bc*/ 	.word	0x00000008
.L_2845:


//--------------------- .nv.info._ZN2at6native29vectorized_elementwise_kernelILi2EZZZNS0_18GeluCUDAKernelImplERNS_18TensorIteratorBaseENS0_8GeluTypeEENKUlvE_clEvENKUlvE0_clEvEUlfE_St5arrayIPcLm2EEEEviT0_T1_ --------------------------
	.section	.nv.info._ZN2at6native29vectorized_elementwise_kernelILi2EZZZNS0_18GeluCUDAKernelImplERNS_18TensorIteratorBaseENS0_8GeluTypeEENKUlvE_clEvENKUlvE0_clEvEUlfE_St5arrayIPcLm2EEEEviT0_T1_,"",@"SHT_CUDA_INFO"
	.sectionflags	@""
	.align	4


	//----- nvinfo : EIATTR_CUDA_API_VERSION
	.align		4
        /*0000*/ 	.byte	0x04, 0x37
        /*0002*/ 	.short	(.L_2847 - .L_2846)
.L_2846:
        /*0004*/ 	.word	0x00000082


	//----- nvinfo : EIATTR_KPARAM_INFO
	.align		4
.L_2847:
        /*0008*/ 	.byte	0x04, 0x17
        /*000a*/ 	.short	(.L_2849 - .L_2848)
.L_2848:
        /*000c*/ 	.word	0x00000000
        /*0010*/ 	.short	0x0002
        /*0012*/ 	.short	0x0008
        /*0014*/ 	.byte	0x00, 0xf0, 0x41, 0x00


	//----- nvinfo : EIATTR_KPARAM_INFO
	.align		4
.L_2849:
        /*0018*/ 	.byte	0x04, 0x17
        /*001a*/ 	.short	(.L_2851 - .L_2850)
.L_2850:
        /*001c*/ 	.word	0x00000000
        /*0020*/ 	.short	0x0001
        /*0022*/ 	.short	0x0004
        /*0024*/ 	.byte	0x00, 0xf0, 0x05, 0x00


	//----- nvinfo : EIATTR_KPARAM_INFO
	.align		4
.L_2851:
        /*0028*/ 	.byte	0x04, 0x17
        /*002a*/ 	.short	(.L_2853 - .L_2852)
.L_2852:
        /*002c*/ 	.word	0x00000000
        /*0030*/ 	.short	0x0000
        /*0032*/ 	.short	0x0000
        /*0034*/ 	.byte	0x00, 0xf0, 0x11, 0x00


	//----- nvinfo : EIATTR_SPARSE_MMA_MASK
	.align		4
.L_2853:
        /*0038*/ 	.byte	0x03, 0x50
        /*003a*/ 	.short	0x0000


	//----- nvinfo : EIATTR_MAXREG_COUNT
	.align		4
        /*003c*/ 	.byte	0x03, 0x1b
        /*003e*/ 	.short	0x00ff


	//----- nvinfo : EIATTR_MERCURY_ISA_VERSION
	.align		4
        /*0040*/ 	.byte	0x03, 0x5f
        /*0042*/ 	.short	0x0101


	//----- nvinfo : EIATTR_EXIT_INSTR_OFFSETS
	.align		4
        /*0044*/ 	.byte	0x04, 0x1c
        /*0046*/ 	.short	(.L_2855 - .L_2854)


	//   ....[0]....
.L_2854:
        /*0048*/ 	.word	0x00000570


	//   ....[1]....
        /*004c*/ 	.word	0x00001130


	//   ....[2]....
        /*0050*/ 	.word	0x00001180


	//----- nvinfo : EIATTR_MAX_THREADS
	.align		4
.L_2855:
        /*0054*/ 	.byte	0x04, 0x05
        /*0056*/ 	.short	(.L_2857 - .L_2856)
.L_2856:
        /*0058*/ 	.word	0x00000080
        /*005c*/ 	.word	0x00000001
        /*0060*/ 	.word	0x00000001


	//----- nvinfo : EIATTR_CRS_STACK_SIZE
	.align		4
.L_2857:
        /*0064*/ 	.byte	0x04, 0x1e
        /*0066*/ 	.short	(.L_2859 - .L_2858)
.L_2858:
        /*0068*/ 	.word	0x00000000


	//----- nvinfo : EIATTR_CBANK_PARAM_SIZE
	.align		4
.L_2859:
        /*006c*/ 	.byte	0x03, 0x19
        /*006e*/ 	.short	0x0018


	//----- nvinfo : EIATTR_PARAM_CBANK
	.align		4
        /*0070*/ 	.byte	0x04, 0x0a
        /*0072*/ 	.short	(.L_2861 - .L_2860)
	.align		4
.L_2860:
        /*0074*/ 	.word	index@(.nv.constant0._ZN2at6native29vectorized_elementwise_kernelILi2EZZZNS0_18GeluCUDAKernelImplERNS_18TensorIteratorBaseENS0_8GeluTypeEENKUlvE_clEvENKUlvE0_clEvEUlfE_St5arrayIPcLm2EEEEviT0_T1_)
        /*0078*/ 	.short	0x0210
        /*007a*/ 	.short	0x0018


	//----- nvinfo : EIATTR_SW_WAR
	.align		4
.L_2861:
        /*007c*/ 	.byte	0x04, 0x36
        /*007e*/ 	.short	(.L_2863 - .L_2862)
.L_2862:
        /*0080*/ 	.word	0x00000008
.L_2863:


//--------------------- .nv.info._ZN2at6native29vectorized_elementwise_kernelILi4EZZZNS0_18GeluCUDAKernelImplERNS_18TensorIteratorBaseENS0_8GeluTypeEENKUlvE_clEvENKUlvE0_clEvEUlfE_St5arrayIPcLm2EEEEviT0_T1_ --------------------------
	.section	.nv.info._ZN2at6native29vectorized_elementwise_kernelILi4EZZZNS0_18GeluCUDAKernelImplERNS_18TensorIteratorBaseENS0_8GeluTypeEENKUlvE_clEvENKUlvE0_clEvEUlfE_St5arrayIPcLm2EEEEviT0_T1_,"",@"SHT_CUDA_INFO"
	.sectionflags	@""
	.align	4


	//----- nvinfo : EIATTR_CUDA_API_VERSION
	.align		4
        /*0000*/ 	.byte	0x04, 0x37
        /*0002*/ 	.short	(.L_2865 - .L_2864)
.L_2864:
        /*0004*/ 	.word	0x00000082


	//----- nvinfo : EIATTR_KPARAM_INFO
	.align		4
.L_2865:
        /*0008*/ 	.byte	0x04, 0x17
        /*000a*/ 	.short	(.L_2867 - .L_2866)
.L_2866:
        /*000c*/ 	.word	0x00000000
        /*0010*/ 	.short	0x0002
        /*0012*/ 	.short	0x0008
        /*0014*/ 	.byte	0x00, 0xf0, 0x41, 0x00


	//----- nvinfo : EIATTR_KPARAM_INFO
	.align		4
.L_2867:
        /*0018*/ 	.byte	0x04, 0x17
        /*001a*/ 	.short	(.L_2869 - .L_2868)
.L_2868:
        /*001c*/ 	.word	0x00000000
        /*0020*/ 	.short	0x0001
        /*0022*/ 	.short	0x0004
        /*0024*/ 	.byte	0x00, 0xf0, 0x05, 0x00


	//----- nvinfo : EIATTR_KPARAM_INFO
	.align		4
.L_2869:
        /*0028*/ 	.byte	0x04, 0x17
        /*002a*/ 	.short	(.L_2871 - .L_2870)
.L_2870:
        /*002c*/ 	.word	0x00000000
        /*0030*/ 	.short	0x0000
        /*0032*/ 	.short	0x0000
        /*0034*/ 	.byte	0x00, 0xf0, 0x11, 0x00


	//----- nvinfo : EIATTR_SPARSE_MMA_MASK
	.align		4
.L_2871:
        /*0038*/ 	.byte	0x03, 0x50
        /*003a*/ 	.short	0x0000


	//----- nvinfo : EIATTR_MAXREG_COUNT
	.align		4
        /*003c*/ 	.byte	0x03, 0x1b
        /*003e*/ 	.short	0x00ff


	//----- nvinfo : EIATTR_MERCURY_ISA_VERSION
	.align		4
        /*0040*/ 	.byte	0x03, 0x5f
        /*0042*/ 	.short	0x0101


	//----- nvinfo : EIATTR_EXIT_INSTR_OFFSETS
	.align		4
        /*0044*/ 	.byte	0x04, 0x1c
        /*0046*/ 	.short	(.L_2873 - .L_2872)


	//   ....[0]....
.L_2872:
        /*0048*/ 	.word	0x00000530


	//   ....[1]....
        /*004c*/ 	.word	0x000010f0


	//   ....[2]....
        /*0050*/ 	.word	0x00001140


	//----- nvinfo : EIATTR_MAX_THREADS
	.align		4
.L_2873:
        /*0054*/ 	.byte	0x04, 0x05
        /*0056*/ 	.short	(.L_2875 - .L_2874)
.L_2874:
        /*0058*/ 	.word	0x00000080
        /*005c*/ 	.word	0x00000001
        /*0060*/ 	.word	0x00000001


	//----- nvinfo : EIATTR_CRS_STACK_SIZE
	.align		4
.L_2875:
        /*0064*/ 	.byte	0x04, 0x1e
        /*0066*/ 	.short	(.L_2877 - .L_2876)
.L_2876:
        /*0068*/ 	.word	0x00000000


	//----- nvinfo : EIATTR_CBANK_PARAM_SIZE
	.align		4
.L_2877:
        /*006c*/ 	.byte	0x03, 0x19
        /*006e*/ 	.short	0x0018


	//----- nvinfo : EIATTR_PARAM_CBANK
	.align		4
        /*0070*/ 	.byte	0x04, 0x0a
        /*0072*/ 	.short	(.L_2879 - .L_2878)
	.align		4
.L_2878:
        /*0074*/ 	.word	index@(.nv.constant0._ZN2at6native29vectorized_elementwise_kernelILi4EZZZNS0_18GeluCUDAKernelImplERNS_18TensorIteratorBaseENS0_8GeluTypeEENKUlvE_clEvENKUlvE0_clEvEUlfE_St5arrayIPcLm2EEEEviT0_T1_)
        /*0078*/ 	.short	0x0210
        /*007a*/ 	.short	0x0018


	//----- nvinfo : EIATTR_SW_WAR
	.align		4
.L_2879:
        /*007c*/ 	.byte	0x04, 0x36
        /*007e*/ 	.short	(.L_2881 - .L_2880)
.L_2880:
        /*0080*/ 	.word	0x00000008
.L_2881:


//--------------------- .nv.info._ZN2at6native29vectorized_elementwise_kernelILi8EZZZNS0_18GeluCUDAKernelImplERNS_18TensorIteratorBaseENS0_8GeluTypeEENKUlvE_clEvENKUlvE0_clEvEUlfE_St5arrayIPcLm2EEEEviT0_T1_ --------------------------
	.section	.nv.info._ZN2at6native29vectorized_elementwise_kernelILi8EZZZNS0_18GeluCUDAKernelImplERNS_18TensorIteratorBaseENS0_8GeluTypeEENKUlvE_clEvENKUlvE0_clEvEUlfE_St5arrayIPcLm2EEEEviT0_T1_,"",@"SHT_CUDA_INFO"
	.sectionflags	@""
	.align	4


	//----- nvinfo : EIATTR_CUDA_API_VERSION
	.align		4
        /*0000*/ 	.byte	0x04, 0x37
        /*0002*/ 	.short	(.L_2883 - .L_2882)
.L_2882:
        /*0004*/ 	.word	0x00000082


	//----- nvinfo : EIATTR_KPARAM_INFO
	.align		4
.L_2883:
        /*0008*/ 	.byte	0x04, 0x17
        /*000a*/ 	.short	(.L_2885 - .L_2884)
.L_2884:
        /*000c*/ 	.word	0x00000000
        /*0010*/ 	.short	0x0002
        /*0012*/ 	.short	0x0008
        /*0014*/ 	.byte	0x00, 0xf0, 0x41, 0x00


	//----- nvinfo : EIATTR_KPARAM_INFO
	.align		4
.L_2885:
        /*0018*/ 	.byte	0x04, 0x17
        /*001a*/ 	.short	(.L_2887 - .L_2886)
.L_2886:
        /*001c*/ 	.word	0x00000000
        /*0020*/ 	.short	0x0001
        /*0022*/ 	.short	0x0004
        /*0024*/ 	.byte	0x00, 0xf0, 0x05, 0x00


	//----- nvinfo : EIATTR_KPARAM_INFO
	.align		4
.L_2887:
        /*0028*/ 	.byte	0x04, 0x17
        /*002a*/ 	.short	(.L_2889 - .L_2888)
.L_2888:
        /*002c*/ 	.word	0x00000000
        /*0030*/ 	.short	0x0000
        /*0032*/ 	.short	0x0000
        /*0034*/ 	.byte	0x00, 0xf0, 0x11, 0x00


	//----- nvinfo : EIATTR_SPARSE_MMA_MASK
	.align		4
.L_2889:
        /*0038*/ 	.byte	0x03, 0x50
        /*003a*/ 	.short	0x0000


	//----- nvinfo : EIATTR_MAXREG_COUNT
	.align		4
        /*003c*/ 	.byte	0x03, 0x1b
        /*003e*/ 	.short	0x00ff


	//----- nvinfo : EIATTR_MERCURY_ISA_VERSION
	.align		4
        /*0040*/ 	.byte	0x03, 0x5f
        /*0042*/ 	.short	0x0101


	//----- nvinfo : EIATTR_EXIT_INSTR_OFFSETS
	.align		4
        /*0044*/ 	.byte	0x04, 0x1c
        /*0046*/ 	.short	(.L_2891 - .L_2890)


	//   ....[0]....
.L_2890:
        /*0048*/ 	.word	0x00000530


	//   ....[1]....
        /*004c*/ 	.word	0x000010f0


	//   ....[2]....
        /*0050*/ 	.word	0x00001140


	//----- nvinfo : EIATTR_MAX_THREADS
	.align		4
.L_2891:
        /*0054*/ 	.byte	0x04, 0x05
        /*0056*/ 	.short	(.L_2893 - .L_2892)
.L_2892:
        /*0058*/ 	.word	0x00000080
        /*005c*/ 	.word	0x00000001
        /*0060*/ 	.word	0x00000001


	//----- nvinfo : EIATTR_CRS_STACK_SIZE
	.align		4
.L_2893:
        /*0064*/ 	.byte	0x04, 0x1e
        /*0066*/ 	.short	(.L_2895 - .L_2894)
.L_2894:
        /*0068*/ 	.word	0x00000000


	//----- nvinfo : EIATTR_CBANK_PARAM_SIZE
	.align		4
.L_2895:
        /*006c*/ 	.byte	0x03, 0x19
        /*006e*/ 	.short	0x0018


	//----- nvinfo : EIATTR_PARAM_CBANK
	.align		4
        /*0070*/ 	.byte	0x04, 0x0a
        /*0072*/ 	.short	(.L_2897 - .L_2896)
	.align		4
.L_2896:
        /*0074*/ 	.word	index@(.nv.constant0._ZN2at6native29vectorized_elementwise_kernelILi8EZZZNS0_18GeluCUDAKernelImplERNS_18TensorIteratorBaseENS0_8GeluTypeEENKUlvE_clEvENKUlvE0_clEvEUlfE_St5arrayIPcLm2EEEEviT0_T1_)
        /*0078*/ 	.short	0x0210
        /*007a*/ 	.short	0x0018


	//----- nvinfo : EIATTR_SW_WAR
	.align		4
.L_2897:
        /*007c*/ 	.byte	0x04, 0x36
        /*007e*/ 	.short	(.L_2899 - .L_2898)
.L_2898:
        /*0080*/ 	.word	0x00000008
.L_2899:


//--------------------- .nv.info._ZN2at6native18elementwise_kernelILi128ELi4EZNS0_15gpu_kernel_implIZZZNS0_18GeluCUDAKernelImplERNS_18TensorIteratorBaseENS0_8GeluTypeEENKUlvE_clEvENKUlvE_clEvEUldE_EEvS4_RKT_EUliE_EEviT1_ --------------------------
	.section	.nv.info._ZN2at6native18elementwise_kernelILi128ELi4EZNS0_15gpu_kernel_implIZZZNS0_18GeluCUDAKernelImplERNS_18TensorIteratorBaseENS0_8GeluTypeEENKUlvE_clEvENKUlvE_clEvEUldE_EEvS4_RKT_EUliE_EEviT1_,"",@"SHT_CUDA_INFO"
	.sectionflags	@""
	.align	4


	//----- nvinfo : EIATTR_CUDA_API_VERSION
	.align		4
        /*0000*/ 	.byte	0x04, 0x37
        /*0002*/ 	.short	(.L_2901 - .L_2900)
.L_2900:
        /*0004*/ 	.word	0x00000082


	//----- nvinfo : EIATTR_KPARAM_INFO
	.align		4
.L_2901:
        /*0008*/ 	.byte	0x04, 0x17
        /*000a*/ 	.short	(.L_2903 - .L_2902)
.L_2902:
        /*000c*/ 	.word	0x00000000
        /*0010*/ 	.short	0x0001
        /*0012*/ 	.short	0x0008
        /*0014*/ 	.byte	0x00, 0xf0, 0x61, 0x08


	//----- nvinfo : EIATTR_KPARAM_INFO
	.align		4
.L_2903:
        /*0018*/ 	.byte	0x04, 0x17
        /*001a*/ 	.short	(.L_2905 - .L_2904)
.L_2904:
        /*001c*/ 	.word	0x00000000
        /*0020*/ 	.short	0x0000
        /*0022*/ 	.short	0x0000
        /*0024*/ 	.byte	0x00, 0xf0, 0x11, 0x00


	//----- nvinfo : EIATTR_SPARSE_MMA_MASK
	.align		4
.L_2905:
        /*0028*/ 	.byte	0x03, 0x50
        /*002a*/ 	.short	0x0000


	//----- nvinfo : EIATTR_MAXREG_COUNT
	.align		4
        /*002c*/ 	.byte	0x03, 0x1b
        /*002e*/ 	.short	0x0080


	//----- nvinfo : EIATTR_EXTERNS
	.align		4
        /*0030*/ 	.byte	0x04, 0x0f
        /*0032*/ 	.short	(.L_2907 - .L_2906)


	//   ....[0]....
	.align		4
.L_2906:
        /*0034*/ 	.word	index@(__assertfail)


	//----- nvinfo : EIATTR_MERCURY_ISA_VERSION
	.align		4
.L_2907:
        /*0038*/ 	.byte	0x03, 0x5f
        /*003a*/ 	.short	0x0101


	//----- nvinfo : EIATTR_SYSCALL_OFFSETS
	.align		4
        /*003c*/ 	.byte	0x04, 0x46
        /*003e*/ 	.short	(.L_2909 - .L_2908)


	//   ....[0]....
.L_2908:
        /*0040*/ 	.word	0x00002250


	//   ....[1]....
        /*0044*/ 	.word	0x00003ac0


	//   ....[2]....
        /*0048*/ 	.word	0x00005d50


	//   ....[3]....
        /*004c*/ 	.word	0x000075c0


	//   ....[4]....
        /*0050*/ 	.word	0x00009840


	//   ....[5]....
        /*0054*/ 	.word	0x0000b0b0


	//   ....[6]....
        /*0058*/ 	.word	0x0000d320


	//   ....[7]....
        /*005c*/ 	.word	0x0000eb90


	//----- nvinfo : EIATTR_EXIT_INSTR_OFFSETS
	.align		4
.L_2909:
        /*0060*/ 	.byte	0x04, 0x1c
        /*0062*/ 	.short	(.L_2911 - .L_2910)


	//   ....[0]....
.L_2910:
        /*0064*/ 	.word	0x0000b160


	//   ....[1]....
        /*0068*/ 	.word	0x0000dbd0


	//   ....[2]....
        /*006c*/ 	.word	0x0000dc10


	//   ....[3]....
        /*0070*/ 	.word	0x0000dca0


	//   ....[4]....
        /*0074*/ 	.word	0x0000dcd0


	//   ....[5]....
        /*0078*/ 	.word	0x0000dd00


	//   ....[6]....
        /*007c*/ 	.word	0x0000ddd0


	//   ....[7]....
        /*0080*/ 	.word	0x0000de50


	//   ....[8]....
        /*0084*/ 	.word	0x0000df30


	//   ....[9]....
        /*0088*/ 	.word	0x0000dfc0


	//   ....[10]....
        /*008c*/ 	.word	0x0000dfe0


	//   ....[11]....
        /*0090*/ 	.word	0x0000e0a0


	//   ....[12]....
        /*0094*/ 	.word	0x0000e0d0


	//   ....[13]....
        /*0098*/ 	.word	0x0000e2a0


	//   ....[14]....
        /*009c*/ 	.word	0x0000e440


	//   ....[15]....
        /*00a0*/ 	.word	0x0000e4c0


	//   ....[16]....
        /*00a4*/ 	.word	0x0000e570


	//   ....[17]....
        /*00a8*/ 	.word	0x0000e730


	//   ....[18]....
        /*00ac*/ 	.word	0x0000e8f0


	//   ....[19]....
        /*00b0*/ 	.word	0x0000ea90


	//   ....[20]....
        /*00b4*/ 	.word	0x0000eba0


	//   ....[21]....
        /*00b8*/ 	.word	0x0000ebd0


	//   ....[22]....
        /*00bc*/ 	.word	0x0000ec00


	//----- nvinfo : EIATTR_MAX_THREADS
	.align		4
.L_2911:
        /*00c0*/ 	.byte	0x04, 0x05
        /*00c2*/ 	.short	(.L_2913 - .L_2912)
.L_2912:
        /*00c4*/ 	.word	0x00000080
        /*00c8*/ 	.word	0x00000001
        /*00cc*/ 	.word	0x00000001


	//----- nvinfo : EIATTR_CRS_STACK_SIZE
	.align		4
.L_2913:
        /*00d0*/ 	.byte	0x04, 0x1e
        /*00d2*/ 	.short	(.L_2915 - .L_2914)
.L_2914:
        /*00d4*/ 	.word	0x00000000


	//----- nvinfo : EIATTR_CBANK_PARAM_SIZE
	.align		4
.L_2915:
        /*00d8*/ 	.byte	0x03, 0x19
        /*00da*/ 	.short	0x0220


	//----- nvinfo : EIATTR_PARAM_CBANK
	.align		4
        /*00dc*/ 	.byte	0x04, 0x0a
        /*00de*/ 	.short	(.L_2917 - .L_2916)
	.align		4
.L_2916:
        /*00e0*/ 	.word	index@(.nv.constant0._ZN2at6native18elementwise_kernelILi128ELi4EZNS0_15gpu_kernel_implIZZZNS0_18GeluCUDAKernelImplERNS_18TensorIteratorBaseENS0_8GeluTypeEENKUlvE_clEvENKUlvE_clEvEUldE_EEvS4_RKT_EUliE_EEviT1_)
        /*00e4*/ 	.short	0x0210
        /*00e6*/ 	.short	0x0220


	//----- nvinfo : EIATTR_SW_WAR
	.align		4
.L_2917:
        /*00e8*/ 	.byte	0x04, 0x36
        /*00ea*/ 	.short	(.L_2919 - .L_2918)
.L_2918:
        /*00ec*/ 	.word	0x00000008
.L_2919:


//--------------------- .nv.info._ZN2at6native27unrolled_elementwise_kernelIZZZNS0_18GeluCUDAKernelImplERNS_18TensorIteratorBaseENS0_8GeluTypeEENKUlvE_clEvENKUlvE_clEvEUldE_St5arrayIPcLm2EELi4E23TrivialOffsetCalculatorILi1EjESC_NS0_6memory12LoadWithCastILi1EEENSD_13StoreWithCastILi1EEEEEviT_T0_T2_T3_T4_T5_ --------------------------
	.section	.nv.info._ZN2at6native27unrolled_elementwise_kernelIZZZNS0_18GeluCUDAKernelImplERNS_18TensorIteratorBaseENS0_8GeluTypeEENKUlvE_clEvENKUlvE_clEvEUldE_St5arrayIPcLm2EELi4E23TrivialOffsetCalculatorILi1EjESC_NS0_6memory12LoadWithCastILi1EEENSD_13StoreWithCastILi1EEEEEviT_T0_T2_T3_T4_T5_,"",@"SHT_CUDA_INFO"
	.sectionflags	@""
	.align	4


	//----- nvinfo : EIATTR_CUDA_API_VERSION
	.align		4
        /*0000*/ 	.byte	0x04, 0x37
        /*0002*/ 	.short	(.L_2921 - .L_2920)
.L_2920:
        /*0004*/ 	.word	0x00000082


	//----- nvinfo : EIATTR_KPARAM_INFO
	.align		4
.L_2921:
        /*0008*/ 	.byte	0x04, 0x17
        /*000a*/ 	.short	(.L_2923 - .L_2922)
.L_2922:
        /*000c*/ 	.word	0x00000000
        /*0010*/ 	.short	0x0006
        /*0012*/ 	.short	0x0024
        /*0014*/ 	.byte	0x00, 0xf0, 0x21, 0x00


	//----- nvinfo : EIATTR_KPARAM_INFO
	.align		4
.L_2923:
        /*0018*/ 	.byte	0x04, 0x17
        /*001a*/ 	.short	(.L_2925 - .L_2924)
.L_2924:
        /*001c*/ 	.word	0x00000000
        /*0020*/ 	.short	0x0005
        /*0022*/ 	.short	0x001c
        /*0024*/ 	.byte	0x00, 0xf0, 0x21, 0x00


	//----- nvinfo : EIATTR_KPARAM_INFO
	.align		4
.L_2925:
        /*0028*/ 	.byte	0x04, 0x17
        /*002a*/ 	.short	(.L_2927 - .L_2926)
.L_2926:
        /*002c*/ 	.word	0x00000000
        /*0030*/ 	.short	0x0004
        /*0032*/ 	.short	0x0019
        /*0034*/ 	.byte	0x00, 0xf0, 0x05, 0x00


	//----- nvinfo : EIATTR_KPARAM_INFO
	.align		4
.L_2927:
        /*0038*/ 	.byte	0x04, 0x17
        /*003a*/ 	.short	(.L_2929 - .L_2928)
.L_2928:
        /*003c*/ 	.word	0x00000000
        /*0040*/ 	.short	0x0003
        /*0042*/ 	.short	0x0018
        /*0044*/ 	.byte	0x00, 0xf0, 0x05, 0x00


	//----- nvinfo : EIATTR_KPARAM_INFO
	.align		4
.L_2929:
        /*0048*/ 	.byte	0x04, 0x17
        /*004a*/ 	.short	(.L_2931 - .L_2930)
.L_2930:
        /*004c*/ 	.word	0x00000000
        /*0050*/ 	.short	0x0002
        /*0052*/ 	.short	0x0008
        /*0054*/ 	.byte	0x00, 0xf0, 0x41, 0x00


	//----- nvinfo : EIATTR_KPARAM_INFO
	.align		4
.L_2931:
        /*0058*/ 	.byte	0x04, 0x17
        /*005a*/ 	.short	(.L_2933 - .L_2932)
.L_2932:
        /*005c*/ 	.word	0x00000000
        /*0060*/ 	.short	0x0001
        /*0062*/ 	.short	0x0004
        /*0064*/ 	.byte	0x00, 0xf0, 0x05, 0x00


	//----- nvinfo : EIATTR_KPARAM_INFO
	.align		4
.L_2933:
        /*0068*/ 	.byte	0x04, 0x17
        /*006a*/ 	.short	(.L_2935 - .L_2934)
.L_2934:
        /*006c*/ 	.word	0x00000000
        /*0070*/ 	.short	0x0000
        /*0072*/ 	.short	0x0000
        /*0074*/ 	.byte	0x00, 0xf0, 0x11, 0x00


	//----- nvinfo : EIATTR_SPARSE_MMA_MASK
	.align		4
.L_2935:
        /*0078*/ 	.byte	0x03, 0x50
        /*007a*/ 	.short	0x0000


	//----- nvinfo : EIATTR_MAXREG_COUNT
	.align		4
        /*007c*/ 	.byte	0x03, 0x1b
        /*007e*/ 	.short	0x00ff


	//----- nvinfo : EIATTR_EXTERNS
	.align		4
        /*0080*/ 	.byte	0x04, 0x0f
        /*0082*/ 	.short	(.L_2937 - .L_2936)


	//   ....[0]....
	.align		4
.L_2936:
        /*0084*/ 	.word	index@(__assertfail)


	//----- nvinfo : EIATTR_MERCURY_ISA_VERSION
	.align		4
.L_2937:
        /*0088*/ 	.byte	0x03, 0x5f
        /*008a*/ 	.short	0x0101


	//----- nvinfo : EIATTR_SYSCALL_OFFSETS
	.align		4
        /*008c*/ 	.byte	0x04, 0x46
        /*008e*/ 	.short	(.L_2939 - .L_2938)


	//   ....[0]....
.L_2938:
        /*0090*/ 	.word	0x00000f80


	//   ....[1]....
        /*0094*/ 	.word	0x00001f20


	//   ....[2]....
        /*0098*/ 	.word	0x00002ed0


	//   ....[3]....
        /*009c*/ 	.word	0x00003e50


	//   ....[4]....
        /*00a0*/ 	.word	0x00006fa0


	//   ....[5]....
        /*00a4*/ 	.word	0x00008160


	//   ....[6]....
        /*00a8*/ 	.word	0x000092e0


	//   ....[7]....
        /*00ac*/ 	.word	0x0000a480


	//----- nvinfo : EIATTR_EXIT_INSTR_OFFSETS
	.align		4
.L_2939:
        /*00b0*/ 	.byte	0x04, 0x1c
        /*00b2*/ 	.short	(.L_2941 - .L_2940)


	//   ....[0]....
.L_2940:
        /*00b4*/ 	.word	0x00009380


	//   ....[1]....
        /*00b8*/ 	.word	0x000094c0


	//   ....[2]....
        /*00bc*/ 	.word	0x00009500


	//   ....[3]....
        /*00c0*/ 	.word	0x00009590


	//   ....[4]....
        /*00c4*/ 	.word	0x000095c0


	//   ....[5]....
        /*00c8*/ 	.word	0x000095f0


	//   ....[6]....
        /*00cc*/ 	.word	0x000096c0


	//   ....[7]....
        /*00d0*/ 	.word	0x00009740


	//   ....[8]....
        /*00d4*/ 	.word	0x00009820


	//   ....[9]....
        /*00d8*/ 	.word	0x000098b0


	//   ....[10]....
        /*00dc*/ 	.word	0x000098d0


	//   ....[11]....
        /*00e0*/ 	.word	0x00009990


	//   ....[12]....
        /*00e4*/ 	.word	0x000099c0


	//   ....[13]....
        /*00e8*/ 	.word	0x00009b90


	//   ....[14]....
        /*00ec*/ 	.word	0x00009d30


	//   ....[15]....
        /*00f0*/ 	.word	0x00009db0


	//   ....[16]....
        /*00f4*/ 	.word	0x00009e60


	//   ....[17]....
        /*00f8*/ 	.word	0x0000a020


	//   ....[18]....
        /*00fc*/ 	.word	0x0000a1e0


	//   ....[19]....
        /*0100*/ 	.word	0x0000a380


	//   ....[20]....
        /*0104*/ 	.word	0x0000a490


	//   ....[21]....
        /*0108*/ 	.word	0x0000a4c0


	//   ....[22]....
        /*010c*/ 	.word	0x0000a4f0


	//----- nvinfo : EIATTR_MAX_THREADS
	.align		4
.L_2941:
        /*0110*/ 	.byte	0x04, 0x05
        /*0112*/ 	.short	(.L_2943 - .L_2942)
.L_2942:
        /*0114*/ 	.word	0x00000080
        /*0118*/ 	.word	0x00000001
        /*011c*/ 	.word	0x00000001


	//----- nvinfo : EIATTR_CRS_STACK_SIZE
	.align		4
.L_2943:
        /*0120*/ 	.byte	0x04, 0x1e
        /*0122*/ 	.short	(.L_2945 - .L_2944)
.L_2944:
        /*0124*/ 	.word	0x00000000


	//----- nvinfo : EIATTR_CBANK_PARAM_SIZE
	.align		4
.L_2945:
        /*0128*/ 	.byte	0x03, 0x19
        /*012a*/ 	.short	0x002c


	//----- nvinfo : EIATTR_PARAM_CBANK
	.align		4
        /*012c*/ 	.byte	0x04, 0x0a
        /*012e*/ 	.short	(.L_2947 - .L_2946)
	.align		4
.L_2946:
        /*0130*/ 	.word	index@(.nv.constant0._ZN2at6native27unrolled_elementwise_kernelIZZZNS0_18GeluCUDAKernelImplERNS_18TensorIteratorBaseENS0_8GeluTypeEENKUlvE_clEvENKUlvE_clEvEUldE_St5arrayIPcLm2EELi4E23TrivialOffsetCalculatorILi1EjESC_NS0_6memory12LoadWithCastILi1EEENSD_13StoreWithCastILi1EEEEEviT_T0_T2_T3_T4_T5_)
        /*0134*/ 	.short	0x0210
        /*0136*/ 	.short	0x002c


	//----- nvinfo : EIATTR_SW_WAR
	.align		4
.L_2947:
        /*0138*/ 	.byte	0x04, 0x36
        /*013a*/ 	.short	(.L_2949 - .L_2948)
.L_2948:
        /*013c*/ 	.word	0x00000008
.L_2949:


//--------------------- .nv.info._ZN2at6native18elementwise_kernelILi128ELi2EZNS0_22gpu_kernel_impl_nocastIZZZNS0_18GeluCUDAKernelImplERNS_18TensorIteratorBaseENS0_8GeluTypeEENKUlvE_clEvENKUlvE_clEvEUldE_EEvS4_RKT_EUliE_EEviT1_ --------------------------
	.section	.nv.info._ZN2at6native18elementwise_kernelILi128ELi2EZNS0_22gpu_kernel_impl_nocastIZZZNS0_18GeluCUDAKernelImplERNS_18TensorIteratorBaseENS0_8GeluTypeEENKUlvE_clEvENKUlvE_clEvEUldE_EEvS4_RKT_EUliE_EEviT1_,"",@"SHT_CUDA_INFO"
	.sectionflags	@""
	.align	4


	//----- nvinfo : EIATTR_CUDA_API_VERSION
	.align		4
        /*0000*/ 	.byte	0x04, 0x37
        /*0002*/ 	.short	(.L_2951 - .L_2950)
.L_2950:
        /*0004*/ 	.word	0x00000082


	//----- nvinfo : EIATTR_KPARAM_INFO
	.align		4
.L_2951:
        /*0008*/ 	.byte	0x04, 0x17
        /*000a*/ 	.short	(.L_2953 - .L_2952)
.L_2952:
        /*000c*/ 	.word	0x00000000
        /*0010*/ 	.short	0x0001
        /*0012*/ 	.short	0x0008
        /*0014*/ 	.byte	0x00, 0xf0, 0x61, 0x08


	//----- nvinfo : EIATTR_KPARAM_INFO
	.align		4
.L_2953:
        /*0018*/ 	.byte	0x04, 0x17
        /*001a*/ 	.short	(.L_2955 - .L_2954)
.L_2954:
        /*001c*/ 	.word	0x00000000
        /*0020*/ 	.short	0x0000
        /*0022*/ 	.short	0x0000
        /*0024*/ 	.byte	0x00, 0xf0, 0x11, 0x00


	//----- nvinfo : EIATTR_SPARSE_MMA_MASK
	.align		4
.L_2955:
        /*0028*/ 	.byte	0x03, 0x50
        /*002a*/ 	.short	0x0000


	//----- nvinfo : EIATTR_MAXREG_COUNT
	.align		4
        /*002c*/ 	.byte	0x03, 0x1b
        /*002e*/ 	.short	0x0080


	//----- nvinfo : EIATTR_MERCURY_ISA_VERSION
	.align		4
        /*0030*/ 	.byte	0x03, 0x5f
        /*0032*/ 	.short	0x0101


	//----- nvinfo : EIATTR_EXIT_INSTR_OFFSETS
	.align		4
        /*0034*/ 	.byte	0x04, 0x1c
        /*0036*/ 	.short	(.L_2957 - .L_2956)


	//   ....[0]....
.L_2956:
        /*0038*/ 	.word	0x00001b70


	//   ....[1]....
        /*003c*/ 	.word	0x00003630


	//----- nvinfo : EIATTR_MAX_THREADS
	.align		4
.L_2957:
        /*0040*/ 	.byte	0x04, 0x05
        /*0042*/ 	.short	(.L_2959 - .L_2958)
.L_2958:
        /*0044*/ 	.word	0x00000080
        /*0048*/ 	.word	0x00000001
        /*004c*/ 	.word	0x00000001


	//----- nvinfo : EIATTR_CRS_STACK_SIZE
	.align		4
.L_2959:
        /*0050*/ 	.byte	0x04, 0x1e
        /*0052*/ 	.short	(.L_2961 - .L_2960)
.L_2960:
        /*0054*/ 	.word	0x00000000


	//----- nvinfo : EIATTR_CBANK_PARAM_SIZE
	.align		4
.L_2961:
        /*0058*/ 	.byte	0x03, 0x19
        /*005a*/ 	.short	0x0220


	//----- nvinfo : EIATTR_PARAM_CBANK
	.align		4
        /*005c*/ 	.byte	0x04, 0x0a
        /*005e*/ 	.short	(.L_2963 - .L_2962)
	.align		4
.L_2962:
        /*0060*/ 	.word	index@(.nv.constant0._ZN2at6native18elementwise_kernelILi128ELi2EZNS0_22gpu_kernel_impl_nocastIZZZNS0_18GeluCUDAKernelImplERNS_18TensorIteratorBaseENS0_8GeluTypeEENKUlvE_clEvENKUlvE_clEvEUldE_EEvS4_RKT_EUliE_EEviT1_)
        /*0064*/ 	.short	0x0210
        /*0066*/ 	.short	0x0220


	//----- nvinfo : EIATTR_SW_WAR
	.align		4
.L_2963:
        /*0068*/ 	.byte	0x04, 0x36
        /*006a*/ 	.short	(.L_2965 - .L_2964)
.L_2964:
        /*006c*/ 	.word	0x00000008
.L_2965:


//--------------------- .nv.info._ZN2at6native27unrolled_elementwise_kernelIZZZNS0_18GeluCUDAKernelImplERNS_18TensorIteratorBaseENS0_8GeluTypeEENKUlvE_clEvENKUlvE_clEvEUldE_St5arrayIPcLm2EELi4E23TrivialOffsetCalculatorILi1EjESC_NS0_6memory15LoadWithoutCastENSD_16StoreWithoutCastEEEviT_T0_T2_T3_T4_T5_ --------------------------
	.section	.nv.info._ZN2at6native27unrolled_elementwise_kernelIZZZNS0_18GeluCUDAKernelImplERNS_18TensorIteratorBaseENS0_8GeluTypeEENKUlvE_clEvENKUlvE_clEvEUldE_St5arrayIPcLm2EELi4E23TrivialOffsetCalculatorILi1EjESC_NS0_6memory15LoadWithoutCastENSD_16StoreWithoutCastEEEviT_T0_T2_T3_T4_T5_,"",@"SHT_CUDA_INFO"
	.sectionflags	@""
	.align	4


	//----- nvinfo : EIATTR_CUDA_API_VERSION
	.align		4
        /*0000*/ 	.byte	0x04, 0x37
        /*0002*/ 	.short	(.L_2967 - .L_2966)
.L_2966:
        /*0004*/ 	.word	0x00000082


	//----- nvinfo : EIATTR_KPARAM_INFO
	.align		4
.L_2967:
        /*0008*/ 	.byte	0x04, 0x17
        /*000a*/ 	.short	(.L_2969 - .L_2968)
.L_2968:
        /*000c*/ 	.word	0x00000000
        /*0010*/ 	.short	0x0006
        /*0012*/ 	.short	0x001b
        /*0014*/ 	.byte	0x00, 0xf0, 0x05, 0x00


	//----- nvinfo : EIATTR_KPARAM_INFO
	.align		4
.L_2969:
        /*0018*/ 	.byte	0x04, 0x17
        /*001a*/ 	.short	(.L_2971 - .L_2970)
.L_2970:
        /*001c*/ 	.word	0x00000000
        /*0020*/ 	.short	0x0005
        /*0022*/ 	.short	0x001a
        /*0024*/ 	.byte	0x00, 0xf0, 0x05, 0x00


	//----- nvinfo : EIATTR_KPARAM_INFO
	.align		4
.L_2971:
        /*0028*/ 	.byte	0x04, 0x17
        /*002a*/ 	.short	(.L_2973 - .L_2972)
.L_2972:
        /*002c*/ 	.word	0x00000000
        /*0030*/ 	.short	0x0004
        /*0032*/ 	.short	0x0019
        /*0034*/ 	.byte	0x00, 0xf0, 0x05, 0x00


	//----- nvinfo : EIATTR_KPARAM_INFO
	.align		4
.L_2973:
        /*0038*/ 	.byte	0x04, 0x17
        /*003a*/ 	.short	(.L_2975 - .L_2974)
.L_2974:
        /*003c*/ 	.word	0x00000000
        /*0040*/ 	.short	0x0003
        /*0042*/ 	.short	0x0018
        /*0044*/ 	.byte	0x00, 0xf0, 0x05, 0x00


	//----- nvinfo : EIATTR_KPARAM_INFO
	.align		4
.L_2975:
        /*0048*/ 	.byte	0x04, 0x17
        /*004a*/ 	.short	(.L_2977 - .L_2976)
.L_2976:
        /*004c*/ 	.word	0x00000000
        /*0050*/ 	.short	0x0002
        /*0052*/ 	.short	0x0008
        /*0054*/ 	.byte	0x00, 0xf0, 0x41, 0x00


	//----- nvinfo : EIATTR_KPARAM_INFO
	.align		4
.L_2977:
        /*0058*/ 	.byte	0x04, 0x17
        /*005a*/ 	.short	(.L_2979 - .L_2978)
.L_2978:
        /*005c*/ 	.word	0x00000000
        /*0060*/ 	.short	0x0001
        /*0062*/ 	.short	0x0004
        /*0064*/ 	.byte	0x00, 0xf0, 0x05, 0x00


	//----- nvinfo : EIATTR_KPARAM_INFO
	.align		4
.L_2979:
        /*0068*/ 	.byte	0x04, 0x17
        /*006a*/ 	.short	(.L_2981 - .L_2980)
.L_2980:
        /*006c*/ 	.word	0x00000000
        /*0070*/ 	.short	0x0000
        /*0072*/ 	.short	0x0000
        /*0074*/ 	.byte	0x00, 0xf0, 0x11, 0x00


	//----- nvinfo : EIATTR_SPARSE_MMA_MASK
	.align		4
.L_2981:
        /*0078*/ 	.byte	0x03, 0x50
        /*007a*/ 	.short	0x0000


	//----- nvinfo : EIATTR_MAXREG_COUNT
	.align		4
        /*007c*/ 	.byte	0x03, 0x1b
        /*007e*/ 	.short	0x00ff


	//----- nvinfo : EIATTR_MERCURY_ISA_VERSION
	.align		4
        /*0080*/ 	.byte	0x03, 0x5f
        /*0082*/ 	.short	0x0101


	//----- nvinfo : EIATTR_EXIT_INSTR_OFFSETS
	.align		4
        /*0084*/ 	.byte	0x04, 0x1c
        /*0086*/ 	.short	(.L_2983 - .L_2982)


	//   ....[0]....
.L_2982:
        /*0088*/ 	.word	0x00002230


	//   ....[1]....
        /*008c*/ 	.word	0x00002280


	//----- nvinfo : EIATTR_MAX_THREADS
	.align		4
.L_2983:
        /*0090*/ 	.byte	0x04, 0x05
        /*0092*/ 	.short	(.L_2985 - .L_2984)
.L_2984:
        /*0094*/ 	.word	0x00000080
        /*0098*/ 	.word	0x00000001
        /*009c*/ 	.word	0x00000001


	//----- nvinfo : EIATTR_CRS_STACK_SIZE
	.align		4
.L_2985:
        /*00a0*/ 	.byte	0x04, 0x1e
        /*00a2*/ 	.short	(.L_2987 - .L_2986)
.L_2986:
        /*00a4*/ 	.word	0x00000000


	//----- nvinfo : EIATTR_CBANK_PARAM_SIZE
	.align		4
.L_2987:
        /*00a8*/ 	.byte	0x03, 0x19
        /*00aa*/ 	.short	0x001c


	//----- nvinfo : EIATTR_PARAM_CBANK
	.align		4
        /*00ac*/ 	.byte	0x04, 0x0a
        /*00ae*/ 	.short	(.L_2989 - .L_2988)
	.align		4
.L_2988:
        /*00b0*/ 	.word	index@(.nv.constant0._ZN2at6native27unrolled_elementwise_kernelIZZZNS0_18GeluCUDAKernelImplERNS_18TensorIteratorBaseENS0_8GeluTypeEENKUlvE_clEvENKUlvE_clEvEUldE_St5arrayIPcLm2EELi4E23TrivialOffsetCalculatorILi1EjESC_NS0_6memory15LoadWithoutCastENSD_16StoreWithoutCastEEEviT_T0_T2_T3_T4_T5_)
        /*00b4*/ 	.short	0x0210
        /*00b6*/ 	.short	0x001c


	//----- nvinfo : EIATTR_SW_WAR
	.align		4
.L_2989:
        /*00b8*/ 	.byte	0x04, 0x36
        /*00ba*/ 	.short	(.L_2991 - .L_2990)
.L_2990:
        /*00bc*/ 	.word	0x00000008
.L_2991:


//--------------------- .nv.info._ZN2at6native29vectorized_elementwise_kernelILi2EZZZNS0_18GeluCUDAKernelImplERNS_18TensorIteratorBaseENS0_8GeluTypeEENKUlvE_clEvENKUlvE_clEvEUldE_St5arrayIPcLm2EEEEviT0_T1_ --------------------------
	.section	.nv.info._ZN2at6native29vectorized_elementwise_kernelILi2EZZZNS0_18GeluCUDAKernelImplERNS_18TensorIteratorBaseENS0_8GeluTypeEENKUlvE_clEvENKUlvE_clEvEUldE_St5arrayIPcLm2EEEEviT0_T1_,"",@"SHT_CUDA_INFO"
	.sectionflags	@""
	.align	4


	//----- nvinfo : EIATTR_CUDA_API_VERSION
	.align		4
        /*0000*/ 	.byte	0x04, 0x37
        /*0002*/ 	.short	(.L_2993 - .L_2992)
.L_2992:
        /*0004*/ 	.word	0x00000082


	//----- nvinfo : EIATTR_KPARAM_INFO
	.align		4
.L_2993:
        /*0008*/ 	.byte	0x04, 0x17
        /*000a*/ 	.short	(.L_2995 - .L_2994)
.L_2994:
        /*000c*/ 	.word	0x00000000
        /*0010*/ 	.short	0x0002
        /*0012*/ 	.short	0x0008
        /*0014*/ 	.byte	0x00, 0xf0, 0x41, 0x00


	//----- nvinfo : EIATTR_KPARAM_INFO
	.align		4
.L_2995:
        /*0018*/ 	.byte	0x04, 0x17
        /*001a*/ 	.short	(.L_2997 - .L_2996)
.L_2996:
        /*001c*/ 	.word	0x00000000
        /*0020*/ 	.short	0x0001
        /*0022*/ 	.short	0x0004
        /*0024*/ 	.byte	0x00, 0xf0, 0x05, 0x00


	//----- nvinfo : EIATTR_KPARAM_INFO
	.align		4
.L_2997:
        /*0028*/ 	.byte	0x04, 0x17
        /*002a*/ 	.short	(.L_2999 - .L_2998)
.L_2998:
        /*002c*/ 	.word	0x00000000
        /*0030*/ 	.short	0x0000
        /*0032*/ 	.short	0x0000
        /*0034*/ 	.byte	0x00, 0xf0, 0x11, 0x00


	//----- nvinfo : EIATTR_SPARSE_MMA_MASK
	.align		4
.L_2999:
        /*0038*/ 	.byte	0x03, 0x50
        /*003a*/ 	.short	0x0000


	//----- nvinfo : EIATTR_MAXREG_COUNT
	.align		4
        /*003c*/ 	.byte	0x03, 0x1b
        /*003e*/ 	.short	0x00ff


	//----- nvinfo : EIATTR_MERCURY_ISA_VERSION
	.align		4
        /*0040*/ 	.byte	0x03, 0x5f
        /*0042*/ 	.short	0x0101


	//----- nvinfo : EIATTR_EXIT_INSTR_OFFSETS
	.align		4
        /*0044*/ 	.byte	0x04, 0x1c
        /*0046*/ 	.short	(.L_3001 - .L_3000)


	//   ....[0]....
.L_3000:
        /*0048*/ 	.word	0x000039b0


	//   ....[1]....
        /*004c*/ 	.word	0x00007d80


	//   ....[2]....
        /*0050*/ 	.word	0x00007dd0


	//----- nvinfo : EIATTR_MAX_THREADS
	.align		4
.L_3001:
        /*0054*/ 	.byte	0x04, 0x05
        /*0056*/ 	.short	(.L_3003 - .L_3002)
.L_3002:
        /*0058*/ 	.word	0x00000080
        /*005c*/ 	.word	0x00000001
        /*0060*/ 	.word	0x00000001


	//----- nvinfo : EIATTR_CRS_STACK_SIZE
	.align		4
.L_3003:
        /*0064*/ 	.byte	0x04, 0x1e
        /*0066*/ 	.short	(.L_3005 - .L_3004)
.L_3004:
        /*0068*/ 	.word	0x00000000


	//----- nvinfo : EIATTR_CBANK_PARAM_SIZE
	.align		4
.L_3005:
        /*006c*/ 	.byte	0x03, 0x19
        /*006e*/ 	.short	0x0018


	//----- nvinfo : EIATTR_PARAM_CBANK
	.align		4
        /*0070*/ 	.byte	0x04, 0x0a
        /*0072*/ 	.short	(.L_3007 - .L_3006)
	.align		4
.L_3006:
        /*0074*/ 	.word	index@(.nv.constant0._ZN2at6native29vectorized_elementwise_kernelILi2EZZZNS0_18GeluCUDAKernelImplERNS_18TensorIteratorBaseENS0_8GeluTypeEENKUlvE_clEvENKUlvE_clEvEUldE_St5arrayIPcLm2EEEEviT0_T1_)
        /*0078*/ 	.short	0x0210
        /*007a*/ 	.short	0x0018


	//----- nvinfo : EIATTR_SW_WAR
	.align		4
.L_3007:
        /*007c*/ 	.byte	0x04, 0x36
        /*007e*/ 	.short	(.L_3009 - .L_3008)
.L_3008:
        /*0080*/ 	.word	0x00000008
.L_3009:


//--------------------- .nv.info._ZN2at6native29vectorized_elementwise_kernelILi4EZZZNS0_18GeluCUDAKernelImplERNS_18TensorIteratorBaseENS0_8GeluTypeEENKUlvE_clEvENKUlvE_clEvEUldE_St5arrayIPcLm2EEEEviT0_T1_ --------------------------
	.section	.nv.info._ZN2at6native29vectorized_elementwise_kernelILi4EZZZNS0_18GeluCUDAKernelImplERNS_18TensorIteratorBaseENS0_8GeluTypeEENKUlvE_clEvENKUlvE_clEvEUldE_St5arrayIPcLm2EEEEviT0_T1_,"",@"SHT_CUDA_INFO"
	.sectionflags	@""
	.align	4


	//----- nvinfo : EIATTR_CUDA_API_VERSION
	.align		4
        /*0000*/ 	.byte	0x04, 0x37
        /*0002*/ 	.short	(.L_3011 - .L_3010)
.L_3010:
        /*0004*/ 	.word	0x00000082


	//----- nvinfo : EIATTR_KPARAM_INFO
	.align		4
.L_3011:
        /*0008*/ 	.byte	0x04, 0x17
        /*000a*/ 	.short	(.L_3013 - .L_3012)
.L_3012:
        /*000c*/ 	.word	0x00000000
        /*0010*/ 	.short	0x0002
        /*0012*/ 	.short	0x0008
        /*0014*/ 	.byte	0x00, 0xf0, 0x41, 0x00


	//----- nvinfo : EIATTR_KPARAM_INFO
	.align		4
.L_3013:
        /*0018*/ 	.byte	0x04, 0x17
        /*001a*/ 	.short	(.L_3015 - .L_3014)
.L_3014:
        /*001c*/ 	.word	0x00000000
        /*0020*/ 	.short	0x0001
        /*0022*/ 	.short	0x0004
        /*0024*/ 	.byte	0x00, 0xf0, 0x05, 0x00


	//----- nvinfo : EIATTR_KPARAM_INFO
	.align		4
.L_3015:
        /*0028*/ 	.byte	0x04, 0x17
        /*002a*/ 	.short	(.L_3017 - .L_3016)
.L_3016:
        /*002c*/ 	.word	0x00000000
        /*0030*/ 	.short	0x0000
        /*0032*/ 	.short	0x0000
        /*0034*/ 	.byte	0x00, 0xf0, 0x11, 0x00


	//----- nvinfo : EIATTR_SPARSE_MMA_MASK
	.align		4
.L_3017:
        /*0038*/ 	.byte	0x03, 0x50
        /*003a*/ 	.short	0x0000


	//----- nvinfo : EIATTR_MAXREG_COUNT
	.align		4
        /*003c*/ 	.byte	0x03, 0x1b
        /*003e*/ 	.short	0x00ff


	//----- nvinfo : EIATTR_MERCURY_ISA_VERSION
	.align		4
        /*0040*/ 	.byte	0x03, 0x5f
        /*0042*/ 	.short	0x0101


	//----- nvinfo : EIATTR_EXIT_INSTR_OFFSETS
	.align		4
        /*0044*/ 	.byte	0x04, 0x1c
        /*0046*/ 	.short	(.L_3019 - .L_3018)


	//   ....[0]....
.L_3018:
        /*0048*/ 	.word	0x000039b0


	//   ....[1]....
        /*004c*/ 	.word	0x00007d80


	//   ....[2]....
        /*0050*/ 	.word	0x00007dd0


	//----- nvinfo : EIATTR_MAX_THREADS
	.align		4
.L_3019:
        /*0054*/ 	.byte	0x04, 0x05
        /*0056*/ 	.short	(.L_3021 - .L_3020)
.L_3020:
        /*0058*/ 	.word	0x00000080
        /*005c*/ 	.word	0x00000001
        /*0060*/ 	.word	0x00000001


	//----- nvinfo : EIATTR_CRS_STACK_SIZE
	.align		4
.L_3021:
        /*0064*/ 	.byte	0x04, 0x1e
        /*0066*/ 	.short	(.L_3023 - .L_3022)
.L_3022:
        /*0068*/ 	.word	0x00000000


	//----- nvinfo : EIATTR_CBANK_PARAM_SIZE
	.align		4
.L_3023:
        /*006c*/ 	.byte	0x03, 0x19
        /*006e*/ 	.short	0x0018


	//----- nvinfo : EIATTR_PARAM_CBANK
	.align		4
        /*0070*/ 	.byte	0x04, 0x0a
        /*0072*/ 	.short	(.L_3025 - .L_3024)
	.align		4
.L_3024:
        /*0074*/ 	.word	index@(.nv.constant0._ZN2at6native29vectorized_elementwise_kernelILi4EZZZNS0_18GeluCUDAKernelImplERNS_18TensorIteratorBaseENS0_8GeluTypeEENKUlvE_clEvENKUlvE_clEvEUldE_St5arrayIPcLm2EEEEviT0_T1_)
        /*0078*/ 	.short	0x0210
        /*007a*/ 	.short	0x0018


	//----- nvinfo : EIATTR_SW_WAR
	.align		4
.L_3025:
        /*007c*/ 	.byte	0x04, 0x36
        /*007e*/ 	.short	(.L_3027 - .L_3026)
.L_3026:
        /*0080*/ 	.word	0x00000008
.L_3027:


//--------------------- .nv.info._ZN2at6native29vectorized_elementwise_kernelILi8EZZZNS0_18GeluCUDAKernelImplERNS_18TensorIteratorBaseENS0_8GeluTypeEENKUlvE_clEvENKUlvE_clEvEUldE_St5arrayIPcLm2EEEEviT0_T1_ --------------------------
	.section	.nv.info._ZN2at6native29vectorized_elementwise_kernelILi8EZZZNS0_18GeluCUDAKernelImplERNS_18TensorIteratorBaseENS0_8GeluTypeEENKUlvE_clEvENKUlvE_clEvEUldE_St5arrayIPcLm2EEEEviT0_T1_,"",@"SHT_CUDA_INFO"
	.sectionflags	@""
	.align	4


	//----- nvinfo : EIATTR_CUDA_API_VERSION
	.align		4
        /*0000*/ 	.byte	0x04, 0x37
        /*0002*/ 	.short	(.L_3029 - .L_3028)
.L_3028:
        /*0004*/ 	.word	0x00000082


	//----- nvinfo : EIATTR_KPARAM_INFO
	.align		4
.L_3029:
        /*0008*/ 	.byte	0x04, 0x17
        /*000a*/ 	.short	(.L_3031 - .L_3030)
.L_3030:
        /*000c*/ 	.word	0x00000000
        /*0010*/ 	.short	0x0002
        /*0012*/ 	.short	0x0008
        /*0014*/ 	.byte	0x00, 0xf0, 0x41, 0x00


	//----- nvinfo : EIATTR_KPARAM_INFO
	.align		4
.L_3031:
        /*0018*/ 	.byte	0x04, 0x17
        /*001a*/ 	.short	(.L_3033 - .L_3032)
.L_3032:
        /*001c*/ 	.word	0x00000000
        /*0020*/ 	.short	0x0001
        /*0022*/ 	.short	0x0004
        /*0024*/ 	.byte	0x00, 0xf0, 0x05, 0x00


	//----- nvinfo : EIATTR_KPARAM_INFO
	.align		4
.L_3033:
        /*0028*/ 	.byte	0x04, 0x17
        /*002a*/ 	.short	(.L_3035 - .L_3034)
.L_3034:
        /*002c*/ 	.word	0x00000000
        /*0030*/ 	.short	0x0000
        /*0032*/ 	.short	0x0000
        /*0034*/ 	.byte	0x00, 0xf0, 0x11, 0x00


	//----- nvinfo : EIATTR_SPARSE_MMA_MASK
	.align		4
.L_3035:
        /*0038*/ 	.byte	0x03, 0x50
        /*003a*/ 	.short	0x0000


	//----- nvinfo : EIATTR_MAXREG_COUNT
	.align		4
        /*003c*/ 	.byte	0x03, 0x1b
        /*003e*/ 	.short	0x00ff


	//----- nvinfo : EIATTR_MERCURY_ISA_VERSION
	.align		4
        /*0040*/ 	.byte	0x03, 0x5f
        /*0042*/ 	.short	0x0101


	//----- nvinfo : EIATTR_EXIT_INSTR_OFFSETS
	.align		4
        /*0044*/ 	.byte	0x04, 0x1c
        /*0046*/ 	.short	(.L_3037 - .L_3036)


	//   ....[0]....
.L_3036:
        /*0048*/ 	.word	0x000039b0


	//   ....[1]....
        /*004c*/ 	.word	0x00007d80


	//   ....[2]....
        /*0050*/ 	.word	0x00007dd0


	//----- nvinfo : EIATTR_MAX_THREADS
	.align		4
.L_3037:
        /*0054*/ 	.byte	0x04, 0x05
        /*0056*/ 	.short	(.L_3039 - .L_3038)
.L_3038:
        /*0058*/ 	.word	0x00000080
        /*005c*/ 	.word	0x00000001
        /*0060*/ 	.word	0x00000001


	//----- nvinfo : EIATTR_CRS_STACK_SIZE
	.align		4
.L_3039:
        /*0064*/ 	.byte	0x04, 0x1e
        /*0066*/ 	.short	(.L_3041 - .L_3040)
.L_3040:
        /*0068*/ 	.word	0x00000000


	//----- nvinfo : EIATTR_CBANK_PARAM_SIZE
	.align		4
.L_3041:
        /*006c*/ 	.byte	0x03, 0x19
        /*006e*/ 	.short	0x0018


	//----- nvinfo : EIATTR_PARAM_CBANK
	.align		4
        /*0070*/ 	.byte	0x04, 0x0a
        /*0072*/ 	.short	(.L_3043 - .L_3042)
	.align		4
.L_3042:
        /*0074*/ 	.word	index@(.nv.constant0._ZN2at6native29vectorized_elementwise_kernelILi8EZZZNS0_18GeluCUDAKernelImplERNS_18TensorIteratorBaseENS0_8GeluTypeEENKUlvE_clEvENKUlvE_clEvEUldE_St5arrayIPcLm2EEEEviT0_T1_)
        /*0078*/ 	.short	0x0210
        /*007a*/ 	.short	0x0018


	//----- nvinfo : EIATTR_SW_WAR
	.align		4
.L_3043:
        /*007c*/ 	.byte	0x04, 0x36
        /*007e*/ 	.short	(.L_3045 - .L_3044)
.L_3044:
        /*0080*/ 	.word	0x00000008
.L_3045:


//--------------------- .nv.callgraph             --------------------------
	.section	.nv.callgraph,"",@"SHT_CUDA_CALLGRAPH"
	.align	4
	.sectionentsize	8
	.align		4
        /*0000*/ 	.word	0x00000000
	.align		4
        /*0004*/ 	.word	0xffffffff
	.align		4
        /*0008*/ 	.word	index@(_ZN2at6native18elementwise_kernelILi128ELi4EZNS0_15gpu_kernel_implIZZZNS0_26GeluBackwardCUDAKernelImplERNS_18TensorIteratorBaseENS0_8GeluTypeEENKUlvE0_clEvENKUlvE2_clEvEUlN3c108BFloat16ES9_E_EEvS4_RKT_EUliE_EEviT1_)
	.align		4
        /*000c*/ 	.word	index@(__assertfail)
	.align		4
        /*0010*/ 	.word	index@(_ZN2at6native27unrolled_elementwise_kernelIZZZNS0_26GeluBackwardCUDAKernelImplERNS_18TensorIteratorBaseENS0_8GeluTypeEENKUlvE0_clEvENKUlvE2_clEvEUlN3c108BFloat16ES8_E_St5arrayIPcLm3EELi4E23TrivialOffsetCalculatorILi2EjESD_ILi1EjENS0_6memory12LoadWithCastILi2EEENSG_13StoreWithCastILi1EEEEEviT_T0_T2_T3_T4_T5_)
	.align		4
        /*0014*/ 	.word	index@(__assertfail)
	.align		4
        /*0018*/ 	.word	index@(_ZN2at6native18elementwise_kernelILi128ELi4EZNS0_15gpu_kernel_implIZZZNS0_26GeluBackwardCUDAKernelImplERNS_18TensorIteratorBaseENS0_8GeluTypeEENKUlvE0_clEvENKUlvE1_clEvEUlN3c104HalfES9_E_EEvS4_RKT_EUliE_EEviT1_)
	.align		4
        /*001c*/ 	.word	index@(__assertfail)
	.align		4
        /*0020*/ 	.word	index@(_ZN2at6native27unrolled_elementwise_kernelIZZZNS0_26GeluBackwardCUDAKernelImplERNS_18TensorIteratorBaseENS0_8GeluTypeEENKUlvE0_clEvENKUlvE1_clEvEUlN3c104HalfES8_E_St5arrayIPcLm3EELi4E23TrivialOffsetCalculatorILi2EjESD_ILi1EjENS0_6memory12LoadWithCastILi2EEENSG_13StoreWithCastILi1EEEEEviT_T0_T2_T3_T4_T5_)
	.align		4
        /*0024*/ 	.word	index@(__assertfail)
	.align		4
        /*0028*/ 	.word	index@(_ZN2at6native18elementwise_kernelILi128ELi4EZNS0_15gpu_kernel_implIZZZNS0_26GeluBackwardCUDAKernelImplERNS_18TensorIteratorBaseENS0_8GeluTypeEENKUlvE0_clEvENKUlvE0_clEvEUlffE_EEvS4_RKT_EUliE_EEviT1_)
	.align		4
        /*002c*/ 	.word	index@(__assertfail)
	.align		4
        /*0030*/ 	.word	index@(_ZN2at6native27unrolled_elementwise_kernelIZZZNS0_26GeluBackwardCUDAKernelImplERNS_18TensorIteratorBaseENS0_8GeluTypeEENKUlvE0_clEvENKUlvE0_clEvEUlffE_St5arrayIPcLm3EELi4E23TrivialOffsetCalculatorILi2EjESB_ILi1EjENS0_6memory12LoadWithCastILi2EEENSE_13StoreWithCastILi1EEEEEviT_T0_T2_T3_T4_T5_)
	.align		4
        /*0034*/ 	.word	index@(__assertfail)
	.align		4
        /*0038*/ 	.word	index@(_ZN2at6native18elementwise_kernelILi128ELi4EZNS0_15gpu_kernel_implIZZZNS0_26GeluBackwardCUDAKernelImplERNS_18TensorIteratorBaseENS0_8GeluTypeEENKUlvE0_clEvENKUlvE_clEvEUlddE_EEvS4_RKT_EUliE_EEviT1_)
	.align		4
        /*003c*/ 	.word	index@(__assertfail)
	.align		4
        /*0040*/ 	.word	index@(_ZN2at6native27unrolled_elementwise_kernelIZZZNS0_26GeluBackwardCUDAKernelImplERNS_18TensorIteratorBaseENS0_8GeluTypeEENKUlvE0_clEvENKUlvE_clEvEUlddE_St5arrayIPcLm3EELi4E23TrivialOffsetCalculatorILi2EjESB_ILi1EjENS0_6memory12LoadWithCastILi2EEENSE_13StoreWithCastILi1EEEEEviT_T0_T2_T3_T4_T5_)
	.align		4
        /*0044*/ 	.word	index@(__assertfail)
	.align		4
        /*0048*/ 	.word	index@(_ZN2at6native18elementwise_kernelILi128ELi4EZNS0_15gpu_kernel_implIZZZNS0_26GeluBackwardCUDAKernelImplERNS_18TensorIteratorBaseENS0_8GeluTypeEENKUlvE_clEvENKUlvE2_clEvEUlN3c108BFloat16ES9_E_EEvS4_RKT_EUliE_EEviT1_)
	.align		4
        /*004c*/ 	.word	index@(__assertfail)
	.align		4
        /*0050*/ 	.word	index@(_ZN2at6native27unrolled_elementwise_kernelIZZZNS0_26GeluBackwardCUDAKernelImplERNS_18TensorIteratorBaseENS0_8GeluTypeEENKUlvE_clEvENKUlvE2_clEvEUlN3c108BFloat16ES8_E_St5arrayIPcLm3EELi4E23TrivialOffsetCalculatorILi2EjESD_ILi1EjENS0_6memory12LoadWithCastILi2EEENSG_13StoreWithCastILi1EEEEEviT_T0_T2_T3_T4_T5_)
	.align		4
        /*0054*/ 	.word	index@(__assertfail)
	.align		4
        /*0058*/ 	.word	index@(_ZN2at6native18elementwise_kernelILi128ELi4EZNS0_15gpu_kernel_implIZZZNS0_26GeluBackwardCUDAKernelImplERNS_18TensorIteratorBaseENS0_8GeluTypeEENKUlvE_clEvENKUlvE1_clEvEUlN3c104HalfES9_E_EEvS4_RKT_EUliE_EEviT1_)
	.align		4
        /*005c*/ 	.word	index@(__assertfail)
	.align		4
        /*0060*/ 	.word	index@(_ZN2at6native27unrolled_elementwise_kernelIZZZNS0_26GeluBackwardCUDAKernelImplERNS_18TensorIteratorBaseENS0_8GeluTypeEENKUlvE_clEvENKUlvE1_clEvEUlN3c104HalfES8_E_St5arrayIPcLm3EELi4E23TrivialOffsetCalculatorILi2EjESD_ILi1EjENS0_6memory12LoadWithCastILi2EEENSG_13StoreWithCastILi1EEEEEviT_T0_T2_T3_T4_T5_)
	.align		4
        /*0064*/ 	.word	index@(__assertfail)
	.align		4
        /*0068*/ 	.word	index@(_ZN2at6native18elementwise_kernelILi128ELi4EZNS0_15gpu_kernel_implIZZZNS0_26GeluBackwardCUDAKernelImplERNS_18TensorIteratorBaseENS0_8GeluTypeEENKUlvE_clEvENKUlvE0_clEvEUlffE_EEvS4_RKT_EUliE_EEviT1_)
	.align		4
        /*006c*/ 	.word	index@(__assertfail)
	.align		4
        /*0070*/ 	.word	index@(_ZN2at6native27unrolled_elementwise_kernelIZZZNS0_26GeluBackwardCUDAKernelImplERNS_18TensorIteratorBaseENS0_8GeluTypeEENKUlvE_clEvENKUlvE0_clEvEUlffE_St5arrayIPcLm3EELi4E23TrivialOffsetCalculatorILi2EjESB_ILi1EjENS0_6memory12LoadWithCastILi2EEENSE_13StoreWithCastILi1EEEEEviT_T0_T2_T3_T4_T5_)
	.align		4
        /*0074*/ 	.word	index@(__assertfail)
	.align		4
        /*0078*/ 	.word	index@(_ZN2at6native18elementwise_kernelILi128ELi4EZNS0_15gpu_kernel_implIZZZNS0_26GeluBackwardCUDAKernelImplERNS_18TensorIteratorBaseENS0_8GeluTypeEENKUlvE_clEvENKUlvE_clEvEUlddE_EEvS4_RKT_EUliE_EEviT1_)
	.align		4
        /*007c*/ 	.word	index@(__assertfail)
	.align		4
        /*0080*/ 	.word	index@(_ZN2at6native27unrolled_elementwise_kernelIZZZNS0_26GeluBackwardCUDAKernelImplERNS_18TensorIteratorBaseENS0_8GeluTypeEENKUlvE_clEvENKUlvE_clEvEUlddE_St5arrayIPcLm3EELi4E23TrivialOffsetCalculatorILi2EjESB_ILi1EjENS0_6memory12LoadWithCastILi2EEENSE_13StoreWithCastILi1EEEEEviT_T0_T2_T3_T4_T5_)
	.align		4
        /*0084*/ 	.word	index@(__assertfail)
	.align		4
        /*0088*/ 	.word	index@(_ZN2at6native18elementwise_kernelILi128ELi4EZNS0_15gpu_kernel_implIZZZNS0_18GeluCUDAKernelImplERNS_18TensorIteratorBaseENS0_8GeluTypeEENKUlvE0_clEvENKUlvE2_clEvEUlN3c108BFloat16EE_EEvS4_RKT_EUliE_EEviT1_)
	.align		4
        /*008c*/ 	.word	index@(__assertfail)
	.align		4
        /*0090*/ 	.word	index@(_ZN2at6native27unrolled_elementwise_kernelIZZZNS0_18GeluCUDAKernelImplERNS_18TensorIteratorBaseENS0_8GeluTypeEENKUlvE0_clEvENKUlvE2_clEvEUlN3c108BFloat16EE_St5arrayIPcLm2EELi4E23TrivialOffsetCalculatorILi1EjESE_NS0_6memory12LoadWithCastILi1EEENSF_13StoreWithCastILi1EEEEEviT_T0_T2_T3_T4_T5_)
	.align		4
        /*0094*/ 	.word	index@(__assertfail)
	.align		4
        /*0098*/ 	.word	index@(_ZN2at6native18elementwise_kernelILi128ELi4EZNS0_15gpu_kernel_implIZZZNS0_18GeluCUDAKernelImplERNS_18TensorIteratorBaseENS0_8GeluTypeEENKUlvE0_clEvENKUlvE1_clEvEUlN3c104HalfEE_EEvS4_RKT_EUliE_EEviT1_)
	.align		4
        /*009c*/ 	.word	index@(__assertfail)
	.align		4
        /*00a0*/ 	.word	index@(_ZN2at6native27unrolled_elementwise_kernelIZZZNS0_18GeluCUDAKernelImplERNS_18TensorIteratorBaseENS0_8GeluTypeEENKUlvE0_clEvENKUlvE1_clEvEUlN3c104HalfEE_St5arrayIPcLm2EELi4E23TrivialOffsetCalculatorILi1EjESE_NS0_6memory12LoadWithCastILi1EEENSF_13StoreWithCastILi1EEEEEviT_T0_T2_T3_T4_T5_)
	.align		4
        /*00a4*/ 	.word	index@(__assertfail)
	.align		4
        /*00a8*/ 	.word	index@(_ZN2at6native18elementwise_kernelILi128ELi4EZNS0_15gpu_kernel_implIZZZNS0_18GeluCUDAKernelImplERNS_18TensorIteratorBaseENS0_8GeluTypeEENKUlvE0_clEvENKUlvE0_clEvEUlfE_EEvS4_RKT_EUliE_EEviT1_)
	.align		4
        /*00ac*/ 	.word	index@(__assertfail)
	.align		4
        /*00b0*/ 	.word	index@(_ZN2at6native27unrolled_elementwise_kernelIZZZNS0_18GeluCUDAKernelImplERNS_18TensorIteratorBaseENS0_8GeluTypeEENKUlvE0_clEvENKUlvE0_clEvEUlfE_St5arrayIPcLm2EELi4E23TrivialOffsetCalculatorILi1EjESC_NS0_6memory12LoadWithCastILi1EEENSD_13StoreWithCastILi1EEEEEviT_T0_T2_T3_T4_T5_)
	.align		4
        /*00b4*/ 	.word	index@(__assertfail)
	.align		4
        /*00b8*/ 	.word	index@(_ZN2at6native18elementwise_kernelILi128ELi4EZNS0_15gpu_kernel_implIZZZNS0_18GeluCUDAKernelImplERNS_18TensorIteratorBaseENS0_8GeluTypeEENKUlvE0_clEvENKUlvE_clEvEUldE_EEvS4_RKT_EUliE_EEviT1_)
	.align		4
        /*00bc*/ 	.word	index@(__assertfail)
	.align		4
        /*00c0*/ 	.word	index@(_ZN2at6native27unrolled_elementwise_kernelIZZZNS0_18GeluCUDAKernelImplERNS_18TensorIteratorBaseENS0_8GeluTypeEENKUlvE0_clEvENKUlvE_clEvEUldE_St5arrayIPcLm2EELi4E23TrivialOffsetCalculatorILi1EjESC_NS0_6memory12LoadWithCastILi1EEENSD_13StoreWithCastILi1EEEEEviT_T0_T2_T3_T4_T5_)
	.align		4
        /*00c4*/ 	.word	index@(__assertfail)
	.align		4
        /*00c8*/ 	.word	index@(_ZN2at6native18elementwise_kernelILi128ELi4EZNS0_15gpu_kernel_implIZZZNS0_18GeluCUDAKernelImplERNS_18TensorIteratorBaseENS0_8GeluTypeEENKUlvE_clEvENKUlvE2_clEvEUlN3c108BFloat16EE_EEvS4_RKT_EUliE_EEviT1_)
	.align		4
        /*00cc*/ 	.word	index@(__assertfail)
	.align		4
        /*00d0*/ 	.word	index@(_ZN2at6native27unrolled_elementwise_kernelIZZZNS0_18GeluCUDAKernelImplERNS_18TensorIteratorBaseENS0_8GeluTypeEENKUlvE_clEvENKUlvE2_clEvEUlN3c108BFloat16EE_St5arrayIPcLm2EELi4E23TrivialOffsetCalculatorILi1EjESE_NS0_6memory12LoadWithCastILi1EEENSF_13StoreWithCastILi1EEEEEviT_T0_T2_T3_T4_T5_)
	.align		4
        /*00d4*/ 	.word	index@(__assertfail)
	.align		4
        /*00d8*/ 	.word	index@(_ZN2at6native18elementwise_kernelILi128ELi4EZNS0_15gpu_kernel_implIZZZNS0_18GeluCUDAKernelImplERNS_18TensorIteratorBaseENS0_8GeluTypeEENKUlvE_clEvENKUlvE1_clEvEUlN3c104HalfEE_EEvS4_RKT_EUliE_EEviT1_)
	.align		4
        /*00dc*/ 	.word	index@(__assertfail)
	.align		4
        /*00e0*/ 	.word	index@(_ZN2at6native27unrolled_elementwise_kernelIZZZNS0_18GeluCUDAKernelImplERNS_18TensorIteratorBaseENS0_8GeluTypeEENKUlvE_clEvENKUlvE1_clEvEUlN3c104HalfEE_St5arrayIPcLm2EELi4E23TrivialOffsetCalculatorILi1EjESE_NS0_6memory12LoadWithCastILi1EEENSF_13StoreWithCastILi1EEEEEviT_T0_T2_T3_T4_T5_)
	.align		4
        /*00e4*/ 	.word	index@(__assertfail)
	.align		4
        /*00e8*/ 	.word	index@(_ZN2at6native18elementwise_kernelILi128ELi4EZNS0_15gpu_kernel_implIZZZNS0_18GeluCUDAKernelImplERNS_18TensorIteratorBaseENS0_8GeluTypeEENKUlvE_clEvENKUlvE0_clEvEUlfE_EEvS4_RKT_EUliE_EEviT1_)
	.align		4
        /*00ec*/ 	.word	index@(__assertfail)
	.align		4
        /*00f0*/ 	.word	index@(_ZN2at6native27unrolled_elementwise_kernelIZZZNS0_18GeluCUDAKernelImplERNS_18TensorIteratorBaseENS0_8GeluTypeEENKUlvE_clEvENKUlvE0_clEvEUlfE_St5arrayIPcLm2EELi4E23TrivialOffsetCalculatorILi1EjESC_NS0_6memory12LoadWithCastILi1EEENSD_13StoreWithCastILi1EEEEEviT_T0_T2_T3_T4_T5_)
	.align		4
        /*00f4*/ 	.word	index@(__assertfail)
	.align		4
        /*00f8*/ 	.word	index@(_ZN2at6native18elementwise_kernelILi128ELi4EZNS0_15gpu_kernel_implIZZZNS0_18GeluCUDAKernelImplERNS_18TensorIteratorBaseENS0_8GeluTypeEENKUlvE_clEvENKUlvE_clEvEUldE_EEvS4_RKT_EUliE_EEviT1_)
	.align		4
        /*00fc*/ 	.word	index@(__assertfail)
	.align		4
        /*0100*/ 	.word	index@(_ZN2at6native27unrolled_elementwise_kernelIZZZNS0_18GeluCUDAKernelImplERNS_18TensorIteratorBaseENS0_8GeluTypeEENKUlvE_clEvENKUlvE_clEvEUldE_St5arrayIPcLm2EELi4E23TrivialOffsetCalculatorILi1EjESC_NS0_6memory12LoadWithCastILi1EEENSD_13StoreWithCastILi1EEEEEviT_T0_T2_T3_T4_T5_)
	.align		4
        /*0104*/ 	.word	index@(__assertfail)
	.align		4
        /*0108*/ 	.word	0x00000000
	.align		4
        /*010c*/ 	.word	0xfffffffe
	.align		4
        /*0110*/ 	.word	0x00000000
	.align		4
        /*0114*/ 	.word	0xfffffffd
	.align		4
        /*0118*/ 	.word	0x00000000
	.align		4
        /*011c*/ 	.word	0xfffffffc


//--------------------- .nv.constant4             --------------------------
	.section	.nv.constant4,"a",@progbits
	.align	8
	.align		8
.nv.constant4:
        /*0000*/ 	.dword	__assertfail
	.align		8
        /*0008*/ 	.dword	__unnamed_1
	.align		8
        /*0010*/ 	.dword	__unnamed_2
	.align		8
        /*0018*/ 	.dword	__unnamed_3
	.align		8
        /*0020*/ 	.dword	__unnamed_4
	.align		8
        /*0028*/ 	.dword	__unnamed_5
	.align		8
        /*0030*/ 	.dword	__unnamed_6
	.align		8
        /*0038*/ 	.dword	__unnamed_7
	.align		8
        /*0040*/ 	.dword	__unnamed_8
	.align		8
        /*0048*/ 	.dword	_ZN54_INTERNAL_629d0306_23_ActivationGeluKernel_cu_efc443544cuda3std3__456_GLOBAL__N__629d0306_23_ActivationGeluKernel_cu_efc443546ignoreE
	.align		8
        /*0050*/ 	.dword	_ZN54_INTERNAL_629d0306_23_ActivationGeluKernel_cu_efc443544cuda3std3__45__cpo5beginE
	.align		8
        /*0058*/ 	.dword	_ZN54_INTERNAL_629d0306_23_ActivationGeluKernel_cu_efc443544cuda3std3__45__cpo3endE
	.align		8
        /*0060*/ 	.dword	_ZN54_INTERNAL_629d0306_23_ActivationGeluKernel_cu_efc443544cuda3std3__45__cpo6cbeginE
	.align		8
        /*0068*/ 	.dword	_ZN54_INTERNAL_629d0306_23_ActivationGeluKernel_cu_efc443544cuda3std3__45__cpo4cendE
	.align		8
        /*0070*/ 	.dword	_ZN54_INTERNAL_629d0306_23_ActivationGeluKernel_cu_efc443544cuda3std3__45__cpo6rbeginE
	.align		8
        /*0078*/ 	.dword	_ZN54_INTERNAL_629d0306_23_ActivationGeluKernel_cu_efc443544cuda3std3__45__cpo4rendE
	.align		8
        /*0080*/ 	.dword	_ZN54_INTERNAL_629d0306_23_ActivationGeluKernel_cu_efc443544cuda3std3__45__cpo7crbeginE
	.align		8
        /*0088*/ 	.dword	_ZN54_INTERNAL_629d0306_23_ActivationGeluKernel_cu_efc443544cuda3std3__45__cpo5crendE
	.align		8
        /*0090*/ 	.dword	_ZN54_INTERNAL_629d0306_23_ActivationGeluKernel_cu_efc443544cuda3std3__419piecewise_constructE
	.align		8
        /*0098*/ 	.dword	_ZN54_INTERNAL_629d0306_23_ActivationGeluKernel_cu_efc443544cuda3std3__48in_placeE
	.align		8
        /*00a0*/ 	.dword	_ZN54_INTERNAL_629d0306_23_ActivationGeluKernel_cu_efc443544cuda3std3__420unreachable_sentinelE
	.align		8
        /*00a8*/ 	.dword	_ZN54_INTERNAL_629d0306_23_ActivationGeluKernel_cu_efc443544cuda3std6ranges3__45__cpo4swapE
	.align		8
        /*00b0*/ 	.dword	_ZN54_INTERNAL_629d0306_23_ActivationGeluKernel_cu_efc443544cuda3std6ranges3__45__cpo9iter_moveE
	.align		8
        /*00b8*/ 	.dword	_ZN54_INTERNAL_629d0306_23_ActivationGeluKernel_cu_efc443544cuda3std6ranges3__45__cpo5beginE
	.align		8
        /*00c0*/ 	.dword	_ZN54_INTERNAL_629d0306_23_ActivationGeluKernel_cu_efc443544cuda3std6ranges3__45__cpo3endE
	.align		8
        /*00c8*/ 	.dword	_ZN54_INTERNAL_629d0306_23_ActivationGeluKernel_cu_efc443544cuda3std6ranges3__45__cpo6cbeginE
	.align		8
        /*00d0*/ 	.dword	_ZN54_INTERNAL_629d0306_23_ActivationGeluKernel_cu_efc443544cuda3std6ranges3__45__cpo4cendE
	.align		8
        /*00d8*/ 	.dword	_ZN54_INTERNAL_629d0306_23_ActivationGeluKernel_cu_efc443544cuda3std6ranges3__45__cpo7advanceE
	.align		8
        /*00e0*/ 	.dword	_ZN54_INTERNAL_629d0306_23_ActivationGeluKernel_cu_efc443544cuda3std6ranges3__45__cpo9iter_swapE
	.align		8
        /*00e8*/ 	.dword	_ZN54_INTERNAL_629d0306_23_ActivationGeluKernel_cu_efc443544cuda3std6ranges3__45__cpo4nextE
	.align		8
        /*00f0*/ 	.dword	_ZN54_INTERNAL_629d0306_23_ActivationGeluKernel_cu_efc443544cuda3std6ranges3__45__cpo4prevE
	.align		8
        /*00f8*/ 	.dword	_ZN54_INTERNAL_629d0306_23_ActivationGeluKernel_cu_efc443544cuda3std6ranges3__45__cpo4dataE
	.align		8
        /*0100*/ 	.dword	_ZN54_INTERNAL_629d0306_23_ActivationGeluKernel_cu_efc443544cuda3std6ranges3__45__cpo5cdataE
	.align		8
        /*0108*/ 	.dword	_ZN54_INTERNAL_629d0306_23_ActivationGeluKernel_cu_efc443544cuda3std6ranges3__45__cpo4sizeE
	.align		8
        /*0110*/ 	.dword	_ZN54_INTERNAL_629d0306_23_ActivationGeluKernel_cu_efc443544cuda3std6ranges3__45__cpo5ssizeE
	.align		8
        /*0118*/ 	.dword	_ZN54_INTERNAL_629d0306_23_ActivationGeluKernel_cu_efc443544cuda3std6ranges3__45__cpo8distanceE
	.align		8
        /*0120*/ 	.dword	_ZN54_INTERNAL_629d0306_23_ActivationGeluKernel_cu_efc443546thrust23THRUST_300001_SM_900_NS6system6detail10sequential3seqE
	.align		8
        /*0128*/ 	.dword	$str$6
	.align		8
        /*0130*/ 	.dword	$str$7


//--------------------- .text._ZN2at6native18elementwise_kernelILi128ELi4EZNS0_15gpu_kernel_implIZZZNS0_26GeluBackwardCUDAKernelImplERNS_18TensorIteratorBaseENS0_8GeluTypeEENKUlvE0_clEvENKUlvE2_clEvEUlN3c108BFloat16ES9_E_EEvS4_RKT_EUliE_EEviT1_ --------------------------
	.section	.text._ZN2at6native18elementwise_kernelILi128ELi4EZNS0_15gpu_kernel_implIZZZNS0_26GeluBackwardCUDAKernelImplERNS_18TensorIteratorBaseENS0_8GeluTypeEENKUlvE0_clEvENKUlvE2_clEvEUlN3c108BFloat16ES9_E_EEvS4_RKT_EUliE_EEviT1_,"ax",@progbits
	.align	128
        .global         _ZN2at6native18elementwise_kernelILi128ELi4EZNS0_15gpu_kernel_implIZZZNS0_26GeluBackwardCUDAKernelImplERNS_18TensorIteratorBaseENS0_8GeluTypeEENKUlvE0_clEvENKUlvE2_clEvEUlN3c108BFloat16ES9_E_EEvS4_RKT_EUliE_EEviT1_
        .type           _ZN2at6native18elementwise_kernelILi128ELi4EZNS0_15gpu_kernel_implIZZZNS0_26GeluBackwardCUDAKernelImplERNS_18TensorIteratorBaseENS0_8GeluTypeEENKUlvE0_clEvENKUlvE2_clEvEUlN3c108BFloat16ES9_E_EEvS4_RKT_EUliE_EEviT1_,@function
        .size           _ZN2at6native18elementwise_kernelILi128ELi4EZNS0_15gpu_kernel_implIZZZNS0_26GeluBackwardCUDAKernelImplERNS_18TensorIteratorBaseENS0_8GeluTypeEENKUlvE0_clEvENKUlvE2_clEvEUlN3c108BFloat16ES9_E_EEvS4_RKT_EUliE_EEviT1_,(.L_x_12823 - _ZN2at6native18elementwise_kernelILi128ELi4EZNS0_15gpu_kernel_implIZZZNS0_26GeluBackwardCUDAKernelImplERNS_18TensorIteratorBaseENS0_8GeluTypeEENKUlvE0_clEvENKUlvE2_clEvEUlN3c108BFloat16ES9_E_EEvS4_RKT_EUliE_EEviT1_)
        .other          _ZN2at6native18elementwise_kernelILi128ELi4EZNS0_15gpu_kernel_implIZZZNS0_26GeluBackwardCUDAKernelImplERNS_18TensorIteratorBaseENS0_8GeluTypeEENKUlvE0_clEvENKUlvE2_clEvEUlN3c108BFloat16ES9_E_EEvS4_RKT_EUliE_EEviT1_,@"STO_CUDA_ENTRY STV_DEFAULT"
_ZN2at6native18elementwise_kernelILi128ELi4EZNS0_15gpu_kernel_implIZZZNS0_26GeluBackwardCUDAKernelImplERNS_18TensorIteratorBaseENS0_8GeluTypeEENKUlvE0_clEvENKUlvE2_clEvEUlN3c108BFloat16ES9_E_EEvS4_RKT_EUliE_EEviT1_:
.text._ZN2at6native18elementwise_kernelILi128ELi4EZNS0_15gpu_kernel_implIZZZNS0_26GeluBackwardCUDAKernelImplERNS_18TensorIteratorBaseENS0_8GeluTypeEENKUlvE0_clEvENKUlvE2_clEvEUlN3c108BFloat16ES9_E_EEvS4_RKT_EUliE_EEviT1_:
[----:B------:R-:W0:Y:S01]  /*0000*/  LDC R1, c[0x0][0x28] ;  /* 0x00000a00ff017b82 */ /* 0x000e220000000800 */
[----:B------:R-:W1:Y:S01]  /*0010*/  S2R R18, SR_CTAID.X ;  /* 0x0000000000127919 */ /* 0x000e620000002500 */
[----:B------:R-:W-:Y:S01]  /*0020*/  ULDC UR4, c[0x0][0x210] ;  /* 0x0000840000047ab9 */ /* 0x000fe20000000800 */
[----:B------:R-:W-:Y:S01]  /*0030*/  ULDC.64 UR36, c[0x0][0x208] ;  /* 0x0000820000247ab9 */ /* 0x000fe20000000a00 */
[----:B------:R-:W-:Y:S01]  /*0040*/  BSSY B6, `(.L_x_0) ;  /* 0x0000496000067945 */ /* 0x000fe20003800000 */
[----:B------:R-:W1:Y:S02]  /*0050*/  S2R R23, SR_TID.X ;  /* 0x0000000000177919 */ /* 0x000e640000002100 */
[----:B-1----:R-:W-:-:S05]  /*0060*/  IMAD R19, R18, 0x200, R23 ;  /* 0x0000020012137824 */ /* 0x002fca00078e0217 */
[----:B------:R-:W-:-:S13]  /*0070*/  ISETP.GE.AND P0, PT, R19, UR4, PT ;  /* 0x0000000413007c0c */ /* 0x000fda000bf06270 */
[----:B0-----:R-:W-:Y:S05]  /*0080*/  @P0 BRA `(.L_x_1) ;  /* 0x0000004800440947 */ /* 0x001fea0003800000 */
[----:B------:R-:W0:Y:S01]  /*0090*/  LDC R6, c[0x0][0x218] ;  /* 0x00008600ff067b82 */ /* 0x000e220000000800 */
[----:B------:R-:W-:Y:S02]  /*00a0*/  IMAD.MOV.U32 R22, RZ, RZ, RZ ;  /* 0x000000ffff167224 */ /* 0x000fe400078e00ff */
[----:B------:R-:W-:Y:S02]  /*00b0*/  IMAD.MOV.U32 R0, RZ, RZ, RZ ;  /* 0x000000ffff007224 */ /* 0x000fe400078e00ff */
[----:B------:R-:W-:Y:S01]  /*00c0*/  IMAD.MOV.U32 R16, RZ, RZ, RZ ;  /* 0x000000ffff107224 */ /* 0x000fe200078e00ff */
[----:B0-----:R-:W-:-:S13]  /*00d0*/  ISETP.NE.AND P0, PT, R6, RZ, PT ;  /* 0x000000ff0600720c */ /* 0x001fda0003f05270 */
[----:B------:R-:W-:Y:S05]  /*00e0*/  @!P0 BRA `(.L_x_2) ;  /* 0x0000001400808947 */ /* 0x000fea0003800000 */
[----:B------:R-:W-:Y:S01]  /*00f0*/  IMAD.MOV.U32 R2, RZ, RZ, RZ ;  /* 0x000000ffff027224 */ /* 0x000fe200078e00ff */
[----:B------:R-:W-:Y:S01]  /*0100*/  ULDC.64 UR4, c[0x0][0x220] ;  /* 0x0000880000047ab9 */ /* 0x000fe20000000a00 */
[----:B------:R-:W-:Y:S01]  /*0110*/  IMAD.MOV.U32 R3, RZ, RZ, R19 ;  /* 0x000000ffff037224 */ /* 0x000fe200078e0013 */
[----:B------:R-:W-:Y:S01]  /*0120*/  ISETP.NE.AND P0, PT, R6, 0x1, PT ;  /* 0x000000010600780c */ /* 0x000fe20003f05270 */
[----:B------:R-:W-:Y:S01]  /*0130*/  ULDC UR6, c[0x0][0x350] ;  /* 0x0000d40000067ab9 */ /* 0x000fe20000000800 */
[----:B------:R-:W-:Y:S01]  /*0140*/  IMAD.HI.U32 R4, R19, UR4, R2 ;  /* 0x0000000413047c27 */ /* 0x000fe2000f8e0002 */
[----:B------:R-:W-:-:S04]  /*0150*/  ULDC UR4, c[0x0][0x21c] ;  /* 0x0000870000047ab9 */ /* 0x000fc80000000800 */
[----:B------:R-:W-:-:S05]  /*0160*/  SHF.R.U32.HI R5, RZ, UR5, R4 ;  /* 0x00000005ff057c19 */ /* 0x000fca0008011604 */
[----:B------:R-:W-:-:S04]  /*0170*/  IMAD.MOV R0, RZ, RZ, -R5 ;  /* 0x000000ffff007224 */ /* 0x000fc800078e0a05 */
[----:B------:R-:W-:Y:S01]  /*0180*/  IMAD R19, R0, UR4, R19 ;  /* 0x0000000400137c24 */ /* 0x000fe2000f8e0213 */
[----:B------:R-:W-:-:S03]  /*0190*/  ULDC.64 UR4, c[0x0][0x348] ;  /* 0x0000d20000047ab9 */ /* 0x000fc60000000a00 */
[C---:B------:R-:W-:Y:S02]  /*01a0*/  IMAD R16, R19.reuse, UR4, RZ ;  /* 0x0000000413107c24 */ /* 0x040fe4000f8e02ff */
[C---:B------:R-:W-:Y:S02]  /*01b0*/  IMAD R0, R19.reuse, UR5, RZ ;  /* 0x0000000513007c24 */ /* 0x040fe4000f8e02ff */
[----:B------:R-:W-:Y:S01]  /*01c0*/  IMAD R22, R19, UR6, RZ ;  /* 0x0000000613167c24 */ /* 0x000fe2000f8e02ff */
[----:B------:R-:W-:Y:S06]  /*01d0*/  @!P0 BRA `(.L_x_2) ;  /* 0x0000001400448947 */ /* 0x000fec0003800000 */
[----:B------:R-:W-:Y:S01]  /*01e0*/  IMAD.MOV.U32 R4, RZ, RZ, RZ ;  /* 0x000000ffff047224 */ /* 0x000fe200078e00ff */
[----:B------:R-:W-:Y:S01]  /*01f0*/  ULDC.64 UR8, c[0x0][0x228] ;  /* 0x00008a0000087ab9 */ /* 0x000fe20000000a00 */
[----:B------:R-:W-:Y:S01]  /*0200*/  ULDC UR7, c[0x0][0x230] ;  /* 0x00008c0000077ab9 */ /* 0x000fe20000000800 */
[----:B------:R-:W-:Y:S01]  /*0210*/  ISETP.NE.AND P0, PT, R6, 0x2, PT ;  /* 0x000000020600780c */ /* 0x000fe20003f05270 */
[----:B------:R-:W-:-:S05]  /*0220*/  IMAD.HI.U32 R2, R5, UR9, R4 ;  /* 0x0000000905027c27 */ /* 0x000fca000f8e0004 */
[----:B------:R-:W-:Y:S01]  /*0230*/  SHF.R.U32.HI R3, RZ, UR7, R2 ;  /* 0x00000007ff037c19 */ /* 0x000fe20008011602 */
[----:B------:R-:W-:-:S04]  /*0240*/  ULDC UR7, c[0x0][0x354] ;  /* 0x0000d50000077ab9 */ /* 0x000fc80000000800 */
[----:B------:R-:W-:-:S04]  /*0250*/  IMAD.MOV R4, RZ, RZ, -R3 ;  /* 0x000000ffff047224 */ /* 0x000fc800078e0a03 */
[----:B------:R-:W-:Y:S01]  /*0260*/  IMAD R4, R4, UR8, R5 ;  /* 0x0000000804047c24 */ /* 0x000fe2000f8e0205 */
[----:B------:R-:W-:-:S03]  /*0270*/  ULDC.64 UR8, c[0x0][0x358] ;  /* 0x0000d60000087ab9 */ /* 0x000fc60000000a00 */
[C---:B------:R-:W-:Y:S02]  /*0280*/  IMAD R16, R4.reuse, UR7, RZ ;  /* 0x0000000704107c24 */ /* 0x040fe4000f8e02ff */
[C---:B------:R-:W-:Y:S02]  /*0290*/  IMAD R0, R4.reuse, UR8, RZ ;  /* 0x0000000804007c24 */ /* 0x040fe4000f8e02ff */
[----:B------:R-:W-:Y:S02]  /*02a0*/  IMAD R4, R4, UR9, RZ ;  /* 0x0000000904047c24 */ /* 0x000fe4000f8e02ff */
[C---:B------:R-:W-:Y:S02]  /*02b0*/  IMAD R16, R19.reuse, UR4, R16 ;  /* 0x0000000413107c24 */ /* 0x040fe4000f8e0210 */
[C---:B------:R-:W-:Y:S02]  /*02c0*/  IMAD R0, R19.reuse, UR5, R0 ;  /* 0x0000000513007c24 */ /* 0x040fe4000f8e0200 */
[----:B------:R-:W-:Y:S01]  /*02d0*/  IMAD R22, R19, UR6, R4 ;  /* 0x0000000613167c24 */ /* 0x000fe2000f8e0204 */
[----:B------:R-:W-:Y:S06]  /*02e0*/  @!P0 BRA `(.L_x_2) ;  /* 0x0000001400008947 */ /* 0x000fec0003800000 */
[----:B------:R-:W-:Y:S01]  /*02f0*/  IMAD.MOV.U32 R2, RZ, RZ, RZ ;  /* 0x000000ffff027224 */ /* 0x000fe200078e00ff */
[----:B------:R-:W-:Y:S01]  /*0300*/  ULDC.64 UR4, c[0x0][0x238] ;  /* 0x00008e0000047ab9 */ /* 0x000fe20000000a00 */
        /* <DEDUP_REMOVED lines=8> */
[C---:B------:R-:W-:Y:S02]  /*0390*/  IMAD R16, R3.reuse, UR4, R16 ;  /* 0x0000000403107c24 */ /* 0x040fe4000f8e0210 */
[C---:B------:R-:W-:Y:S02]  /*03a0*/  IMAD R0, R3.reuse, UR5, R0 ;  /* 0x0000000503007c24 */ /* 0x040fe4000f8e0200 */
[----:B------:R-:W-:Y:S01]  /*03b0*/  IMAD R22, R3, UR6, R22 ;  /* 0x0000000603167c24 */ /* 0x000fe2000f8e0216 */
        /* <DEDUP_REMOVED lines=297> */
[----:B------:R-:W-:Y:S02]  /*1650*/  ULDC UR6, c[0x0][0x470] ;  /* 0x00011c0000067ab9 */ /* 0x000fe40000000800 */
        /* <DEDUP_REMOVED lines=8> */
[----:B------:R-:W-:-:S07]  /*16e0*/  IMAD R22, R3, UR6, R22 ;  /* 0x0000000603167c24 */ /* 0x000fce000f8e0216 */
.L_x_2:
[----:B------:R-:W0:Y:S01]  /*16f0*/  LDC.U8 R5, c[0x0][0x492] ;  /* 0x00012480ff057b82 */ /* 0x000e220000000000 */
[----:B------:R-:W-:Y:S01]  /*1700*/  ULDC.64 UR4, c[0x0][0x478] ;  /* 0x00011e0000047ab9 */ /* 0x000fe20000000a00 */
[----:B------:R-:W-:Y:S01]  /*1710*/  ULDC.64 UR6, c[0x0][0x480] ;  /* 0x0001200000067ab9 */ /* 0x000fe20000000a00 */
[----:B------:R-:W-:Y:S02]  /*1720*/  IADD3 R16, P1, R16, UR4, RZ ;  /* 0x0000000410107c10 */ /* 0x000fe4000ff3e0ff */
[----:B------:R-:W-:-:S03]  /*1730*/  IADD3 R2, P2, R0, UR6, RZ ;  /* 0x0000000600027c10 */ /* 0x000fc6000ff5e0ff */
[----:B------:R-:W-:Y:S02]  /*1740*/  IMAD.X R17, RZ, RZ, UR5, P1 ;  /* 0x00000005ff117e24 */ /* 0x000fe400088e06ff */
[----:B------:R-:W-:Y:S01]  /*1750*/  IMAD.X R3, RZ, RZ, UR7, P2 ;  /* 0x00000007ff037e24 */ /* 0x000fe200090e06ff */
[----:B0-----:R-:W-:-:S04]  /*1760*/  PRMT R4, R5, 0x9910, RZ ;  /* 0x0000991005047816 */ /* 0x001fc800000000ff */
[----:B------:R-:W-:-:S13]  /*1770*/  ISETP.GT.AND P0, PT, R4, 0x9, PT ;  /* 0x000000090400780c */ /* 0x000fda0003f04270 */
[----:B------:R-:W-:Y:S05]  /*1780*/  @P0 BRA `(.L_x_3) ;  /* 0x0000000400300947 */ /* 0x000fea0003800000 */
[----:B------:R-:W-:-:S13]  /*1790*/  ISETP.GT.AND P0, PT, R4, 0x4, PT ;  /* 0x000000040400780c */ /* 0x000fda0003f04270 */
[----:B------:R-:W-:Y:S05]  /*17a0*/  @P0 BRA `(.L_x_4) ;  /* 0x0000000000940947 */ /* 0x000fea0003800000 */
[----:B------:R-:W-:-:S13]  /*17b0*/  ISETP.GT.AND P0, PT, R4, 0x1, PT ;  /* 0x000000010400780c */ /* 0x000fda0003f04270 */
[----:B------:R-:W-:Y:S05]  /*17c0*/  @P0 BRA `(.L_x_5) ;  /* 0x0000000000380947 */ /* 0x000fea0003800000 */
[----:B------:R-:W-:-:S13]  /*17d0*/  ISETP.NE.AND P0, PT, R5, RZ, PT ;  /* 0x000000ff0500720c */ /* 0x000fda0003f05270 */
[----:B------:R-:W-:Y:S05]  /*17e0*/  @!P0 BRA `(.L_x_6) ;  /* 0x00000000001c8947 */ /* 0x000fea0003800000 */
[----:B------:R-:W-:-:S13]  /*17f0*/  ISETP.NE.AND P0, PT, R4, 0x1, PT ;  /* 0x000000010400780c */ /* 0x000fda0003f05270 */
[----:B------:R-:W-:Y:S05]  /*1800*/  @P0 BRA `(.L_x_7) ;  /* 0x0000000c00840947 */ /* 0x000fea0003800000 */
[----:B------:R-:W2:Y:S02]  /*1810*/  LDG.E.S8 R2, desc[UR36][R2.64] ;  /* 0x0000002402027981 */ /* 0x000ea4000c1e1300 */
[----:B--2---:R-:W0:Y:S02]  /*1820*/  I2F.S16 R0, R2 ;  /* 0x0000000200007306 */ /* 0x004e240000101400 */
[----:B0-----:R-:W-:-:S04]  /*1830*/  F2FP.BF16.F32.PACK_AB R0, RZ, R0 ;  /* 0x00000000ff00723e */ /* 0x001fc800000010ff */
[----:B------:R-:W-:Y:S01]  /*1840*/  PRMT R19, R0, 0x7610, R19 ;  /* 0x0000761000137816 */ /* 0x000fe20000000013 */
[----:B------:R-:W-:Y:S06]  /*1850*/  BRA `(.L_x_8) ;  /* 0x0000000c00dc7947 */ /* 0x000fec0003800000 */
.L_x_6:
[----:B------:R-:W2:Y:S02]  /*1860*/  LDG.E.U8 R2, desc[UR36][R2.64] ;  /* 0x0000002402027981 */ /* 0x000ea4000c1e1100 */
[----:B--2---:R-:W-:-:S04]  /*1870*/  I2FP.F32.U32 R0, R2 ;  /* 0x0000000200007245 */ /* 0x004fc80000201000 */
[----:B------:R-:W-:-:S04]  /*1880*/  F2FP.BF16.F32.PACK_AB R0, RZ, R0 ;  /* 0x00000000ff00723e */ /* 0x000fc800000010ff */
[----:B------:R-:W-:Y:S01]  /*1890*/  PRMT R19, R0, 0x7610, R19 ;  /* 0x0000761000137816 */ /* 0x000fe20000000013 */
[----:B------:R-:W-:Y:S06]  /*18a0*/  BRA `(.L_x_8) ;  /* 0x0000000c00c87947 */ /* 0x000fec0003800000 */
.L_x_5:
[----:B------:R-:W-:-:S13]  /*18b0*/  ISETP.NE.AND P0, PT, R4, 0x2, PT ;  /* 0x000000020400780c */ /* 0x000fda0003f05270 */
[----:B------:R-:W-:Y:S05]  /*18c0*/  @!P0 BRA `(.L_x_9) ;  /* 0x0000000000388947 */ /* 0x000fea0003800000 */
[----:B------:R-:W-:-:S13]  /*18d0*/  ISETP.NE.AND P0, PT, R4, 0x3, PT ;  /* 0x000000030400780c */ /* 0x000fda0003f05270 */
[----:B------:R-:W-:Y:S05]  /*18e0*/  @!P0 BRA `(.L_x_10) ;  /* 0x00000000001c8947 */ /* 0x000fea0003800000 */
[----:B------:R-:W-:-:S13]  /*18f0*/  ISETP.NE.AND P0, PT, R4, 0x4, PT ;  /* 0x000000040400780c */ /* 0x000fda0003f05270 */
[----:B------:R-:W-:Y:S05]  /*1900*/  @P0 BRA `(.L_x_7) ;  /* 0x0000000c00440947 */ /* 0x000fea0003800000 */
[----:B------:R-:W2:Y:S02]  /*1910*/  LDG.E.64 R2, desc[UR36][R2.64] ;  /* 0x0000002402027981 */ /* 0x000ea4000c1e1b00 */
[----:B--2---:R-:W0:Y:S02]  /*1920*/  I2F.S64 R0, R2 ;  /* 0x0000000200007312 */ /* 0x004e240000301400 */
[----:B0-----:R-:W-:-:S04]  /*1930*/  F2FP.BF16.F32.PACK_AB R0, RZ, R0 ;  /* 0x00000000ff00723e */ /* 0x001fc800000010ff */
[----:B------:R-:W-:Y:S01]  /*1940*/  PRMT R19, R0, 0x7610, R19 ;  /* 0x0000761000137816 */ /* 0x000fe20000000013 */
[----:B------:R-:W-:Y:S06]  /*1950*/  BRA `(.L_x_8) ;  /* 0x0000000c009c7947 */ /* 0x000fec0003800000 */
.L_x_10:
[----:B------:R-:W2:Y:S02]  /*1960*/  LDG.E R2, desc[UR36][R2.64] ;  /* 0x0000002402027981 */ /* 0x000ea4000c1e1900 */
[----:B--2---:R-:W-:-:S04]  /*1970*/  I2FP.F32.S32 R0, R2 ;  /* 0x0000000200007245 */ /* 0x004fc80000201400 */
[----:B------:R-:W-:-:S04]  /*1980*/  F2FP.BF16.F32.PACK_AB R0, RZ, R0 ;  /* 0x00000000ff00723e */ /* 0x000fc800000010ff */
[----:B------:R-:W-:Y:S01]  /*1990*/  PRMT R19, R0, 0x7610, R19 ;  /* 0x0000761000137816 */ /* 0x000fe20000000013 */
[----:B------:R-:W-:Y:S06]  /*19a0*/  BRA `(.L_x_8) ;  /* 0x0000000c00887947 */ /* 0x000fec0003800000 */
.L_x_9:
[----:B------:R-:W2:Y:S02]  /*19b0*/  LDG.E.U16 R2, desc[UR36][R2.64] ;  /* 0x0000002402027981 */ /* 0x000ea4000c1e1500 */
[----:B--2---:R-:W0:Y:S02]  /*19c0*/  I2F.S16 R0, R2 ;  /* 0x0000000200007306 */ /* 0x004e240000101400 */
[----:B0-----:R-:W-:-:S04]  /*19d0*/  F2FP.BF16.F32.PACK_AB R0, RZ, R0 ;  /* 0x00000000ff00723e */ /* 0x001fc800000010ff */
[----:B------:R-:W-:Y:S01]  /*19e0*/  PRMT R19, R0, 0x7610, R19 ;  /* 0x0000761000137816 */ /* 0x000fe20000000013 */
[----:B------:R-:W-:Y:S06]  /*19f0*/  BRA `(.L_x_8) ;  /* 0x0000000c00747947 */ /* 0x000fec0003800000 */
.L_x_4:
[----:B------:R-:W-:-:S13]  /*1a00*/  ISETP.GT.AND P0, PT, R4, 0x6, PT ;  /* 0x000000060400780c */ /* 0x000fda0003f04270 */
[----:B------:R-:W-:Y:S05]  /*1a10*/  @P0 BRA `(.L_x_11) ;  /* 0x0000000000300947 */ /* 0x000fea0003800000 */
[----:B------:R-:W-:-:S13]  /*1a20*/  ISETP.NE.AND P0, PT, R4, 0x5, PT ;  /* 0x000000050400780c */ /* 0x000fda0003f05270 */
[----:B------:R-:W-:Y:S05]  /*1a30*/  @!P0 BRA `(.L_x_12) ;  /* 0x0000000000148947 */ /* 0x000fea0003800000 */
[----:B------:R-:W-:-:S13]  /*1a40*/  ISETP.NE.AND P0, PT, R4, 0x6, PT ;  /* 0x000000060400780c */ /* 0x000fda0003f05270 */
[----:B------:R-:W-:Y:S05]  /*1a50*/  @P0 BRA `(.L_x_7) ;  /* 0x0000000800f00947 */ /* 0x000fea0003800000 */
[----:B------:R-:W2:Y:S02]  /*1a60*/  LDG.E R2, desc[UR36][R2.64] ;  /* 0x0000002402027981 */ /* 0x000ea4000c1e1900 */
[----:B--2---:R-:W-:Y:S01]  /*1a70*/  F2FP.BF16.F32.PACK_AB R19, RZ, R2 ;  /* 0x00000002ff13723e */ /* 0x004fe200000010ff */
[----:B------:R-:W-:Y:S06]  /*1a80*/  BRA `(.L_x_8) ;  /* 0x0000000c00507947 */ /* 0x000fec0003800000 */
.L_x_12:
[----:B------:R-:W2:Y:S02]  /*1a90*/  LDG.E.U16 R0, desc[UR36][R2.64] ;  /* 0x0000002402007981 */ /* 0x000ea4000c1e1500 */
[----:B--2---:R-:W-:-:S05]  /*1aa0*/  HADD2.F32 R0, -RZ, R0.H0_H0 ;  /* 0x20000000ff007230 */ /* 0x004fca0000004100 */
[----:B------:R-:W-:-:S04]  /*1ab0*/  F2FP.BF16.F32.PACK_AB R0, RZ, R0 ;  /* 0x00000000ff00723e */ /* 0x000fc800000010ff */
[----:B------:R-:W-:Y:S01]  /*1ac0*/  PRMT R19, R0, 0x7610, R19 ;  /* 0x0000761000137816 */ /* 0x000fe20000000013 */
[----:B------:R-:W-:Y:S06]  /*1ad0*/  BRA `(.L_x_8) ;  /* 0x0000000c003c7947 */ /* 0x000fec0003800000 */
.L_x_11:
[----:B------:R-:W-:-:S13]  /*1ae0*/  ISETP.NE.AND P0, PT, R4, 0x7, PT ;  /* 0x000000070400780c */ /* 0x000fda0003f05270 */
[----:B------:R-:W-:Y:S05]  /*1af0*/  @!P0 BRA `(.L_x_13) ;  /* 0x0000000000308947 */ /* 0x000fea0003800000 */
[----:B------:R-:W-:-:S13]  /*1b00*/  ISETP.NE.AND P0, PT, R4, 0x8, PT ;  /* 0x000000080400780c */ /* 0x000fda0003f05270 */
[----:B------:R-:W-:Y:S05]  /*1b10*/  @!P0 BRA `(.L_x_14) ;  /* 0x0000000000148947 */ /* 0x000fea0003800000 */
[----:B------:R-:W-:-:S13]  /*1b20*/  ISETP.NE.AND P0, PT, R4, 0x9, PT ;  /* 0x000000090400780c */ /* 0x000fda0003f05270 */
[----:B------:R-:W-:Y:S05]  /*1b30*/  @P0 BRA `(.L_x_7) ;  /* 0x0000000800b80947 */ /* 0x000fea0003800000 */
[----:B------:R-:W2:Y:S02]  /*1b40*/  LDG.E R2, desc[UR36][R2.64] ;  /* 0x0000002402027981 */ /* 0x000ea4000c1e1900 */
[----:B--2---:R-:W-:Y:S01]  /*1b50*/  F2FP.BF16.F32.PACK_AB R19, RZ, R2 ;  /* 0x00000002ff13723e */ /* 0x004fe200000010ff */
[----:B------:R-:W-:Y:S06]  /*1b60*/  BRA `(.L_x_8) ;  /* 0x0000000c00187947 */ /* 0x000fec0003800000 */
.L_x_14:
[----:B------:R-:W2:Y:S02]  /*1b70*/  LDG.E.U16 R2, desc[UR36][R2.64] ;  /* 0x0000002402027981 */ /* 0x000ea4000c1e1500 */
[----:B--2---:R-:W-:-:S05]  /*1b80*/  HADD2.F32 R0, -RZ, R2.H0_H0 ;  /* 0x20000002ff007230 */ /* 0x004fca0000004100 */
[----:B------:R-:W-:-:S04]  /*1b90*/  F2FP.BF16.F32.PACK_AB R0, RZ, R0 ;  /* 0x00000000ff00723e */ /* 0x000fc800000010ff */
[----:B------:R-:W-:Y:S01]  /*1ba0*/  PRMT R19, R0, 0x7610, R19 ;  /* 0x0000761000137816 */ /* 0x000fe20000000013 */
[----:B------:R-:W-:Y:S06]  /*1bb0*/  BRA `(.L_x_8) ;  /* 0x0000000c00047947 */ /* 0x000fec0003800000 */
.L_x_13:
[----:B------:R-:W2:Y:S01]  /*1bc0*/  LDG.E.64 R2, desc[UR36][R2.64] ;  /* 0x0000002402027981 */ /* 0x000ea2000c1e1b00 */
[----:B------:R-:W-:Y:S01]  /*1bd0*/  UMOV UR4, 0xf0000000 ;  /* 0xf000000000047882 */ /* 0x000fe20000000000 */
[----:B------:R-:W-:Y:S01]  /*1be0*/  UMOV UR5, 0x380fffff ;  /* 0x380fffff00057882 */ /* 0x000fe20000000000 */
[----:B--2---:R-:W0:Y:S01]  /*1bf0*/  F2F.F32.F64 R0, R2 ;  /* 0x0000000200007310 */ /* 0x004e220000301000 */
[----:B------:R-:W-:-:S14]  /*1c00*/  DSETP.GEU.AND P0, PT, |R2|, UR4, PT ;  /* 0x0000000402007e2a */ /* 0x000fdc000bf0e200 */
[----:B0-----:R-:W-:-:S05]  /*1c10*/  @!P0 FMUL R0, R0, 1.175494350822287508e-38 ;  /* 0x0080000000008820 */ /* 0x001fca0000400000 */
[----:B------:R-:W-:-:S04]  /*1c20*/  F2FP.BF16.F32.PACK_AB R0, RZ, R0 ;  /* 0x00000000ff00723e */ /* 0x000fc800000010ff */
[----:B------:R-:W-:Y:S01]  /*1c30*/  PRMT R19, R0, 0x7610, R19 ;  /* 0x0000761000137816 */ /* 0x000fe20000000013 */
[----:B------:R-:W-:Y:S06]  /*1c40*/  BRA `(.L_x_8) ;  /* 0x0000000800e07947 */ /* 0x000fec0003800000 */
.L_x_3:
[----:B------:R-:W-:-:S13]  /*1c50*/  ISETP.GT.AND P0, PT, R4, 0x18, PT ;  /* 0x000000180400780c */ /* 0x000fda0003f04270 */
[----:B------:R-:W-:Y:S05]  /*1c60*/  @P0 BRA `(.L_x_15) ;  /* 0x0000000400080947 */ /* 0x000fea0003800000 */
[----:B------:R-:W-:-:S13]  /*1c70*/  ISETP.GT.AND P0, PT, R4, 0xe, PT ;  /* 0x0000000e0400780c */ /* 0x000fda0003f04270 */
[----:B------:R-:W-:Y:S05]  /*1c80*/  @P0 BRA `(.L_x_16) ;  /* 0x00000000004c0947 */ /* 0x000fea0003800000 */
[----:B------:R-:W-:-:S13]  /*1c90*/  ISETP.NE.AND P0, PT, R4, 0xa, PT ;  /* 0x0000000a0400780c */ /* 0x000fda0003f05270 */
[----:B------:R-:W-:Y:S05]  /*1ca0*/  @!P0 BRA `(.L_x_17) ;  /* 0x0000000000208947 */ /* 0x000fea0003800000 */
[----:B------:R-:W-:-:S13]  /*1cb0*/  ISETP.NE.AND P0, PT, R4, 0xb, PT ;  /* 0x0000000b0400780c */ /* 0x000fda0003f05270 */
[----:B------:R-:W-:Y:S05]  /*1cc0*/  @P0 BRA `(.L_x_7) ;  /* 0x0000000800540947 */ /* 0x000fea0003800000 */
[----:B------:R-:W2:Y:S02]  /*1cd0*/  LDG.E.U8 R2, desc[UR36][R2.64] ;  /* 0x0000002402027981 */ /* 0x000ea4000c1e1100 */
[----:B--2---:R-:W-:-:S04]  /*1ce0*/  ISETP.NE.AND P0, PT, R2, RZ, PT ;  /* 0x000000ff0200720c */ /* 0x004fc80003f05270 */
[----:B------:R-:W-:-:S04]  /*1cf0*/  FSEL R0, RZ, 1, !P0 ;  /* 0x3f800000ff007808 */ /* 0x000fc80004000000 */
[----:B------:R-:W-:-:S04]  /*1d00*/  F2FP.BF16.F32.PACK_AB R0, RZ, R0 ;  /* 0x00000000ff00723e */ /* 0x000fc800000010ff */
[----:B------:R-:W-:Y:S01]  /*1d10*/  PRMT R19, R0, 0x7610, R19 ;  /* 0x0000761000137816 */ /* 0x000fe20000000013 */
[----:B------:R-:W-:Y:S06]  /*1d20*/  BRA `(.L_x_8) ;  /* 0x0000000800a87947 */ /* 0x000fec0003800000 */
.L_x_17:
        /* <DEDUP_REMOVED lines=9> */
.L_x_16:
[----:B------:R-:W-:-:S13]  /*1dc0*/  ISETP.NE.AND P0, PT, R4, 0xf, PT ;  /* 0x0000000f0400780c */ /* 0x000fda0003f05270 */
[----:B------:R-:W-:Y:S05]  /*1dd0*/  @!P0 BRA `(.L_x_18) ;  /* 0x0000000000a48947 */ /* 0x000fea0003800000 */
[----:B------:R-:W-:-:S13]  /*1de0*/  ISETP.NE.AND P0, PT, R4, 0x17, PT ;  /* 0x000000170400780c */ /* 0x000fda0003f05270 */
[----:B------:R-:W-:Y:S05]  /*1df0*/  @!P0 BRA `(.L_x_19) ;  /* 0x0000000000608947 */ /* 0x000fea0003800000 */
[----:B------:R-:W-:-:S13]  /*1e00*/  ISETP.NE.AND P0, PT, R4, 0x18, PT ;  /* 0x000000180400780c */ /* 0x000fda0003f05270 */
[----:B------:R-:W-:Y:S05]  /*1e10*/  @P0 BRA `(.L_x_7) ;  /* 0x0000000800000947 */ /* 0x000fea0003800000 */
[----:B------:R-:W2:Y:S01]  /*1e20*/  LDG.E.U8 R0, desc[UR36][R2.64] ;  /* 0x0000002402007981 */ /* 0x000ea2000c1e1100 */
[----:B------:R-:W-:Y:S02]  /*1e30*/  IMAD.MOV.U32 R8, RZ, RZ, -0x800000 ;  /* 0xff800000ff087424 */ /* 0x000fe400078e00ff */
[----:B--2---:R-:W-:-:S05]  /*1e40*/  IMAD.SHL.U32 R0, R0, 0x1000000, RZ ;  /* 0x0100000000007824 */ /* 0x004fca00078e00ff */
[----:B------:R-:W-:-:S04]  /*1e50*/  LOP3.LUT R4, R0, 0x7f000000, RZ, 0xc0, !PT ;  /* 0x7f00000000047812 */ /* 0x000fc800078ec0ff */
[----:B------:R-:W0:Y:S01]  /*1e60*/  FLO.U32 R5, R4 ;  /* 0x0000000400057300 */ /* 0x000e2200000e0000 */
[C---:B------:R-:W-:Y:S02]  /*1e70*/  VIADD R6, R4.reuse, 0x1000000 ;  /* 0x0100000004067836 */ /* 0x040fe40000000000 */
[----:B------:R-:W-:-:S03]  /*1e80*/  VIADD R2, R4, 0xffffffff ;  /* 0xffffffff04027836 */ /* 0x000fc60000000000 */
[----:B------:R-:W-:Y:S02]  /*1e90*/  SHF.R.S32.HI R6, RZ, 0x8, R6 ;  /* 0x00000008ff067819 */ /* 0x000fe40000011406 */
[----:B------:R-:W-:Y:S02]  /*1ea0*/  SHF.R.S32.HI R2, RZ, 0x1f, R2 ;  /* 0x0000001fff027819 */ /* 0x000fe40000011402 */
[----:B0-----:R-:W-:-:S04]  /*1eb0*/  IADD3 R5, -R5, 0x1f, RZ ;  /* 0x0000001f05057810 */ /* 0x001fc80007ffe1ff */
[C---:B------:R-:W-:Y:S01]  /*1ec0*/  ISETP.GT.U32.AND P0, PT, R5.reuse, 0x4, PT ;  /* 0x000000040500780c */ /* 0x040fe20003f04070 */
[----:B------:R-:W-:-:S05]  /*1ed0*/  VIADD R5, R5, 0xfffffffc ;  /* 0xfffffffc05057836 */ /* 0x000fca0000000000 */
[----:B------:R-:W-:-:S05]  /*1ee0*/  SEL R5, R5, RZ, P0 ;  /* 0x000000ff05057207 */ /* 0x000fca0000000000 */
[----:B------:R-:W-:Y:S01]  /*1ef0*/  IMAD R8, R5, R8, 0x3c000000 ;  /* 0x3c00000005087424 */ /* 0x000fe200078e0208 */
[----:B------:R-:W-:-:S04]  /*1f00*/  SHF.L.U32 R5, R4, R5, RZ ;  /* 0x0000000504057219 */ /* 0x000fc800000006ff */
[----:B------:R-:W-:-:S04]  /*1f10*/  LEA.HI R5, R5, R8, RZ, 0x1c ;  /* 0x0000000805057211 */ /* 0x000fc800078fe0ff */
[----:B------:R-:W-:-:S04]  /*1f20*/  LOP3.LUT R5, R5, 0x7f800000, R6, 0xf8, !PT ;  /* 0x7f80000005057812 */ /* 0x000fc800078ef806 */
[----:B------:R-:W-:-:S04]  /*1f30*/  LOP3.LUT R5, R5, R2, RZ, 0x30, !PT ;  /* 0x0000000205057212 */ /* 0x000fc800078e30ff */
[----:B------:R-:W-:-:S04]  /*1f40*/  LOP3.LUT R5, R5, 0x80000000, R0, 0xf8, !PT ;  /* 0x8000000005057812 */ /* 0x000fc800078ef800 */
[----:B------:R-:W-:-:S04]  /*1f50*/  F2FP.BF16.F32.PACK_AB R5, RZ, R5 ;  /* 0x00000005ff05723e */ /* 0x000fc800000010ff */
[----:B------:R-:W-:Y:S01]  /*1f60*/  PRMT R19, R5, 0x7610, R19 ;  /* 0x0000761005137816 */ /* 0x000fe20000000013 */
[----:B------:R-:W-:Y:S06]  /*1f70*/  BRA `(.L_x_8) ;  /* 0x0000000800147947 */ /* 0x000fec0003800000 */
.L_x_19:
[----:B------:R-:W2:Y:S02]  /*1f80*/  LDG.E.U8 R2, desc[UR36][R2.64] ;  /* 0x0000002402027981 */ /* 0x000ea4000c1e1100 */
[C---:B--2---:R-:W-:Y:S02]  /*1f90*/  IMAD.SHL.U32 R0, R2.reuse, 0x2000000, RZ ;  /* 0x0200000002007824 */ /* 0x044fe400078e00ff */
[----:B------:R-:W-:-:S03]  /*1fa0*/  IMAD.SHL.U32 R5, R2, 0x1000000, RZ ;  /* 0x0100000002057824 */ /* 0x000fc600078e00ff */
[----:B------:R-:W-:-:S13]  /*1fb0*/  ISETP.GE.U32.AND P0, PT, R0, 0x8000000, PT ;  /* 0x080000000000780c */ /* 0x000fda0003f06070 */
[C---:B------:R-:W-:Y:S02]  /*1fc0*/  @!P0 IMAD.SHL.U32 R0, R2.reuse, 0x100, RZ ;  /* 0x0000010002008824 */ /* 0x040fe400078e00ff */
[----:B------:R-:W-:-:S03]  /*1fd0*/  @P0 IMAD.SHL.U32 R4, R2, 0x200000, RZ ;  /* 0x0020000002040824 */ /* 0x000fc600078e00ff */
[----:B------:R-:W-:Y:S02]  /*1fe0*/  @!P0 LOP3.LUT R0, R0, 0x7f00, RZ, 0xc0, !PT ;  /* 0x00007f0000008812 */ /* 0x000fe400078ec0ff */
[----:B------:R-:W-:Y:S02]  /*1ff0*/  @P0 LOP3.LUT R4, R4, 0x70000000, RZ, 0xfc, !PT ;  /* 0x7000000004040812 */ /* 0x000fe400078efcff */
[----:B------:R-:W-:-:S03]  /*2000*/  @!P0 LOP3.LUT R0, R0, 0x3f000000, RZ, 0xfc, !PT ;  /* 0x3f00000000008812 */ /* 0x000fc600078efcff */
[----:B------:R-:W-:Y:S02]  /*2010*/  @P0 FMUL.FTZ R4, R4, 1.9259299443872358531e-34 ;  /* 0x0780000004040820 */ /* 0x000fe40000410000 */
[----:B------:R-:W-:-:S05]  /*2020*/  @!P0 FADD.FTZ R4, R0, -0.5 ;  /* 0xbf00000000048421 */ /* 0x000fca0000010000 */
[----:B------:R-:W-:-:S04]  /*2030*/  LOP3.LUT R4, R4, 0x80000000, R5, 0xf8, !PT ;  /* 0x8000000004047812 */ /* 0x000fc800078ef805 */
[----:B------:R-:W-:-:S04]  /*2040*/  F2FP.BF16.F32.PACK_AB R4, RZ, R4 ;  /* 0x00000004ff04723e */ /* 0x000fc800000010ff */
[----:B------:R-:W-:Y:S01]  /*2050*/  PRMT R19, R4, 0x7610, R19 ;  /* 0x0000761004137816 */ /* 0x000fe20000000013 */
[----:B------:R-:W-:Y:S06]  /*2060*/  BRA `(.L_x_8) ;  /* 0x0000000400d87947 */ /* 0x000fec0003800000 */
.L_x_18:
[----:B------:R0:W5:Y:S01]  /*2070*/  LDG.E.U16 R19, desc[UR36][R2.64] ;  /* 0x0000002402137981 */ /* 0x000162000c1e1500 */
[----:B------:R-:W-:Y:S05]  /*2080*/  BRA `(.L_x_8) ;  /* 0x0000000400d07947 */ /* 0x000fea0003800000 */
.L_x_15:
[----:B------:R-:W-:-:S13]  /*2090*/  ISETP.GT.AND P0, PT, R4, 0x1b, PT ;  /* 0x0000001b0400780c */ /* 0x000fda0003f04270 */
[----:B------:R-:W-:Y:S05]  /*20a0*/  @P0 BRA `(.L_x_20) ;  /* 0x0000000400140947 */ /* 0x000fea0003800000 */
[----:B------:R-:W-:-:S13]  /*20b0*/  ISETP.NE.AND P0, PT, R4, 0x19, PT ;  /* 0x000000190400780c */ /* 0x000fda0003f05270 */
[----:B------:R-:W-:Y:S05]  /*20c0*/  @!P0 BRA `(.L_x_21) ;  /* 0x0000000000988947 */ /* 0x000fea0003800000 */
[----:B------:R-:W-:-:S13]  /*20d0*/  ISETP.NE.AND P0, PT, R4, 0x1a, PT ;  /* 0x0000001a0400780c */ /* 0x000fda0003f05270 */
[----:B------:R-:W-:Y:S05]  /*20e0*/  @!P0 BRA `(.L_x_22) ;  /* 0x00000000001c8947 */ /* 0x000fea0003800000 */
[----:B------:R-:W-:-:S13]  /*20f0*/  ISETP.NE.AND P0, PT, R4, 0x1b, PT ;  /* 0x0000001b0400780c */ /* 0x000fda0003f05270 */
[----:B------:R-:W-:Y:S05]  /*2100*/  @P0 BRA `(.L_x_7) ;  /* 0x0000000400440947 */ /* 0x000fea0003800000 */
[----:B------:R-:W2:Y:S02]  /*2110*/  LDG.E.U16 R0, desc[UR36][R2.64] ;  /* 0x0000002402007981 */ /* 0x000ea4000c1e1500 */
[----:B--2---:R-:W-:-:S04]  /*2120*/  I2FP.F32.U32 R0, R0 ;  /* 0x0000000000007245 */ /* 0x004fc80000201000 */
[----:B------:R-:W-:-:S04]  /*2130*/  F2FP.BF16.F32.PACK_AB R0, RZ, R0 ;  /* 0x00000000ff00723e */ /* 0x000fc800000010ff */
[----:B------:R-:W-:Y:S01]  /*2140*/  PRMT R19, R0, 0x7610, R19 ;  /* 0x0000761000137816 */ /* 0x000fe20000000013 */
[----:B------:R-:W-:Y:S06]  /*2150*/  BRA `(.L_x_8) ;  /* 0x00000004009c7947 */ /* 0x000fec0003800000 */
.L_x_22:
[----:B------:R-:W2:Y:S01]  /*2160*/  LDG.E.U8 R2, desc[UR36][R2.64] ;  /* 0x0000002402027981 */ /* 0x000ea2000c1e1100 */
[----:B------:R-:W-:Y:S01]  /*2170*/  BSSY B0, `(.L_x_23) ;  /* 0x0000018000007945 */ /* 0x000fe20003800000 */
[----:B------:R-:W-:Y:S01]  /*2180*/  IMAD.MOV.U32 R0, RZ, RZ, RZ ;  /* 0x000000ffff007224 */ /* 0x000fe200078e00ff */
[----:B--2---:R-:W-:-:S13]  /*2190*/  ISETP.NE.AND P0, PT, R2, RZ, PT ;  /* 0x000000ff0200720c */ /* 0x004fda0003f05270 */
[----:B------:R-:W-:Y:S05]  /*21a0*/  @!P0 BRA `(.L_x_24) ;  /* 0x0000000000508947 */ /* 0x000fea0003800000 */
[----:B------:R-:W-:-:S13]  /*21b0*/  ISETP.NE.AND P0, PT, R2, 0x80, PT ;  /* 0x000000800200780c */ /* 0x000fda0003f05270 */
[----:B------:R-:W-:Y:S01]  /*21c0*/  @!P0 IMAD.MOV.U32 R0, RZ, RZ, 0x7f800001 ;  /* 0x7f800001ff008424 */ /* 0x000fe200078e00ff */
[----:B------:R-:W-:Y:S06]  /*21d0*/  @!P0 BRA `(.L_x_24) ;  /* 0x0000000000448947 */ /* 0x000fec0003800000 */
[C---:B------:R-:W-:Y:S01]  /*21e0*/  LOP3.LUT P0, R0, R2.reuse, 0x78, RZ, 0xc0, !PT ;  /* 0x0000007802007812 */ /* 0x040fe2000780c0ff */
[----:B------:R-:W-:Y:S01]  /*21f0*/  BSSY B1, `(.L_x_25) ;  /* 0x000000c000017945 */ /* 0x000fe20003800000 */
[----:B------:R-:W-:Y:S02]  /*2200*/  SHF.R.U32.HI R3, RZ, 0x7, R2 ;  /* 0x00000007ff037819 */ /* 0x000fe40000011602 */
[----:B------:R-:W-:Y:S02]  /*2210*/  LOP3.LUT R2, R2, 0x7, RZ, 0xc0, !PT ;  /* 0x0000000702027812 */ /* 0x000fe400078ec0ff */
[----:B------:R-:W-:Y:S01]  /*2220*/  SHF.R.U32.HI R0, RZ, 0x3, R0 ;  /* 0x00000003ff007819 */ /* 0x000fe20000011600 */
[----:B------:R-:W-:-:S06]  /*2230*/  IMAD.U32 R4, R3, -0x80000000, RZ ;  /* 0x8000000003047824 */ /* 0x000fcc00078e00ff */
[----:B------:R-:W-:Y:S05]  /*2240*/  @P0 BRA `(.L_x_26) ;  /* 0x0000000000180947 */ /* 0x000fea0003800000 */
[----:B------:R-:W0:Y:S02]  /*2250*/  FLO.U32 R3, R2 ;  /* 0x0000000200037300 */ /* 0x000e2400000e0000 */
[----:B0-----:R-:W-:-:S04]  /*2260*/  IADD3 R3, -R3, 0x1f, RZ ;  /* 0x0000001f03037810 */ /* 0x001fc80007ffe1ff */
[----:B------:R-:W-:Y:S01]  /*2270*/  IADD3 R0, R0, 0x1d, -R3 ;  /* 0x0000001d00007810 */ /* 0x000fe20007ffe803 */
[----:B------:R-:W-:-:S05]  /*2280*/  VIADD R5, R3, 0xffffffe4 ;  /* 0xffffffe403057836 */ /* 0x000fca0000000000 */
[----:B------:R-:W-:-:S04]  /*2290*/  SHF.L.U32 R5, R2, R5, RZ ;  /* 0x0000000502057219 */ /* 0x000fc800000006ff */
[----:B------:R-:W-:-:S07]  /*22a0*/  LOP3.LUT R2, R5, 0x7, RZ, 0xc0, !PT ;  /* 0x0000000705027812 */ /* 0x000fce00078ec0ff */
.L_x_26:
[----:B------:R-:W-:Y:S05]  /*22b0*/  BSYNC B1 ;  /* 0x0000000000017941 */ /* 0x000fea0003800000 */
.L_x_25:
[----:B------:R-:W-:Y:S01]  /*22c0*/  LEA R3, R0, 0x3b800000, 0x17 ;  /* 0x3b80000000037811 */ /* 0x000fe200078eb8ff */
[----:B------:R-:W-:-:S05]  /*22d0*/  IMAD.SHL.U32 R0, R2, 0x100000, RZ ;  /* 0x0010000002007824 */ /* 0x000fca00078e00ff */
[----:B------:R-:W-:-:S07]  /*22e0*/  LOP3.LUT R0, R3, R0, R4, 0xfe, !PT ;  /* 0x0000000003007212 */ /* 0x000fce00078efe04 */
.L_x_24:
[----:B------:R-:W-:Y:S05]  /*22f0*/  BSYNC B0 ;  /* 0x0000000000007941 */ /* 0x000fea0003800000 */
.L_x_23:
[----:B------:R-:W-:-:S04]  /*2300*/  F2FP.BF16.F32.PACK_AB R0, RZ, R0 ;  /* 0x00000000ff00723e */ /* 0x000fc800000010ff */
[----:B------:R-:W-:Y:S01]  /*2310*/  PRMT R19, R0, 0x7610, R19 ;  /* 0x0000761000137816 */ /* 0x000fe20000000013 */
[----:B------:R-:W-:Y:S06]  /*2320*/  BRA `(.L_x_8) ;  /* 0x0000000400287947 */ /* 0x000fec0003800000 */
.L_x_21:
        /* <DEDUP_REMOVED lines=21> */
.L_x_30:
[----:B------:R-:W-:Y:S05]  /*2480*/  BSYNC B1 ;  /* 0x0000000000017941 */ /* 0x000fea0003800000 */
.L_x_29:
[----:B------:R-:W-:Y:S01]  /*2490*/  LEA R3, R0, 0x37800000, 0x17 ;  /* 0x3780000000037811 */ /* 0x000fe200078eb8ff */
[----:B------:R-:W-:-:S05]  /*24a0*/  IMAD.SHL.U32 R0, R2, 0x200000, RZ ;  /* 0x0020000002007824 */ /* 0x000fca00078e00ff */
[----:B------:R-:W-:-:S07]  /*24b0*/  LOP3.LUT R0, R3, R0, R4, 0xfe, !PT ;  /* 0x0000000003007212 */ /* 0x000fce00078efe04 */
.L_x_28:
[----:B------:R-:W-:Y:S05]  /*24c0*/  BSYNC B0 ;  /* 0x0000000000007941 */ /* 0x000fea0003800000 */
.L_x_27:
[----:B------:R-:W-:-:S04]  /*24d0*/  F2FP.BF16.F32.PACK_AB R0, RZ, R0 ;  /* 0x00000000ff00723e */ /* 0x000fc800000010ff */
[----:B------:R-:W-:Y:S01]  /*24e0*/  PRMT R19, R0, 0x7610, R19 ;  /* 0x0000761000137816 */ /* 0x000fe20000000013 */
[----:B------:R-:W-:Y:S06]  /*24f0*/  BRA `(.L_x_8) ;  /* 0x0000000000b47947 */ /* 0x000fec0003800000 */
.L_x_20:
[----:B------:R-:W-:-:S13]  /*2500*/  ISETP.NE.AND P0, PT, R4, 0x1c, PT ;  /* 0x0000001c0400780c */ /* 0x000fda0003f05270 */
[----:B------:R-:W-:Y:S05]  /*2510*/  @!P0 BRA `(.L_x_31) ;  /* 0x00000000009c8947 */ /* 0x000fea0003800000 */
[----:B------:R-:W-:-:S13]  /*2520*/  ISETP.NE.AND P0, PT, R4, 0x1d, PT ;  /* 0x0000001d0400780c */ /* 0x000fda0003f05270 */
[----:B------:R-:W-:Y:S05]  /*2530*/  @!P0 BRA `(.L_x_32) ;  /* 0x0000000000808947 */ /* 0x000fea0003800000 */
[----:B------:R-:W-:-:S13]  /*2540*/  ISETP.NE.AND P0, PT, R4, 0x2c, PT ;  /* 0x0000002c0400780c */ /* 0x000fda0003f05270 */
[----:B------:R-:W-:Y:S05]  /*2550*/  @P0 BRA `(.L_x_7) ;  /* 0x0000000000300947 */ /* 0x000fea0003800000 */
[----:B------:R-:W2:Y:S01]  /*2560*/  LDG.E.U8 R2, desc[UR36][R2.64] ;  /* 0x0000002402027981 */ /* 0x000ea2000c1e1100 */
[----:B------:R-:W-:Y:S01]  /*2570*/  BSSY B0, `(.L_x_33) ;  /* 0x0000007000007945 */ /* 0x000fe20003800000 */
[----:B------:R-:W-:Y:S01]  /*2580*/  IMAD.MOV.U32 R0, RZ, RZ, 0x400000 ;  /* 0x00400000ff007424 */ /* 0x000fe200078e00ff */
[----:B--2---:R-:W-:-:S13]  /*2590*/  ISETP.NE.AND P0, PT, R2, RZ, PT ;  /* 0x000000ff0200720c */ /* 0x004fda0003f05270 */
[----:B------:R-:W-:Y:S05]  /*25a0*/  @!P0 BRA `(.L_x_34) ;  /* 0x00000000000c8947 */ /* 0x000fea0003800000 */
[----:B------:R-:W-:-:S13]  /*25b0*/  ISETP.NE.AND P0, PT, R2, 0xff, PT ;  /* 0x000000ff0200780c */ /* 0x000fda0003f05270 */
[----:B------:R-:W-:Y:S02]  /*25c0*/  @!P0 IMAD.MOV.U32 R0, RZ, RZ, 0x7f800001 ;  /* 0x7f800001ff008424 */ /* 0x000fe400078e00ff */
[----:B------:R-:W-:-:S07]  /*25d0*/  @P0 IMAD.SHL.U32 R0, R2, 0x800000, RZ ;  /* 0x0080000002000824 */ /* 0x000fce00078e00ff */
.L_x_34:
[----:B------:R-:W-:Y:S05]  /*25e0*/  BSYNC B0 ;  /* 0x0000000000007941 */ /* 0x000fea0003800000 */
.L_x_33:
[----:B------:R-:W-:-:S04]  /*25f0*/  F2FP.BF16.F32.PACK_AB R0, RZ, R0 ;  /* 0x00000000ff00723e */ /* 0x000fc800000010ff */
[----:B------:R-:W-:Y:S01]  /*2600*/  PRMT R19, R0, 0x7610, R19 ;  /* 0x0000761000137816 */ /* 0x000fe20000000013 */
[----:B------:R-:W-:Y:S06]  /*2610*/  BRA `(.L_x_8) ;  /* 0x00000000006c7947 */ /* 0x000fec0003800000 */
.L_x_7:
[----:B------:R-:W-:Y:S01]  /*2620*/  MOV R2, 0x0 ;  /* 0x0000000000027802 */ /* 0x000fe20000000f00 */
[----:B------:R-:W-:Y:S01]  /*2630*/  ULDC.64 UR4, c[0x4][0x128] ;  /* 0x01004a0000047ab9 */ /* 0x000fe20000000a00 */
[----:B------:R-:W-:Y:S01]  /*2640*/  ULDC.64 UR6, c[0x4][0x38] ;  /* 0x01000e0000067ab9 */ /* 0x000fe20000000a00 */
[----:B------:R-:W-:Y:S02]  /*2650*/  IMAD.U32 R4, RZ, RZ, UR4 ;  /* 0x00000004ff047e24 */ /* 0x000fe4000f8e00ff */
[----:B------:R-:W-:Y:S01]  /*2660*/  IMAD.U32 R5, RZ, RZ, UR5 ;  /* 0x00000005ff057e24 */ /* 0x000fe2000f8e00ff */
[----:B------:R-:W0:Y:S01]  /*2670*/  LDC.64 R2, c[0x4][R2] ;  /* 0x0100000002027b82 */ /* 0x000e220000000a00 */
[----:B------:R-:W-:Y:S01]  /*2680*/  ULDC.64 UR4, c[0x4][0x130] ;  /* 0x01004c0000047ab9 */ /* 0x000fe20000000a00 */
[----:B------:R-:W-:Y:S02]  /*2690*/  IMAD.U32 R10, RZ, RZ, UR6 ;  /* 0x00000006ff0a7e24 */ /* 0x000fe4000f8e00ff */
[----:B------:R-:W-:-:S02]  /*26a0*/  IMAD.U32 R6, RZ, RZ, UR4 ;  /* 0x00000004ff067e24 */ /* 0x000fc4000f8e00ff */
[----:B------:R-:W-:Y:S02]  /*26b0*/  IMAD.U32 R7, RZ, RZ, UR5 ;  /* 0x00000005ff077e24 */ /* 0x000fe4000f8e00ff */
[----:B------:R-:W-:Y:S02]  /*26c0*/  IMAD.U32 R11, RZ, RZ, UR7 ;  /* 0x00000007ff0b7e24 */ /* 0x000fe4000f8e00ff */
[----:B------:R-:W-:Y:S02]  /*26d0*/  IMAD.MOV.U32 R8, RZ, RZ, 0x4e ;  /* 0x0000004eff087424 */ /* 0x000fe400078e00ff */
[----:B------:R-:W-:Y:S02]  /*26e0*/  IMAD.MOV.U32 R12, RZ, RZ, 0x1 ;  /* 0x00000001ff0c7424 */ /* 0x000fe400078e00ff */
[----:B------:R-:W-:-:S07]  /*26f0*/  IMAD.MOV.U32 R13, RZ, RZ, RZ ;  /* 0x000000ffff0d7224 */ /* 0x000fce00078e00ff */
[----:B------:R-:W-:-:S07]  /*2700*/  LEPC R20, `(.L_x_35) ;  /* 0x000000001014794e */ /* 0x000fce0000000000 */
[----:B0-----:R-:W-:Y:S05]  /*2710*/  CALL.ABS.NOINC R2 ;  /* 0x0000000002007343 */ /* 0x001fea0003c00000 */
.L_x_35:
[----:B------:R-:W-:Y:S01]  /*2720*/  PRMT R19, RZ, 0x7610, R19 ;  /* 0x00007610ff137816 */ /* 0x000fe20000000013 */
[----:B------:R-:W-:Y:S06]  /*2730*/  BRA `(.L_x_8) ;  /* 0x0000000000247947 */ /* 0x000fec0003800000 */
.L_x_32:
[----:B------:R-:W2:Y:S02]  /*2740*/  LDG.E.64 R2, desc[UR36][R2.64] ;  /* 0x0000002402027981 */ /* 0x000ea4000c1e1b00 */
[----:B--2---:R-:W0:Y:S02]  /*2750*/  I2F.U64 R0, R2 ;  /* 0x0000000200007312 */ /* 0x004e240000301000 */
[----:B0-----:R-:W-:-:S04]  /*2760*/  F2FP.BF16.F32.PACK_AB R0, RZ, R0 ;  /* 0x00000000ff00723e */ /* 0x001fc800000010ff */
[----:B------:R-:W-:Y:S01]  /*2770*/  PRMT R19, R0, 0x7610, R19 ;  /* 0x0000761000137816 */ /* 0x000fe20000000013 */
[----:B------:R-:W-:Y:S06]  /*2780*/  BRA `(.L_x_8) ;  /* 0x0000000000107947 */ /* 0x000fec0003800000 */
.L_x_31:
[----:B------:R-:W2:Y:S02]  /*2790*/  LDG.E R2, desc[UR36][R2.64] ;  /* 0x0000002402027981 */ /* 0x000ea4000c1e1900 */
[----:B--2---:R-:W-:-:S04]  /*27a0*/  I2FP.F32.U32 R0, R2 ;  /* 0x0000000200007245 */ /* 0x004fc80000201000 */
[----:B------:R-:W-:-:S04]  /*27b0*/  F2FP.BF16.F32.PACK_AB R0, RZ, R0 ;  /* 0x00000000ff00723e */ /* 0x000fc800000010ff */
[----:B------:R-:W-:-:S07]  /*27c0*/  PRMT R19, R0, 0x7610, R19 ;  /* 0x0000761000137816 */ /* 0x000fce0000000013 */
.L_x_8:
[----:B------:R-:W1:Y:S01]  /*27d0*/  LDC.U8 R4, c[0x0][0x493] ;  /* 0x000124c0ff047b82 */ /* 0x000e620000000000 */
[----:B------:R-:W-:Y:S02]  /*27e0*/  ULDC.64 UR4, c[0x0][0x488] ;  /* 0x0001220000047ab9 */ /* 0x000fe40000000a00 */
[----:B0-----:R-:W-:-:S05]  /*27f0*/  IADD3 R2, P1, R22, UR4, RZ ;  /* 0x0000000416027c10 */ /* 0x001fca000ff3e0ff */
[----:B------:R-:W-:Y:S01]  /*2800*/  IMAD.X R3, RZ, RZ, UR5, P1 ;  /* 0x00000005ff037e24 */ /* 0x000fe200088e06ff */
[----:B-1----:R-:W-:-:S04]  /*2810*/  PRMT R0, R4, 0x9910, RZ ;  /* 0x0000991004007816 */ /* 0x002fc800000000ff */
        /* <DEDUP_REMOVED lines=12> */
[----:B0-----:R-:W-:Y:S01]  /*28e0*/  F2FP.BF16.F32.PACK_AB R0, RZ, R0 ;  /* 0x00000000ff00723e */ /* 0x001fe200000010ff */
[----:B------:R-:W-:Y:S06]  /*28f0*/  BRA `(.L_x_41) ;  /* 0x0000000c00a07947 */ /* 0x000fec0003800000 */
.L_x_39:
[----:B------:R-:W2:Y:S02]  /*2900*/  LDG.E.U8 R2, desc[UR36][R2.64] ;  /* 0x0000002402027981 */ /* 0x000ea4000c1e1100 */
[----:B--2---:R-:W-:-:S04]  /*2910*/  I2FP.F32.U32 R0, R2 ;  /* 0x0000000200007245 */ /* 0x004fc80000201000 */
[----:B------:R-:W-:Y:S01]  /*2920*/  F2FP.BF16.F32.PACK_AB R0, RZ, R0 ;  /* 0x00000000ff00723e */ /* 0x000fe200000010ff */
[----:B------:R-:W-:Y:S06]  /*2930*/  BRA `(.L_x_41) ;  /* 0x0000000c00907947 */ /* 0x000fec0003800000 */
.L_x_38:
        /* <DEDUP_REMOVED lines=8> */
[----:B0-----:R-:W-:Y:S01]  /*29c0*/  F2FP.BF16.F32.PACK_AB R0, RZ, R0 ;  /* 0x00000000ff00723e */ /* 0x001fe200000010ff */
[----:B------:R-:W-:Y:S06]  /*29d0*/  BRA `(.L_x_41) ;  /* 0x0000000c00687947 */ /* 0x000fec0003800000 */
.L_x_43:
[----:B------:R-:W2:Y:S02]  /*29e0*/  LDG.E R2, desc[UR36][R2.64] ;  /* 0x0000002402027981 */ /* 0x000ea4000c1e1900 */
[----:B--2---:R-:W-:-:S04]  /*29f0*/  I2FP.F32.S32 R0, R2 ;  /* 0x0000000200007245 */ /* 0x004fc80000201400 */
[----:B------:R-:W-:Y:S01]  /*2a00*/  F2FP.BF16.F32.PACK_AB R0, RZ, R0 ;  /* 0x00000000ff00723e */ /* 0x000fe200000010ff */
[----:B------:R-:W-:Y:S06]  /*2a10*/  BRA `(.L_x_41) ;  /* 0x0000000c00587947 */ /* 0x000fec0003800000 */
.L_x_42:
[----:B------:R-:W2:Y:S02]  /*2a20*/  LDG.E.U16 R2, desc[UR36][R2.64] ;  /* 0x0000002402027981 */ /* 0x000ea4000c1e1500 */
[----:B--2---:R-:W0:Y:S02]  /*2a30*/  I2F.S16 R0, R2 ;  /* 0x0000000200007306 */ /* 0x004e240000101400 */
[----:B0-----:R-:W-:Y:S01]  /*2a40*/  F2FP.BF16.F32.PACK_AB R0, RZ, R0 ;  /* 0x00000000ff00723e */ /* 0x001fe200000010ff */
[----:B------:R-:W-:Y:S06]  /*2a50*/  BRA `(.L_x_41) ;  /* 0x0000000c00487947 */ /* 0x000fec0003800000 */
.L_x_37:
        /* <DEDUP_REMOVED lines=9> */
.L_x_45:
[----:B------:R-:W2:Y:S02]  /*2af0*/  LDG.E.U16 R0, desc[UR36][R2.64] ;  /* 0x0000002402007981 */ /* 0x000ea4000c1e1500 */
[----:B--2---:R-:W-:-:S05]  /*2b00*/  HADD2.F32 R0, -RZ, R0.H0_H0 ;  /* 0x20000000ff007230 */ /* 0x004fca0000004100 */
[----:B------:R-:W-:Y:S01]  /*2b10*/  F2FP.BF16.F32.PACK_AB R0, RZ, R0 ;  /* 0x00000000ff00723e */ /* 0x000fe200000010ff */
[----:B------:R-:W-:Y:S06]  /*2b20*/  BRA `(.L_x_41) ;  /* 0x0000000c00147947 */ /* 0x000fec0003800000 */
.L_x_44:
        /* <DEDUP_REMOVED lines=9> */
.L_x_47:
[----:B------:R-:W2:Y:S02]  /*2bc0*/  LDG.E.U16 R2, desc[UR36][R2.64] ;  /* 0x0000002402027981 */ /* 0x000ea4000c1e1500 */
[----:B--2---:R-:W-:-:S05]  /*2bd0*/  HADD2.F32 R0, -RZ, R2.H0_H0 ;  /* 0x20000002ff007230 */ /* 0x004fca0000004100 */
[----:B------:R-:W-:Y:S01]  /*2be0*/  F2FP.BF16.F32.PACK_AB R0, RZ, R0 ;  /* 0x00000000ff00723e */ /* 0x000fe200000010ff */
[----:B------:R-:W-:Y:S06]  /*2bf0*/  BRA `(.L_x_41) ;  /* 0x0000000800e07947 */ /* 0x000fec0003800000 */
.L_x_46:
[----:B------:R-:W2:Y:S01]  /*2c00*/  LDG.E.64 R2, desc[UR36][R2.64] ;  /* 0x0000002402027981 */ /* 0x000ea2000c1e1b00 */
[----:B------:R-:W-:Y:S01]  /*2c10*/  UMOV UR4, 0xf0000000 ;  /* 0xf000000000047882 */ /* 0x000fe20000000000 */
[----:B------:R-:W-:Y:S01]  /*2c20*/  UMOV UR5, 0x380fffff ;  /* 0x380fffff00057882 */ /* 0x000fe20000000000 */
[----:B--2---:R-:W0:Y:S01]  /*2c30*/  F2F.F32.F64 R0, R2 ;  /* 0x0000000200007310 */ /* 0x004e220000301000 */
[----:B------:R-:W-:-:S14]  /*2c40*/  DSETP.GEU.AND P0, PT, |R2|, UR4, PT ;  /* 0x0000000402007e2a */ /* 0x000fdc000bf0e200 */
[----:B0-----:R-:W-:-:S05]  /*2c50*/  @!P0 FMUL R0, R0, 1.175494350822287508e-38 ;  /* 0x0080000000008820 */ /* 0x001fca0000400000 */
[----:B------:R-:W-:Y:S01]  /*2c60*/  F2FP.BF16.F32.PACK_AB R0, RZ, R0 ;  /* 0x00000000ff00723e */ /* 0x000fe200000010ff */
[----:B------:R-:W-:Y:S06]  /*2c70*/  BRA `(.L_x_41) ;  /* 0x0000000800c07947 */ /* 0x000fec0003800000 */
.L_x_36:
        /* <DEDUP_REMOVED lines=11> */
[----:B------:R-:W-:Y:S01]  /*2d30*/  F2FP.BF16.F32.PACK_AB R0, RZ, R0 ;  /* 0x00000000ff00723e */ /* 0x000fe200000010ff */
[----:B------:R-:W-:Y:S06]  /*2d40*/  BRA `(.L_x_41) ;  /* 0x00000008008c7947 */ /* 0x000fec0003800000 */
.L_x_50:
        /* <DEDUP_REMOVED lines=8> */
.L_x_49:
        /* <DEDUP_REMOVED lines=28> */
.L_x_52:
        /* <DEDUP_REMOVED lines=15> */
.L_x_51:
[----:B------:R0:W5:Y:S01]  /*3080*/  LDG.E.U16 R0, desc[UR36][R2.64] ;  /* 0x0000002402007981 */ /* 0x000162000c1e1500 */
[----:B------:R-:W-:Y:S05]  /*3090*/  BRA `(.L_x_41) ;  /* 0x0000000400b87947 */ /* 0x000fea0003800000 */
.L_x_48:
        /* <DEDUP_REMOVED lines=10> */
[----:B------:R-:W-:Y:S01]  /*3140*/  F2FP.BF16.F32.PACK_AB R0, RZ, R0 ;  /* 0x00000000ff00723e */ /* 0x000fe200000010ff */
[----:B------:R-:W-:Y:S06]  /*3150*/  BRA `(.L_x_41) ;  /* 0x0000000400887947 */ /* 0x000fec0003800000 */
.L_x_55:
        /* <DEDUP_REMOVED lines=21> */
.L_x_59:
[----:B------:R-:W-:Y:S05]  /*32b0*/  BSYNC B1 ;  /* 0x0000000000017941 */ /* 0x000fea0003800000 */
.L_x_58:
[----:B------:R-:W-:Y:S01]  /*32c0*/  LEA R3, R0, 0x3b800000, 0x17 ;  /* 0x3b80000000037811 */ /* 0x000fe200078eb8ff */
[----:B------:R-:W-:-:S05]  /*32d0*/  IMAD.SHL.U32 R0, R2, 0x100000, RZ ;  /* 0x0010000002007824 */ /* 0x000fca00078e00ff */
[----:B------:R-:W-:-:S07]  /*32e0*/  LOP3.LUT R0, R3, R0, R4, 0xfe, !PT ;  /* 0x0000000003007212 */ /* 0x000fce00078efe04 */
.L_x_57:
[----:B------:R-:W-:Y:S05]  /*32f0*/  BSYNC B0 ;  /* 0x0000000000007941 */ /* 0x000fea0003800000 */
.L_x_56:
[----:B------:R-:W-:Y:S01]  /*3300*/  F2FP.BF16.F32.PACK_AB R0, RZ, R0 ;  /* 0x00000000ff00723e */ /* 0x000fe200000010ff */
[----:B------:R-:W-:Y:S06]  /*3310*/  BRA `(.L_x_41) ;  /* 0x0000000400187947 */ /* 0x000fec0003800000 */
.L_x_54:
        /* <DEDUP_REMOVED lines=21> */
.L_x_63:
[----:B------:R-:W-:Y:S05]  /*3470*/  BSYNC B1 ;  /* 0x0000000000017941 */ /* 0x000fea0003800000 */
.L_x_62:
[----:B------:R-:W-:Y:S01]  /*3480*/  LEA R3, R0, 0x37800000, 0x17 ;  /* 0x3780000000037811 */ /* 0x000fe200078eb8ff */
[----:B------:R-:W-:-:S05]  /*3490*/  IMAD.SHL.U32 R0, R2, 0x200000, RZ ;  /* 0x0020000002007824 */ /* 0x000fca00078e00ff */
[----:B------:R-:W-:-:S07]  /*34a0*/  LOP3.LUT R0, R3, R0, R4, 0xfe, !PT ;  /* 0x0000000003007212 */ /* 0x000fce00078efe04 */
.L_x_61:
[----:B------:R-:W-:Y:S05]  /*34b0*/  BSYNC B0 ;  /* 0x0000000000007941 */ /* 0x000fea0003800000 */
.L_x_60:
[----:B------:R-:W-:Y:S01]  /*34c0*/  F2FP.BF16.F32.PACK_AB R0, RZ, R0 ;  /* 0x00000000ff00723e */ /* 0x000fe200000010ff */
[----:B------:R-:W-:Y:S06]  /*34d0*/  BRA `(.L_x_41) ;  /* 0x0000000000a87947 */ /* 0x000fec0003800000 */
.L_x_53:
        /* <DEDUP_REMOVED lines=14> */
.L_x_67:
[----:B------:R-:W-:Y:S05]  /*35c0*/  BSYNC B0 ;  /* 0x0000000000007941 */ /* 0x000fea0003800000 */
.L_x_66:
[----:B------:R-:W-:Y:S01]  /*35d0*/  F2FP.BF16.F32.PACK_AB R0, RZ, R0 ;  /* 0x00000000ff00723e */ /* 0x000fe200000010ff */
[----:B------:R-:W-:Y:S06]  /*35e0*/  BRA `(.L_x_41) ;  /* 0x0000000000647947 */ /* 0x000fec0003800000 */
.L_x_40:
        /* <DEDUP_REMOVED lines=15> */
[----:B0----5:R-:W-:Y:S05]  /*36e0*/  CALL.ABS.NOINC R2 ;  /* 0x0000000002007343 */ /* 0x021fea0003c00000 */
.L_x_68:
[----:B------:R-:W-:Y:S01]  /*36f0*/  PRMT R0, RZ, 0x7610, R0 ;  /* 0x00007610ff007816 */ /* 0x000fe20000000000 */
[----:B------:R-:W-:Y:S06]  /*3700*/  BRA `(.L_x_41) ;  /* 0x00000000001c7947 */ /* 0x000fec0003800000 */
.L_x_65:
[----:B------:R-:W2:Y:S02]  /*3710*/  LDG.E.64 R2, desc[UR36][R2.64] ;  /* 0x0000002402027981 */ /* 0x000ea4000c1e1b00 */
[----:B--2---:R-:W0:Y:S02]  /*3720*/  I2F.U64 R0, R2 ;  /* 0x0000000200007312 */ /* 0x004e240000301000 */
[----:B0-----:R-:W-:Y:S01]  /*3730*/  F2FP.BF16.F32.PACK_AB R0, RZ, R0 ;  /* 0x00000000ff00723e */ /* 0x001fe200000010ff */
[----:B------:R-:W-:Y:S06]  /*3740*/  BRA `(.L_x_41) ;  /* 0x00000000000c7947 */ /* 0x000fec0003800000 */
.L_x_64:
[----:B------:R-:W2:Y:S02]  /*3750*/  LDG.E R2, desc[UR36][R2.64] ;  /* 0x0000002402027981 */ /* 0x000ea4000c1e1900 */
[----:B--2---:R-:W-:-:S04]  /*3760*/  I2FP.F32.U32 R0, R2 ;  /* 0x0000000200007245 */ /* 0x004fc80000201000 */
[----:B------:R-:W-:-:S07]  /*3770*/  F2FP.BF16.F32.PACK_AB R0, RZ, R0 ;  /* 0x00000000ff00723e */ /* 0x000fce00000010ff */
.L_x_41:
[----:B-----5:R-:W-:Y:S02]  /*3780*/  IMAD.U32 R0, R0, 0x10000, RZ ;  /* 0x0001000000007824 */ /* 0x020fe400078e00ff */
[----:B------:R-:W-:Y:S02]  /*3790*/  IMAD.MOV.U32 R6, RZ, RZ, 0x38eb4c3a ;  /* 0x38eb4c3aff067424 */ /* 0x000fe400078e00ff */
[----:B0-----:R-:W-:Y:S01]  /*37a0*/  FMUL.FTZ R2, R0, 0.70710676908493041992 ;  /* 0x3f3504f300027820 */ /* 0x001fe20000410000 */
[----:B------:R-:W-:Y:S02]  /*37b0*/  IMAD.MOV.U32 R8, RZ, RZ, 0x3aae005b ;  /* 0x3aae005bff087424 */ /* 0x000fe400078e00ff */
[----:B------:R-:W-:Y:S02]  /*37c0*/  IMAD.MOV.U32 R5, RZ, RZ, 0x3c09919f ;  /* 0x3c09919fff057424 */ /* 0x000fe400078e00ff */
[C---:B------:R-:W-:Y:S01]  /*37d0*/  FADD.FTZ R4, |R2|.reuse, -RZ ;  /* 0x800000ff02047221 */ /* 0x040fe20000010200 */
[C---:B------:R-:W-:Y:S01]  /*37e0*/  FMUL.FTZ R3, R2.reuse, R2 ;  /* 0x0000000202037220 */ /* 0x040fe20000410000 */
[----:B------:R-:W-:Y:S01]  /*37f0*/  FSETP.GE.FTZ.AND P0, PT, |R2|, 1.0029599666595458984, PT ;  /* 0x3f8060fe0200780b */ /* 0x000fe20003f16200 */
[----:B------:R-:W-:-:S02]  /*3800*/  IMAD.MOV.U32 R7, RZ, RZ, 0x3d24d99a ;  /* 0x3d24d99aff077424 */ /* 0x000fc400078e00ff */
[----:B------:R-:W-:Y:S01]  /*3810*/  IMAD.MOV.U32 R9, RZ, RZ, 0x3f69b4f9 ;  /* 0x3f69b4f9ff097424 */ /* 0x000fe200078e00ff */
[----:B------:R-:W-:Y:S01]  /*3820*/  FSEL R3, R4, R3, P0 ;  /* 0x0000000304037208 */ /* 0x000fe20000000000 */
[----:B------:R-:W-:Y:S01]  /*3830*/  IMAD.U32 R19, R19, 0x10000, RZ ;  /* 0x0001000013137824 */ /* 0x000fe200078e00ff */
[----:B------:R-:W-:Y:S02]  /*3840*/  FSEL R6, R6, 8.4834944573231041431e-05, P0 ;  /* 0x38b1e96a06067808 */ /* 0x000fe40000000000 */
[----:B------:R-:W-:Y:S02]  /*3850*/  FSEL R8, -R8, -0.00082130916416645050049, P0 ;  /* 0xba574d2008087808 */ /* 0x000fe40000000100 */
[----:B------:R-:W-:Y:S02]  /*3860*/  FSEL R5, R5, 0.0052134888246655464172, P0 ;  /* 0x3baad5ea05057808 */ /* 0x000fe40000000000 */
[----:B------:R-:W-:Y:S01]  /*3870*/  FSEL R7, -R7, -0.026868773624300956726, P0 ;  /* 0xbcdc1be707077808 */ /* 0x000fe20000000100 */
[----:B------:R-:W-:Y:S01]  /*3880*/  FFMA.FTZ R6, R3, R6, R8 ;  /* 0x0000000603067223 */ /* 0x000fe20000010008 */
[----:B------:R-:W-:-:S03]  /*3890*/  IMAD.MOV.U32 R8, RZ, RZ, 0x3e235519 ;  /* 0x3e235519ff087424 */ /* 0x000fc600078e00ff */
[C---:B------:R-:W-:Y:S02]  /*38a0*/  FFMA.FTZ R6, R3.reuse, R6, R5 ;  /* 0x0000000603067223 */ /* 0x040fe40000010005 */
[----:B------:R-:W-:Y:S01]  /*38b0*/  FSEL R5, R8, 0.11284004896879196167, P0 ;  /* 0x3de718af08057808 */ /* 0x000fe20000000000 */
[----:B------:R-:W-:Y:S02]  /*38c0*/  IMAD.MOV.U32 R8, RZ, RZ, 0x3f210a14 ;  /* 0x3f210a14ff087424 */ /* 0x000fe400078e00ff */
[----:B------:R-:W-:Y:S01]  /*38d0*/  FFMA.FTZ R6, R3, R6, R7 ;  /* 0x0000000603067223 */ /* 0x000fe20000010007 */
[----:B------:R-:W-:Y:S01]  /*38e0*/  FSEL R7, R9, -0.37612664699554443359, P0 ;  /* 0xbec093ac09077808 */ /* 0x000fe20000000000 */
[----:B------:R-:W-:Y:S02]  /*38f0*/  FADD.FTZ R9, -R4, -RZ ;  /* 0x800000ff04097221 */ /* 0x000fe40000010100 */
[----:B------:R-:W-:Y:S01]  /*3900*/  FFMA.FTZ R6, R3, R6, R5 ;  /* 0x0000000603067223 */ /* 0x000fe20000010005 */
[----:B------:R-:W-:-:S02]  /*3910*/  FSEL R5, R8, 0.12837915122509002686, P0 ;  /* 0x3e0375d308057808 */ /* 0x000fc40000000000 */
[----:B------:R-:W-:Y:S01]  /*3920*/  FSEL R4, R9, R2, P0 ;  /* 0x0000000209047208 */ /* 0x000fe20000000000 */
[----:B------:R-:W-:-:S04]  /*3930*/  FFMA.FTZ R6, R3, R6, R7 ;  /* 0x0000000603067223 */ /* 0x000fc80000010007 */
[----:B------:R-:W-:Y:S01]  /*3940*/  FFMA.FTZ R5, R3, R6, R5 ;  /* 0x0000000603057223 */ /* 0x000fe20000010005 */
[C---:B------:R-:W-:Y:S01]  /*3950*/  FMUL.FTZ R3, R0.reuse, -0.5 ;  /* 0xbf00000000037820 */ /* 0x040fe20000410000 */
[----:B------:R-:W0:Y:S02]  /*3960*/  LDC.U8 R6, c[0x0][0x491] ;  /* 0x00012440ff067b82 */ /* 0x000e240000000000 */
[----:B------:R-:W-:Y:S01]  /*3970*/  FFMA.FTZ R4, R5, R4, R4 ;  /* 0x0000000405047223 */ /* 0x000fe20000010004 */
[----:B------:R-:W-:-:S03]  /*3980*/  FMUL.FTZ R5, R0, R3 ;  /* 0x0000000300057220 */ /* 0x000fc60000410000 */
[----:B------:R-:W1:Y:S01]  /*3990*/  @P0 MUFU.EX2 R3, R4 ;  /* 0x0000000400030308 */ /* 0x000e620000000800 */
[----:B------:R-:W-:-:S07]  /*39a0*/  FMUL.FTZ R5, R5, 1.4426950216293334961 ;  /* 0x3fb8aa3b05057820 */ /* 0x000fce0000410000 */
[----:B------:R-:W2:Y:S01]  /*39b0*/  MUFU.EX2 R5, R5 ;  /* 0x0000000500057308 */ /* 0x000ea20000000800 */
[----:B-1----:R-:W-:-:S05]  /*39c0*/  @P0 FADD.FTZ R3, -R3, 1 ;  /* 0x3f80000003030421 */ /* 0x002fca0000010100 */
[----:B------:R-:W-:Y:S02]  /*39d0*/  @P0 LOP3.LUT R4, R3, 0x80000000, R2, 0xb8, !PT ;  /* 0x8000000003040812 */ /* 0x000fe400078eb802 */
[----:B0-----:R-:W-:Y:S01]  /*39e0*/  PRMT R2, R6, 0x9910, RZ ;  /* 0x0000991006027816 */ /* 0x001fe200000000ff */
[----:B--2---:R-:W-:-:S03]  /*39f0*/  FMUL.FTZ R7, R5, 0.3989422917366027832 ;  /* 0x3ecc422a05077820 */ /* 0x004fc60000410000 */
[----:B------:R-:W-:Y:S01]  /*3a00*/  ISETP.GT.AND P0, PT, R2, 0x9, PT ;  /* 0x000000090200780c */ /* 0x000fe20003f04270 */
[----:B------:R-:W-:Y:S01]  /*3a10*/  FMUL.FTZ R7, R0, R7 ;  /* 0x0000000700077220 */ /* 0x000fe20000410000 */
[----:B------:R-:W-:-:S04]  /*3a20*/  FADD.FTZ R0, R4, 1 ;  /* 0x3f80000004007421 */ /* 0x000fc80000010000 */
[----:B------:R-:W-:-:S04]  /*3a30*/  FFMA.FTZ R0, R0, 0.5, R7 ;  /* 0x3f00000000007823 */ /* 0x000fc80000010007 */
[----:B------:R-:W-:-:S04]  /*3a40*/  FMUL.FTZ R0, R19, R0 ;  /* 0x0000000013007220 */ /* 0x000fc80000410000 */
[----:B------:R0:W1:Y:S01]  /*3a50*/  F2F.BF16.F32 R3, R0 ;  /* 0x0000000000037304 */ /* 0x0000620000202000 */
        /* <DEDUP_REMOVED lines=9> */
[----:B01----:R-:W-:-:S04]  /*3af0*/  IMAD.U32 R0, R3, 0x10000, RZ ;  /* 0x0001000003007824 */ /* 0x003fc800078e00ff */
[----:B------:R-:W0:Y:S02]  /*3b00*/  F2I.FTZ.TRUNC.NTZ R3, R0 ;  /* 0x0000000000037305 */ /* 0x000e24000021f100 */
[----:B0-----:R0:W-:Y:S01]  /*3b10*/  STG.E.U8 desc[UR36][R16.64], R3 ;  /* 0x0000000310007986 */ /* 0x0011e2000c101124 */
[----:B------:R-:W-:Y:S05]  /*3b20*/  BRA `(.L_x_74) ;  /* 0x0000000c00947947 */ /* 0x000fea0003800000 */
.L_x_72:
[----:B-1----:R-:W-:-:S06]  /*3b30*/  IMAD.U32 R3, R3, 0x10000, RZ ;  /* 0x0001000003037824 */ /* 0x002fcc00078e00ff */
[----:B------:R-:W1:Y:S02]  /*3b40*/  F2I.S64.TRUNC R2, R3 ;  /* 0x0000000300027311 */ /* 0x000e64000020d900 */
[----:B-1----:R1:W-:Y:S01]  /*3b50*/  STG.E.U8 desc[UR36][R16.64], R2 ;  /* 0x0000000210007986 */ /* 0x0023e2000c101124 */
[----:B------:R-:W-:Y:S05]  /*3b60*/  BRA `(.L_x_74) ;  /* 0x0000000c00847947 */ /* 0x000fea0003800000 */
.L_x_71:
[----:B------:R-:W-:-:S13]  /*3b70*/  ISETP.NE.AND P0, PT, R2, 0x2, PT ;  /* 0x000000020200780c */ /* 0x000fda0003f05270 */
[----:B------:R-:W-:Y:S05]  /*3b80*/  @!P0 BRA `(.L_x_75) ;  /* 0x0000000000308947 */ /* 0x000fea0003800000 */
[----:B------:R-:W-:-:S13]  /*3b90*/  ISETP.NE.AND P0, PT, R2, 0x3, PT ;  /* 0x000000030200780c */ /* 0x000fda0003f05270 */
[----:B------:R-:W-:Y:S05]  /*3ba0*/  @!P0 BRA `(.L_x_76) ;  /* 0x0000000000188947 */ /* 0x000fea0003800000 */
[----:B------:R-:W-:-:S13]  /*3bb0*/  ISETP.NE.AND P0, PT, R2, 0x4, PT ;  /* 0x000000040200780c */ /* 0x000fda0003f05270 */
[----:B------:R-:W-:Y:S05]  /*3bc0*/  @P0 BRA `(.L_x_73) ;  /* 0x0000000c000c0947 */ /* 0x000fea0003800000 */
[----:B-1----:R-:W-:-:S06]  /*3bd0*/  IMAD.U32 R3, R3, 0x10000, RZ ;  /* 0x0001000003037824 */ /* 0x002fcc00078e00ff */
[----:B------:R-:W1:Y:S02]  /*3be0*/  F2I.S64.TRUNC R2, R3 ;  /* 0x0000000300027311 */ /* 0x000e64000020d900 */
[----:B-1----:R4:W-:Y:S01]  /*3bf0*/  STG.E.64 desc[UR36][R16.64], R2 ;  /* 0x0000000210007986 */ /* 0x0029e2000c101b24 */
[----:B------:R-:W-:Y:S05]  /*3c00*/  BRA `(.L_x_74) ;  /* 0x0000000c005c7947 */ /* 0x000fea0003800000 */
.L_x_76:
[----:B-1----:R-:W-:-:S06]  /*3c10*/  IMAD.U32 R3, R3, 0x10000, RZ ;  /* 0x0001000003037824 */ /* 0x002fcc00078e00ff */
[----:B------:R-:W1:Y:S02]  /*3c20*/  F2I.FTZ.TRUNC.NTZ R3, R3 ;  /* 0x0000000300037305 */ /* 0x000e64000021f100 */
[----:B-1----:R3:W-:Y:S01]  /*3c30*/  STG.E desc[UR36][R16.64], R3 ;  /* 0x0000000310007986 */ /* 0x0027e2000c101924 */
[----:B------:R-:W-:Y:S05]  /*3c40*/  BRA `(.L_x_74) ;  /* 0x0000000c004c7947 */ /* 0x000fea0003800000 */
.L_x_75:
[----:B-1----:R-:W-:-:S06]  /*3c50*/  IMAD.U32 R3, R3, 0x10000, RZ ;  /* 0x0001000003037824 */ /* 0x002fcc00078e00ff */
[----:B------:R-:W1:Y:S02]  /*3c60*/  F2I.FTZ.TRUNC.NTZ R3, R3 ;  /* 0x0000000300037305 */ /* 0x000e64000021f100 */
[----:B-1----:R2:W-:Y:S01]  /*3c70*/  STG.E.U16 desc[UR36][R16.64], R3 ;  /* 0x0000000310007986 */ /* 0x0025e2000c101524 */
[----:B------:R-:W-:Y:S05]  /*3c80*/  BRA `(.L_x_74) ;  /* 0x0000000c003c7947 */ /* 0x000fea0003800000 */
.L_x_70:
[----:B------:R-:W-:-:S13]  /*3c90*/  ISETP.GT.AND P0, PT, R2, 0x6, PT ;  /* 0x000000060200780c */ /* 0x000fda0003f04270 */
[----:B------:R-:W-:Y:S05]  /*3ca0*/  @P0 BRA `(.L_x_77) ;  /* 0x00000000002c0947 */ /* 0x000fea0003800000 */
[----:B------:R-:W-:-:S13]  /*3cb0*/  ISETP.NE.AND P0, PT, R2, 0x5, PT ;  /* 0x000000050200780c */ /* 0x000fda0003f05270 */
[----:B------:R-:W-:Y:S05]  /*3cc0*/  @!P0 BRA `(.L_x_78) ;  /* 0x0000000000148947 */ /* 0x000fea0003800000 */
[----:B------:R-:W-:-:S13]  /*3cd0*/  ISETP.NE.AND P0, PT, R2, 0x6, PT ;  /* 0x000000060200780c */ /* 0x000fda0003f05270 */
[----:B------:R-:W-:Y:S05]  /*3ce0*/  @P0 BRA `(.L_x_73) ;  /* 0x0000000800c40947 */ /* 0x000fea0003800000 */
[----:B-1----:R-:W-:-:S05]  /*3cf0*/  IMAD.U32 R3, R3, 0x10000, RZ ;  /* 0x0001000003037824 */ /* 0x002fca00078e00ff */
[----:B------:R1:W-:Y:S01]  /*3d00*/  STG.E desc[UR36][R16.64], R3 ;  /* 0x0000000310007986 */ /* 0x0003e2000c101924 */
[----:B------:R-:W-:Y:S05]  /*3d10*/  BRA `(.L_x_74) ;  /* 0x0000000c00187947 */ /* 0x000fea0003800000 */
.L_x_78:
[----:B01----:R-:W-:-:S05]  /*3d20*/  IMAD.U32 R0, R3, 0x10000, RZ ;  /* 0x0001000003007824 */ /* 0x003fca00078e00ff */
[----:B------:R-:W-:-:S05]  /*3d30*/  F2FP.F16.F32.PACK_AB R0, RZ, R0 ;  /* 0x00000000ff00723e */ /* 0x000fca00000000ff */
[----:B------:R0:W-:Y:S01]  /*3d40*/  STG.E.U16 desc[UR36][R16.64], R0 ;  /* 0x0000000010007986 */ /* 0x0001e2000c101524 */
[----:B------:R-:W-:Y:S05]  /*3d50*/  BRA `(.L_x_74) ;  /* 0x0000000c00087947 */ /* 0x000fea0003800000 */
.L_x_77:
[----:B------:R-:W-:-:S13]  /*3d60*/  ISETP.NE.AND P0, PT, R2, 0x7, PT ;  /* 0x000000070200780c */ /* 0x000fda0003f05270 */
[----:B------:R-:W-:Y:S05]  /*3d70*/  @!P0 BRA `(.L_x_79) ;  /* 0x0000000000348947 */ /* 0x000fea0003800000 */
[----:B------:R-:W-:-:S13]  /*3d80*/  ISETP.NE.AND P0, PT, R2, 0x8, PT ;  /* 0x000000080200780c */ /* 0x000fda0003f05270 */
[----:B------:R-:W-:Y:S05]  /*3d90*/  @!P0 BRA `(.L_x_80) ;  /* 0x0000000000188947 */ /* 0x000fea0003800000 */
[----:B------:R-:W-:-:S13]  /*3da0*/  ISETP.NE.AND P0, PT, R2, 0x9, PT ;  /* 0x000000090200780c */ /* 0x000fda0003f05270 */
[----:B------:R-:W-:Y:S05]  /*3db0*/  @P0 BRA `(.L_x_73) ;  /* 0x0000000800900947 */ /* 0x000fea0003800000 */
[----:B-1----:R-:W-:Y:S02]  /*3dc0*/  IMAD.U32 R2, R3, 0x10000, RZ ;  /* 0x0001000003027824 */ /* 0x002fe400078e00ff */
[----:B------:R-:W-:-:S05]  /*3dd0*/  IMAD.MOV.U32 R3, RZ, RZ, RZ ;  /* 0x000000ffff037224 */ /* 0x000fca00078e00ff */
[----:B------:R1:W-:Y:S01]  /*3de0*/  STG.E.64 desc[UR36][R16.64], R2 ;  /* 0x0000000210007986 */ /* 0x0003e2000c101b24 */
[----:B------:R-:W-:Y:S05]  /*3df0*/  BRA `(.L_x_74) ;  /* 0x0000000800e07947 */ /* 0x000fea0003800000 */
.L_x_80:
[----:B-1----:R-:W-:-:S05]  /*3e00*/  IMAD.U32 R3, R3, 0x10000, RZ ;  /* 0x0001000003037824 */ /* 0x002fca00078e00ff */
[----:B------:R-:W-:-:S04]  /*3e10*/  F2FP.F16.F32.PACK_AB R3, RZ, R3 ;  /* 0x00000003ff03723e */ /* 0x000fc800000000ff */
[----:B------:R-:W-:-:S05]  /*3e20*/  PRMT R3, R3, 0x5410, RZ ;  /* 0x0000541003037816 */ /* 0x000fca00000000ff */
[----:B------:R1:W-:Y:S01]  /*3e30*/  STG.E desc[UR36][R16.64], R3 ;  /* 0x0000000310007986 */ /* 0x0003e2000c101924 */
[----:B------:R-:W-:Y:S05]  /*3e40*/  BRA `(.L_x_74) ;  /* 0x0000000800cc7947 */ /* 0x000fea0003800000 */
.L_x_79:
[----:B-1----:R-:W-:-:S04]  /*3e50*/  IMAD.U32 R2, R3, 0x10000, RZ ;  /* 0x0001000003027824 */ /* 0x002fc800078e00ff */
[----:B------:R-:W-:-:S06]  /*3e60*/  FMUL.FTZ R2, R2, 1 ;  /* 0x3f80000002027820 */ /* 0x000fcc0000410000 */
[----:B------:R-:W1:Y:S02]  /*3e70*/  F2F.F64.F32 R2, R2 ;  /* 0x0000000200027310 */ /* 0x000e640000201800 */
[----:B-1----:R1:W-:Y:S01]  /*3e80*/  STG.E.64 desc[UR36][R16.64], R2 ;  /* 0x0000000210007986 */ /* 0x0023e2000c101b24 */
[----:B------:R-:W-:Y:S05]  /*3e90*/  BRA `(.L_x_74) ;  /* 0x0000000800b87947 */ /* 0x000fea0003800000 */
.L_x_69:
        /* <DEDUP_REMOVED lines=8> */
[----:B-1----:R-:W-:-:S05]  /*3f20*/  IMAD.U32 R3, R3, 0x10000, RZ ;  /* 0x0001000003037824 */ /* 0x002fca00078e00ff */
[----:B------:R-:W-:-:S04]  /*3f30*/  FSETP.NEU.FTZ.AND P0, PT, R3, RZ, PT ;  /* 0x000000ff0300720b */ /* 0x000fc80003f1d000 */
[----:B------:R-:W-:-:S05]  /*3f40*/  SEL R3, RZ, 0x1, !P0 ;  /* 0x00000001ff037807 */ /* 0x000fca0004000000 */
[----:B------:R1:W-:Y:S01]  /*3f50*/  STG.E.U8 desc[UR36][R16.64], R3 ;  /* 0x0000000310007986 */ /* 0x0003e2000c101124 */
[----:B------:R-:W-:Y:S05]  /*3f60*/  BRA `(.L_x_74) ;  /* 0x0000000800847947 */ /* 0x000fea0003800000 */
.L_x_83:
[----:B-1----:R-:W-:Y:S01]  /*3f70*/  IMAD.U32 R3, R3, 0x10000, RZ ;  /* 0x0001000003037824 */ /* 0x002fe200078e00ff */
[----:B------:R-:W-:-:S03]  /*3f80*/  CS2R R6, SRZ ;  /* 0x0000000000067805 */ /* 0x000fc6000001ff00 */
[----:B------:R-:W-:-:S04]  /*3f90*/  FMUL.FTZ R3, R3, 1 ;  /* 0x3f80000003037820 */ /* 0x000fc80000410000 */
[----:B------:R-:W1:Y:S02]  /*3fa0*/  F2F.F64.F32 R4, R3 ;  /* 0x0000000300047310 */ /* 0x000e640000201800 */
[----:B-1----:R1:W-:Y:S01]  /*3fb0*/  STG.E.128 desc[UR36][R16.64], R4 ;  /* 0x0000000410007986 */ /* 0x0023e2000c101d24 */
[----:B------:R-:W-:Y:S05]  /*3fc0*/  BRA `(.L_x_74) ;  /* 0x00000008006c7947 */ /* 0x000fea0003800000 */
.L_x_82:
[----:B------:R-:W-:-:S13]  /*3fd0*/  ISETP.NE.AND P0, PT, R2, 0xf, PT ;  /* 0x0000000f0200780c */ /* 0x000fda0003f05270 */
[----:B------:R-:W-:Y:S05]  /*3fe0*/  @!P0 BRA `(.L_x_84) ;  /* 0x0000000000b48947 */ /* 0x000fea0003800000 */
[----:B------:R-:W-:-:S13]  /*3ff0*/  ISETP.NE.AND P0, PT, R2, 0x17, PT ;  /* 0x000000170200780c */ /* 0x000fda0003f05270 */
[----:B------:R-:W-:Y:S05]  /*4000*/  @!P0 BRA `(.L_x_85) ;  /* 0x0000000000548947 */ /* 0x000fea0003800000 */
[----:B------:R-:W-:-:S13]  /*4010*/  ISETP.NE.AND P0, PT, R2, 0x18, PT ;  /* 0x000000180200780c */ /* 0x000fda0003f05270 */
[----:B------:R-:W-:Y:S05]  /*4020*/  @P0 BRA `(.L_x_73) ;  /* 0x0000000400f40947 */ /* 0x000fea0003800000 */
[----:B-1----:R-:W-:Y:S01]  /*4030*/  IMAD.U32 R5, R3, 0x10000, RZ ;  /* 0x0001000003057824 */ /* 0x002fe200078e00ff */
[----:B------:R-:W-:Y:S04]  /*4040*/  BSSY B0, `(.L_x_86) ;  /* 0x000000e000007945 */ /* 0x000fe80003800000 */
[C---:B------:R-:W-:Y:S02]  /*4050*/  LOP3.LUT R2, R5.reuse, 0x7fffffff, RZ, 0xc0, !PT ;  /* 0x7fffffff05027812 */ /* 0x040fe400078ec0ff */
[----:B0-----:R-:W-:Y:S02]  /*4060*/  LOP3.LUT R0, R5, 0x80000000, RZ, 0xc0, !PT ;  /* 0x8000000005007812 */ /* 0x001fe400078ec0ff */
[----:B------:R-:W-:Y:S02]  /*4070*/  ISETP.GT.U32.AND P0, PT, R2, 0x43efffff, PT ;  /* 0x43efffff0200780c */ /* 0x000fe40003f04070 */
[----:B------:R-:W-:Y:S01]  /*4080*/  SHF.R.U32.HI R3, RZ, 0x18, R0 ;  /* 0x00000018ff037819 */ /* 0x000fe20000011600 */
[----:B------:R-:W-:-:S10]  /*4090*/  IMAD.MOV.U32 R0, RZ, RZ, 0x7f ;  /* 0x0000007fff007424 */ /* 0x000fd400078e00ff */
[----:B------:R-:W-:Y:S05]  /*40a0*/  @P0 BRA `(.L_x_87) ;  /* 0x00000000001c0947 */ /* 0x000fea0003800000 */
[----:B------:R-:W-:-:S13]  /*40b0*/  ISETP.GE.U32.AND P0, PT, R2, 0x3c800000, PT ;  /* 0x3c8000000200780c */ /* 0x000fda0003f06070 */
[----:B------:R-:W-:Y:S01]  /*40c0*/  @P0 SHF.R.U32.HI R0, RZ, 0x14, R5 ;  /* 0x00000014ff000819 */ /* 0x000fe20000011605 */
[----:B------:R-:W-:-:S03]  /*40d0*/  @!P0 FADD.FTZ R2, R2, 16384 ;  /* 0x4680000002028421 */ /* 0x000fc60000010000 */
[----:B------:R-:W-:-:S04]  /*40e0*/  @P0 LOP3.LUT R0, R0, 0x1, RZ, 0xc0, !PT ;  /* 0x0000000100000812 */ /* 0x000fc800078ec0ff */
[----:B------:R-:W-:-:S04]  /*40f0*/  @P0 IADD3 R0, R5, 0x407ffff, R0 ;  /* 0x0407ffff05000810 */ /* 0x000fc80007ffe000 */
[----:B------:R-:W-:Y:S01]  /*4100*/  @P0 SHF.R.U32.HI R0, RZ, 0x14, R0 ;  /* 0x00000014ff000819 */ /* 0x000fe20000011600 */
[----:B------:R-:W-:-:S07]  /*4110*/  @!P0 VIADD R0, R2, 0xb9800000 ;  /* 0xb980000002008836 */ /* 0x000fce0000000000 */
.L_x_87:
[----:B------:R-:W-:Y:S05]  /*4120*/  BSYNC B0 ;  /* 0x0000000000007941 */ /* 0x000fea0003800000 */
.L_x_86:
[----:B------:R-:W-:-:S05]  /*4130*/  LOP3.LUT R3, R0, R3, RZ, 0xfc, !PT ;  /* 0x0000000300037212 */ /* 0x000fca00078efcff */
[----:B------:R0:W-:Y:S01]  /*4140*/  STG.E.U8 desc[UR36][R16.64], R3 ;  /* 0x0000000310007986 */ /* 0x0001e2000c101124 */
[----:B------:R-:W-:Y:S05]  /*4150*/  BRA `(.L_x_74) ;  /* 0x0000000800087947 */ /* 0x000fea0003800000 */
.L_x_85:
[----:B-1----:R-:W-:Y:S01]  /*4160*/  IMAD.U32 R3, R3, 0x10000, RZ ;  /* 0x0001000003037824 */ /* 0x002fe200078e00ff */
[----:B------:R-:W-:Y:S04]  /*4170*/  BSSY B0, `(.L_x_88) ;  /* 0x000000f000007945 */ /* 0x000fe80003800000 */
[----:B------:R-:W-:-:S04]  /*4180*/  LOP3.LUT R2, R3, 0x7fffffff, RZ, 0xc0, !PT ;  /* 0x7fffffff03027812 */ /* 0x000fc800078ec0ff */
[----:B------:R-:W-:-:S13]  /*4190*/  ISETP.GT.U32.AND P0, PT, R2, 0x477fffff, PT ;  /* 0x477fffff0200780c */ /* 0x000fda0003f04070 */
[----:B------:R-:W-:Y:S05]  /*41a0*/  @P0 BRA `(.L_x_89) ;  /* 0x0000000000200947 */ /* 0x000fea0003800000 */
[----:B------:R-:W-:-:S13]  /*41b0*/  ISETP.GE.U32.AND P0, PT, R2, 0x38800000, PT ;  /* 0x388000000200780c */ /* 0x000fda0003f06070 */
[----:B0-----:R-:W-:Y:S01]  /*41c0*/  @P0 SHF.R.U32.HI R0, RZ, 0x15, R3 ;  /* 0x00000015ff000819 */ /* 0x001fe20000011603 */
[----:B------:R-:W-:-:S03]  /*41d0*/  @!P0 FADD.FTZ R2, R2, 128 ;  /* 0x4300000002028421 */ /* 0x000fc60000010000 */
[----:B------:R-:W-:-:S04]  /*41e0*/  @P0 LOP3.LUT R0, R0, 0x1, RZ, 0xc0, !PT ;  /* 0x0000000100000812 */ /* 0x000fc800078ec0ff */
[----:B------:R-:W-:-:S04]  /*41f0*/  @P0 IADD3 R0, R3, 0x80fffff, R0 ;  /* 0x080fffff03000810 */ /* 0x000fc80007ffe000 */
[----:B------:R-:W-:Y:S01]  /*4200*/  @P0 SHF.R.U32.HI R0, RZ, 0x15, R0 ;  /* 0x00000015ff000819 */ /* 0x000fe20000011600 */
[----:B------:R-:W-:Y:S01]  /*4210*/  @!P0 VIADD R0, R2, 0xbd000000 ;  /* 0xbd00000002008836 */ /* 0x000fe20000000000 */
[----:B------:R-:W-:Y:S06]  /*4220*/  BRA `(.L_x_90) ;  /* 0x00000000000c7947 */ /* 0x000fec0003800000 */
.L_x_89:
[----:B0-----:R-:W-:Y:S01]  /*4230*/  IMAD.MOV.U32 R0, RZ, RZ, 0x7f ;  /* 0x0000007fff007424 */ /* 0x001fe200078e00ff */
[----:B------:R-:W-:-:S04]  /*4240*/  ISETP.GT.U32.AND P0, PT, R2, 0x7f800000, PT ;  /* 0x7f8000000200780c */ /* 0x000fc80003f04070 */
[----:B------:R-:W-:-:S09]  /*4250*/  SEL R0, R0, 0x7c, P0 ;  /* 0x0000007c00007807 */ /* 0x000fd20000000000 */
.L_x_90:
[----:B------:R-:W-:Y:S05]  /*4260*/  BSYNC B0 ;  /* 0x0000000000007941 */ /* 0x000fea0003800000 */
.L_x_88:
[----:B------:R-:W-:-:S04]  /*4270*/  LOP3.LUT R2, R3, 0x80000000, RZ, 0xc0, !PT ;  /* 0x8000000003027812 */ /* 0x000fc800078ec0ff */
[----:B------:R-:W-:-:S04]  /*4280*/  SHF.R.U32.HI R3, RZ, 0x18, R2 ;  /* 0x00000018ff037819 */ /* 0x000fc80000011602 */
[----:B------:R-:W-:-:S05]  /*4290*/  LOP3.LUT R3, R0, R3, RZ, 0xfc, !PT ;  /* 0x0000000300037212 */ /* 0x000fca00078efcff */
[----:B------:R0:W-:Y:S01]  /*42a0*/  STG.E.U8 desc[UR36][R16.64], R3 ;  /* 0x0000000310007986 */ /* 0x0001e2000c101124 */
[----:B------:R-:W-:Y:S05]  /*42b0*/  BRA `(.L_x_74) ;  /* 0x0000000400b07947 */ /* 0x000fea0003800000 */
.L_x_84:
[----:B-1----:R1:W-:Y:S01]  /*42c0*/  STG.E.U16 desc[UR36][R16.64], R3 ;  /* 0x0000000310007986 */ /* 0x0023e2000c101524 */
[----:B------:R-:W-:Y:S05]  /*42d0*/  BRA `(.L_x_74) ;  /* 0x0000000400a87947 */ /* 0x000fea0003800000 */
.L_x_81:
        /* <DEDUP_REMOVED lines=8> */
[----:B-1----:R-:W-:-:S06]  /*4360*/  IMAD.U32 R3, R3, 0x10000, RZ ;  /* 0x0001000003037824 */ /* 0x002fcc00078e00ff */
[----:B------:R-:W1:Y:S02]  /*4370*/  F2I.FTZ.U32.TRUNC.NTZ R3, R3 ;  /* 0x0000000300037305 */ /* 0x000e64000021f000 */
[----:B-1----:R1:W-:Y:S01]  /*4380*/  STG.E.U16 desc[UR36][R16.64], R3 ;  /* 0x0000000310007986 */ /* 0x0023e2000c101524 */
[----:B------:R-:W-:Y:S05]  /*4390*/  BRA `(.L_x_74) ;  /* 0x0000000400787947 */ /* 0x000fea0003800000 */
.L_x_93:
[----:B-1----:R-:W-:Y:S01]  /*43a0*/  IMAD.U32 R3, R3, 0x10000, RZ ;  /* 0x0001000003037824 */ /* 0x002fe200078e00ff */
[----:B------:R-:W-:Y:S01]  /*43b0*/  BSSY B0, `(.L_x_94) ;  /* 0x0000014000007945 */ /* 0x000fe20003800000 */
[----:B------:R-:W-:-:S03]  /*43c0*/  IMAD.MOV.U32 R8, RZ, RZ, 0x80 ;  /* 0x00000080ff087424 */ /* 0x000fc600078e00ff */
[----:B------:R-:W-:-:S04]  /*43d0*/  LOP3.LUT R2, R3, 0x7fffffff, RZ, 0xc0, !PT ;  /* 0x7fffffff03027812 */ /* 0x000fc800078ec0ff */
[----:B------:R-:W-:-:S13]  /*43e0*/  ISETP.GT.U32.AND P0, PT, R2, 0x437fffff, PT ;  /* 0x437fffff0200780c */ /* 0x000fda0003f04070 */
[----:B------:R-:W-:Y:S05]  /*43f0*/  @P0 BRA `(.L_x_95) ;  /* 0x00000000003c0947 */ /* 0x000fea0003800000 */
[----:B------:R-:W-:-:S13]  /*4400*/  ISETP.GE.U32.AND P0, PT, R2, 0x3c000000, PT ;  /* 0x3c0000000200780c */ /* 0x000fda0003f06070 */
[----:B0-----:R-:W-:-:S04]  /*4410*/  @P0 SHF.R.U32.HI R0, RZ, 0x14, R3 ;  /* 0x00000014ff000819 */ /* 0x001fc80000011603 */
[----:B------:R-:W-:-:S04]  /*4420*/  @P0 LOP3.LUT R0, R0, 0x1, RZ, 0xc0, !PT ;  /* 0x0000000100000812 */ /* 0x000fc800078ec0ff */
[----:B------:R-:W-:-:S04]  /*4430*/  @P0 IADD3 R0, R3, 0x487ffff, R0 ;  /* 0x0487ffff03000810 */ /* 0x000fc80007ffe000 */
[----:B------:R-:W-:-:S04]  /*4440*/  @P0 SHF.R.U32.HI R0, RZ, 0x14, R0 ;  /* 0x00000014ff000819 */ /* 0x000fc80000011600 */
[----:B------:R-:W-:Y:S01]  /*4450*/  @P0 LOP3.LUT R0, R0, 0xff, RZ, 0xc0, !PT ;  /* 0x000000ff00000812 */ /* 0x000fe200078ec0ff */
[----:B------:R-:W-:Y:S06]  /*4460*/  @P0 BRA `(.L_x_96) ;  /* 0x0000000000100947 */ /* 0x000fec0003800000 */
[----:B------:R-:W-:Y:S01]  /*4470*/  FADD.FTZ R0, R2, 8192 ;  /* 0x4600000002007421 */ /* 0x000fe20000010000 */
[----:B------:R-:W-:-:S04]  /*4480*/  PRMT R8, RZ, 0x7610, R8 ;  /* 0x00007610ff087816 */ /* 0x000fc80000000008 */
[----:B------:R-:W-:-:S13]  /*4490*/  LOP3.LUT P0, R0, R0, 0xff, RZ, 0xc0, !PT ;  /* 0x000000ff00007812 */ /* 0x000fda000780c0ff */
[----:B------:R-:W-:Y:S05]  /*44a0*/  @!P0 BRA `(.L_x_95) ;  /* 0x0000000000108947 */ /* 0x000fea0003800000 */
.L_x_96:
[----:B------:R-:W-:-:S04]  /*44b0*/  LOP3.LUT R2, R3, 0x80000000, RZ, 0xc0, !PT ;  /* 0x8000000003027812 */ /* 0x000fc800078ec0ff */
[----:B------:R-:W-:-:S04]  /*44c0*/  SHF.R.U32.HI R3, RZ, 0x18, R2 ;  /* 0x00000018ff037819 */ /* 0x000fc80000011602 */
[----:B------:R-:W-:-:S04]  /*44d0*/  LOP3.LUT R0, R0, R3, RZ, 0xfc, !PT ;  /* 0x0000000300007212 */ /* 0x000fc800078efcff */
[----:B------:R-:W-:-:S07]  /*44e0*/  PRMT R8, R0, 0x7610, R8 ;  /* 0x0000761000087816 */ /* 0x000fce0000000008 */
.L_x_95:
[----:B------:R-:W-:Y:S05]  /*44f0*/  BSYNC B0 ;  /* 0x0000000000007941 */ /* 0x000fea0003800000 */
.L_x_94:
[----:B------:R1:W-:Y:S01]  /*4500*/  STG.E.U8 desc[UR36][R16.64], R8 ;  /* 0x0000000810007986 */ /* 0x0003e2000c101124 */
[----:B------:R-:W-:Y:S05]  /*4510*/  BRA `(.L_x_74) ;  /* 0x0000000400187947 */ /* 0x000fea0003800000 */
.L_x_92:
        /* <DEDUP_REMOVED lines=17> */
.L_x_99:
[----:B------:R-:W-:-:S04]  /*4630*/  LOP3.LUT R2, R3, 0x80000000, RZ, 0xc0, !PT ;  /* 0x8000000003027812 */ /* 0x000fc800078ec0ff */
[----:B------:R-:W-:-:S04]  /*4640*/  SHF.R.U32.HI R3, RZ, 0x18, R2 ;  /* 0x00000018ff037819 */ /* 0x000fc80000011602 */
[----:B------:R-:W-:-:S04]  /*4650*/  LOP3.LUT R0, R0, R3, RZ, 0xfc, !PT ;  /* 0x0000000300007212 */ /* 0x000fc800078efcff */
[----:B------:R-:W-:-:S07]  /*4660*/  PRMT R8, R0, 0x7610, R8 ;  /* 0x0000761000087816 */ /* 0x000fce0000000008 */
.L_x_98:
[----:B------:R-:W-:Y:S05]  /*4670*/  BSYNC B0 ;  /* 0x0000000000007941 */ /* 0x000fea0003800000 */
.L_x_97:
[----:B------:R1:W-:Y:S01]  /*4680*/  STG.E.U8 desc[UR36][R16.64], R8 ;  /* 0x0000000810007986 */ /* 0x0003e2000c101124 */
[----:B------:R-:W-:Y:S05]  /*4690*/  BRA `(.L_x_74) ;  /* 0x0000000000b87947 */ /* 0x000fea0003800000 */
.L_x_91:
[----:B------:R-:W-:-:S13]  /*46a0*/  ISETP.NE.AND P0, PT, R2, 0x1c, PT ;  /* 0x0000001c0200780c */ /* 0x000fda0003f05270 */
[----:B------:R-:W-:Y:S05]  /*46b0*/  @!P0 BRA `(.L_x_100) ;  /* 0x0000000000a48947 */ /* 0x000fea0003800000 */
[----:B------:R-:W-:-:S13]  /*46c0*/  ISETP.NE.AND P0, PT, R2, 0x1d, PT ;  /* 0x0000001d0200780c */ /* 0x000fda0003f05270 */
[----:B------:R-:W-:Y:S05]  /*46d0*/  @!P0 BRA `(.L_x_101) ;  /* 0x00000000008c8947 */ /* 0x000fea0003800000 */
[----:B------:R-:W-:-:S13]  /*46e0*/  ISETP.NE.AND P0, PT, R2, 0x2c, PT ;  /* 0x0000002c0200780c */ /* 0x000fda0003f05270 */
[----:B------:R-:W-:Y:S05]  /*46f0*/  @P0 BRA `(.L_x_73) ;  /* 0x0000000000400947 */ /* 0x000fea0003800000 */
[----:B-1----:R-:W-:-:S05]  /*4700*/  IMAD.U32 R3, R3, 0x10000, RZ ;  /* 0x0001000003037824 */ /* 0x002fca00078e00ff */
[----:B------:R-:W-:-:S04]  /*4710*/  SHF.R.U32.HI R4, RZ, 0x17, R3 ;  /* 0x00000017ff047819 */ /* 0x000fc80000011603 */
[----:B------:R-:W-:-:S04]  /*4720*/  LOP3.LUT R2, R4, 0xff, RZ, 0xc0, !PT ;  /* 0x000000ff04027812 */ /* 0x000fc800078ec0ff */
[----:B------:R-:W-:-:S13]  /*4730*/  ISETP.NE.AND P1, PT, R2, 0xff, PT ;  /* 0x000000ff0200780c */ /* 0x000fda0003f25270 */
[--C-:B0-----:R-:W-:Y:S02]  /*4740*/  @P1 SHF.R.U32.HI R0, RZ, 0x16, R3.reuse ;  /* 0x00000016ff001819 */ /* 0x101fe40000011603 */
[----:B------:R-:W-:Y:S01]  /*4750*/  @P1 LOP3.LUT P0, RZ, R2, 0x3fffff, R3, 0xf8, !PT ;  /* 0x003fffff02ff1812 */ /* 0x000fe2000780f803 */
[----:B------:R-:W-:Y:S01]  /*4760*/  IMAD.MOV.U32 R3, RZ, RZ, 0xff ;  /* 0x000000ffff037424 */ /* 0x000fe200078e00ff */
[----:B------:R-:W-:-:S04]  /*4770*/  @P1 LOP3.LUT R0, R0, 0x1, RZ, 0xc0, !PT ;  /* 0x0000000100001812 */ /* 0x000fc800078ec0ff */
[----:B------:R-:W-:Y:S01]  /*4780*/  @P1 ISETP.EQ.U32.AND P2, PT, R0, 0x1, P0 ;  /* 0x000000010000180c */ /* 0x000fe20000742070 */
[----:B------:R-:W-:Y:S01]  /*4790*/  @P1 VIADD R0, R4, 0x1 ;  /* 0x0000000104001836 */ /* 0x000fe20000000000 */
[----:B------:R-:W-:Y:S02]  /*47a0*/  PLOP3.LUT P0, PT, PT, PT, PT, 0x80, 0x0 ;  /* 0x000000000000781c */ /* 0x000fe40003f0f070 */
[----:B------:R-:W-:-:S13]  /*47b0*/  @P1 PLOP3.LUT P0, PT, P2, PT, PT, 0x80, 0x0 ;  /* 0x000000000000181c */ /* 0x000fda000170f070 */
[----:B------:R-:W-:-:S04]  /*47c0*/  @!P0 IMAD.MOV R0, RZ, RZ, R4 ;  /* 0x000000ffff008224 */ /* 0x000fc800078e0204 */
[----:B------:R-:W-:-:S05]  /*47d0*/  @P1 IMAD.MOV.U32 R3, RZ, RZ, R0 ;  /* 0x000000ffff031224 */ /* 0x000fca00078e0000 */
[----:B------:R0:W-:Y:S01]  /*47e0*/  STG.E.U8 desc[UR36][R16.64], R3 ;  /* 0x0000000310007986 */ /* 0x0001e2000c101124 */
[----:B------:R-:W-:Y:S05]  /*47f0*/  BRA `(.L_x_74) ;  /* 0x0000000000607947 */ /* 0x000fea0003800000 */
.L_x_73:
[----:B------:R-:W-:Y:S01]  /*4800*/  MOV R2, 0x0 ;  /* 0x0000000000027802 */ /* 0x000fe20000000f00 */
[----:B------:R-:W-:Y:S01]  /*4810*/  ULDC.64 UR4, c[0x4][0x128] ;  /* 0x01004a0000047ab9 */ /* 0x000fe20000000a00 */
[----:B------:R-:W-:Y:S01]  /*4820*/  ULDC.64 UR6, c[0x4][0x130] ;  /* 0x01004c0000067ab9 */ /* 0x000fe20000000a00 */
[----:B------:R-:W-:Y:S02]  /*4830*/  IMAD.U32 R4, RZ, RZ, UR4 ;  /* 0x00000004ff047e24 */ /* 0x000fe4000f8e00ff */
[----:B------:R-:W-:Y:S01]  /*4840*/  IMAD.U32 R5, RZ, RZ, UR5 ;  /* 0x00000005ff057e24 */ /* 0x000fe2000f8e00ff */
[----:B-1----:R-:W1:Y:S01]  /*4850*/  LDC.64 R2, c[0x4][R2] ;  /* 0x0100000002027b82 */ /* 0x002e620000000a00 */
        /* <DEDUP_REMOVED lines=9> */
[----:B01----:R-:W-:Y:S05]  /*48f0*/  CALL.ABS.NOINC R2 ;  /* 0x0000000002007343 */ /* 0x003fea0003c00000 */
.L_x_102:
[----:B------:R-:W-:Y:S05]  /*4900*/  BRA `(.L_x_74) ;  /* 0x00000000001c7947 */ /* 0x000fea0003800000 */
.L_x_101:
[----:B-1----:R-:W-:-:S06]  /*4910*/  IMAD.U32 R3, R3, 0x10000, RZ ;  /* 0x0001000003037824 */ /* 0x002fcc00078e00ff */
[----:B------:R-:W1:Y:S02]  /*4920*/  F2I.U64.TRUNC R2, R3 ;  /* 0x0000000300027311 */ /* 0x000e64000020d800 */
[----:B-1----:R1:W-:Y:S01]  /*4930*/  STG.E.64 desc[UR36][R16.64], R2 ;  /* 0x0000000210007986 */ /* 0x0023e2000c101b24 */
[----:B------:R-:W-:Y:S05]  /*4940*/  BRA `(.L_x_74) ;  /* 0x00000000000c7947 */ /* 0x000fea0003800000 */
.L_x_100:
[----:B-1----:R-:W-:-:S06]  /*4950*/  IMAD.U32 R3, R3, 0x10000, RZ ;  /* 0x0001000003037824 */ /* 0x002fcc00078e00ff */
[----:B------:R-:W1:Y:S02]  /*4960*/  F2I.FTZ.U32.TRUNC.NTZ R3, R3 ;  /* 0x0000000300037305 */ /* 0x000e64000021f000 */
[----:B-1----:R1:W-:Y:S02]  /*4970*/  STG.E desc[UR36][R16.64], R3 ;  /* 0x0000000310007986 */ /* 0x0023e4000c101924 */
.L_x_74:
[----:B------:R-:W-:-:S04]  /*4980*/  IMAD R18, R18, 0x200, R23 ;  /* 0x0000020012127824 */ /* 0x000fc800078e0217 */
[----:B------:R-:W-:-:S07]  /*4990*/  VIADD R19, R18, 0x80 ;  /* 0x0000008012137836 */ /* 0x000fce0000000000 */
.L_x_1:
[----:B------:R-:W-:Y:S05]  /*49a0*/  BSYNC B6 ;  /* 0x0000000000067941 */ /* 0x000fea0003800000 */
.L_x_0:
[----:B------:R-:W-:Y:S01]  /*49b0*/  ULDC UR4, c[0x0][0x210] ;  /* 0x0000840000047ab9 */ /* 0x000fe20000000800 */
[----:B------:R-:W-:Y:S01]  /*49c0*/  BSSY B6, `(.L_x_103) ;  /* 0x000048f000067945 */ /* 0x000fe20003800000 */
[----:B------:R-:W-:-:S13]  /*49d0*/  ISETP.GE.AND P0, PT, R19, UR4, PT ;  /* 0x0000000413007c0c */ /* 0x000fda000bf06270 */
[----:B------:R-:W-:Y:S05]  /*49e0*/  @P0 BRA `(.L_x_104) ;  /* 0x0000004800300947 */ /* 0x000fea0003800000 */
[----:B-1----:R-:W1:Y:S01]  /*49f0*/  LDC R6, c[0x0][0x218] ;  /* 0x00008600ff067b82 */ /* 0x002e620000000800 */
[----:B------:R-:W-:Y:S02]  /*4a00*/  IMAD.MOV.U32 R18, RZ, RZ, RZ ;  /* 0x000000ffff127224 */ /* 0x000fe400078e00ff */
[----:B0-----:R-:W-:Y:S02]  /*4a10*/  IMAD.MOV.U32 R0, RZ, RZ, RZ ;  /* 0x000000ffff007224 */ /* 0x001fe400078e00ff */
[----:B--234-:R-:W-:Y:S01]  /*4a20*/  IMAD.MOV.U32 R16, RZ, RZ, RZ ;  /* 0x000000ffff107224 */ /* 0x01cfe200078e00ff */
[----:B-1----:R-:W-:-:S13]  /*4a30*/  ISETP.NE.AND P0, PT, R6, RZ, PT ;  /* 0x000000ff0600720c */ /* 0x002fda0003f05270 */
[----:B------:R-:W-:Y:S05]  /*4a40*/  @!P0 BRA `(.L_x_105) ;  /* 0x0000001400708947 */ /* 0x000fea0003800000 */
        /* <DEDUP_REMOVED lines=348> */
.L_x_105:
        /* <DEDUP_REMOVED lines=23> */
.L_x_109:
[----:B------:R-:W2:Y:S02]  /*6180*/  LDG.E.U8 R2, desc[UR36][R2.64] ;  /* 0x0000002402027981 */ /* 0x000ea4000c1e1100 */
[----:B--2---:R-:W-:-:S04]  /*6190*/  I2FP.F32.U32 R0, R2 ;  /* 0x0000000200007245 */ /* 0x004fc80000201000 */
[----:B------:R-:W-:-:S04]  /*61a0*/  F2FP.BF16.F32.PACK_AB R0, RZ, R0 ;  /* 0x00000000ff00723e */ /* 0x000fc800000010ff */
[----:B------:R-:W-:Y:S01]  /*61b0*/  PRMT R22, R0, 0x7610, R22 ;  /* 0x0000761000167816 */ /* 0x000fe20000000016 */
[----:B------:R-:W-:Y:S06]  /*61c0*/  BRA `(.L_x_111) ;  /* 0x0000000c00c87947 */ /* 0x000fec0003800000 */
.L_x_108:
        /* <DEDUP_REMOVED lines=11> */
.L_x_113:
[----:B------:R-:W2:Y:S02]  /*6280*/  LDG.E R2, desc[UR36][R2.64] ;  /* 0x0000002402027981 */ /* 0x000ea4000c1e1900 */
[----:B--2---:R-:W-:-:S04]  /*6290*/  I2FP.F32.S32 R0, R2 ;  /* 0x0000000200007245 */ /* 0x004fc80000201400 */
[----:B------:R-:W-:-:S04]  /*62a0*/  F2FP.BF16.F32.PACK_AB R0, RZ, R0 ;  /* 0x00000000ff00723e */ /* 0x000fc800000010ff */
[----:B------:R-:W-:Y:S01]  /*62b0*/  PRMT R22, R0, 0x7610, R22 ;  /* 0x0000761000167816 */ /* 0x000fe20000000016 */
[----:B------:R-:W-:Y:S06]  /*62c0*/  BRA `(.L_x_111) ;  /* 0x0000000c00887947 */ /* 0x000fec0003800000 */
.L_x_112:
[----:B------:R-:W2:Y:S02]  /*62d0*/  LDG.E.U16 R2, desc[UR36][R2.64] ;  /* 0x0000002402027981 */ /* 0x000ea4000c1e1500 */
[----:B--2---:R-:W0:Y:S02]  /*62e0*/  I2F.S16 R0, R2 ;  /* 0x0000000200007306 */ /* 0x004e240000101400 */
[----:B0-----:R-:W-:-:S04]  /*62f0*/  F2FP.BF16.F32.PACK_AB R0, RZ, R0 ;  /* 0x00000000ff00723e */ /* 0x001fc800000010ff */
[----:B------:R-:W-:Y:S01]  /*6300*/  PRMT R22, R0, 0x7610, R22 ;  /* 0x0000761000167816 */ /* 0x000fe20000000016 */
[----:B------:R-:W-:Y:S06]  /*6310*/  BRA `(.L_x_111) ;  /* 0x0000000c00747947 */ /* 0x000fec0003800000 */
.L_x_107:
        /* <DEDUP_REMOVED lines=9> */
.L_x_115:
[----:B------:R-:W2:Y:S02]  /*63b0*/  LDG.E.U16 R0, desc[UR36][R2.64] ;  /* 0x0000002402007981 */ /* 0x000ea4000c1e1500 */
[----:B--2---:R-:W-:-:S05]  /*63c0*/  HADD2.F32 R0, -RZ, R0.H0_H0 ;  /* 0x20000000ff007230 */ /* 0x004fca0000004100 */
[----:B------:R-:W-:-:S04]  /*63d0*/  F2FP.BF16.F32.PACK_AB R0, RZ, R0 ;  /* 0x00000000ff00723e */ /* 0x000fc800000010ff */
[----:B------:R-:W-:Y:S01]  /*63e0*/  PRMT R22, R0, 0x7610, R22 ;  /* 0x0000761000167816 */ /* 0x000fe20000000016 */
[----:B------:R-:W-:Y:S06]  /*63f0*/  BRA `(.L_x_111) ;  /* 0x0000000c003c7947 */ /* 0x000fec0003800000 */
.L_x_114:
        /* <DEDUP_REMOVED lines=9> */
.L_x_117:
[----:B------:R-:W2:Y:S02]  /*6490*/  LDG.E.U16 R2, desc[UR36][R2.64] ;  /* 0x0000002402027981 */ /* 0x000ea4000c1e1500 */
[----:B--2---:R-:W-:-:S05]  /*64a0*/  HADD2.F32 R0, -RZ, R2.H0_H0 ;  /* 0x20000002ff007230 */ /* 0x004fca0000004100 */
[----:B------:R-:W-:-:S04]  /*64b0*/  F2FP.BF16.F32.PACK_AB R0, RZ, R0 ;  /* 0x00000000ff00723e */ /* 0x000fc800000010ff */
[----:B------:R-:W-:Y:S01]  /*64c0*/  PRMT R22, R0, 0x7610, R22 ;  /* 0x0000761000167816 */ /* 0x000fe20000000016 */
[----:B------:R-:W-:Y:S06]  /*64d0*/  BRA `(.L_x_111) ;  /* 0x0000000c00047947 */ /* 0x000fec0003800000 */
.L_x_116:
        /* <DEDUP_REMOVED lines=9> */
.L_x_106:
        /* <DEDUP_REMOVED lines=14> */
.L_x_120:
        /* <DEDUP_REMOVED lines=9> */
.L_x_119:
        /* <DEDUP_REMOVED lines=28> */
.L_x_122:
        /* <DEDUP_REMOVED lines=15> */
.L_x_121:
[----:B------:R0:W5:Y:S01]  /*6990*/  LDG.E.U16 R22, desc[UR36][R2.64] ;  /* 0x0000002402167981 */ /* 0x000162000c1e1500 */
[----:B------:R-:W-:Y:S05]  /*69a0*/  BRA `(.L_x_111) ;  /* 0x0000000400d07947 */ /* 0x000fea0003800000 */
.L_x_118:
        /* <DEDUP_REMOVED lines=13> */
.L_x_125:
        /* <DEDUP_REMOVED lines=21> */
.L_x_129:
[----:B------:R-:W-:Y:S05]  /*6bd0*/  BSYNC B1 ;  /* 0x0000000000017941 */ /* 0x000fea0003800000 */
.L_x_128:
[----:B------:R-:W-:Y:S01]  /*6be0*/  LEA R3, R0, 0x3b800000, 0x17 ;  /* 0x3b80000000037811 */ /* 0x000fe200078eb8ff */
[----:B------:R-:W-:-:S05]  /*6bf0*/  IMAD.SHL.U32 R0, R2, 0x100000, RZ ;  /* 0x0010000002007824 */ /* 0x000fca00078e00ff */
[----:B------:R-:W-:-:S07]  /*6c00*/  LOP3.LUT R0, R3, R0, R4, 0xfe, !PT ;  /* 0x0000000003007212 */ /* 0x000fce00078efe04 */
.L_x_127:
[----:B------:R-:W-:Y:S05]  /*6c10*/  BSYNC B0 ;  /* 0x0000000000007941 */ /* 0x000fea0003800000 */
.L_x_126:
[----:B------:R-:W-:-:S04]  /*6c20*/  F2FP.BF16.F32.PACK_AB R0, RZ, R0 ;  /* 0x00000000ff00723e */ /* 0x000fc800000010ff */
[----:B------:R-:W-:Y:S01]  /*6c30*/  PRMT R22, R0, 0x7610, R22 ;  /* 0x0000761000167816 */ /* 0x000fe20000000016 */
[----:B------:R-:W-:Y:S06]  /*6c40*/  BRA `(.L_x_111) ;  /* 0x0000000400287947 */ /* 0x000fec0003800000 */
.L_x_124:
        /* <DEDUP_REMOVED lines=21> */
.L_x_133:
[----:B------:R-:W-:Y:S05]  /*6da0*/  BSYNC B1 ;  /* 0x0000000000017941 */ /* 0x000fea0003800000 */
.L_x_132:
[----:B------:R-:W-:Y:S01]  /*6db0*/  LEA R3, R0, 0x37800000, 0x17 ;  /* 0x3780000000037811 */ /* 0x000fe200078eb8ff */
[----:B------:R-:W-:-:S05]  /*6dc0*/  IMAD.SHL.U32 R0, R2, 0x200000, RZ ;  /* 0x0020000002007824 */ /* 0x000fca00078e00ff */
[----:B------:R-:W-:-:S07]  /*6dd0*/  LOP3.LUT R0, R3, R0, R4, 0xfe, !PT ;  /* 0x0000000003007212 */ /* 0x000fce00078efe04 */
.L_x_131:
[----:B------:R-:W-:Y:S05]  /*6de0*/  BSYNC B0 ;  /* 0x0000000000007941 */ /* 0x000fea0003800000 */
.L_x_130:
[----:B------:R-:W-:-:S04]  /*6df0*/  F2FP.BF16.F32.PACK_AB R0, RZ, R0 ;  /* 0x00000000ff00723e */ /* 0x000fc800000010ff */
[----:B------:R-:W-:Y:S01]  /*6e00*/  PRMT R22, R0, 0x7610, R22 ;  /* 0x0000761000167816 */ /* 0x000fe20000000016 */
[----:B------:R-:W-:Y:S06]  /*6e10*/  BRA `(.L_x_111) ;  /* 0x0000000000b47947 */ /* 0x000fec0003800000 */
.L_x_123:
        /* <DEDUP_REMOVED lines=14> */
.L_x_137:
[----:B------:R-:W-:Y:S05]  /*6f00*/  BSYNC B0 ;  /* 0x0000000000007941 */ /* 0x000fea0003800000 */
.L_x_136:
[----:B------:R-:W-:-:S04]  /*6f10*/  F2FP.BF16.F32.PACK_AB R0, RZ, R0 ;  /* 0x00000000ff00723e */ /* 0x000fc800000010ff */
[----:B------:R-:W-:Y:S01]  /*6f20*/  PRMT R22, R0, 0x7610, R22 ;  /* 0x0000761000167816 */ /* 0x000fe20000000016 */
[----:B------:R-:W-:Y:S06]  /*6f30*/  BRA `(.L_x_111) ;  /* 0x00000000006c7947 */ /* 0x000fec0003800000 */
.L_x_110:
        /* <DEDUP_REMOVED lines=16> */
.L_x_138:
[----:B------:R-:W-:Y:S01]  /*7040*/  PRMT R22, RZ, 0x7610, R22 ;  /* 0x00007610ff167816 */ /* 0x000fe20000000016 */
[----:B------:R-:W-:Y:S06]  /*7050*/  BRA `(.L_x_111) ;  /* 0x0000000000247947 */ /* 0x000fec0003800000 */
.L_x_135:
[----:B------:R-:W2:Y:S02]  /*7060*/  LDG.E.64 R2, desc[UR36][R2.64] ;  /* 0x0000002402027981 */ /* 0x000ea4000c1e1b00 */
[----:B--2---:R-:W0:Y:S02]  /*7070*/  I2F.U64 R0, R2 ;  /* 0x0000000200007312 */ /* 0x004e240000301000 */
[----:B0-----:R-:W-:-:S04]  /*7080*/  F2FP.BF16.F32.PACK_AB R0, RZ, R0 ;  /* 0x00000000ff00723e */ /* 0x001fc800000010ff */
[----:B------:R-:W-:Y:S01]  /*7090*/  PRMT R22, R0, 0x7610, R22 ;  /* 0x0000761000167816 */ /* 0x000fe20000000016 */
[----:B------:R-:W-:Y:S06]  /*70a0*/  BRA `(.L_x_111) ;  /* 0x0000000000107947 */ /* 0x000fec0003800000 */
.L_x_134:
[----:B------:R-:W2:Y:S02]  /*70b0*/  LDG.E R2, desc[UR36][R2.64] ;  /* 0x0000002402027981 */ /* 0x000ea4000c1e1900 */
[----:B--2---:R-:W-:-:S04]  /*70c0*/  I2FP.F32.U32 R0, R2 ;  /* 0x0000000200007245 */ /* 0x004fc80000201000 */
[----:B------:R-:W-:-:S04]  /*70d0*/  F2FP.BF16.F32.PACK_AB R0, RZ, R0 ;  /* 0x00000000ff00723e */ /* 0x000fc800000010ff */
[----:B------:R-:W-:-:S07]  /*70e0*/  PRMT R22, R0, 0x7610, R22 ;  /* 0x0000761000167816 */ /* 0x000fce0000000016 */
.L_x_111:
        /* <DEDUP_REMOVED lines=19> */
.L_x_142:
[----:B------:R-:W2:Y:S02]  /*7220*/  LDG.E.U8 R2, desc[UR36][R2.64] ;  /* 0x0000002402027981 */ /* 0x000ea4000c1e1100 */
[----:B--2---:R-:W-:-:S04]  /*7230*/  I2FP.F32.U32 R0, R2 ;  /* 0x0000000200007245 */ /* 0x004fc80000201000 */
[----:B------:R-:W-:Y:S01]  /*7240*/  F2FP.BF16.F32.PACK_AB R0, RZ, R0 ;  /* 0x00000000ff00723e */ /* 0x000fe200000010ff */
[----:B------:R-:W-:Y:S06]  /*7250*/  BRA `(.L_x_144) ;  /* 0x0000000c00907947 */ /* 0x000fec0003800000 */
.L_x_141:
        /* <DEDUP_REMOVED lines=10> */
.L_x_146:
[----:B------:R-:W2:Y:S02]  /*7300*/  LDG.E R2, desc[UR36][R2.64] ;  /* 0x0000002402027981 */ /* 0x000ea4000c1e1900 */
[----:B--2---:R-:W-:-:S04]  /*7310*/  I2FP.F32.S32 R0, R2 ;  /* 0x0000000200007245 */ /* 0x004fc80000201400 */
[----:B------:R-:W-:Y:S01]  /*7320*/  F2FP.BF16.F32.PACK_AB R0, RZ, R0 ;  /* 0x00000000ff00723e */ /* 0x000fe200000010ff */
[----:B------:R-:W-:Y:S06]  /*7330*/  BRA `(.L_x_144) ;  /* 0x0000000c00587947 */ /* 0x000fec0003800000 */
.L_x_145:
[----:B------:R-:W2:Y:S02]  /*7340*/  LDG.E.U16 R2, desc[UR36][R2.64] ;  /* 0x0000002402027981 */ /* 0x000ea4000c1e1500 */
[----:B--2---:R-:W0:Y:S02]  /*7350*/  I2F.S16 R0, R2 ;  /* 0x0000000200007306 */ /* 0x004e240000101400 */
[----:B0-----:R-:W-:Y:S01]  /*7360*/  F2FP.BF16.F32.PACK_AB R0, RZ, R0 ;  /* 0x00000000ff00723e */ /* 0x001fe200000010ff */
[----:B------:R-:W-:Y:S06]  /*7370*/  BRA `(.L_x_144) ;  /* 0x0000000c00487947 */ /* 0x000fec0003800000 */
.L_x_140:
        /* <DEDUP_REMOVED lines=9> */
.L_x_148:
[----:B------:R-:W2:Y:S02]  /*7410*/  LDG.E.U16 R0, desc[UR36][R2.64] ;  /* 0x0000002402007981 */ /* 0x000ea4000c1e1500 */
[----:B--2---:R-:W-:-:S05]  /*7420*/  HADD2.F32 R0, -RZ, R0.H0_H0 ;  /* 0x20000000ff007230 */ /* 0x004fca0000004100 */
[----:B------:R-:W-:Y:S01]  /*7430*/  F2FP.BF16.F32.PACK_AB R0, RZ, R0 ;  /* 0x00000000ff00723e */ /* 0x000fe200000010ff */
[----:B------:R-:W-:Y:S06]  /*7440*/  BRA `(.L_x_144) ;  /* 0x0000000c00147947 */ /* 0x000fec0003800000 */
.L_x_147:
        /* <DEDUP_REMOVED lines=9> */
.L_x_150:
[----:B------:R-:W2:Y:S02]  /*74e0*/  LDG.E.U16 R2, desc[UR36][R2.64] ;  /* 0x0000002402027981 */ /* 0x000ea4000c1e1500 */
[----:B--2---:R-:W-:-:S05]  /*74f0*/  HADD2.F32 R0, -RZ, R2.H0_H0 ;  /* 0x20000002ff007230 */ /* 0x004fca0000004100 */
[----:B------:R-:W-:Y:S01]  /*7500*/  F2FP.BF16.F32.PACK_AB R0, RZ, R0 ;  /* 0x00000000ff00723e */ /* 0x000fe200000010ff */
[----:B------:R-:W-:Y:S06]  /*7510*/  BRA `(.L_x_144) ;  /* 0x0000000800e07947 */ /* 0x000fec0003800000 */
.L_x_149:
        /* <DEDUP_REMOVED lines=8> */
.L_x_139:
        /* <DEDUP_REMOVED lines=13> */
.L_x_153:
        /* <DEDUP_REMOVED lines=8> */
.L_x_152:
        /* <DEDUP_REMOVED lines=28> */
.L_x_155:
        /* <DEDUP_REMOVED lines=15> */
.L_x_154:
[----:B------:R0:W5:Y:S01]  /*79a0*/  LDG.E.U16 R0, desc[UR36][R2.64] ;  /* 0x0000002402007981 */ /* 0x000162000c1e1500 */
[----:B------:R-:W-:Y:S05]  /*79b0*/  BRA `(.L_x_144) ;  /* 0x0000000400b87947 */ /* 0x000fea0003800000 */
.L_x_151:
        /* <DEDUP_REMOVED lines=12> */
.L_x_158:
        /* <DEDUP_REMOVED lines=21> */
.L_x_162:
[----:B------:R-:W-:Y:S05]  /*7bd0*/  BSYNC B1 ;  /* 0x0000000000017941 */ /* 0x000fea0003800000 */
.L_x_161:
[----:B------:R-:W-:Y:S01]  /*7be0*/  LEA R3, R0, 0x3b800000, 0x17 ;  /* 0x3b80000000037811 */ /* 0x000fe200078eb8ff */
[----:B------:R-:W-:-:S05]  /*7bf0*/  IMAD.SHL.U32 R0, R2, 0x100000, RZ ;  /* 0x0010000002007824 */ /* 0x000fca00078e00ff */
[----:B------:R-:W-:-:S07]  /*7c00*/  LOP3.LUT R0, R3, R0, R4, 0xfe, !PT ;  /* 0x0000000003007212 */ /* 0x000fce00078efe04 */
.L_x_160:
[----:B------:R-:W-:Y:S05]  /*7c10*/  BSYNC B0 ;  /* 0x0000000000007941 */ /* 0x000fea0003800000 */
.L_x_159:
[----:B------:R-:W-:Y:S01]  /*7c20*/  F2FP.BF16.F32.PACK_AB R0, RZ, R0 ;  /* 0x00000000ff00723e */ /* 0x000fe200000010ff */
[----:B------:R-:W-:Y:S06]  /*7c30*/  BRA `(.L_x_144) ;  /* 0x0000000400187947 */ /* 0x000fec0003800000 */
.L_x_157:
        /* <DEDUP_REMOVED lines=21> */
.L_x_166:
[----:B------:R-:W-:Y:S05]  /*7d90*/  BSYNC B1 ;  /* 0x0000000000017941 */ /* 0x000fea0003800000 */
.L_x_165:
[----:B------:R-:W-:Y:S01]  /*7da0*/  LEA R3, R0, 0x37800000, 0x17 ;  /* 0x3780000000037811 */ /* 0x000fe200078eb8ff */
[----:B------:R-:W-:-:S05]  /*7db0*/  IMAD.SHL.U32 R0, R2, 0x200000, RZ ;  /* 0x0020000002007824 */ /* 0x000fca00078e00ff */
[----:B------:R-:W-:-:S07]  /*7dc0*/  LOP3.LUT R0, R3, R0, R4, 0xfe, !PT ;  /* 0x0000000003007212 */ /* 0x000fce00078efe04 */
.L_x_164:
[----:B------:R-:W-:Y:S05]  /*7dd0*/  BSYNC B0 ;  /* 0x0000000000007941 */ /* 0x000fea0003800000 */
.L_x_163:
[----:B------:R-:W-:Y:S01]  /*7de0*/  F2FP.BF16.F32.PACK_AB R0, RZ, R0 ;  /* 0x00000000ff00723e */ /* 0x000fe200000010ff */
[----:B------:R-:W-:Y:S06]  /*7df0*/  BRA `(.L_x_144) ;  /* 0x0000000000a87947 */ /* 0x000fec0003800000 */
.L_x_156:
        /* <DEDUP_REMOVED lines=14> */
.L_x_170:
[----:B------:R-:W-:Y:S05]  /*7ee0*/  BSYNC B0 ;  /* 0x0000000000007941 */ /* 0x000fea0003800000 */
.L_x_169:
[----:B------:R-:W-:Y:S01]  /*7ef0*/  F2FP.BF16.F32.PACK_AB R0, RZ, R0 ;  /* 0x00000000ff00723e */ /* 0x000fe200000010ff */
[----:B------:R-:W-:Y:S06]  /*7f00*/  BRA `(.L_x_144) ;  /* 0x0000000000647947 */ /* 0x000fec0003800000 */
.L_x_143:
        /* <DEDUP_REMOVED lines=16> */
.L_x_171:
[----:B------:R-:W-:Y:S01]  /*8010*/  PRMT R0, RZ, 0x7610, R0 ;  /* 0x00007610ff007816 */ /* 0x000fe20000000000 */
[----:B------:R-:W-:Y:S06]  /*8020*/  BRA `(.L_x_144) ;  /* 0x00000000001c7947 */ /* 0x000fec0003800000 */
.L_x_168:
[----:B------:R-:W2:Y:S02]  /*8030*/  LDG.E.64 R2, desc[UR36][R2.64] ;  /* 0x0000002402027981 */ /* 0x000ea4000c1e1b00 */
[----:B--2---:R-:W0:Y:S02]  /*8040*/  I2F.U64 R0, R2 ;  /* 0x0000000200007312 */ /* 0x004e240000301000 */
[----:B0-----:R-:W-:Y:S01]  /*8050*/  F2FP.BF16.F32.PACK_AB R0, RZ, R0 ;  /* 0x00000000ff00723e */ /* 0x001fe200000010ff */
[----:B------:R-:W-:Y:S06]  /*8060*/  BRA `(.L_x_144) ;  /* 0x00000000000c7947 */ /* 0x000fec0003800000 */
.L_x_167:
[----:B------:R-:W2:Y:S02]  /*8070*/  LDG.E R2, desc[UR36][R2.64] ;  /* 0x0000002402027981 */ /* 0x000ea4000c1e1900 */
[----:B--2---:R-:W-:-:S04]  /*8080*/  I2FP.F32.U32 R0, R2 ;  /* 0x0000000200007245 */ /* 0x004fc80000201000 */
[----:B------:R-:W-:-:S07]  /*8090*/  F2FP.BF16.F32.PACK_AB R0, RZ, R0 ;  /* 0x00000000ff00723e */ /* 0x000fce00000010ff */
.L_x_144:
        /* <DEDUP_REMOVED lines=10> */
[C---:B------:R-:W-:Y:S01]  /*8140*/  FSEL R4, R3.reuse, R4, P0 ;  /* 0x0000000403047208 */ /* 0x040fe20000000000 */
[----:B------:R-:W-:Y:S01]  /*8150*/  FADD.FTZ R3, -R3, -RZ ;  /* 0x800000ff03037221 */ /* 0x000fe20000010100 */
[----:B------:R-:W-:Y:S01]  /*8160*/  FSEL R5, R5, 8.4834944573231041431e-05, P0 ;  /* 0x38b1e96a05057808 */ /* 0x000fe20000000000 */
[----:B------:R-:W-:Y:S01]  /*8170*/  IMAD.U32 R22, R22, 0x10000, RZ ;  /* 0x0001000016167824 */ /* 0x000fe200078e00ff */
        /* <DEDUP_REMOVED lines=9> */
[----:B------:R-:W-:-:S03]  /*8210*/  FSEL R8, R9, -0.37612664699554443359, P0 ;  /* 0xbec093ac09087808 */ /* 0x000fc60000000000 */
[----:B------:R-:W-:Y:S01]  /*8220*/  FFMA.FTZ R5, R4, R5, R6 ;  /* 0x0000000504057223 */ /* 0x000fe20000010006 */
[----:B------:R-:W-:-:S03]  /*8230*/  FSEL R6, R7, 0.12837915122509002686, P0 ;  /* 0x3e0375d307067808 */ /* 0x000fc60000000000 */
[----:B------:R-:W-:Y:S01]  /*8240*/  FFMA.FTZ R5, R4, R5, R8 ;  /* 0x0000000504057223 */ /* 0x000fe20000010008 */
[----:B------:R-:W-:Y:S01]  /*8250*/  FSEL R8, R3, R2, P0 ;  /* 0x0000000203087208 */ /* 0x000fe20000000000 */
[----:B------:R-:W-:Y:S02]  /*8260*/  FMUL.FTZ R3, R0, -0.5 ;  /* 0xbf00000000037820 */ /* 0x000fe40000410000 */
[----:B------:R-:W-:Y:S02]  /*8270*/  FFMA.FTZ R5, R4, R5, R6 ;  /* 0x0000000504057223 */ /* 0x000fe40000010006 */
[----:B------:R-:W-:Y:S01]  /*8280*/  FMUL.FTZ R4, R0, R3 ;  /* 0x0000000300047220 */ /* 0x000fe20000410000 */
[----:B------:R-:W0:Y:S01]  /*8290*/  LDC.U8 R6, c[0x0][0x491] ;  /* 0x00012440ff067b82 */ /* 0x000e220000000000 */
[----:B------:R-:W-:Y:S02]  /*82a0*/  FFMA.FTZ R5, R5, R8, R8 ;  /* 0x0000000805057223 */ /* 0x000fe40000010008 */
[----:B------:R-:W-:-:S02]  /*82b0*/  FMUL.FTZ R4, R4, 1.4426950216293334961 ;  /* 0x3fb8aa3b04047820 */ /* 0x000fc40000410000 */
[----:B------:R-:W1:Y:S08]  /*82c0*/  @P0 MUFU.EX2 R3, R5 ;  /* 0x0000000500030308 */ /* 0x000e700000000800 */
[----:B------:R-:W2:Y:S01]  /*82d0*/  MUFU.EX2 R4, R4 ;  /* 0x0000000400047308 */ /* 0x000ea20000000800 */
[----:B-1----:R-:W-:-:S05]  /*82e0*/  @P0 FADD.FTZ R3, -R3, 1 ;  /* 0x3f80000003030421 */ /* 0x002fca0000010100 */
[----:B------:R-:W-:Y:S01]  /*82f0*/  @P0 LOP3.LUT R5, R3, 0x80000000, R2, 0xb8, !PT ;  /* 0x8000000003050812 */ /* 0x000fe200078eb802 */
[----:B--2---:R-:W-:-:S04]  /*8300*/  FMUL.FTZ R7, R4, 0.3989422917366027832 ;  /* 0x3ecc422a04077820 */ /* 0x004fc80000410000 */
[----:B------:R-:W-:Y:S01]  /*8310*/  FMUL.FTZ R7, R0, R7 ;  /* 0x0000000700077220 */ /* 0x000fe20000410000 */
[----:B------:R-:W-:-:S04]  /*8320*/  FADD.FTZ R0, R5, 1 ;  /* 0x3f80000005007421 */ /* 0x000fc80000010000 */
[----:B------:R-:W-:Y:S01]  /*8330*/  FFMA.FTZ R7, R0, 0.5, R7 ;  /* 0x3f00000000077823 */ /* 0x000fe20000010007 */
[----:B0-----:R-:W-:-:S03]  /*8340*/  PRMT R0, R6, 0x9910, RZ ;  /* 0x0000991006007816 */ /* 0x001fc600000000ff */
[----:B------:R-:W-:Y:S01]  /*8350*/  FMUL.FTZ R7, R22, R7 ;  /* 0x0000000716077220 */ /* 0x000fe20000410000 */
[----:B------:R-:W-:-:S05]  /*8360*/  ISETP.GT.AND P0, PT, R0, 0x9, PT ;  /* 0x000000090000780c */ /* 0x000fca0003f04270 */
[----:B------:R-:W0:Y:S08]  /*8370*/  F2F.BF16.F32 R7, R7 ;  /* 0x0000000700077304 */ /* 0x000e300000202000 */
        /* <DEDUP_REMOVED lines=9> */
[----:B0-----:R-:W-:-:S04]  /*8410*/  IMAD.U32 R0, R7, 0x10000, RZ ;  /* 0x0001000007007824 */ /* 0x001fc800078e00ff */
[----:B------:R-:W0:Y:S02]  /*8420*/  F2I.FTZ.TRUNC.NTZ R3, R0 ;  /* 0x0000000000037305 */ /* 0x000e24000021f100 */
[----:B0-----:R1:W-:Y:S01]  /*8430*/  STG.E.U8 desc[UR36][R16.64], R3 ;  /* 0x0000000310007986 */ /* 0x0013e2000c101124 */
[----:B------:R-:W-:Y:S05]  /*8440*/  BRA `(.L_x_177) ;  /* 0x0000000c00947947 */ /* 0x000fea0003800000 */
.L_x_175:
[----:B0-----:R-:W-:-:S06]  /*8450*/  IMAD.U32 R3, R7, 0x10000, RZ ;  /* 0x0001000007037824 */ /* 0x001fcc00078e00ff */
[----:B------:R-:W0:Y:S02]  /*8460*/  F2I.S64.TRUNC R2, R3 ;  /* 0x0000000300027311 */ /* 0x000e24000020d900 */
[----:B0-----:R0:W-:Y:S01]  /*8470*/  STG.E.U8 desc[UR36][R16.64], R2 ;  /* 0x0000000210007986 */ /* 0x0011e2000c101124 */
[----:B------:R-:W-:Y:S05]  /*8480*/  BRA `(.L_x_177) ;  /* 0x0000000c00847947 */ /* 0x000fea0003800000 */
.L_x_174:
[----:B------:R-:W-:-:S13]  /*8490*/  ISETP.NE.AND P0, PT, R0, 0x2, PT ;  /* 0x000000020000780c */ /* 0x000fda0003f05270 */
[----:B------:R-:W-:Y:S05]  /*84a0*/  @!P0 BRA `(.L_x_178) ;  /* 0x0000000000308947 */ /* 0x000fea0003800000 */
[----:B------:R-:W-:-:S13]  /*84b0*/  ISETP.NE.AND P0, PT, R0, 0x3, PT ;  /* 0x000000030000780c */ /* 0x000fda0003f05270 */
[----:B------:R-:W-:Y:S05]  /*84c0*/  @!P0 BRA `(.L_x_179) ;  /* 0x0000000000188947 */ /* 0x000fea0003800000 */
[----:B------:R-:W-:-:S13]  /*84d0*/  ISETP.NE.AND P0, PT, R0, 0x4, PT ;  /* 0x000000040000780c */ /* 0x000fda0003f05270 */
[----:B------:R-:W-:Y:S05]  /*84e0*/  @P0 BRA `(.L_x_176) ;  /* 0x0000000c000c0947 */ /* 0x000fea0003800000 */
[----:B0-----:R-:W-:-:S06]  /*84f0*/  IMAD.U32 R2, R7, 0x10000, RZ ;  /* 0x0001000007027824 */ /* 0x001fcc00078e00ff */
[----:B------:R-:W0:Y:S02]  /*8500*/  F2I.S64.TRUNC R2, R2 ;  /* 0x0000000200027311 */ /* 0x000e24000020d900 */
[----:B0-----:R4:W-:Y:S01]  /*8510*/  STG.E.64 desc[UR36][R16.64], R2 ;  /* 0x0000000210007986 */ /* 0x0019e2000c101b24 */
[----:B------:R-:W-:Y:S05]  /*8520*/  BRA `(.L_x_177) ;  /* 0x0000000c005c7947 */ /* 0x000fea0003800000 */
.L_x_179:
[----:B0-----:R-:W-:-:S06]  /*8530*/  IMAD.U32 R7, R7, 0x10000, RZ ;  /* 0x0001000007077824 */ /* 0x001fcc00078e00ff */
[----:B------:R-:W0:Y:S02]  /*8540*/  F2I.FTZ.TRUNC.NTZ R7, R7 ;  /* 0x0000000700077305 */ /* 0x000e24000021f100 */
[----:B0-----:R3:W-:Y:S01]  /*8550*/  STG.E desc[UR36][R16.64], R7 ;  /* 0x0000000710007986 */ /* 0x0017e2000c101924 */
[----:B------:R-:W-:Y:S05]  /*8560*/  BRA `(.L_x_177) ;  /* 0x0000000c004c7947 */ /* 0x000fea0003800000 */
.L_x_178:
[----:B0-----:R-:W-:-:S06]  /*8570*/  IMAD.U32 R7, R7, 0x10000, RZ ;  /* 0x0001000007077824 */ /* 0x001fcc00078e00ff */
[----:B------:R-:W0:Y:S02]  /*8580*/  F2I.FTZ.TRUNC.NTZ R7, R7 ;  /* 0x0000000700077305 */ /* 0x000e24000021f100 */
[----:B0-----:R2:W-:Y:S01]  /*8590*/  STG.E.U16 desc[UR36][R16.64], R7 ;  /* 0x0000000710007986 */ /* 0x0015e2000c101524 */
[----:B------:R-:W-:Y:S05]  /*85a0*/  BRA `(.L_x_177) ;  /* 0x0000000c003c7947 */ /* 0x000fea0003800000 */
.L_x_173:
[----:B------:R-:W-:-:S13]  /*85b0*/  ISETP.GT.AND P0, PT, R0, 0x6, PT ;  /* 0x000000060000780c */ /* 0x000fda0003f04270 */
[----:B------:R-:W-:Y:S05]  /*85c0*/  @P0 BRA `(.L_x_180) ;  /* 0x00000000002c0947 */ /* 0x000fea0003800000 */
[----:B------:R-:W-:-:S13]  /*85d0*/  ISETP.NE.AND P0, PT, R0, 0x5, PT ;  /* 0x000000050000780c */ /* 0x000fda0003f05270 */
[----:B------:R-:W-:Y:S05]  /*85e0*/  @!P0 BRA `(.L_x_181) ;  /* 0x0000000000148947 */ /* 0x000fea0003800000 */
[----:B------:R-:W-:-:S13]  /*85f0*/  ISETP.NE.AND P0, PT, R0, 0x6, PT ;  /* 0x000000060000780c */ /* 0x000fda0003f05270 */
[----:B------:R-:W-:Y:S05]  /*8600*/  @P0 BRA `(.L_x_176) ;  /* 0x0000000800c40947 */ /* 0x000fea0003800000 */
[----:B0-----:R-:W-:-:S05]  /*8610*/  IMAD.U32 R7, R7, 0x10000, RZ ;  /* 0x0001000007077824 */ /* 0x001fca00078e00ff */
[----:B------:R0:W-:Y:S01]  /*8620*/  STG.E desc[UR36][R16.64], R7 ;  /* 0x0000000710007986 */ /* 0x0001e2000c101924 */
[----:B------:R-:W-:Y:S05]  /*8630*/  BRA `(.L_x_177) ;  /* 0x0000000c00187947 */ /* 0x000fea0003800000 */
.L_x_181:
[----:B0-----:R-:W-:-:S05]  /*8640*/  IMAD.U32 R0, R7, 0x10000, RZ ;  /* 0x0001000007007824 */ /* 0x001fca00078e00ff */
[----:B------:R-:W-:-:S05]  /*8650*/  F2FP.F16.F32.PACK_AB R0, RZ, R0 ;  /* 0x00000000ff00723e */ /* 0x000fca00000000ff */
[----:B------:R0:W-:Y:S01]  /*8660*/  STG.E.U16 desc[UR36][R16.64], R0 ;  /* 0x0000000010007986 */ /* 0x0001e2000c101524 */
[----:B------:R-:W-:Y:S05]  /*8670*/  BRA `(.L_x_177) ;  /* 0x0000000c00087947 */ /* 0x000fea0003800000 */
.L_x_180:
[----:B------:R-:W-:-:S13]  /*8680*/  ISETP.NE.AND P0, PT, R0, 0x7, PT ;  /* 0x000000070000780c */ /* 0x000fda0003f05270 */
[----:B------:R-:W-:Y:S05]  /*8690*/  @!P0 BRA `(.L_x_182) ;  /* 0x0000000000348947 */ /* 0x000fea0003800000 */
[----:B------:R-:W-:-:S13]  /*86a0*/  ISETP.NE.AND P0, PT, R0, 0x8, PT ;  /* 0x000000080000780c */ /* 0x000fda0003f05270 */
[----:B------:R-:W-:Y:S05]  /*86b0*/  @!P0 BRA `(.L_x_183) ;  /* 0x0000000000188947 */ /* 0x000fea0003800000 */
[----:B------:R-:W-:-:S13]  /*86c0*/  ISETP.NE.AND P0, PT, R0, 0x9, PT ;  /* 0x000000090000780c */ /* 0x000fda0003f05270 */
[----:B------:R-:W-:Y:S05]  /*86d0*/  @P0 BRA `(.L_x_176) ;  /* 0x0000000800900947 */ /* 0x000fea0003800000 */
[----:B0-----:R-:W-:Y:S02]  /*86e0*/  IMAD.U32 R2, R7, 0x10000, RZ ;  /* 0x0001000007027824 */ /* 0x001fe400078e00ff */
[----:B------:R-:W-:-:S05]  /*86f0*/  IMAD.MOV.U32 R3, RZ, RZ, RZ ;  /* 0x000000ffff037224 */ /* 0x000fca00078e00ff */
[----:B------:R0:W-:Y:S01]  /*8700*/  STG.E.64 desc[UR36][R16.64], R2 ;  /* 0x0000000210007986 */ /* 0x0001e2000c101b24 */
[----:B------:R-:W-:Y:S05]  /*8710*/  BRA `(.L_x_177) ;  /* 0x0000000800e07947 */ /* 0x000fea0003800000 */
.L_x_183:
[----:B0-----:R-:W-:-:S05]  /*8720*/  IMAD.U32 R7, R7, 0x10000, RZ ;  /* 0x0001000007077824 */ /* 0x001fca00078e00ff */
[----:B------:R-:W-:-:S04]  /*8730*/  F2FP.F16.F32.PACK_AB R3, RZ, R7 ;  /* 0x00000007ff03723e */ /* 0x000fc800000000ff */
[----:B------:R-:W-:-:S05]  /*8740*/  PRMT R3, R3, 0x5410, RZ ;  /* 0x0000541003037816 */ /* 0x000fca00000000ff */
[----:B------:R0:W-:Y:S01]  /*8750*/  STG.E desc[UR36][R16.64], R3 ;  /* 0x0000000310007986 */ /* 0x0001e2000c101924 */
[----:B------:R-:W-:Y:S05]  /*8760*/  BRA `(.L_x_177) ;  /* 0x0000000800cc7947 */ /* 0x000fea0003800000 */
.L_x_182:
[----:B0-----:R-:W-:-:S04]  /*8770*/  IMAD.U32 R2, R7, 0x10000, RZ ;  /* 0x0001000007027824 */ /* 0x001fc800078e00ff */
[----:B------:R-:W-:-:S06]  /*8780*/  FMUL.FTZ R2, R2, 1 ;  /* 0x3f80000002027820 */ /* 0x000fcc0000410000 */
[----:B------:R-:W0:Y:S02]  /*8790*/  F2F.F64.F32 R2, R2 ;  /* 0x0000000200027310 */ /* 0x000e240000201800 */
[----:B0-----:R0:W-:Y:S01]  /*87a0*/  STG.E.64 desc[UR36][R16.64], R2 ;  /* 0x0000000210007986 */ /* 0x0011e2000c101b24 */
[----:B------:R-:W-:Y:S05]  /*87b0*/  BRA `(.L_x_177) ;  /* 0x0000000800b87947 */ /* 0x000fea0003800000 */
.L_x_172:
        /* <DEDUP_REMOVED lines=8> */
[----:B0-----:R-:W-:-:S05]  /*8840*/  IMAD.U32 R7, R7, 0x10000, RZ ;  /* 0x0001000007077824 */ /* 0x001fca00078e00ff */
[----:B------:R-:W-:-:S04]  /*8850*/  FSETP.NEU.FTZ.AND P0, PT, R7, RZ, PT ;  /* 0x000000ff0700720b */ /* 0x000fc80003f1d000 */
[----:B------:R-:W-:-:S05]  /*8860*/  SEL R3, RZ, 0x1, !P0 ;  /* 0x00000001ff037807 */ /* 0x000fca0004000000 */
[----:B------:R0:W-:Y:S01]  /*8870*/  STG.E.U8 desc[UR36][R16.64], R3 ;  /* 0x0000000310007986 */ /* 0x0001e2000c101124 */
[----:B------:R-:W-:Y:S05]  /*8880*/  BRA `(.L_x_177) ;  /* 0x0000000800847947 */ /* 0x000fea0003800000 */
.L_x_186:
[----:B0-----:R-:W-:-:S04]  /*8890*/  IMAD.U32 R7, R7, 0x10000, RZ ;  /* 0x0001000007077824 */ /* 0x001fc800078e00ff */
[----:B------:R-:W-:Y:S01]  /*88a0*/  FMUL.FTZ R4, R7, 1 ;  /* 0x3f80000007047820 */ /* 0x000fe20000410000 */
[----:B------:R-:W-:-:S05]  /*88b0*/  CS2R R6, SRZ ;  /* 0x0000000000067805 */ /* 0x000fca000001ff00 */
[----:B------:R-:W0:Y:S02]  /*88c0*/  F2F.F64.F32 R4, R4 ;  /* 0x0000000400047310 */ /* 0x000e240000201800 */
[----:B0-----:R0:W-:Y:S01]  /*88d0*/  STG.E.128 desc[UR36][R16.64], R4 ;  /* 0x0000000410007986 */ /* 0x0011e2000c101d24 */
[----:B------:R-:W-:Y:S05]  /*88e0*/  BRA `(.L_x_177) ;  /* 0x00000008006c7947 */ /* 0x000fea0003800000 */
.L_x_185:
[----:B------:R-:W-:-:S13]  /*88f0*/  ISETP.NE.AND P0, PT, R0, 0xf, PT ;  /* 0x0000000f0000780c */ /* 0x000fda0003f05270 */
[----:B------:R-:W-:Y:S05]  /*8900*/  @!P0 BRA `(.L_x_187) ;  /* 0x0000000000b48947 */ /* 0x000fea0003800000 */
[----:B------:R-:W-:-:S13]  /*8910*/  ISETP.NE.AND P0, PT, R0, 0x17, PT ;  /* 0x000000170000780c */ /* 0x000fda0003f05270 */
[----:B------:R-:W-:Y:S05]  /*8920*/  @!P0 BRA `(.L_x_188) ;  /* 0x0000000000548947 */ /* 0x000fea0003800000 */
[----:B------:R-:W-:-:S13]  /*8930*/  ISETP.NE.AND P0, PT, R0, 0x18, PT ;  /* 0x000000180000780c */ /* 0x000fda0003f05270 */
[----:B------:R-:W-:Y:S05]  /*8940*/  @P0 BRA `(.L_x_176) ;  /* 0x0000000400f40947 */ /* 0x000fea0003800000 */
[----:B0-----:R-:W-:Y:S01]  /*8950*/  IMAD.U32 R7, R7, 0x10000, RZ ;  /* 0x0001000007077824 */ /* 0x001fe200078e00ff */
[----:B------:R-:W-:Y:S04]  /*8960*/  BSSY B0, `(.L_x_189) ;  /* 0x000000e000007945 */ /* 0x000fe80003800000 */
[C---:B------:R-:W-:Y:S02]  /*8970*/  LOP3.LUT R2, R7.reuse, 0x7fffffff, RZ, 0xc0, !PT ;  /* 0x7fffffff07027812 */ /* 0x040fe400078ec0ff */
[----:B------:R-:W-:Y:S02]  /*8980*/  LOP3.LUT R0, R7, 0x80000000, RZ, 0xc0, !PT ;  /* 0x8000000007007812 */ /* 0x000fe400078ec0ff */
        /* <DEDUP_REMOVED lines=11> */
.L_x_190:
[----:B------:R-:W-:Y:S05]  /*8a40*/  BSYNC B0 ;  /* 0x0000000000007941 */ /* 0x000fea0003800000 */
.L_x_189:
[----:B------:R-:W-:-:S05]  /*8a50*/  LOP3.LUT R3, R0, R3, RZ, 0xfc, !PT ;  /* 0x0000000300037212 */ /* 0x000fca00078efcff */
[----:B------:R0:W-:Y:S01]  /*8a60*/  STG.E.U8 desc[UR36][R16.64], R3 ;  /* 0x0000000310007986 */ /* 0x0001e2000c101124 */
[----:B------:R-:W-:Y:S05]  /*8a70*/  BRA `(.L_x_177) ;  /* 0x0000000800087947 */ /* 0x000fea0003800000 */
.L_x_188:
[----:B0-----:R-:W-:Y:S01]  /*8a80*/  IMAD.U32 R7, R7, 0x10000, RZ ;  /* 0x0001000007077824 */ /* 0x001fe200078e00ff */
[----:B------:R-:W-:Y:S04]  /*8a90*/  BSSY B0, `(.L_x_191) ;  /* 0x000000f000007945 */ /* 0x000fe80003800000 */
[----:B------:R-:W-:-:S04]  /*8aa0*/  LOP3.LUT R2, R7, 0x7fffffff, RZ, 0xc0, !PT ;  /* 0x7fffffff07027812 */ /* 0x000fc800078ec0ff */
[----:B------:R-:W-:-:S13]  /*8ab0*/  ISETP.GT.U32.AND P0, PT, R2, 0x477fffff, PT ;  /* 0x477fffff0200780c */ /* 0x000fda0003f04070 */
[----:B------:R-:W-:Y:S05]  /*8ac0*/  @P0 BRA `(.L_x_192) ;  /* 0x0000000000200947 */ /* 0x000fea0003800000 */
[----:B------:R-:W-:-:S13]  /*8ad0*/  ISETP.GE.U32.AND P0, PT, R2, 0x38800000, PT ;  /* 0x388000000200780c */ /* 0x000fda0003f06070 */
[----:B------:R-:W-:Y:S01]  /*8ae0*/  @P0 SHF.R.U32.HI R0, RZ, 0x15, R7 ;  /* 0x00000015ff000819 */ /* 0x000fe20000011607 */
[----:B------:R-:W-:-:S03]  /*8af0*/  @!P0 FADD.FTZ R2, R2, 128 ;  /* 0x4300000002028421 */ /* 0x000fc60000010000 */
[----:B------:R-:W-:-:S04]  /*8b00*/  @P0 LOP3.LUT R0, R0, 0x1, RZ, 0xc0, !PT ;  /* 0x0000000100000812 */ /* 0x000fc800078ec0ff */
[----:B------:R-:W-:-:S04]  /*8b10*/  @P0 IADD3 R0, R7, 0x80fffff, R0 ;  /* 0x080fffff07000810 */ /* 0x000fc80007ffe000 */
[----:B------:R-:W-:Y:S01]  /*8b20*/  @P0 SHF.R.U32.HI R0, RZ, 0x15, R0 ;  /* 0x00000015ff000819 */ /* 0x000fe20000011600 */
[----:B------:R-:W-:Y:S01]  /*8b30*/  @!P0 VIADD R0, R2, 0xbd000000 ;  /* 0xbd00000002008836 */ /* 0x000fe20000000000 */
[----:B------:R-:W-:Y:S06]  /*8b40*/  BRA `(.L_x_193) ;  /* 0x00000000000c7947 */ /* 0x000fec0003800000 */
.L_x_192:
[----:B------:R-:W-:Y:S01]  /*8b50*/  IMAD.MOV.U32 R0, RZ, RZ, 0x7f ;  /* 0x0000007fff007424 */ /* 0x000fe200078e00ff */
[----:B------:R-:W-:-:S04]  /*8b60*/  ISETP.GT.U32.AND P0, PT, R2, 0x7f800000, PT ;  /* 0x7f8000000200780c */ /* 0x000fc80003f04070 */
[----:B------:R-:W-:-:S09]  /*8b70*/  SEL R0, R0, 0x7c, P0 ;  /* 0x0000007c00007807 */ /* 0x000fd20000000000 */
.L_x_193:
[----:B------:R-:W-:Y:S05]  /*8b80*/  BSYNC B0 ;  /* 0x0000000000007941 */ /* 0x000fea0003800000 */
.L_x_191:
[----:B------:R-:W-:-:S04]  /*8b90*/  LOP3.LUT R2, R7, 0x80000000, RZ, 0xc0, !PT ;  /* 0x8000000007027812 */ /* 0x000fc800078ec0ff */
[----:B------:R-:W-:-:S04]  /*8ba0*/  SHF.R.U32.HI R3, RZ, 0x18, R2 ;  /* 0x00000018ff037819 */ /* 0x000fc80000011602 */
[----:B------:R-:W-:-:S05]  /*8bb0*/  LOP3.LUT R3, R0, R3, RZ, 0xfc, !PT ;  /* 0x0000000300037212 */ /* 0x000fca00078efcff */
[----:B------:R0:W-:Y:S01]  /*8bc0*/  STG.E.U8 desc[UR36][R16.64], R3 ;  /* 0x0000000310007986 */ /* 0x0001e2000c101124 */
[----:B------:R-:W-:Y:S05]  /*8bd0*/  BRA `(.L_x_177) ;  /* 0x0000000400b07947 */ /* 0x000fea0003800000 */
.L_x_187:
[----:B0-----:R0:W-:Y:S01]  /*8be0*/  STG.E.U16 desc[UR36][R16.64], R7 ;  /* 0x0000000710007986 */ /* 0x0011e2000c101524 */
[----:B------:R-:W-:Y:S05]  /*8bf0*/  BRA `(.L_x_177) ;  /* 0x0000000400a87947 */ /* 0x000fea0003800000 */
.L_x_184:
        /* <DEDUP_REMOVED lines=8> */
[----:B0-----:R-:W-:-:S06]  /*8c80*/  IMAD.U32 R3, R7, 0x10000, RZ ;  /* 0x0001000007037824 */ /* 0x001fcc00078e00ff */
[----:B------:R-:W0:Y:S02]  /*8c90*/  F2I.FTZ.U32.TRUNC.NTZ R3, R3 ;  /* 0x0000000300037305 */ /* 0x000e24000021f000 */
[----:B0-----:R0:W-:Y:S01]  /*8ca0*/  STG.E.U16 desc[UR36][R16.64], R3 ;  /* 0x0000000310007986 */ /* 0x0011e2000c101524 */
[----:B------:R-:W-:Y:S05]  /*8cb0*/  BRA `(.L_x_177) ;  /* 0x0000000400787947 */ /* 0x000fea0003800000 */
.L_x_196:
[----:B0-----:R-:W-:Y:S01]  /*8cc0*/  IMAD.U32 R7, R7, 0x10000, RZ ;  /* 0x0001000007077824 */ /* 0x001fe200078e00ff */
[----:B------:R-:W-:Y:S01]  /*8cd0*/  BSSY B0, `(.L_x_197) ;  /* 0x0000014000007945 */ /* 0x000fe20003800000 */
[----:B------:R-:W-:-:S03]  /*8ce0*/  IMAD.MOV.U32 R8, RZ, RZ, 0x80 ;  /* 0x00000080ff087424 */ /* 0x000fc600078e00ff */
[----:B------:R-:W-:-:S04]  /*8cf0*/  LOP3.LUT R2, R7, 0x7fffffff, RZ, 0xc0, !PT ;  /* 0x7fffffff07027812 */ /* 0x000fc800078ec0ff */
[----:B------:R-:W-:-:S13]  /*8d00*/  ISETP.GT.U32.AND P0, PT, R2, 0x437fffff, PT ;  /* 0x437fffff0200780c */ /* 0x000fda0003f04070 */
[----:B------:R-:W-:Y:S05]  /*8d10*/  @P0 BRA `(.L_x_198) ;  /* 0x00000000003c0947 */ /* 0x000fea0003800000 */
[----:B------:R-:W-:-:S13]  /*8d20*/  ISETP.GE.U32.AND P0, PT, R2, 0x3c000000, PT ;  /* 0x3c0000000200780c */ /* 0x000fda0003f06070 */
[----:B------:R-:W-:-:S04]  /*8d30*/  @P0 SHF.R.U32.HI R0, RZ, 0x14, R7 ;  /* 0x00000014ff000819 */ /* 0x000fc80000011607 */
        /* <DEDUP_REMOVED lines=9> */
.L_x_199:
[----:B------:R-:W-:-:S04]  /*8dd0*/  LOP3.LUT R2, R7, 0x80000000, RZ, 0xc0, !PT ;  /* 0x8000000007027812 */ /* 0x000fc800078ec0ff */
[----:B------:R-:W-:-:S04]  /*8de0*/  SHF.R.U32.HI R3, RZ, 0x18, R2 ;  /* 0x00000018ff037819 */ /* 0x000fc80000011602 */
[----:B------:R-:W-:-:S04]  /*8df0*/  LOP3.LUT R0, R0, R3, RZ, 0xfc, !PT ;  /* 0x0000000300007212 */ /* 0x000fc800078efcff */
[----:B------:R-:W-:-:S07]  /*8e00*/  PRMT R8, R0, 0x7610, R8 ;  /* 0x0000761000087816 */ /* 0x000fce0000000008 */
.L_x_198:
[----:B------:R-:W-:Y:S05]  /*8e10*/  BSYNC B0 ;  /* 0x0000000000007941 */ /* 0x000fea0003800000 */
.L_x_197:
[----:B------:R0:W-:Y:S01]  /*8e20*/  STG.E.U8 desc[UR36][R16.64], R8 ;  /* 0x0000000810007986 */ /* 0x0001e2000c101124 */
[----:B------:R-:W-:Y:S05]  /*8e30*/  BRA `(.L_x_177) ;  /* 0x0000000400187947 */ /* 0x000fea0003800000 */
.L_x_195:
        /* <DEDUP_REMOVED lines=17> */
.L_x_202:
[----:B------:R-:W-:-:S04]  /*8f50*/  LOP3.LUT R2, R7, 0x80000000, RZ, 0xc0, !PT ;  /* 0x8000000007027812 */ /* 0x000fc800078ec0ff */
[----:B------:R-:W-:-:S04]  /*8f60*/  SHF.R.U32.HI R3, RZ, 0x18, R2 ;  /* 0x00000018ff037819 */ /* 0x000fc80000011602 */
[----:B------:R-:W-:-:S04]  /*8f70*/  LOP3.LUT R0, R0, R3, RZ, 0xfc, !PT ;  /* 0x0000000300007212 */ /* 0x000fc800078efcff */
[----:B------:R-:W-:-:S07]  /*8f80*/  PRMT R8, R0, 0x7610, R8 ;  /* 0x0000761000087816 */ /* 0x000fce0000000008 */
.L_x_201:
[----:B------:R-:W-:Y:S05]  /*8f90*/  BSYNC B0 ;  /* 0x0000000000007941 */ /* 0x000fea0003800000 */
.L_x_200:
[----:B------:R0:W-:Y:S01]  /*8fa0*/  STG.E.U8 desc[UR36][R16.64], R8 ;  /* 0x0000000810007986 */ /* 0x0001e2000c101124 */
[----:B------:R-:W-:Y:S05]  /*8fb0*/  BRA `(.L_x_177) ;  /* 0x0000000000b87947 */ /* 0x000fea0003800000 */
.L_x_194:
[----:B------:R-:W-:-:S13]  /*8fc0*/  ISETP.NE.AND P0, PT, R0, 0x1c, PT ;  /* 0x0000001c0000780c */ /* 0x000fda0003f05270 */
[----:B------:R-:W-:Y:S05]  /*8fd0*/  @!P0 BRA `(.L_x_203) ;  /* 0x0000000000a48947 */ /* 0x000fea0003800000 */
[----:B------:R-:W-:-:S13]  /*8fe0*/  ISETP.NE.AND P0, PT, R0, 0x1d, PT ;  /* 0x0000001d0000780c */ /* 0x000fda0003f05270 */
[----:B------:R-:W-:Y:S05]  /*8ff0*/  @!P0 BRA `(.L_x_204) ;  /* 0x00000000008c8947 */ /* 0x000fea0003800000 */
[----:B------:R-:W-:-:S13]  /*9000*/  ISETP.NE.AND P0, PT, R0, 0x2c, PT ;  /* 0x0000002c0000780c */ /* 0x000fda0003f05270 */
[----:B------:R-:W-:Y:S05]  /*9010*/  @P0 BRA `(.L_x_176) ;  /* 0x0000000000400947 */ /* 0x000fea0003800000 */
[----:B0-----:R-:W-:Y:S02]  /*9020*/  IMAD.U32 R7, R7, 0x10000, RZ ;  /* 0x0001000007077824 */ /* 0x001fe400078e00ff */
[----:B------:R-:W-:-:S03]  /*9030*/  IMAD.MOV.U32 R3, RZ, RZ, 0xff ;  /* 0x000000ffff037424 */ /* 0x000fc600078e00ff */
[----:B------:R-:W-:-:S04]  /*9040*/  SHF.R.U32.HI R4, RZ, 0x17, R7 ;  /* 0x00000017ff047819 */ /* 0x000fc80000011607 */
[----:B------:R-:W-:-:S04]  /*9050*/  LOP3.LUT R2, R4, 0xff, RZ, 0xc0, !PT ;  /* 0x000000ff04027812 */ /* 0x000fc800078ec0ff */
[----:B------:R-:W-:-:S13]  /*9060*/  ISETP.NE.AND P1, PT, R2, 0xff, PT ;  /* 0x000000ff0200780c */ /* 0x000fda0003f25270 */
[--C-:B------:R-:W-:Y:S02]  /*9070*/  @P1 SHF.R.U32.HI R0, RZ, 0x16, R7.reuse ;  /* 0x00000016ff001819 */ /* 0x100fe40000011607 */
[----:B------:R-:W-:Y:S02]  /*9080*/  @P1 LOP3.LUT P0, RZ, R2, 0x3fffff, R7, 0xf8, !PT ;  /* 0x003fffff02ff1812 */ /* 0x000fe4000780f807 */
        /* <DEDUP_REMOVED lines=9> */
.L_x_176:
[----:B------:R-:W-:Y:S01]  /*9120*/  MOV R0, 0x0 ;  /* 0x0000000000007802 */ /* 0x000fe20000000f00 */
[----:B------:R-:W-:Y:S01]  /*9130*/  ULDC.64 UR4, c[0x4][0x128] ;  /* 0x01004a0000047ab9 */ /* 0x000fe20000000a00 */
[----:B------:R-:W-:Y:S01]  /*9140*/  ULDC.64 UR6, c[0x4][0x40] ;  /* 0x0100100000067ab9 */ /* 0x000fe20000000a00 */
[----:B------:R-:W-:Y:S01]  /*9150*/  IMAD.U32 R4, RZ, RZ, UR4 ;  /* 0x00000004ff047e24 */ /* 0x000fe2000f8e00ff */
[----:B------:R1:W2:Y:S01]  /*9160*/  LDC.64 R2, c[0x4][R0] ;  /* 0x0100000000027b82 */ /* 0x0002a20000000a00 */
[----:B------:R-:W-:Y:S01]  /*9170*/  IMAD.U32 R5, RZ, RZ, UR5 ;  /* 0x00000005ff057e24 */ /* 0x000fe2000f8e00ff */
[----:B------:R-:W-:Y:S01]  /*9180*/  ULDC.64 UR4, c[0x4][0x130] ;  /* 0x01004c0000047ab9 */ /* 0x000fe20000000a00 */
[----:B------:R-:W-:Y:S02]  /*9190*/  IMAD.U32 R10, RZ, RZ, UR6 ;  /* 0x00000006ff0a7e24 */ /* 0x000fe4000f8e00ff */
[----:B------:R-:W-:Y:S02]  /*91a0*/  IMAD.U32 R6, RZ, RZ, UR4 ;  /* 0x00000004ff067e24 */ /* 0x000fe4000f8e00ff */
[----:B0-----:R-:W-:-:S02]  /*91b0*/  IMAD.U32 R7, RZ, RZ, UR5 ;  /* 0x00000005ff077e24 */ /* 0x001fc4000f8e00ff */
[----:B------:R-:W-:Y:S02]  /*91c0*/  IMAD.U32 R11, RZ, RZ, UR7 ;  /* 0x00000007ff0b7e24 */ /* 0x000fe4000f8e00ff */
[----:B------:R-:W-:Y:S02]  /*91d0*/  IMAD.MOV.U32 R8, RZ, RZ, 0x65 ;  /* 0x00000065ff087424 */ /* 0x000fe400078e00ff */
[----:B------:R-:W-:Y:S02]  /*91e0*/  IMAD.MOV.U32 R12, RZ, RZ, 0x1 ;  /* 0x00000001ff0c7424 */ /* 0x000fe400078e00ff */
[----:B-1----:R-:W-:-:S07]  /*91f0*/  IMAD.MOV.U32 R13, RZ, RZ, RZ ;  /* 0x000000ffff0d7224 */ /* 0x002fce00078e00ff */
[----:B------:R-:W-:-:S07]  /*9200*/  LEPC R20, `(.L_x_205) ;  /* 0x000000001014794e */ /* 0x000fce0000000000 */
[----:B--2---:R-:W-:Y:S05]  /*9210*/  CALL.ABS.NOINC R2 ;  /* 0x0000000002007343 */ /* 0x004fea0003c00000 */
.L_x_205:
[----:B------:R-:W-:Y:S05]  /*9220*/  BRA `(.L_x_177) ;  /* 0x00000000001c7947 */ /* 0x000fea0003800000 */
.L_x_204:
[----:B0-----:R-:W-:-:S06]  /*9230*/  IMAD.U32 R2, R7, 0x10000, RZ ;  /* 0x0001000007027824 */ /* 0x001fcc00078e00ff */
[----:B------:R-:W0:Y:S02]  /*9240*/  F2I.U64.TRUNC R2, R2 ;  /* 0x0000000200027311 */ /* 0x000e24000020d800 */
[----:B0-----:R0:W-:Y:S01]  /*9250*/  STG.E.64 desc[UR36][R16.64], R2 ;  /* 0x0000000210007986 */ /* 0x0011e2000c101b24 */
[----:B------:R-:W-:Y:S05]  /*9260*/  BRA `(.L_x_177) ;  /* 0x00000000000c7947 */ /* 0x000fea0003800000 */
.L_x_203:
[----:B0-----:R-:W-:-:S06]  /*9270*/  IMAD.U32 R7, R7, 0x10000, RZ ;  /* 0x0001000007077824 */ /* 0x001fcc00078e00ff */
[----:B------:R-:W0:Y:S02]  /*9280*/  F2I.FTZ.U32.TRUNC.NTZ R7, R7 ;  /* 0x0000000700077305 */ /* 0x000e24000021f000 */
[----:B0-----:R0:W-:Y:S02]  /*9290*/  STG.E desc[UR36][R16.64], R7 ;  /* 0x0000000710007986 */ /* 0x0011e4000c101924 */
.L_x_177:
[----:B------:R-:W-:-:S07]  /*92a0*/  VIADD R19, R19, 0x80 ;  /* 0x0000008013137836 */ /* 0x000fce0000000000 */
.L_x_104:
[----:B------:R-:W-:Y:S05]  /*92b0*/  BSYNC B6 ;  /* 0x0000000000067941 */ /* 0x000fea0003800000 */
.L_x_103:
[----:B------:R-:W-:Y:S01]  /*92c0*/  ULDC UR4, c[0x0][0x210] ;  /* 0x0000840000047ab9 */ /* 0x000fe20000000800 */
[----:B------:R-:W-:Y:S01]  /*92d0*/  BSSY B6, `(.L_x_206) ;  /* 0x000048f000067945 */ /* 0x000fe20003800000 */
[----:B------:R-:W-:-:S13]  /*92e0*/  ISETP.GE.AND P0, PT, R19, UR4, PT ;  /* 0x0000000413007c0c */ /* 0x000fda000bf06270 */
[----:B------:R-:W-:Y:S05]  /*92f0*/  @P0 BRA `(.L_x_207) ;  /* 0x0000004800300947 */ /* 0x000fea0003800000 */
[----:B01----:R-:W0:Y:S01]  /*9300*/  LDC R6, c[0x0][0x218] ;  /* 0x00008600ff067b82 */ /* 0x003e220000000800 */
[----:B------:R-:W-:Y:S02]  /*9310*/  IMAD.MOV.U32 R18, RZ, RZ, RZ ;  /* 0x000000ffff127224 */ /* 0x000fe400078e00ff */
[----:B------:R-:W-:Y:S02]  /*9320*/  IMAD.MOV.U32 R0, RZ, RZ, RZ ;  /* 0x000000ffff007224 */ /* 0x000fe400078e00ff */
[----:B--234-:R-:W-:Y:S01]  /*9330*/  IMAD.MOV.U32 R16, RZ, RZ, RZ ;  /* 0x000000ffff107224 */ /* 0x01cfe200078e00ff */
[----:B0-----:R-:W-:-:S13]  /*9340*/  ISETP.NE.AND P0, PT, R6, RZ, PT ;  /* 0x000000ff0600720c */ /* 0x001fda0003f05270 */
        /* <DEDUP_REMOVED lines=349> */
.L_x_208:
        /* <DEDUP_REMOVED lines=23> */
.L_x_212:
[----:B------:R-:W2:Y:S02]  /*aa90*/  LDG.E.U8 R2, desc[UR36][R2.64] ;  /* 0x0000002402027981 */ /* 0x000ea4000c1e1100 */
[----:B--2---:R-:W-:-:S04]  /*aaa0*/  I2FP.F32.U32 R0, R2 ;  /* 0x0000000200007245 */ /* 0x004fc80000201000 */
[----:B------:R-:W-:-:S04]  /*aab0*/  F2FP.BF16.F32.PACK_AB R0, RZ, R0 ;  /* 0x00000000ff00723e */ /* 0x000fc800000010ff */
[----:B------:R-:W-:Y:S01]  /*aac0*/  PRMT R22, R0, 0x7610, R22 ;  /* 0x0000761000167816 */ /* 0x000fe20000000016 */
[----:B------:R-:W-:Y:S06]  /*aad0*/  BRA `(.L_x_214) ;  /* 0x0000000c00c87947 */ /* 0x000fec0003800000 */
.L_x_211:
        /* <DEDUP_REMOVED lines=11> */
.L_x_216:
[----:B------:R-:W2:Y:S02]  /*ab90*/  LDG.E R2, desc[UR36][R2.64] ;  /* 0x0000002402027981 */ /* 0x000ea4000c1e1900 */
[----:B--2---:R-:W-:-:S04]  /*aba0*/  I2FP.F32.S32 R0, R2 ;  /* 0x0000000200007245 */ /* 0x004fc80000201400 */
[----:B------:R-:W-:-:S04]  /*abb0*/  F2FP.BF16.F32.PACK_AB R0, RZ, R0 ;  /* 0x00000000ff00723e */ /* 0x000fc800000010ff */
[----:B------:R-:W-:Y:S01]  /*abc0*/  PRMT R22, R0, 0x7610, R22 ;  /* 0x0000761000167816 */ /* 0x000fe20000000016 */
[----:B------:R-:W-:Y:S06]  /*abd0*/  BRA `(.L_x_214) ;  /* 0x0000000c00887947 */ /* 0x000fec0003800000 */
.L_x_215:
[----:B------:R-:W2:Y:S02]  /*abe0*/  LDG.E.U16 R2, desc[UR36][R2.64] ;  /* 0x0000002402027981 */ /* 0x000ea4000c1e1500 */
[----:B--2---:R-:W0:Y:S02]  /*abf0*/  I2F.S16 R0, R2 ;  /* 0x0000000200007306 */ /* 0x004e240000101400 */
[----:B0-----:R-:W-:-:S04]  /*ac00*/  F2FP.BF16.F32.PACK_AB R0, RZ, R0 ;  /* 0x00000000ff00723e */ /* 0x001fc800000010ff */
[----:B------:R-:W-:Y:S01]  /*ac10*/  PRMT R22, R0, 0x7610, R22 ;  /* 0x0000761000167816 */ /* 0x000fe20000000016 */
[----:B------:R-:W-:Y:S06]  /*ac20*/  BRA `(.L_x_214) ;  /* 0x0000000c00747947 */ /* 0x000fec0003800000 */
.L_x_210:
        /* <DEDUP_REMOVED lines=9> */
.L_x_218:
[----:B------:R-:W2:Y:S02]  /*acc0*/  LDG.E.U16 R0, desc[UR36][R2.64] ;  /* 0x0000002402007981 */ /* 0x000ea4000c1e1500 */
[----:B--2---:R-:W-:-:S05]  /*acd0*/  HADD2.F32 R0, -RZ, R0.H0_H0 ;  /* 0x20000000ff007230 */ /* 0x004fca0000004100 */
[----:B------:R-:W-:-:S04]  /*ace0*/  F2FP.BF16.F32.PACK_AB R0, RZ, R0 ;  /* 0x00000000ff00723e */ /* 0x000fc800000010ff */
[----:B------:R-:W-:Y:S01]  /*acf0*/  PRMT R22, R0, 0x7610, R22 ;  /* 0x0000761000167816 */ /* 0x000fe20000000016 */
[----:B------:R-:W-:Y:S06]  /*ad00*/  BRA `(.L_x_214) ;  /* 0x0000000c003c7947 */ /* 0x000fec0003800000 */
.L_x_217:
        /* <DEDUP_REMOVED lines=9> */
.L_x_220:
[----:B------:R-:W2:Y:S02]  /*ada0*/  LDG.E.U16 R2, desc[UR36][R2.64] ;  /* 0x0000002402027981 */ /* 0x000ea4000c1e1500 */
[----:B--2---:R-:W-:-:S05]  /*adb0*/  HADD2.F32 R0, -RZ, R2.H0_H0 ;  /* 0x20000002ff007230 */ /* 0x004fca0000004100 */
[----:B------:R-:W-:-:S04]  /*adc0*/  F2FP.BF16.F32.PACK_AB R0, RZ, R0 ;  /* 0x00000000ff00723e */ /* 0x000fc800000010ff */
[----:B------:R-:W-:Y:S01]  /*add0*/  PRMT R22, R0, 0x7610, R22 ;  /* 0x0000761000167816 */ /* 0x000fe20000000016 */
[----:B------:R-:W-:Y:S06]  /*ade0*/  BRA `(.L_x_214) ;  /* 0x0000000c00047947 */ /* 0x000fec0003800000 */
.L_x_219:
        /* <DEDUP_REMOVED lines=9> */
.L_x_209:
        /* <DEDUP_REMOVED lines=14> */
.L_x_223:
        /* <DEDUP_REMOVED lines=9> */
.L_x_222:
        /* <DEDUP_REMOVED lines=28> */
.L_x_225:
        /* <DEDUP_REMOVED lines=15> */
.L_x_224:
[----:B------:R0:W5:Y:S01]  /*b2a0*/  LDG.E.U16 R22, desc[UR36][R2.64] ;  /* 0x0000002402167981 */ /* 0x000162000c1e1500 */
[----:B------:R-:W-:Y:S05]  /*b2b0*/  BRA `(.L_x_214) ;  /* 0x0000000400d07947 */ /* 0x000fea0003800000 */
.L_x_221:
        /* <DEDUP_REMOVED lines=13> */
.L_x_228:
        /* <DEDUP_REMOVED lines=21> */
.L_x_232:
[----:B------:R-:W-:Y:S05]  /*b4e0*/  BSYNC B1 ;  /* 0x0000000000017941 */ /* 0x000fea0003800000 */
.L_x_231:
[----:B------:R-:W-:Y:S01]  /*b4f0*/  LEA R3, R0, 0x3b800000, 0x17 ;  /* 0x3b80000000037811 */ /* 0x000fe200078eb8ff */
[----:B------:R-:W-:-:S05]  /*b500*/  IMAD.SHL.U32 R0, R2, 0x100000, RZ ;  /* 0x0010000002007824 */ /* 0x000fca00078e00ff */
[----:B------:R-:W-:-:S07]  /*b510*/  LOP3.LUT R0, R3, R0, R4, 0xfe, !PT ;  /* 0x0000000003007212 */ /* 0x000fce00078efe04 */
.L_x_230:
[----:B------:R-:W-:Y:S05]  /*b520*/  BSYNC B0 ;  /* 0x0000000000007941 */ /* 0x000fea0003800000 */
.L_x_229:
[----:B------:R-:W-:-:S04]  /*b530*/  F2FP.BF16.F32.PACK_AB R0, RZ, R0 ;  /* 0x00000000ff00723e */ /* 0x000fc800000010ff */
[----:B------:R-:W-:Y:S01]  /*b540*/  PRMT R22, R0, 0x7610, R22 ;  /* 0x0000761000167816 */ /* 0x000fe20000000016 */
[----:B------:R-:W-:Y:S06]  /*b550*/  BRA `(.L_x_214) ;  /* 0x0000000400287947 */ /* 0x000fec0003800000 */
.L_x_227:
        /* <DEDUP_REMOVED lines=21> */
.L_x_236:
[----:B------:R-:W-:Y:S05]  /*b6b0*/  BSYNC B1 ;  /* 0x0000000000017941 */ /* 0x000fea0003800000 */
.L_x_235:
[----:B------:R-:W-:Y:S01]  /*b6c0*/  LEA R3, R0, 0x37800000, 0x17 ;  /* 0x3780000000037811 */ /* 0x000fe200078eb8ff */
[----:B------:R-:W-:-:S05]  /*b6d0*/  IMAD.SHL.U32 R0, R2, 0x200000, RZ ;  /* 0x0020000002007824 */ /* 0x000fca00078e00ff */
[----:B------:R-:W-:-:S07]  /*b6e0*/  LOP3.LUT R0, R3, R0, R4, 0xfe, !PT ;  /* 0x0000000003007212 */ /* 0x000fce00078efe04 */
.L_x_234:
[----:B------:R-:W-:Y:S05]  /*b6f0*/  BSYNC B0 ;  /* 0x0000000000007941 */ /* 0x000fea0003800000 */
.L_x_233:
[----:B------:R-:W-:-:S04]  /*b700*/  F2FP.BF16.F32.PACK_AB R0, RZ, R0 ;  /* 0x00000000ff00723e */ /* 0x000fc800000010ff */
[----:B------:R-:W-:Y:S01]  /*b710*/  PRMT R22, R0, 0x7610, R22 ;  /* 0x0000761000167816 */ /* 0x000fe20000000016 */
[----:B------:R-:W-:Y:S06]  /*b720*/  BRA `(.L_x_214) ;  /* 0x0000000000b47947 */ /* 0x000fec0003800000 */
.L_x_226:
        /* <DEDUP_REMOVED lines=14> */
.L_x_240:
[----:B------:R-:W-:Y:S05]  /*b810*/  BSYNC B0 ;  /* 0x0000000000007941 */ /* 0x000fea0003800000 */
.L_x_239:
[----:B------:R-:W-:-:S04]  /*b820*/  F2FP.BF16.F32.PACK_AB R0, RZ, R0 ;  /* 0x00000000ff00723e */ /* 0x000fc800000010ff */
[----:B------:R-:W-:Y:S01]  /*b830*/  PRMT R22, R0, 0x7610, R22 ;  /* 0x0000761000167816 */ /* 0x000fe20000000016 */
[----:B------:R-:W-:Y:S06]  /*b840*/  BRA `(.L_x_214) ;  /* 0x00000000006c7947 */ /* 0x000fec0003800000 */
.L_x_213:
        /* <DEDUP_REMOVED lines=16> */
.L_x_241:
[----:B------:R-:W-:Y:S01]  /*b950*/  PRMT R22, RZ, 0x7610, R22 ;  /* 0x00007610ff167816 */ /* 0x000fe20000000016 */
[----:B------:R-:W-:Y:S06]  /*b960*/  BRA `(.L_x_214) ;  /* 0x0000000000247947 */ /* 0x000fec0003800000 */
.L_x_238:
[----:B------:R-:W2:Y:S02]  /*b970*/  LDG.E.64 R2, desc[UR36][R2.64] ;  /* 0x0000002402027981 */ /* 0x000ea4000c1e1b00 */
[----:B--2---:R-:W0:Y:S02]  /*b980*/  I2F.U64 R0, R2 ;  /* 0x0000000200007312 */ /* 0x004e240000301000 */
[----:B0-----:R-:W-:-:S04]  /*b990*/  F2FP.BF16.F32.PACK_AB R0, RZ, R0 ;  /* 0x00000000ff00723e */ /* 0x001fc800000010ff */
[----:B------:R-:W-:Y:S01]  /*b9a0*/  PRMT R22, R0, 0x7610, R22 ;  /* 0x0000761000167816 */ /* 0x000fe20000000016 */
[----:B------:R-:W-:Y:S06]  /*b9b0*/  BRA `(.L_x_214) ;  /* 0x0000000000107947 */ /* 0x000fec0003800000 */
.L_x_237:
[----:B------:R-:W2:Y:S02]  /*b9c0*/  LDG.E R2, desc[UR36][R2.64] ;  /* 0x0000002402027981 */ /* 0x000ea4000c1e1900 */
[----:B--2---:R-:W-:-:S04]  /*b9d0*/  I2FP.F32.U32 R0, R2 ;  /* 0x0000000200007245 */ /* 0x004fc80000201000 */
[----:B------:R-:W-:-:S04]  /*b9e0*/  F2FP.BF16.F32.PACK_AB R0, RZ, R0 ;  /* 0x00000000ff00723e */ /* 0x000fc800000010ff */
[----:B------:R-:W-:-:S07]  /*b9f0*/  PRMT R22, R0, 0x7610, R22 ;  /* 0x0000761000167816 */ /* 0x000fce0000000016 */
.L_x_214:
        /* <DEDUP_REMOVED lines=19> */
.L_x_245:
[----:B------:R-:W2:Y:S02]  /*bb30*/  LDG.E.U8 R2, desc[UR36][R2.64] ;  /* 0x0000002402027981 */ /* 0x000ea4000c1e1100 */
[----:B--2---:R-:W-:-:S04]  /*bb40*/  I2FP.F32.U32 R0, R2 ;  /* 0x0000000200007245 */ /* 0x004fc80000201000 */
[----:B------:R-:W-:Y:S01]  /*bb50*/  F2FP.BF16.F32.PACK_AB R0, RZ, R0 ;  /* 0x00000000ff00723e */ /* 0x000fe200000010ff */
[----:B------:R-:W-:Y:S06]  /*bb60*/  BRA `(.L_x_247) ;  /* 0x0000000c00907947 */ /* 0x000fec0003800000 */
.L_x_244:
        /* <DEDUP_REMOVED lines=10> */
.L_x_249:
[----:B------:R-:W2:Y:S02]  /*bc10*/  LDG.E R2, desc[UR36][R2.64] ;  /* 0x0000002402027981 */ /* 0x000ea4000c1e1900 */
[----:B--2---:R-:W-:-:S04]  /*bc20*/  I2FP.F32.S32 R0, R2 ;  /* 0x0000000200007245 */ /* 0x004fc80000201400 */
[----:B------:R-:W-:Y:S01]  /*bc30*/  F2FP.BF16.F32.PACK_AB R0, RZ, R0 ;  /* 0x00000000ff00723e */ /* 0x000fe200000010ff */
[----:B------:R-:W-:Y:S06]  /*bc40*/  BRA `(.L_x_247) ;  /* 0x0000000c00587947 */ /* 0x000fec0003800000 */
.L_x_248:
[----:B------:R-:W2:Y:S02]  /*bc50*/  LDG.E.U16 R2, desc[UR36][R2.64] ;  /* 0x0000002402027981 */ /* 0x000ea4000c1e1500 */
[----:B--2---:R-:W0:Y:S02]  /*bc60*/  I2F.S16 R0, R2 ;  /* 0x0000000200007306 */ /* 0x004e240000101400 */
[----:B0-----:R-:W-:Y:S01]  /*bc70*/  F2FP.BF16.F32.PACK_AB R0, RZ, R0 ;  /* 0x00000000ff00723e */ /* 0x001fe200000010ff */
[----:B------:R-:W-:Y:S06]  /*bc80*/  BRA `(.L_x_247) ;  /* 0x0000000c00487947 */ /* 0x000fec0003800000 */
.L_x_243:
        /* <DEDUP_REMOVED lines=9> */
.L_x_251:
[----:B------:R-:W2:Y:S02]  /*bd20*/  LDG.E.U16 R0, desc[UR36][R2.64] ;  /* 0x0000002402007981 */ /* 0x000ea4000c1e1500 */
[----:B--2---:R-:W-:-:S05]  /*bd30*/  HADD2.F32 R0, -RZ, R0.H0_H0 ;  /* 0x20000000ff007230 */ /* 0x004fca0000004100 */
[----:B------:R-:W-:Y:S01]  /*bd40*/  F2FP.BF16.F32.PACK_AB R0, RZ, R0 ;  /* 0x00000000ff00723e */ /* 0x000fe200000010ff */
[----:B------:R-:W-:Y:S06]  /*bd50*/  BRA `(.L_x_247) ;  /* 0x0000000c00147947 */ /* 0x000fec0003800000 */
.L_x_250:
        /* <DEDUP_REMOVED lines=9> */
.L_x_253:
[----:B------:R-:W2:Y:S02]  /*bdf0*/  LDG.E.U16 R2, desc[UR36][R2.64] ;  /* 0x0000002402027981 */ /* 0x000ea4000c1e1500 */
[----:B--2---:R-:W-:-:S05]  /*be00*/  HADD2.F32 R0, -RZ, R2.H0_H0 ;  /* 0x20000002ff007230 */ /* 0x004fca0000004100 */
[----:B------:R-:W-:Y:S01]  /*be10*/  F2FP.BF16.F32.PACK_AB R0, RZ, R0 ;  /* 0x00000000ff00723e */ /* 0x000fe200000010ff */
[----:B------:R-:W-:Y:S06]  /*be20*/  BRA `(.L_x_247) ;  /* 0x0000000800e07947 */ /* 0x000fec0003800000 */
.L_x_252:
        /* <DEDUP_REMOVED lines=8> */
.L_x_242:
        /* <DEDUP_REMOVED lines=13> */
.L_x_256:
        /* <DEDUP_REMOVED lines=8> */
.L_x_255:
        /* <DEDUP_REMOVED lines=28> */
.L_x_258:
        /* <DEDUP_REMOVED lines=15> */
.L_x_257:
[----:B------:R0:W5:Y:S01]  /*c2b0*/  LDG.E.U16 R0, desc[UR36][R2.64] ;  /* 0x0000002402007981 */ /* 0x000162000c1e1500 */
[----:B------:R-:W-:Y:S05]  /*c2c0*/  BRA `(.L_x_247) ;  /* 0x0000000400b87947 */ /* 0x000fea0003800000 */
.L_x_254:
        /* <DEDUP_REMOVED lines=12> */
.L_x_261:
        /* <DEDUP_REMOVED lines=21> */
.L_x_265:
[----:B------:R-:W-:Y:S05]  /*c4e0*/  BSYNC B1 ;  /* 0x0000000000017941 */ /* 0x000fea0003800000 */
.L_x_264:
[----:B------:R-:W-:Y:S01]  /*c4f0*/  LEA R3, R0, 0x3b800000, 0x17 ;  /* 0x3b80000000037811 */ /* 0x000fe200078eb8ff */
[----:B------:R-:W-:-:S05]  /*c500*/  IMAD.SHL.U32 R0, R2, 0x100000, RZ ;  /* 0x0010000002007824 */ /* 0x000fca00078e00ff */
[----:B------:R-:W-:-:S07]  /*c510*/  LOP3.LUT R0, R3, R0, R4, 0xfe, !PT ;  /* 0x0000000003007212 */ /* 0x000fce00078efe04 */
.L_x_263:
[----:B------:R-:W-:Y:S05]  /*c520*/  BSYNC B0 ;  /* 0x0000000000007941 */ /* 0x000fea0003800000 */
.L_x_262:
[----:B------:R-:W-:Y:S01]  /*c530*/  F2FP.BF16.F32.PACK_AB R0, RZ, R0 ;  /* 0x00000000ff00723e */ /* 0x000fe200000010ff */
[----:B------:R-:W-:Y:S06]  /*c540*/  BRA `(.L_x_247) ;  /* 0x0000000400187947 */ /* 0x000fec0003800000 */
.L_x_260:
        /* <DEDUP_REMOVED lines=21> */
.L_x_269:
[----:B------:R-:W-:Y:S05]  /*c6a0*/  BSYNC B1 ;  /* 0x0000000000017941 */ /* 0x000fea0003800000 */
.L_x_268:
[----:B------:R-:W-:Y:S01]  /*c6b0*/  LEA R3, R0, 0x37800000, 0x17 ;  /* 0x3780000000037811 */ /* 0x000fe200078eb8ff */
[----:B------:R-:W-:-:S05]  /*c6c0*/  IMAD.SHL.U32 R0, R2, 0x200000, RZ ;  /* 0x0020000002007824 */ /* 0x000fca00078e00ff */
[----:B------:R-:W-:-:S07]  /*c6d0*/  LOP3.LUT R0, R3, R0, R4, 0xfe, !PT ;  /* 0x0000000003007212 */ /* 0x000fce00078efe04 */
.L_x_267:
[----:B------:R-:W-:Y:S05]  /*c6e0*/  BSYNC B0 ;  /* 0x0000000000007941 */ /* 0x000fea0003800000 */
.L_x_266:
[----:B------:R-:W-:Y:S01]  /*c6f0*/  F2FP.BF16.F32.PACK_AB R0, RZ, R0 ;  /* 0x00000000ff00723e */ /* 0x000fe200000010ff */
[----:B------:R-:W-:Y:S06]  /*c700*/  BRA `(.L_x_247) ;  /* 0x0000000000a87947 */ /* 0x000fec0003800000 */
.L_x_259:
        /* <DEDUP_REMOVED lines=14> */
.L_x_273:
[----:B------:R-:W-:Y:S05]  /*c7f0*/  BSYNC B0 ;  /* 0x0000000000007941 */ /* 0x000fea0003800000 */
.L_x_272:
[----:B------:R-:W-:Y:S01]  /*c800*/  F2FP.BF16.F32.PACK_AB R0, RZ, R0 ;  /* 0x00000000ff00723e */ /* 0x000fe200000010ff */
[----:B------:R-:W-:Y:S06]  /*c810*/  BRA `(.L_x_247) ;  /* 0x0000000000647947 */ /* 0x000fec0003800000 */
.L_x_246:
        /* <DEDUP_REMOVED lines=16> */
.L_x_274:
[----:B------:R-:W-:Y:S01]  /*c920*/  PRMT R0, RZ, 0x7610, R0 ;  /* 0x00007610ff007816 */ /* 0x000fe20000000000 */
[----:B------:R-:W-:Y:S06]  /*c930*/  BRA `(.L_x_247) ;  /* 0x00000000001c7947 */ /* 0x000fec0003800000 */
.L_x_271:
[----:B------:R-:W2:Y:S02]  /*c940*/  LDG.E.64 R2, desc[UR36][R2.64] ;  /* 0x0000002402027981 */ /* 0x000ea4000c1e1b00 */
[----:B--2---:R-:W0:Y:S02]  /*c950*/  I2F.U64 R0, R2 ;  /* 0x0000000200007312 */ /* 0x004e240000301000 */
[----:B0-----:R-:W-:Y:S01]  /*c960*/  F2FP.BF16.F32.PACK_AB R0, RZ, R0 ;  /* 0x00000000ff00723e */ /* 0x001fe200000010ff */
[----:B------:R-:W-:Y:S06]  /*c970*/  BRA `(.L_x_247) ;  /* 0x00000000000c7947 */ /* 0x000fec0003800000 */
.L_x_270:
[----:B------:R-:W2:Y:S02]  /*c980*/  LDG.E R2, desc[UR36][R2.64] ;  /* 0x0000002402027981 */ /* 0x000ea4000c1e1900 */
[----:B--2---:R-:W-:-:S04]  /*c990*/  I2FP.F32.U32 R0, R2 ;  /* 0x0000000200007245 */ /* 0x004fc80000201000 */
[----:B------:R-:W-:-:S07]  /*c9a0*/  F2FP.BF16.F32.PACK_AB R0, RZ, R0 ;  /* 0x00000000ff00723e */ /* 0x000fce00000010ff */
.L_x_247:
        /* <DEDUP_REMOVED lines=59> */
.L_x_278:
[----:B0-----:R-:W-:-:S06]  /*cd60*/  IMAD.U32 R3, R7, 0x10000, RZ ;  /* 0x0001000007037824 */ /* 0x001fcc00078e00ff */
[----:B------:R-:W0:Y:S02]  /*cd70*/  F2I.S64.TRUNC R2, R3 ;  /* 0x0000000300027311 */ /* 0x000e24000020d900 */
[----:B0-----:R0:W-:Y:S01]  /*cd80*/  STG.E.U8 desc[UR36][R16.64], R2 ;  /* 0x0000000210007986 */ /* 0x0011e2000c101124 */
[----:B------:R-:W-:Y:S05]  /*cd90*/  BRA `(.L_x_280) ;  /* 0x0000000c00847947 */ /* 0x000fea0003800000 */
.L_x_277:
        /* <DEDUP_REMOVED lines=10> */
.L_x_282:
[----:B0-----:R-:W-:-:S06]  /*ce40*/  IMAD.U32 R7, R7, 0x10000, RZ ;  /* 0x0001000007077824 */ /* 0x001fcc00078e00ff */
[----:B------:R-:W0:Y:S02]  /*ce50*/  F2I.FTZ.TRUNC.NTZ R7, R7 ;  /* 0x0000000700077305 */ /* 0x000e24000021f100 */
[----:B0-----:R0:W-:Y:S01]  /*ce60*/  STG.E desc[UR36][R16.64], R7 ;  /* 0x0000000710007986 */ /* 0x0011e2000c101924 */
[----:B------:R-:W-:Y:S05]  /*ce70*/  BRA `(.L_x_280) ;  /* 0x0000000c004c7947 */ /* 0x000fea0003800000 */
.L_x_281:
[----:B0-----:R-:W-:-:S06]  /*ce80*/  IMAD.U32 R7, R7, 0x10000, RZ ;  /* 0x0001000007077824 */ /* 0x001fcc00078e00ff */
[----:B------:R-:W0:Y:S02]  /*ce90*/  F2I.FTZ.TRUNC.NTZ R7, R7 ;  /* 0x0000000700077305 */ /* 0x000e24000021f100 */
[----:B0-----:R0:W-:Y:S01]  /*cea0*/  STG.E.U16 desc[UR36][R16.64], R7 ;  /* 0x0000000710007986 */ /* 0x0011e2000c101524 */
[----:B------:R-:W-:Y:S05]  /*ceb0*/  BRA `(.L_x_280) ;  /* 0x0000000c003c7947 */ /* 0x000fea0003800000 */
.L_x_276:
        /* <DEDUP_REMOVED lines=9> */
.L_x_284:
[----:B0-----:R-:W-:-:S05]  /*cf50*/  IMAD.U32 R0, R7, 0x10000, RZ ;  /* 0x0001000007007824 */ /* 0x001fca00078e00ff */
[----:B------:R-:W-:-:S05]  /*cf60*/  F2FP.F16.F32.PACK_AB R0, RZ, R0 ;  /* 0x00000000ff00723e */ /* 0x000fca00000000ff */
[----:B------:R0:W-:Y:S01]  /*cf70*/  STG.E.U16 desc[UR36][R16.64], R0 ;  /* 0x0000000010007986 */ /* 0x0001e2000c101524 */
[----:B------:R-:W-:Y:S05]  /*cf80*/  BRA `(.L_x_280) ;  /* 0x0000000c00087947 */ /* 0x000fea0003800000 */
.L_x_283:
        /* <DEDUP_REMOVED lines=10> */
.L_x_286:
[----:B0-----:R-:W-:-:S05]  /*d030*/  IMAD.U32 R7, R7, 0x10000, RZ ;  /* 0x0001000007077824 */ /* 0x001fca00078e00ff */
[----:B------:R-:W-:-:S04]  /*d040*/  F2FP.F16.F32.PACK_AB R3, RZ, R7 ;  /* 0x00000007ff03723e */ /* 0x000fc800000000ff */
[----:B------:R-:W-:-:S05]  /*d050*/  PRMT R3, R3, 0x5410, RZ ;  /* 0x0000541003037816 */ /* 0x000fca00000000ff */
[----:B------:R0:W-:Y:S01]  /*d060*/  STG.E desc[UR36][R16.64], R3 ;  /* 0x0000000310007986 */ /* 0x0001e2000c101924 */
[----:B------:R-:W-:Y:S05]  /*d070*/  BRA `(.L_x_280) ;  /* 0x0000000800cc7947 */ /* 0x000fea0003800000 */
.L_x_285:
[----:B0-----:R-:W-:-:S04]  /*d080*/  IMAD.U32 R2, R7, 0x10000, RZ ;  /* 0x0001000007027824 */ /* 0x001fc800078e00ff */
[----:B------:R-:W-:-:S06]  /*d090*/  FMUL.FTZ R2, R2, 1 ;  /* 0x3f80000002027820 */ /* 0x000fcc0000410000 */
[----:B------:R-:W0:Y:S02]  /*d0a0*/  F2F.F64.F32 R2, R2 ;  /* 0x0000000200027310 */ /* 0x000e240000201800 */
[----:B0-----:R0:W-:Y:S01]  /*d0b0*/  STG.E.64 desc[UR36][R16.64], R2 ;  /* 0x0000000210007986 */ /* 0x0011e2000c101b24 */
[----:B------:R-:W-:Y:S05]  /*d0c0*/  BRA `(.L_x_280) ;  /* 0x0000000800b87947 */ /* 0x000fea0003800000 */
.L_x_275:
        /* <DEDUP_REMOVED lines=13> */
.L_x_289:
[----:B0-----:R-:W-:-:S04]  /*d1a0*/  IMAD.U32 R7, R7, 0x10000, RZ ;  /* 0x0001000007077824 */ /* 0x001fc800078e00ff */
[----:B------:R-:W-:Y:S01]  /*d1b0*/  FMUL.FTZ R4, R7, 1 ;  /* 0x3f80000007047820 */ /* 0x000fe20000410000 */
[----:B------:R-:W-:-:S05]  /*d1c0*/  CS2R R6, SRZ ;  /* 0x0000000000067805 */ /* 0x000fca000001ff00 */
[----:B------:R-:W0:Y:S02]  /*d1d0*/  F2F.F64.F32 R4, R4 ;  /* 0x0000000400047310 */ /* 0x000e240000201800 */
[----:B0-----:R0:W-:Y:S01]  /*d1e0*/  STG.E.128 desc[UR36][R16.64], R4 ;  /* 0x0000000410007986 */ /* 0x0011e2000c101d24 */
[----:B------:R-:W-:Y:S05]  /*d1f0*/  BRA `(.L_x_280) ;  /* 0x00000008006c7947 */ /* 0x000fea0003800000 */
.L_x_288:
        /* <DEDUP_REMOVED lines=21> */
.L_x_293:
[----:B------:R-:W-:Y:S05]  /*d350*/  BSYNC B0 ;  /* 0x0000000000007941 */ /* 0x000fea0003800000 */
.L_x_292:
[----:B------:R-:W-:-:S05]  /*d360*/  LOP3.LUT R3, R0, R3, RZ, 0xfc, !PT ;  /* 0x0000000300037212 */ /* 0x000fca00078efcff */
[----:B------:R0:W-:Y:S01]  /*d370*/  STG.E.U8 desc[UR36][R16.64], R3 ;  /* 0x0000000310007986 */ /* 0x0001e2000c101124 */
[----:B------:R-:W-:Y:S05]  /*d380*/  BRA `(.L_x_280) ;  /* 0x0000000800087947 */ /* 0x000fea0003800000 */
.L_x_291:
        /* <DEDUP_REMOVED lines=13> */
.L_x_295:
[----:B------:R-:W-:Y:S01]  /*d460*/  IMAD.MOV.U32 R0, RZ, RZ, 0x7f ;  /* 0x0000007fff007424 */ /* 0x000fe200078e00ff */
[----:B------:R-:W-:-:S04]  /*d470*/  ISETP.GT.U32.AND P0, PT, R2, 0x7f800000, PT ;  /* 0x7f8000000200780c */ /* 0x000fc80003f04070 */
[----:B------:R-:W-:-:S09]  /*d480*/  SEL R0, R0, 0x7c, P0 ;  /* 0x0000007c00007807 */ /* 0x000fd20000000000 */
.L_x_296:
[----:B------:R-:W-:Y:S05]  /*d490*/  BSYNC B0 ;  /* 0x0000000000007941 */ /* 0x000fea0003800000 */
.L_x_294:
[----:B------:R-:W-:-:S04]  /*d4a0*/  LOP3.LUT R2, R7, 0x80000000, RZ, 0xc0, !PT ;  /* 0x8000000007027812 */ /* 0x000fc800078ec0ff */
[----:B------:R-:W-:-:S04]  /*d4b0*/  SHF.R.U32.HI R3, RZ, 0x18, R2 ;  /* 0x00000018ff037819 */ /* 0x000fc80000011602 */
[----:B------:R-:W-:-:S05]  /*d4c0*/  LOP3.LUT R3, R0, R3, RZ, 0xfc, !PT ;  /* 0x0000000300037212 */ /* 0x000fca00078efcff */
[----:B------:R0:W-:Y:S01]  /*d4d0*/  STG.E.U8 desc[UR36][R16.64], R3 ;  /* 0x0000000310007986 */ /* 0x0001e2000c101124 */
[----:B------:R-:W-:Y:S05]  /*d4e0*/  BRA `(.L_x_280) ;  /* 0x0000000400b07947 */ /* 0x000fea0003800000 */
.L_x_290:
[----:B0-----:R0:W-:Y:S01]  /*d4f0*/  STG.E.U16 desc[UR36][R16.64], R7 ;  /* 0x0000000710007986 */ /* 0x0011e2000c101524 */
[----:B------:R-:W-:Y:S05]  /*d500*/  BRA `(.L_x_280) ;  /* 0x0000000400a87947 */ /* 0x000fea0003800000 */
.L_x_287:
        /* <DEDUP_REMOVED lines=12> */
.L_x_299:
        /* <DEDUP_REMOVED lines=17> */
.L_x_302:
[----:B------:R-:W-:-:S04]  /*d6e0*/  LOP3.LUT R2, R7, 0x80000000, RZ, 0xc0, !PT ;  /* 0x8000000007027812 */ /* 0x000fc800078ec0ff */
[----:B------:R-:W-:-:S04]  /*d6f0*/  SHF.R.U32.HI R3, RZ, 0x18, R2 ;  /* 0x00000018ff037819 */ /* 0x000fc80000011602 */
[----:B------:R-:W-:-:S04]  /*d700*/  LOP3.LUT R0, R0, R3, RZ, 0xfc, !PT ;  /* 0x0000000300007212 */ /* 0x000fc800078efcff */
[----:B------:R-:W-:-:S07]  /*d710*/  PRMT R8, R0, 0x7610, R8 ;  /* 0x0000761000087816 */ /* 0x000fce0000000008 */
.L_x_301:
[----:B------:R-:W-:Y:S05]  /*d720*/  BSYNC B0 ;  /* 0x0000000000007941 */ /* 0x000fea0003800000 */
.L_x_300:
[----:B------:R3:W-:Y:S01]  /*d730*/  STG.E.U8 desc[UR36][R16.64], R8 ;  /* 0x0000000810007986 */ /* 0x0007e2000c101124 */
[----:B------:R-:W-:Y:S05]  /*d740*/  BRA `(.L_x_280) ;  /* 0x0000000400187947 */ /* 0x000fea0003800000 */
.L_x_298:
        /* <DEDUP_REMOVED lines=17> */
.L_x_305:
[----:B------:R-:W-:-:S04]  /*d860*/  LOP3.LUT R2, R7, 0x80000000, RZ, 0xc0, !PT ;  /* 0x8000000007027812 */ /* 0x000fc800078ec0ff */
[----:B------:R-:W-:-:S04]  /*d870*/  SHF.R.U32.HI R3, RZ, 0x18, R2 ;  /* 0x00000018ff037819 */ /* 0x000fc80000011602 */
[----:B------:R-:W-:-:S04]  /*d880*/  LOP3.LUT R0, R0, R3, RZ, 0xfc, !PT ;  /* 0x0000000300007212 */ /* 0x000fc800078efcff */
[----:B------:R-:W-:-:S07]  /*d890*/  PRMT R8, R0, 0x7610, R8 ;  /* 0x0000761000087816 */ /* 0x000fce0000000008 */
.L_x_304:
[----:B------:R-:W-:Y:S05]  /*d8a0*/  BSYNC B0 ;  /* 0x0000000000007941 */ /* 0x000fea0003800000 */
.L_x_303:
[----:B------:R0:W-:Y:S01]  /*d8b0*/  STG.E.U8 desc[UR36][R16.64], R8 ;  /* 0x0000000810007986 */ /* 0x0001e2000c101124 */
[----:B------:R-:W-:Y:S05]  /*d8c0*/  BRA `(.L_x_280) ;  /* 0x0000000000b87947 */ /* 0x000fea0003800000 */
.L_x_297:
        /* <DEDUP_REMOVED lines=22> */
.L_x_279:
        /* <DEDUP_REMOVED lines=16> */
.L_x_308:
[----:B------:R-:W-:Y:S05]  /*db30*/  BRA `(.L_x_280) ;  /* 0x00000000001c7947 */ /* 0x000fea0003800000 */
.L_x_307:
[----:B0-----:R-:W-:-:S06]  /*db40*/  IMAD.U32 R2, R7, 0x10000, RZ ;  /* 0x0001000007027824 */ /* 0x001fcc00078e00ff */
[----:B------:R-:W0:Y:S02]  /*db50*/  F2I.U64.TRUNC R2, R2 ;  /* 0x0000000200027311 */ /* 0x000e24000020d800 */
[----:B0-----:R1:W-:Y:S01]  /*db60*/  STG.E.64 desc[UR36][R16.64], R2 ;  /* 0x0000000210007986 */ /* 0x0013e2000c101b24 */
[----:B------:R-:W-:Y:S05]  /*db70*/  BRA `(.L_x_280) ;  /* 0x00000000000c7947 */ /* 0x000fea0003800000 */
.L_x_306:
[----:B0-----:R-:W-:-:S06]  /*db80*/  IMAD.U32 R7, R7, 0x10000, RZ ;  /* 0x0001000007077824 */ /* 0x001fcc00078e00ff */
[----:B------:R-:W0:Y:S02]  /*db90*/  F2I.FTZ.U32.TRUNC.NTZ R7, R7 ;  /* 0x0000000700077305 */ /* 0x000e24000021f000 */
[----:B0-----:R0:W-:Y:S02]  /*dba0*/  STG.E desc[UR36][R16.64], R7 ;  /* 0x0000000710007986 */ /* 0x0011e4000c101924 */
.L_x_280:
[----:B------:R-:W-:-:S07]  /*dbb0*/  VIADD R19, R19, 0x80 ;  /* 0x0000008013137836 */ /* 0x000fce0000000000 */
.L_x_207:
[----:B------:R-:W-:Y:S05]  /*dbc0*/  BSYNC B6 ;  /* 0x0000000000067941 */ /* 0x000fea0003800000 */
.L_x_206:
[----:B------:R-:W-:Y:S02]  /*dbd0*/  ULDC UR4, c[0x0][0x210] ;  /* 0x0000840000047ab9 */ /* 0x000fe40000000800 */
[----:B------:R-:W-:-:S13]  /*dbe0*/  ISETP.GE.AND P0, PT, R19, UR4, PT ;  /* 0x0000000413007c0c */ /* 0x000fda000bf06270 */
[----:B------:R-:W-:Y:S05]  /*dbf0*/  @P0 EXIT ;  /* 0x000000000000094d */ /* 0x000fea0003800000 */
        /* <DEDUP_REMOVED lines=354> */
.L_x_309:
        /* <DEDUP_REMOVED lines=23> */
.L_x_313:
[----:B------:R-:W2:Y:S02]  /*f390*/  LDG.E.U8 R2, desc[UR36][R2.64] ;  /* 0x0000002402027981 */ /* 0x000ea4000c1e1100 */
[----:B--2---:R-:W-:-:S04]  /*f3a0*/  I2FP.F32.U32 R0, R2 ;  /* 0x0000000200007245 */ /* 0x004fc80000201000 */
[----:B------:R-:W-:-:S04]  /*f3b0*/  F2FP.BF16.F32.PACK_AB R0, RZ, R0 ;  /* 0x00000000ff00723e */ /* 0x000fc800000010ff */
[----:B------:R-:W-:Y:S01]  /*f3c0*/  PRMT R19, R0, 0x7610, R19 ;  /* 0x0000761000137816 */ /* 0x000fe20000000013 */
[----:B------:R-:W-:Y:S06]  /*f3d0*/  BRA `(.L_x_315) ;  /* 0x0000000c00c87947 */ /* 0x000fec0003800000 */
.L_x_312:
        /* <DEDUP_REMOVED lines=11> */
.L_x_317:
[----:B------:R-:W2:Y:S02]  /*f490*/  LDG.E R2, desc[UR36][R2.64] ;  /* 0x0000002402027981 */ /* 0x000ea4000c1e1900 */
[----:B--2---:R-:W-:-:S04]  /*f4a0*/  I2FP.F32.S32 R0, R2 ;  /* 0x0000000200007245 */ /* 0x004fc80000201400 */
[----:B------:R-:W-:-:S04]  /*f4b0*/  F2FP.BF16.F32.PACK_AB R0, RZ, R0 ;  /* 0x00000000ff00723e */ /* 0x000fc800000010ff */
[----:B------:R-:W-:Y:S01]  /*f4c0*/  PRMT R19, R0, 0x7610, R19 ;  /* 0x0000761000137816 */ /* 0x000fe20000000013 */
[----:B------:R-:W-:Y:S06]  /*f4d0*/  BRA `(.L_x_315) ;  /* 0x0000000c00887947 */ /* 0x000fec0003800000 */
.L_x_316:
[----:B------:R-:W2:Y:S02]  /*f4e0*/  LDG.E.U16 R2, desc[UR36][R2.64] ;  /* 0x0000002402027981 */ /* 0x000ea4000c1e1500 */
[----:B--2---:R-:W0:Y:S02]  /*f4f0*/  I2F.S16 R0, R2 ;  /* 0x0000000200007306 */ /* 0x004e240000101400 */
[----:B0-----:R-:W-:-:S04]  /*f500*/  F2FP.BF16.F32.PACK_AB R0, RZ, R0 ;  /* 0x00000000ff00723e */ /* 0x001fc800000010ff */
[----:B------:R-:W-:Y:S01]  /*f510*/  PRMT R19, R0, 0x7610, R19 ;  /* 0x0000761000137816 */ /* 0x000fe20000000013 */
[----:B------:R-:W-:Y:S06]  /*f520*/  BRA `(.L_x_315) ;  /* 0x0000000c00747947 */ /* 0x000fec0003800000 */
.L_x_311:
        /* <DEDUP_REMOVED lines=9> */
.L_x_319:
[----:B------:R-:W2:Y:S02]  /*f5c0*/  LDG.E.U16 R0, desc[UR36][R2.64] ;  /* 0x0000002402007981 */ /* 0x000ea4000c1e1500 */
[----:B--2---:R-:W-:-:S05]  /*f5d0*/  HADD2.F32 R0, -RZ, R0.H0_H0 ;  /* 0x20000000ff007230 */ /* 0x004fca0000004100 */
[----:B------:R-:W-:-:S04]  /*f5e0*/  F2FP.BF16.F32.PACK_AB R0, RZ, R0 ;  /* 0x00000000ff00723e */ /* 0x000fc800000010ff */
[----:B------:R-:W-:Y:S01]  /*f5f0*/  PRMT R19, R0, 0x7610, R19 ;  /* 0x0000761000137816 */ /* 0x000fe20000000013 */
[----:B------:R-:W-:Y:S06]  /*f600*/  BRA `(.L_x_315) ;  /* 0x0000000c003c7947 */ /* 0x000fec0003800000 */
.L_x_318:
        /* <DEDUP_REMOVED lines=9> */
.L_x_321:
[----:B------:R-:W2:Y:S02]  /*f6a0*/  LDG.E.U16 R2, desc[UR36][R2.64] ;  /* 0x0000002402027981 */ /* 0x000ea4000c1e1500 */
[----:B--2---:R-:W-:-:S05]  /*f6b0*/  HADD2.F32 R0, -RZ, R2.H0_H0 ;  /* 0x20000002ff007230 */ /* 0x004fca0000004100 */
[----:B------:R-:W-:-:S04]  /*f6c0*/  F2FP.BF16.F32.PACK_AB R0, RZ, R0 ;  /* 0x00000000ff00723e */ /* 0x000fc800000010ff */
[----:B------:R-:W-:Y:S01]  /*f6d0*/  PRMT R19, R0, 0x7610, R19 ;  /* 0x0000761000137816 */ /* 0x000fe20000000013 */
[----:B------:R-:W-:Y:S06]  /*f6e0*/  BRA `(.L_x_315) ;  /* 0x0000000c00047947 */ /* 0x000fec0003800000 */
.L_x_320:
        /* <DEDUP_REMOVED lines=9> */
.L_x_310:
        /* <DEDUP_REMOVED lines=14> */
.L_x_324:
        /* <DEDUP_REMOVED lines=9> */
.L_x_323:
        /* <DEDUP_REMOVED lines=28> */
.L_x_326:
        /* <DEDUP_REMOVED lines=15> */
.L_x_325:
[----:B------:R0:W5:Y:S01]  /*fba0*/  LDG.E.U16 R19, desc[UR36][R2.64] ;  /* 0x0000002402137981 */ /* 0x000162000c1e1500 */
[----:B------:R-:W-:Y:S05]  /*fbb0*/  BRA `(.L_x_315) ;  /* 0x0000000400d07947 */ /* 0x000fea0003800000 */
.L_x_322:
        /* <DEDUP_REMOVED lines=13> */
.L_x_329:
        /* <DEDUP_REMOVED lines=21> */
.L_x_333:
[----:B------:R-:W-:Y:S05]  /*fde0*/  BSYNC B1 ;  /* 0x0000000000017941 */ /* 0x000fea0003800000 */
.L_x_332:
[----:B------:R-:W-:Y:S01]  /*fdf0*/  LEA R3, R0, 0x3b800000, 0x17 ;  /* 0x3b80000000037811 */ /* 0x000fe200078eb8ff */
[----:B------:R-:W-:-:S05]  /*fe00*/  IMAD.SHL.U32 R0, R2, 0x100000, RZ ;  /* 0x0010000002007824 */ /* 0x000fca00078e00ff */
[----:B------:R-:W-:-:S07]  /*fe10*/  LOP3.LUT R0, R3, R0, R4, 0xfe, !PT ;  /* 0x0000000003007212 */ /* 0x000fce00078efe04 */
.L_x_331:
[----:B------:R-:W-:Y:S05]  /*fe20*/  BSYNC B0 ;  /* 0x0000000000007941 */ /* 0x000fea0003800000 */
.L_x_330:
[----:B------:R-:W-:-:S04]  /*fe30*/  F2FP.BF16.F32.PACK_AB R0, RZ, R0 ;  /* 0x00000000ff00723e */ /* 0x000fc800000010ff */
[----:B------:R-:W-:Y:S01]  /*fe40*/  PRMT R19, R0, 0x7610, R19 ;  /* 0x0000761000137816 */ /* 0x000fe20000000013 */
[----:B------:R-:W-:Y:S06]  /*fe50*/  BRA `(.L_x_315) ;  /* 0x0000000400287947 */ /* 0x000fec0003800000 */
.L_x_328:
        /* <DEDUP_REMOVED lines=21> */
.L_x_337:
[----:B------:R-:W-:Y:S05]  /*ffb0*/  BSYNC B1 ;  /* 0x0000000000017941 */ /* 0x000fea0003800000 */
.L_x_336:
[----:B------:R-:W-:Y:S01]  /*ffc0*/  LEA R3, R0, 0x37800000, 0x17 ;  /* 0x3780000000037811 */ /* 0x000fe200078eb8ff */
[----:B------:R-:W-:-:S05]  /*ffd0*/  IMAD.SHL.U32 R0, R2, 0x200000, RZ ;  /* 0x0020000002007824 */ /* 0x000fca00078e00ff */
[----:B------:R-:W-:-:S07]  /*ffe0*/  LOP3.LUT R0, R3, R0, R4, 0xfe, !PT ;  /* 0x0000000003007212 */ /* 0x000fce00078efe04 */
.L_x_335:
[----:B------:R-:W-:Y:S05]  /*fff0*/  BSYNC B0 ;  /* 0x0000000000007941 */ /* 0x000fea0003800000 */
.L_x_334:
[----:B------:R-:W-:-:S04]  /*10000*/  F2FP.BF16.F32.PACK_AB R0, RZ, R0 ;  /* 0x00000000ff00723e */ /* 0x000fc800000010ff */
[----:B------:R-:W-:Y:S01]  /*10010*/  PRMT R19, R0, 0x7610, R19 ;  /* 0x0000761000137816 */ /* 0x000fe20000000013 */
[----:B------:R-:W-:Y:S06]  /*10020*/  BRA `(.L_x_315) ;  /* 0x0000000000b47947 */ /* 0x000fec0003800000 */
.L_x_327:
        /* <DEDUP_REMOVED lines=14> */
.L_x_341:
[----:B------:R-:W-:Y:S05]  /*10110*/  BSYNC B0 ;  /* 0x0000000000007941 */ /* 0x000fea0003800000 */
.L_x_340:
[----:B------:R-:W-:-:S04]  /*10120*/  F2FP.BF16.F32.PACK_AB R0, RZ, R0 ;  /* 0x00000000ff00723e */ /* 0x000fc800000010ff */
[----:B------:R-:W-:Y:S01]  /*10130*/  PRMT R19, R0, 0x7610, R19 ;  /* 0x0000761000137816 */ /* 0x000fe20000000013 */
[----:B------:R-:W-:Y:S06]  /*10140*/  BRA `(.L_x_315) ;  /* 0x00000000006c7947 */ /* 0x000fec0003800000 */
.L_x_314:
        /* <DEDUP_REMOVED lines=16> */
.L_x_342:
[----:B------:R-:W-:Y:S01]  /*10250*/  PRMT R19, RZ, 0x7610, R19 ;  /* 0x00007610ff137816 */ /* 0x000fe20000000013 */
[----:B------:R-:W-:Y:S06]  /*10260*/  BRA `(.L_x_315) ;  /* 0x0000000000247947 */ /* 0x000fec0003800000 */
.L_x_339:
[----:B------:R-:W2:Y:S02]  /*10270*/  LDG.E.64 R2, desc[UR36][R2.64] ;  /* 0x0000002402027981 */ /* 0x000ea4000c1e1b00 */
[----:B--2---:R-:W0:Y:S02]  /*10280*/  I2F.U64 R0, R2 ;  /* 0x0000000200007312 */ /* 0x004e240000301000 */
[----:B0-----:R-:W-:-:S04]  /*10290*/  F2FP.BF16.F32.PACK_AB R0, RZ, R0 ;  /* 0x00000000ff00723e */ /* 0x001fc800000010ff */
[----:B------:R-:W-:Y:S01]  /*102a0*/  PRMT R19, R0, 0x7610, R19 ;  /* 0x0000761000137816 */ /* 0x000fe20000000013 */
[----:B------:R-:W-:Y:S06]  /*102b0*/  BRA `(.L_x_315) ;  /* 0x0000000000107947 */ /* 0x000fec0003800000 */
.L_x_338:
[----:B------:R-:W2:Y:S02]  /*102c0*/  LDG.E R2, desc[UR36][R2.64] ;  /* 0x0000002402027981 */ /* 0x000ea4000c1e1900 */
[----:B--2---:R-:W-:-:S04]  /*102d0*/  I2FP.F32.U32 R0, R2 ;  /* 0x0000000200007245 */ /* 0x004fc80000201000 */
[----:B------:R-:W-:-:S04]  /*102e0*/  F2FP.BF16.F32.PACK_AB R0, RZ, R0 ;  /* 0x00000000ff00723e */ /* 0x000fc800000010ff */
[----:B------:R-:W-:-:S07]  /*102f0*/  PRMT R19, R0, 0x7610, R19 ;  /* 0x0000761000137816 */ /* 0x000fce0000000013 */
.L_x_315:
        /* <DEDUP_REMOVED lines=19> */
.L_x_346:
[----:B------:R-:W2:Y:S02]  /*10430*/  LDG.E.U8 R2, desc[UR36][R2.64] ;  /* 0x0000002402027981 */ /* 0x000ea4000c1e1100 */
[----:B--2---:R-:W-:-:S04]  /*10440*/  I2FP.F32.U32 R0, R2 ;  /* 0x0000000200007245 */ /* 0x004fc80000201000 */
[----:B------:R-:W-:Y:S01]  /*10450*/  F2FP.BF16.F32.PACK_AB R0, RZ, R0 ;  /* 0x00000000ff00723e */ /* 0x000fe200000010ff */
[----:B------:R-:W-:Y:S06]  /*10460*/  BRA `(.L_x_348) ;  /* 0x0000000c00907947 */ /* 0x000fec0003800000 */
.L_x_345:
        /* <DEDUP_REMOVED lines=10> */
.L_x_350:
[----:B------:R-:W2:Y:S02]  /*10510*/  LDG.E R2, desc[UR36][R2.64] ;  /* 0x0000002402027981 */ /* 0x000ea4000c1e1900 */
[----:B--2---:R-:W-:-:S04]  /*10520*/  I2FP.F32.S32 R0, R2 ;  /* 0x0000000200007245 */ /* 0x004fc80000201400 */
[----:B------:R-:W-:Y:S01]  /*10530*/  F2FP.BF16.F32.PACK_AB R0, RZ, R0 ;  /* 0x00000000ff00723e */ /* 0x000fe200000010ff */
[----:B------:R-:W-:Y:S06]  /*10540*/  BRA `(.L_x_348) ;  /* 0x0000000c00587947 */ /* 0x000fec0003800000 */
.L_x_349:
[----:B------:R-:W2:Y:S02]  /*10550*/  LDG.E.U16 R2, desc[UR36][R2.64] ;  /* 0x0000002402027981 */ /* 0x000ea4000c1e1500 */
[----:B--2---:R-:W0:Y:S02]  /*10560*/  I2F.S16 R0, R2 ;  /* 0x0000000200007306 */ /* 0x004e240000101400 */
[----:B0-----:R-:W-:Y:S01]  /*10570*/  F2FP.BF16.F32.PACK_AB R0, RZ, R0 ;  /* 0x00000000ff00723e */ /* 0x001fe200000010ff */
[----:B------:R-:W-:Y:S06]  /*10580*/  BRA `(.L_x_348) ;  /* 0x0000000c00487947 */ /* 0x000fec0003800000 */
.L_x_344:
        /* <DEDUP_REMOVED lines=9> */
.L_x_352:
[----:B------:R-:W2:Y:S02]  /*10620*/  LDG.E.U16 R0, desc[UR36][R2.64] ;  /* 0x0000002402007981 */ /* 0x000ea4000c1e1500 */
[----:B--2---:R-:W-:-:S05]  /*10630*/  HADD2.F32 R0, -RZ, R0.H0_H0 ;  /* 0x20000000ff007230 */ /* 0x004fca0000004100 */
[----:B------:R-:W-:Y:S01]  /*10640*/  F2FP.BF16.F32.PACK_AB R0, RZ, R0 ;  /* 0x00000000ff00723e */ /* 0x000fe200000010ff */
[----:B------:R-:W-:Y:S06]  /*10650*/  BRA `(.L_x_348) ;  /* 0x0000000c00147947 */ /* 0x000fec0003800000 */
.L_x_351:
        /* <DEDUP_REMOVED lines=9> */
.L_x_354:
[----:B------:R-:W2:Y:S02]  /*106f0*/  LDG.E.U16 R2, desc[UR36][R2.64] ;  /* 0x0000002402027981 */ /* 0x000ea4000c1e1500 */
[----:B--2---:R-:W-:-:S05]  /*10700*/  HADD2.F32 R0, -RZ, R2.H0_H0 ;  /* 0x20000002ff007230 */ /* 0x004fca0000004100 */
[----:B------:R-:W-:Y:S01]  /*10710*/  F2FP.BF16.F32.PACK_AB R0, RZ, R0 ;  /* 0x00000000ff00723e */ /* 0x000fe200000010ff */
[----:B------:R-:W-:Y:S06]  /*10720*/  BRA `(.L_x_348) ;  /* 0x0000000800e07947 */ /* 0x000fec0003800000 */
.L_x_353:
        /* <DEDUP_REMOVED lines=8> */
.L_x_343:
        /* <DEDUP_REMOVED lines=13> */
.L_x_357:
        /* <DEDUP_REMOVED lines=8> */
.L_x_356:
        /* <DEDUP_REMOVED lines=28> */
.L_x_359:
        /* <DEDUP_REMOVED lines=15> */
.L_x_358:
[----:B------:R0:W5:Y:S01]  /*10bb0*/  LDG.E.U16 R0, desc[UR36][R2.64] ;  /* 0x0000002402007981 */ /* 0x000162000c1e1500 */
[----:B------:R-:W-:Y:S05]  /*10bc0*/  BRA `(.L_x_348) ;  /* 0x0000000400b87947 */ /* 0x000fea0003800000 */
.L_x_355:
        /* <DEDUP_REMOVED lines=12> */
.L_x_362:
        /* <DEDUP_REMOVED lines=21> */
.L_x_366:
[----:B------:R-:W-:Y:S05]  /*10de0*/  BSYNC B1 ;  /* 0x0000000000017941 */ /* 0x000fea0003800000 */
.L_x_365:
[----:B------:R-:W-:Y:S01]  /*10df0*/  LEA R3, R0, 0x3b800000, 0x17 ;  /* 0x3b80000000037811 */ /* 0x000fe200078eb8ff */
[----:B------:R-:W-:-:S05]  /*10e00*/  IMAD.SHL.U32 R0, R2, 0x100000, RZ ;  /* 0x0010000002007824 */ /* 0x000fca00078e00ff */
[----:B------:R-:W-:-:S07]  /*10e10*/  LOP3.LUT R0, R3, R0, R4, 0xfe, !PT ;  /* 0x0000000003007212 */ /* 0x000fce00078efe04 */
.L_x_364:
[----:B------:R-:W-:Y:S05]  /*10e20*/  BSYNC B0 ;  /* 0x0000000000007941 */ /* 0x000fea0003800000 */
.L_x_363:
[----:B------:R-:W-:Y:S01]  /*10e30*/  F2FP.BF16.F32.PACK_AB R0, RZ, R0 ;  /* 0x00000000ff00723e */ /* 0x000fe200000010ff */
[----:B------:R-:W-:Y:S06]  /*10e40*/  BRA `(.L_x_348) ;  /* 0x0000000400187947 */ /* 0x000fec0003800000 */
.L_x_361:
        /* <DEDUP_REMOVED lines=21> */
.L_x_370:
[----:B------:R-:W-:Y:S05]  /*10fa0*/  BSYNC B1 ;  /* 0x0000000000017941 */ /* 0x000fea0003800000 */
.L_x_369:
[----:B------:R-:W-:Y:S01]  /*10fb0*/  LEA R3, R0, 0x37800000, 0x17 ;  /* 0x3780000000037811 */ /* 0x000fe200078eb8ff */
[----:B------:R-:W-:-:S05]  /*10fc0*/  IMAD.SHL.U32 R0, R2, 0x200000, RZ ;  /* 0x0020000002007824 */ /* 0x000fca00078e00ff */
[----:B------:R-:W-:-:S07]  /*10fd0*/  LOP3.LUT R0, R3, R0, R4, 0xfe, !PT ;  /* 0x0000000003007212 */ /* 0x000fce00078efe04 */
.L_x_368:
[----:B------:R-:W-:Y:S05]  /*10fe0*/  BSYNC B0 ;  /* 0x0000000000007941 */ /* 0x000fea0003800000 */
.L_x_367:
[----:B------:R-:W-:Y:S01]  /*10ff0*/  F2FP.BF16.F32.PACK_AB R0, RZ, R0 ;  /* 0x00000000ff00723e */ /* 0x000fe200000010ff */
[----:B------:R-:W-:Y:S06]  /*11000*/  BRA `(.L_x_348) ;  /* 0x0000000000a87947 */ /* 0x000fec0003800000 */
.L_x_360:
        /* <DEDUP_REMOVED lines=14> */
.L_x_374:
[----:B------:R-:W-:Y:S05]  /*110f0*/  BSYNC B0 ;  /* 0x0000000000007941 */ /* 0x000fea0003800000 */
.L_x_373:
[----:B------:R-:W-:Y:S01]  /*11100*/  F2FP.BF16.F32.PACK_AB R0, RZ, R0 ;  /* 0x00000000ff00723e */ /* 0x000fe200000010ff */
[----:B------:R-:W-:Y:S06]  /*11110*/  BRA `(.L_x_348) ;  /* 0x0000000000647947 */ /* 0x000fec0003800000 */
.L_x_347:
        /* <DEDUP_REMOVED lines=16> */
.L_x_375:
[----:B------:R-:W-:Y:S01]  /*11220*/  PRMT R0, RZ, 0x7610, R0 ;  /* 0x00007610ff007816 */ /* 0x000fe20000000000 */
[----:B------:R-:W-:Y:S06]  /*11230*/  BRA `(.L_x_348) ;  /* 0x00000000001c7947 */ /* 0x000fec0003800000 */
.L_x_372:
[----:B------:R-:W2:Y:S02]  /*11240*/  LDG.E.64 R2, desc[UR36][R2.64] ;  /* 0x0000002402027981 */ /* 0x000ea4000c1e1b00 */
[----:B--2---:R-:W0:Y:S02]  /*11250*/  I2F.U64 R0, R2 ;  /* 0x0000000200007312 */ /* 0x004e240000301000 */
[----:B0-----:R-:W-:Y:S01]  /*11260*/  F2FP.BF16.F32.PACK_AB R0, RZ, R0 ;  /* 0x00000000ff00723e */ /* 0x001fe200000010ff */
[----:B------:R-:W-:Y:S06]  /*11270*/  BRA `(.L_x_348) ;  /* 0x00000000000c7947 */ /* 0x000fec0003800000 */
.L_x_371:
[----:B------:R-:W2:Y:S02]  /*11280*/  LDG.E R2, desc[UR36][R2.64] ;  /* 0x0000002402027981 */ /* 0x000ea4000c1e1900 */
[----:B--2---:R-:W-:-:S04]  /*11290*/  I2FP.F32.U32 R0, R2 ;  /* 0x0000000200007245 */ /* 0x004fc80000201000 */
[----:B------:R-:W-:-:S07]  /*112a0*/  F2FP.BF16.F32.PACK_AB R0, RZ, R0 ;  /* 0x00000000ff00723e */ /* 0x000fce00000010ff */
.L_x_348:
        /* <DEDUP_REMOVED lines=57> */
[----:B0-----:R-:W-:Y:S01]  /*11640*/  STG.E.U8 desc[UR36][R16.64], R3 ;  /* 0x0000000310007986 */ /* 0x001fe2000c101124 */
[----:B------:R-:W-:Y:S05]  /*11650*/  EXIT ;  /* 0x000000000000794d */ /* 0x000fea0003800000 */
.L_x_379:
[----:B-1----:R-:W-:-:S06]  /*11660*/  IMAD.U32 R3, R3, 0x10000, RZ ;  /* 0x0001000003037824 */ /* 0x002fcc00078e00ff */
[----:B------:R-:W1:Y:S02]  /*11670*/  F2I.S64.TRUNC R2, R3 ;  /* 0x0000000300027311 */ /* 0x000e64000020d900 */
[----:B-1----:R-:W-:Y:S01]  /*11680*/  STG.E.U8 desc[UR36][R16.64], R2 ;  /* 0x0000000210007986 */ /* 0x002fe2000c101124 */
[----:B------:R-:W-:Y:S05]  /*11690*/  EXIT ;  /* 0x000000000000794d */ /* 0x000fea0003800000 */
.L_x_378:
        /* <DEDUP_REMOVED lines=8> */
[----:B-1----:R-:W-:Y:S01]  /*11720*/  STG.E.64 desc[UR36][R16.64], R2 ;  /* 0x0000000210007986 */ /* 0x002fe2000c101b24 */
[----:B------:R-:W-:Y:S05]  /*11730*/  EXIT ;  /* 0x000000000000794d */ /* 0x000fea0003800000 */
.L_x_382:
[----:B-1----:R-:W-:-:S06]  /*11740*/  IMAD.U32 R3, R3, 0x10000, RZ ;  /* 0x0001000003037824 */ /* 0x002fcc00078e00ff */
[----:B------:R-:W1:Y:S02]  /*11750*/  F2I.FTZ.TRUNC.NTZ R3, R3 ;  /* 0x0000000300037305 */ /* 0x000e64000021f100 */
[----:B-1----:R-:W-:Y:S01]  /*11760*/  STG.E desc[UR36][R16.64], R3 ;  /* 0x0000000310007986 */ /* 0x002fe2000c101924 */
[----:B------:R-:W-:Y:S05]  /*11770*/  EXIT ;  /* 0x000000000000794d */ /* 0x000fea0003800000 */
.L_x_381:
[----:B-1----:R-:W-:-:S06]  /*11780*/  IMAD.U32 R3, R3, 0x10000, RZ ;  /* 0x0001000003037824 */ /* 0x002fcc00078e00ff */
[----:B------:R-:W1:Y:S02]  /*11790*/  F2I.FTZ.TRUNC.NTZ R3, R3 ;  /* 0x0000000300037305 */ /* 0x000e64000021f100 */
[----:B-1----:R-:W-:Y:S01]  /*117a0*/  STG.E.U16 desc[UR36][R16.64], R3 ;  /* 0x0000000310007986 */ /* 0x002fe2000c101524 */
[----:B------:R-:W-:Y:S05]  /*117b0*/  EXIT ;  /* 0x000000000000794d */ /* 0x000fea0003800000 */
.L_x_377:
[----:B------:R-:W-:-:S13]  /*117c0*/  ISETP.GT.AND P0, PT, R2, 0x6, PT ;  /* 0x000000060200780c */ /* 0x000fda0003f04270 */
[----:B------:R-:W-:Y:S05]  /*117d0*/  @P0 BRA `(.L_x_383) ;  /* 0x00000000002c0947 */ /* 0x000fea0003800000 */
[----:B------:R-:W-:-:S13]  /*117e0*/  ISETP.NE.AND P0, PT, R2, 0x5, PT ;  /* 0x000000050200780c */ /* 0x000fda0003f05270 */
[----:B------:R-:W-:Y:S05]  /*117f0*/  @!P0 BRA `(.L_x_384) ;  /* 0x0000000000148947 */ /* 0x000fea0003800000 */
[----:B------:R-:W-:-:S13]  /*11800*/  ISETP.NE.AND P0, PT, R2, 0x6, PT ;  /* 0x000000060200780c */ /* 0x000fda0003f05270 */
[----:B------:R-:W-:Y:S05]  /*11810*/  @P0 BRA `(.L_x_380) ;  /* 0x0000000800c40947 */ /* 0x000fea0003800000 */
[----:B-1----:R-:W-:-:S05]  /*11820*/  IMAD.U32 R3, R3, 0x10000, RZ ;  /* 0x0001000003037824 */ /* 0x002fca00078e00ff */
[----:B------:R-:W-:Y:S01]  /*11830*/  STG.E desc[UR36][R16.64], R3 ;  /* 0x0000000310007986 */ /* 0x000fe2000c101924 */
[----:B------:R-:W-:Y:S05]  /*11840*/  EXIT ;  /* 0x000000000000794d */ /* 0x000fea0003800000 */
.L_x_384:
[----:B01----:R-:W-:-:S05]  /*11850*/  IMAD.U32 R0, R3, 0x10000, RZ ;  /* 0x0001000003007824 */ /* 0x003fca00078e00ff */
[----:B------:R-:W-:-:S05]  /*11860*/  F2FP.F16.F32.PACK_AB R0, RZ, R0 ;  /* 0x00000000ff00723e */ /* 0x000fca00000000ff */
[----:B------:R-:W-:Y:S01]  /*11870*/  STG.E.U16 desc[UR36][R16.64], R0 ;  /* 0x0000000010007986 */ /* 0x000fe2000c101524 */
[----:B------:R-:W-:Y:S05]  /*11880*/  EXIT ;  /* 0x000000000000794d */ /* 0x000fea0003800000 */
.L_x_383:
        /* <DEDUP_REMOVED lines=8> */
[----:B------:R-:W-:Y:S01]  /*11910*/  STG.E.64 desc[UR36][R16.64], R2 ;  /* 0x0000000210007986 */ /* 0x000fe2000c101b24 */
[----:B------:R-:W-:Y:S05]  /*11920*/  EXIT ;  /* 0x000000000000794d */ /* 0x000fea0003800000 */
.L_x_386:
[----:B-1----:R-:W-:-:S05]  /*11930*/  IMAD.U32 R3, R3, 0x10000, RZ ;  /* 0x0001000003037824 */ /* 0x002fca00078e00ff */
[----:B------:R-:W-:-:S04]  /*11940*/  F2FP.F16.F32.PACK_AB R3, RZ, R3 ;  /* 0x00000003ff03723e */ /* 0x000fc800000000ff */
[----:B------:R-:W-:-:S05]  /*11950*/  PRMT R3, R3, 0x5410, RZ ;  /* 0x0000541003037816 */ /* 0x000fca00000000ff */
[----:B------:R-:W-:Y:S01]  /*11960*/  STG.E desc[UR36][R16.64], R3 ;  /* 0x0000000310007986 */ /* 0x000fe2000c101924 */
[----:B------:R-:W-:Y:S05]  /*11970*/  EXIT ;  /* 0x000000000000794d */ /* 0x000fea0003800000 */
.L_x_385:
[----:B-1----:R-:W-:-:S04]  /*11980*/  IMAD.U32 R2, R3, 0x10000, RZ ;  /* 0x0001000003027824 */ /* 0x002fc800078e00ff */
[----:B------:R-:W-:-:S06]  /*11990*/  FMUL.FTZ R2, R2, 1 ;  /* 0x3f80000002027820 */ /* 0x000fcc0000410000 */
[----:B------:R-:W1:Y:S02]  /*119a0*/  F2F.F64.F32 R2, R2 ;  /* 0x0000000200027310 */ /* 0x000e640000201800 */
[----:B-1----:R-:W-:Y:S01]  /*119b0*/  STG.E.64 desc[UR36][R16.64], R2 ;  /* 0x0000000210007986 */ /* 0x002fe2000c101b24 */
[----:B------:R-:W-:Y:S05]  /*119c0*/  EXIT ;  /* 0x000000000000794d */ /* 0x000fea0003800000 */
.L_x_376:
        /* <DEDUP_REMOVED lines=11> */
[----:B------:R-:W-:Y:S01]  /*11a80*/  STG.E.U8 desc[UR36][R16.64], R3 ;  /* 0x0000000310007986 */ /* 0x000fe2000c101124 */
[----:B------:R-:W-:Y:S05]  /*11a90*/  EXIT ;  /* 0x000000000000794d */ /* 0x000fea0003800000 */
.L_x_389:
[----:B-1----:R-:W-:Y:S01]  /*11aa0*/  IMAD.U32 R3, R3, 0x10000, RZ ;  /* 0x0001000003037824 */ /* 0x002fe200078e00ff */
[----:B------:R-:W-:-:S03]  /*11ab0*/  CS2R R6, SRZ ;  /* 0x0000000000067805 */ /* 0x000fc6000001ff00 */
[----:B------:R-:W-:-:S04]  /*11ac0*/  FMUL.FTZ R3, R3, 1 ;  /* 0x3f80000003037820 */ /* 0x000fc80000410000 */
[----:B------:R-:W1:Y:S02]  /*11ad0*/  F2F.F64.F32 R4, R3 ;  /* 0x0000000300047310 */ /* 0x000e640000201800 */
[----:B-1----:R-:W-:Y:S01]  /*11ae0*/  STG.E.128 desc[UR36][R16.64], R4 ;  /* 0x0000000410007986 */ /* 0x002fe2000c101d24 */
[----:B------:R-:W-:Y:S05]  /*11af0*/  EXIT ;  /* 0x000000000000794d */ /* 0x000fea0003800000 */
.L_x_388:
        /* <DEDUP_REMOVED lines=21> */
.L_x_393:
[----:B------:R-:W-:Y:S05]  /*11c50*/  BSYNC B0 ;  /* 0x0000000000007941 */ /* 0x000fea0003800000 */
.L_x_392:
[----:B------:R-:W-:-:S05]  /*11c60*/  LOP3.LUT R3, R0, R3, RZ, 0xfc, !PT ;  /* 0x0000000300037212 */ /* 0x000fca00078efcff */
[----:B------:R-:W-:Y:S01]  /*11c70*/  STG.E.U8 desc[UR36][R16.64], R3 ;  /* 0x0000000310007986 */ /* 0x000fe2000c101124 */
[----:B------:R-:W-:Y:S05]  /*11c80*/  EXIT ;  /* 0x000000000000794d */ /* 0x000fea0003800000 */
.L_x_391:
        /* <DEDUP_REMOVED lines=13> */
.L_x_395:
[----:B0-----:R-:W-:Y:S01]  /*11d60*/  IMAD.MOV.U32 R0, RZ, RZ, 0x7f ;  /* 0x0000007fff007424 */ /* 0x001fe200078e00ff */
[----:B------:R-:W-:-:S04]  /*11d70*/  ISETP.GT.U32.AND P0, PT, R2, 0x7f800000, PT ;  /* 0x7f8000000200780c */ /* 0x000fc80003f04070 */
[----:B------:R-:W-:-:S09]  /*11d80*/  SEL R0, R0, 0x7c, P0 ;  /* 0x0000007c00007807 */ /* 0x000fd20000000000 */
.L_x_396:
[----:B------:R-:W-:Y:S05]  /*11d90*/  BSYNC B0 ;  /* 0x0000000000007941 */ /* 0x000fea0003800000 */
.L_x_394:
[----:B------:R-:W-:-:S04]  /*11da0*/  LOP3.LUT R2, R3, 0x80000000, RZ, 0xc0, !PT ;  /* 0x8000000003027812 */ /* 0x000fc800078ec0ff */
[----:B------:R-:W-:-:S04]  /*11db0*/  SHF.R.U32.HI R3, RZ, 0x18, R2 ;  /* 0x00000018ff037819 */ /* 0x000fc80000011602 */
[----:B------:R-:W-:-:S05]  /*11dc0*/  LOP3.LUT R3, R0, R3, RZ, 0xfc, !PT ;  /* 0x0000000300037212 */ /* 0x000fca00078efcff */
[----:B------:R-:W-:Y:S01]  /*11dd0*/  STG.E.U8 desc[UR36][R16.64], R3 ;  /* 0x0000000310007986 */ /* 0x000fe2000c101124 */
[----:B------:R-:W-:Y:S05]  /*11de0*/  EXIT ;  /* 0x000000000000794d */ /* 0x000fea0003800000 */
.L_x_390:
[----:B-1----:R-:W-:Y:S01]  /*11df0*/  STG.E.U16 desc[UR36][R16.64], R3 ;  /* 0x0000000310007986 */ /* 0x002fe2000c101524 */
[----:B------:R-:W-:Y:S05]  /*11e00*/  EXIT ;  /* 0x000000000000794d */ /* 0x000fea0003800000 */
.L_x_387:
        /* <DEDUP_REMOVED lines=10> */
[----:B-1----:R-:W-:Y:S01]  /*11eb0*/  STG.E.U16 desc[UR36][R16.64], R3 ;  /* 0x0000000310007986 */ /* 0x002fe2000c101524 */
[----:B------:R-:W-:Y:S05]  /*11ec0*/  EXIT ;  /* 0x000000000000794d */ /* 0x000fea0003800000 */
.L_x_399:
        /* <DEDUP_REMOVED lines=17> */
.L_x_402:
[----:B------:R-:W-:-:S04]  /*11fe0*/  LOP3.LUT R2, R3, 0x80000000, RZ, 0xc0, !PT ;  /* 0x8000000003027812 */ /* 0x000fc800078ec0ff */
[----:B------:R-:W-:-:S04]  /*11ff0*/  SHF.R.U32.HI R3, RZ, 0x18, R2 ;  /* 0x00000018ff037819 */ /* 0x000fc80000011602 */
[----:B------:R-:W-:-:S04]  /*12000*/  LOP3.LUT R0, R0, R3, RZ, 0xfc, !PT ;  /* 0x0000000300007212 */ /* 0x000fc800078efcff */
[----:B------:R-:W-:-:S07]  /*12010*/  PRMT R8, R0, 0x7610, R8 ;  /* 0x0000761000087816 */ /* 0x000fce0000000008 */
.L_x_401:
[----:B------:R-:W-:Y:S05]  /*12020*/  BSYNC B0 ;  /* 0x0000000000007941 */ /* 0x000fea0003800000 */
.L_x_400:
[----:B------:R-:W-:Y:S01]  /*12030*/  STG.E.U8 desc[UR36][R16.64], R8 ;  /* 0x0000000810007986 */ /* 0x000fe2000c101124 */
[----:B------:R-:W-:Y:S05]  /*12040*/  EXIT ;  /* 0x000000000000794d */ /* 0x000fea0003800000 */
.L_x_398:
        /* <DEDUP_REMOVED lines=17> */
.L_x_405:
[----:B------:R-:W-:-:S04]  /*12160*/  LOP3.LUT R2, R3, 0x80000000, RZ, 0xc0, !PT ;  /* 0x8000000003027812 */ /* 0x000fc800078ec0ff */
[----:B------:R-:W-:-:S04]  /*12170*/  SHF.R.U32.HI R3, RZ, 0x18, R2 ;  /* 0x00000018ff037819 */ /* 0x000fc80000011602 */
[----:B------:R-:W-:-:S04]  /*12180*/  LOP3.LUT R0, R0, R3, RZ, 0xfc, !PT ;  /* 0x0000000300007212 */ /* 0x000fc800078efcff */
[----:B------:R-:W-:-:S07]  /*12190*/  PRMT R8, R0, 0x7610, R8 ;  /* 0x0000761000087816 */ /* 0x000fce0000000008 */
.L_x_404:
[----:B------:R-:W-:Y:S05]  /*121a0*/  BSYNC B0 ;  /* 0x0000000000007941 */ /* 0x000fea0003800000 */
.L_x_403:
[----:B------:R-:W-:Y:S01]  /*121b0*/  STG.E.U8 desc[UR36][R16.64], R8 ;  /* 0x0000000810007986 */ /* 0x000fe2000c101124 */
[----:B------:R-:W-:Y:S05]  /*121c0*/  EXIT ;  /* 0x000000000000794d */ /* 0x000fea0003800000 */
.L_x_397:
        /* <DEDUP_REMOVED lines=20> */
[----:B------:R-:W-:Y:S01]  /*12310*/  STG.E.U8 desc[UR36][R16.64], R3 ;  /* 0x0000000310007986 */ /* 0x000fe2000c101124 */
[----:B------:R-:W-:Y:S05]  /*12320*/  EXIT ;  /* 0x000000000000794d */ /* 0x000fea0003800000 */
.L_x_380:
[----:B0-----:R-:W-:Y:S01]  /*12330*/  MOV R0, 0x0 ;  /* 0x0000000000007802 */ /* 0x001fe20000000f00 */
[----:B------:R-:W-:Y:S01]  /*12340*/  ULDC.64 UR4, c[0x4][0x128] ;  /* 0x01004a0000047ab9 */ /* 0x000fe20000000a00 */
[----:B------:R-:W-:Y:S01]  /*12350*/  ULDC.64 UR6, c[0x4][0x40] ;  /* 0x0100100000067ab9 */ /* 0x000fe20000000a00 */
[----:B------:R-:W-:Y:S01]  /*12360*/  IMAD.U32 R4, RZ, RZ, UR4 ;  /* 0x00000004ff047e24 */ /* 0x000fe2000f8e00ff */
[----:B-1----:R0:W1:Y:S01]  /*12370*/  LDC.64 R2, c[0x4][R0] ;  /* 0x0100000000027b82 */ /* 0x0020620000000a00 */
[----:B------:R-:W-:Y:S01]  /*12380*/  IMAD.U32 R5, RZ, RZ, UR5 ;  /* 0x00000005ff057e24 */ /* 0x000fe2000f8e00ff */
[----:B------:R-:W-:Y:S01]  /*12390*/  ULDC.64 UR4, c[0x4][0x130] ;  /* 0x01004c0000047ab9 */ /* 0x000fe20000000a00 */
[----:B------:R-:W-:Y:S02]  /*123a0*/  IMAD.U32 R10, RZ, RZ, UR6 ;  /* 0x00000006ff0a7e24 */ /* 0x000fe4000f8e00ff */
[----:B------:R-:W-:Y:S02]  /*123b0*/  IMAD.U32 R6, RZ, RZ, UR4 ;  /* 0x00000004ff067e24 */ /* 0x000fe4000f8e00ff */
[----:B------:R-:W-:-:S02]  /*123c0*/  IMAD.U32 R7, RZ, RZ, UR5 ;  /* 0x00000005ff077e24 */ /* 0x000fc4000f8e00ff */
[----:B------:R-:W-:Y:S02]  /*123d0*/  IMAD.U32 R11, RZ, RZ, UR7 ;  /* 0x00000007ff0b7e24 */ /* 0x000fe4000f8e00ff */
[----:B------:R-:W-:Y:S02]  /*123e0*/  IMAD.MOV.U32 R8, RZ, RZ, 0x65 ;  /* 0x00000065ff087424 */ /* 0x000fe400078e00ff */
[----:B------:R-:W-:Y:S02]  /*123f0*/  IMAD.MOV.U32 R12, RZ, RZ, 0x1 ;  /* 0x00000001ff0c7424 */ /* 0x000fe400078e00ff */
[----:B0-----:R-:W-:-:S07]  /*12400*/  IMAD.MOV.U32 R13, RZ, RZ, RZ ;  /* 0x000000ffff0d7224 */ /* 0x001fce00078e00ff */
[----:B------:R-:W-:-:S07]  /*12410*/  LEPC R20, `(.L_x_408) ;  /* 0x000000001014794e */ /* 0x000fce0000000000 */
[----:B-1----:R-:W-:Y:S05]  /*12420*/  CALL.ABS.NOINC R2 ;  /* 0x0000000002007343 */ /* 0x002fea0003c00000 */
.L_x_408:
[----:B------:R-:W-:Y:S05]  /*12430*/  EXIT ;  /* 0x000000000000794d */ /* 0x000fea0003800000 */
.L_x_407:
[----:B-1----:R-:W-:-:S06]  /*12440*/  IMAD.U32 R3, R3, 0x10000, RZ ;  /* 0x0001000003037824 */ /* 0x002fcc00078e00ff */
[----:B------:R-:W1:Y:S02]  /*12450*/  F2I.U64.TRUNC R2, R3 ;  /* 0x0000000300027311 */ /* 0x000e64000020d800 */
[----:B-1----:R-:W-:Y:S01]  /*12460*/  STG.E.64 desc[UR36][R16.64], R2 ;  /* 0x0000000210007986 */ /* 0x002fe2000c101b24 */
[----:B------:R-:W-:Y:S05]  /*12470*/  EXIT ;  /* 0x000000000000794d */ /* 0x000fea0003800000 */
.L_x_406:
[----:B-1----:R-:W-:-:S06]  /*12480*/  IMAD.U32 R3, R3, 0x10000, RZ ;  /* 0x0001000003037824 */ /* 0x002fcc00078e00ff */
[----:B------:R-:W1:Y:S02]  /*12490*/  F2I.FTZ.U32.TRUNC.NTZ R3, R3 ;  /* 0x0000000300037305 */ /* 0x000e64000021f000 */
[----:B-1----:R-:W-:Y:S01]  /*124a0*/  STG.E desc[UR36][R16.64], R3 ;  /* 0x0000000310007986 */ /* 0x002fe2000c101924 */
[----:B------:R-:W-:Y:S05]  /*124b0*/  EXIT ;  /* 0x000000000000794d */ /* 0x000fea0003800000 */
.L_x_409:
[----:B------:R-:W-:-:S00]  /*124c0*/  BRA `(.L_x_409) ;  /* 0xfffffffc00fc7947 */ /* 0x000fc0000383ffff */
[----:B------:R-:W-:-:S00]  /*124d0*/  NOP ;  /* 0x0000000000007918 */ /* 0x000fc00000000000 */
        /* <DEDUP_REMOVED lines=10> */
.L_x_12823:


//--------------------- .text._ZN2at6native27unrolled_elementwise_kernelIZZZNS0_26GeluBackwardCUDAKernelImplERNS_18TensorIteratorBaseENS0_8GeluTypeEENKUlvE0_clEvENKUlvE2_clEvEUlN3c108BFloat16ES8_E_St5arrayIPcLm3EELi4E23TrivialOffsetCalculatorILi2EjESD_ILi1EjENS0_6memory12LoadWithCastILi2EEENSG_13StoreWithCastILi1EEEEEviT_T0_T2_T3_T4_T5_ --------------------------
	.section	.text._ZN2at6native27unrolled_elementwise_kernelIZZZNS0_26GeluBackwardCUDAKernelImplERNS_18TensorIteratorBaseENS0_8GeluTypeEENKUlvE0_clEvENKUlvE2_clEvEUlN3c108BFloat16ES8_E_St5arrayIPcLm3EELi4E23TrivialOffsetCalculatorILi2EjESD_ILi1EjENS0_6memory12LoadWithCastILi2EEENSG_13StoreWithCastILi1EEEEEviT_T0_T2_T3_T4_T5_,"ax",@progbits
	.align	128
        .global         _ZN2at6native27unrolled_elementwise_kernelIZZZNS0_26GeluBackwardCUDAKernelImplERNS_18TensorIteratorBaseENS0_8GeluTypeEENKUlvE0_clEvENKUlvE2_clEvEUlN3c108BFloat16ES8_E_St5arrayIPcLm3EELi4E23TrivialOffsetCalculatorILi2EjESD_ILi1EjENS0_6memory12LoadWithCastILi2EEENSG_13StoreWithCastILi1EEEEEviT_T0_T2_T3_T4_T5_
        .type           _ZN2at6native27unrolled_elementwise_kernelIZZZNS0_26GeluBackwardCUDAKernelImplERNS_18TensorIteratorBaseENS0_8GeluTypeEENKUlvE0_clEvENKUlvE2_clEvEUlN3c108BFloat16ES8_E_St5arrayIPcLm3EELi4E23TrivialOffsetCalculatorILi2EjESD_ILi1EjENS0_6memory12LoadWithCastILi2EEENSG_13StoreWithCastILi1EEEEEviT_T0_T2_T3_T4_T5_,@function
        .size           _ZN2at6native27unrolled_elementwise_kernelIZZZNS0_26GeluBackwardCUDAKernelImplERNS_18TensorIteratorBaseENS0_8GeluTypeEENKUlvE0_clEvENKUlvE2_clEvEUlN3c108BFloat16ES8_E_St5arrayIPcLm3EELi4E23TrivialOffsetCalculatorILi2EjESD_ILi1EjENS0_6memory12LoadWithCastILi2EEENSG_13StoreWithCastILi1EEEEEviT_T0_T2_T3_T4_T5_,(.L_x_12824 - _ZN2at6native27unrolled_elementwise_kernelIZZZNS0_26GeluBackwardCUDAKernelImplERNS_18TensorIteratorBaseENS0_8GeluTypeEENKUlvE0_clEvENKUlvE2_clEvEUlN3c108BFloat16ES8_E_St5arrayIPcLm3EELi4E23TrivialOffsetCalculatorILi2EjESD_ILi1EjENS0_6memory12LoadWithCastILi2EEENSG_13StoreWithCastILi1EEEEEviT_T0_T2_T3_T4_T5_)
        .other          _ZN2at6native27unrolled_elementwise_kernelIZZZNS0_26GeluBackwardCUDAKernelImplERNS_18TensorIteratorBaseENS0_8GeluTypeEENKUlvE0_clEvENKUlvE2_clEvEUlN3c108BFloat16ES8_E_St5arrayIPcLm3EELi4E23TrivialOffsetCalculatorILi2EjESD_ILi1EjENS0_6memory12LoadWithCastILi2EEENSG_13StoreWithCastILi1EEEEEviT_T0_T2_T3_T4_T5_,@"STO_CUDA_ENTRY STV_DEFAULT"
_ZN2at6native27unrolled_elementwise_kernelIZZZNS0_26GeluBackwardCUDAKernelImplERNS_18TensorIteratorBaseENS0_8GeluTypeEENKUlvE0_clEvENKUlvE2_clEvEUlN3c108BFloat16ES8_E_St5arrayIPcLm3EELi4E23TrivialOffsetCalculatorILi2EjESD_ILi1EjENS0_6memory12LoadWithCastILi2EEENSG_13StoreWithCastILi1EEEEEviT_T0_T2_T3_T4_T5_:
.text._ZN2at6native27unrolled_elementwise_kernelIZZZNS0_26GeluBackwardCUDAKernelImplERNS_18TensorIteratorBaseENS0_8GeluTypeEENKUlvE0_clEvENKUlvE2_clEvEUlN3c108BFloat16ES8_E_St5arrayIPcLm3EELi4E23TrivialOffsetCalculatorILi2EjESD_ILi1EjENS0_6memory12LoadWithCastILi2EEENSG_13StoreWithCastILi1EEEEEviT_T0_T2_T3_T4_T5_:
[----:B------:R-:W0:Y:S01]  /*0000*/  LDC R1, c[0x0][0x28] ;  /* 0x00000a00ff017b82 */ /* 0x000e220000000800 */
[----:B------:R-:W1:Y:S07]  /*0010*/  S2R R2, SR_CTAID.X ;  /* 0x0000000000027919 */ /* 0x000e6e0000002500 */
[----:B------:R-:W1:Y:S01]  /*0020*/  LDC R3, c[0x0][0x210] ;  /* 0x00008400ff037b82 */ /* 0x000e620000000800 */
[----:B------:R-:W-:Y:S01]  /*0030*/  ULDC.64 UR36, c[0x0][0x208] ;  /* 0x0000820000247ab9 */ /* 0x000fe20000000a00 */
[----:B------:R-:W-:Y:S01]  /*0040*/  BSSY B6, `(.L_x_410) ;  /* 0x0000224000067945 */ /* 0x000fe20003800000 */
[----:B------:R-:W2:Y:S01]  /*0050*/  S2R R23, SR_TID.X ;  /* 0x0000000000177919 */ /* 0x000ea20000002100 */
[----:B------:R-:W-:-:S02]  /*0060*/  PRMT R28, RZ, 0x7610, R28 ;  /* 0x00007610ff1c7816 */ /* 0x000fc4000000001c */
[----:B------:R-:W-:Y:S02]  /*0070*/  PRMT R22, RZ, 0x7610, R22 ;  /* 0x00007610ff167816 */ /* 0x000fe40000000016 */
[----:B------:R-:W3:Y:S01]  /*0080*/  LDC.U8 R17, c[0x0][0x234] ;  /* 0x00008d00ff117b82 */ /* 0x000ee20000000000 */
[----:B------:R-:W-:-:S07]  /*0090*/  PRMT R26, RZ, 0x7610, R26 ;  /* 0x00007610ff1a7816 */ /* 0x000fce000000001a */
[----:B------:R-:W4:Y:S01]  /*00a0*/  LDC.U8 R18, c[0x0][0x235] ;  /* 0x00008d40ff127b82 */ /* 0x000f220000000000 */
[----:B-1----:R-:W-:-:S05]  /*00b0*/  IMAD R16, R2, -0x200, R3 ;  /* 0xfffffe0002107824 */ /* 0x002fca00078e0203 */
[----:B--2---:R-:W-:-:S13]  /*00c0*/  ISETP.GE.AND P0, PT, R23, R16, PT ;  /* 0x000000101700720c */ /* 0x004fda0003f06270 */
[----:B0--34-:R-:W-:Y:S05]  /*00d0*/  @P0 BRA `(.L_x_411) ;  /* 0x0000002000680947 */ /* 0x019fea0003800000 */
[----:B------:R-:W0:Y:S01]  /*00e0*/  LDC.64 R4, c[0x0][0x220] ;  /* 0x00008800ff047b82 */ /* 0x000e220000000a00 */
[----:B------:R-:W-:Y:S01]  /*00f0*/  PRMT R0, R17, 0x9910, RZ ;  /* 0x0000991011007816 */ /* 0x000fe200000000ff */
[----:B------:R-:W-:Y:S01]  /*0100*/  IMAD R19, R2, 0x200, R23 ;  /* 0x0000020002137824 */ /* 0x000fe200078e0217 */
[----:B------:R-:W-:Y:S02]  /*0110*/  ULDC UR4, c[0x0][0x238] ;  /* 0x00008e0000047ab9 */ /* 0x000fe40000000800 */
[----:B------:R-:W-:Y:S01]  /*0120*/  ISETP.GT.AND P0, PT, R0, 0x9, PT ;  /* 0x000000090000780c */ /* 0x000fe20003f04270 */
[----:B------:R-:W-:-:S05]  /*0130*/  IMAD R3, R19, UR4, RZ ;  /* 0x0000000413037c24 */ /* 0x000fca000f8e02ff */
[----:B0-----:R-:W-:-:S05]  /*0140*/  IADD3 R4, P1, R3, R4, RZ ;  /* 0x0000000403047210 */ /* 0x001fca0007f3e0ff */
[----:B------:R-:W-:Y:S02]  /*0150*/  IMAD.X R5, RZ, RZ, R5, P1 ;  /* 0x000000ffff057224 */ /* 0x000fe400008e0605 */
[----:B------:R-:W-:Y:S06]  /*0160*/  @P0 BRA `(.L_x_412) ;  /* 0x0000000400300947 */ /* 0x000fec0003800000 */
        /* <DEDUP_REMOVED lines=13> */
.L_x_415:
[----:B------:R-:W2:Y:S02]  /*0240*/  LDG.E.U8 R4, desc[UR36][R4.64] ;  /* 0x0000002404047981 */ /* 0x000ea4000c1e1100 */
[----:B--2---:R-:W-:-:S04]  /*0250*/  I2FP.F32.U32 R0, R4 ;  /* 0x0000000400007245 */ /* 0x004fc80000201000 */
[----:B------:R-:W-:-:S04]  /*0260*/  F2FP.BF16.F32.PACK_AB R0, RZ, R0 ;  /* 0x00000000ff00723e */ /* 0x000fc800000010ff */
[----:B------:R-:W-:Y:S01]  /*0270*/  PRMT R22, R0, 0x7610, R22 ;  /* 0x0000761000167816 */ /* 0x000fe20000000016 */
[----:B------:R-:W-:Y:S06]  /*0280*/  BRA `(.L_x_417) ;  /* 0x0000000c00c87947 */ /* 0x000fec0003800000 */
.L_x_414:
        /* <DEDUP_REMOVED lines=11> */
.L_x_419:
[----:B------:R-:W2:Y:S02]  /*0340*/  LDG.E R4, desc[UR36][R4.64] ;  /* 0x0000002404047981 */ /* 0x000ea4000c1e1900 */
[----:B--2---:R-:W-:-:S04]  /*0350*/  I2FP.F32.S32 R0, R4 ;  /* 0x0000000400007245 */ /* 0x004fc80000201400 */
[----:B------:R-:W-:-:S04]  /*0360*/  F2FP.BF16.F32.PACK_AB R0, RZ, R0 ;  /* 0x00000000ff00723e */ /* 0x000fc800000010ff */
[----:B------:R-:W-:Y:S01]  /*0370*/  PRMT R22, R0, 0x7610, R22 ;  /* 0x0000761000167816 */ /* 0x000fe20000000016 */
[----:B------:R-:W-:Y:S06]  /*0380*/  BRA `(.L_x_417) ;  /* 0x0000000c00887947 */ /* 0x000fec0003800000 */
.L_x_418:
[----:B------:R-:W2:Y:S02]  /*0390*/  LDG.E.U16 R4, desc[UR36][R4.64] ;  /* 0x0000002404047981 */ /* 0x000ea4000c1e1500 */
[----:B--2---:R-:W0:Y:S02]  /*03a0*/  I2F.S16 R0, R4 ;  /* 0x0000000400007306 */ /* 0x004e240000101400 */
[----:B0-----:R-:W-:-:S04]  /*03b0*/  F2FP.BF16.F32.PACK_AB R0, RZ, R0 ;  /* 0x00000000ff00723e */ /* 0x001fc800000010ff */
[----:B------:R-:W-:Y:S01]  /*03c0*/  PRMT R22, R0, 0x7610, R22 ;  /* 0x0000761000167816 */ /* 0x000fe20000000016 */
[----:B------:R-:W-:Y:S06]  /*03d0*/  BRA `(.L_x_417) ;  /* 0x0000000c00747947 */ /* 0x000fec0003800000 */
.L_x_413:
        /* <DEDUP_REMOVED lines=9> */
.L_x_421:
[----:B------:R-:W2:Y:S02]  /*0470*/  LDG.E.U16 R0, desc[UR36][R4.64] ;  /* 0x0000002404007981 */ /* 0x000ea4000c1e1500 */
[----:B--2---:R-:W-:-:S05]  /*0480*/  HADD2.F32 R0, -RZ, R0.H0_H0 ;  /* 0x20000000ff007230 */ /* 0x004fca0000004100 */
[----:B------:R-:W-:-:S04]  /*0490*/  F2FP.BF16.F32.PACK_AB R0, RZ, R0 ;  /* 0x00000000ff00723e */ /* 0x000fc800000010ff */
[----:B------:R-:W-:Y:S01]  /*04a0*/  PRMT R22, R0, 0x7610, R22 ;  /* 0x0000761000167816 */ /* 0x000fe20000000016 */
[----:B------:R-:W-:Y:S06]  /*04b0*/  BRA `(.L_x_417) ;  /* 0x0000000c003c7947 */ /* 0x000fec0003800000 */
.L_x_420:
        /* <DEDUP_REMOVED lines=9> */
.L_x_423:
[----:B------:R-:W2:Y:S02]  /*0550*/  LDG.E.U16 R4, desc[UR36][R4.64] ;  /* 0x0000002404047981 */ /* 0x000ea4000c1e1500 */
[----:B--2---:R-:W-:-:S05]  /*0560*/  HADD2.F32 R0, -RZ, R4.H0_H0 ;  /* 0x20000004ff007230 */ /* 0x004fca0000004100 */
[----:B------:R-:W-:-:S04]  /*0570*/  F2FP.BF16.F32.PACK_AB R0, RZ, R0 ;  /* 0x00000000ff00723e */ /* 0x000fc800000010ff */
[----:B------:R-:W-:Y:S01]  /*0580*/  PRMT R22, R0, 0x7610, R22 ;  /* 0x0000761000167816 */ /* 0x000fe20000000016 */
[----:B------:R-:W-:Y:S06]  /*0590*/  BRA `(.L_x_417) ;  /* 0x0000000c00047947 */ /* 0x000fec0003800000 */
.L_x_422:
        /* <DEDUP_REMOVED lines=9> */
.L_x_412:
        /* <DEDUP_REMOVED lines=14> */
.L_x_426:
        /* <DEDUP_REMOVED lines=9> */
.L_x_425:
        /* <DEDUP_REMOVED lines=28> */
.L_x_428:
[----:B------:R-:W2:Y:S02]  /*0960*/  LDG.E.U8 R4, desc[UR36][R4.64] ;  /* 0x0000002404047981 */ /* 0x000ea4000c1e1100 */
[----:B--2---:R-:W-:-:S05]  /*0970*/  IMAD.SHL.U32 R0, R4, 0x2000000, RZ ;  /* 0x0200000004007824 */ /* 0x004fca00078e00ff */
[----:B------:R-:W-:-:S13]  /*0980*/  ISETP.GE.U32.AND P0, PT, R0, 0x8000000, PT ;  /* 0x080000000000780c */ /* 0x000fda0003f06070 */
[C---:B------:R-:W-:Y:S02]  /*0990*/  @!P0 IMAD.SHL.U32 R0, R4.reuse, 0x100, RZ ;  /* 0x0000010004008824 */ /* 0x040fe400078e00ff */
[----:B------:R-:W-:-:S03]  /*09a0*/  @P0 IMAD.SHL.U32 R3, R4, 0x200000, RZ ;  /* 0x0020000004030824 */ /* 0x000fc600078e00ff */
[----:B------:R-:W-:Y:S02]  /*09b0*/  @!P0 LOP3.LUT R0, R0, 0x7f00, RZ, 0xc0, !PT ;  /* 0x00007f0000008812 */ /* 0x000fe400078ec0ff */
[----:B------:R-:W-:Y:S02]  /*09c0*/  @P0 LOP3.LUT R3, R3, 0x70000000, RZ, 0xfc, !PT ;  /* 0x7000000003030812 */ /* 0x000fe400078efcff */
[----:B------:R-:W-:-:S03]  /*09d0*/  @!P0 LOP3.LUT R0, R0, 0x3f000000, RZ, 0xfc, !PT ;  /* 0x3f00000000008812 */ /* 0x000fc600078efcff */
[----:B------:R-:W-:Y:S02]  /*09e0*/  @P0 FMUL.FTZ R3, R3, 1.9259299443872358531e-34 ;  /* 0x0780000003030820 */ /* 0x000fe40000410000 */
[----:B------:R-:W-:Y:S01]  /*09f0*/  @!P0 FADD.FTZ R3, R0, -0.5 ;  /* 0xbf00000000038421 */ /* 0x000fe20000010000 */
[----:B------:R-:W-:-:S05]  /*0a00*/  IMAD.SHL.U32 R0, R4, 0x1000000, RZ ;  /* 0x0100000004007824 */ /* 0x000fca00078e00ff */
[----:B------:R-:W-:-:S04]  /*0a10*/  LOP3.LUT R0, R3, 0x80000000, R0, 0xf8, !PT ;  /* 0x8000000003007812 */ /* 0x000fc800078ef800 */
[----:B------:R-:W-:-:S04]  /*0a20*/  F2FP.BF16.F32.PACK_AB R0, RZ, R0 ;  /* 0x00000000ff00723e */ /* 0x000fc800000010ff */
[----:B------:R-:W-:Y:S01]  /*0a30*/  PRMT R22, R0, 0x7610, R22 ;  /* 0x0000761000167816 */ /* 0x000fe20000000016 */
[----:B------:R-:W-:Y:S06]  /*0a40*/  BRA `(.L_x_417) ;  /* 0x0000000400d87947 */ /* 0x000fec0003800000 */
.L_x_427:
[----:B------:R0:W5:Y:S01]  /*0a50*/  LDG.E.U16 R22, desc[UR36][R4.64] ;  /* 0x0000002404167981 */ /* 0x000162000c1e1500 */
[----:B------:R-:W-:Y:S05]  /*0a60*/  BRA `(.L_x_417) ;  /* 0x0000000400d07947 */ /* 0x000fea0003800000 */
.L_x_424:
        /* <DEDUP_REMOVED lines=13> */
.L_x_431:
        /* <DEDUP_REMOVED lines=21> */
.L_x_435:
[----:B------:R-:W-:Y:S05]  /*0c90*/  BSYNC B1 ;  /* 0x0000000000017941 */ /* 0x000fea0003800000 */
.L_x_434:
[----:B------:R-:W-:Y:S01]  /*0ca0*/  LEA R5, R0, 0x3b800000, 0x17 ;  /* 0x3b80000000057811 */ /* 0x000fe200078eb8ff */
[----:B------:R-:W-:-:S05]  /*0cb0*/  IMAD.SHL.U32 R0, R3, 0x100000, RZ ;  /* 0x0010000003007824 */ /* 0x000fca00078e00ff */
[----:B------:R-:W-:-:S07]  /*0cc0*/  LOP3.LUT R0, R5, R0, R6, 0xfe, !PT ;  /* 0x0000000005007212 */ /* 0x000fce00078efe06 */
.L_x_433:
[----:B------:R-:W-:Y:S05]  /*0cd0*/  BSYNC B0 ;  /* 0x0000000000007941 */ /* 0x000fea0003800000 */
.L_x_432:
[----:B------:R-:W-:-:S04]  /*0ce0*/  F2FP.BF16.F32.PACK_AB R0, RZ, R0 ;  /* 0x00000000ff00723e */ /* 0x000fc800000010ff */
[----:B------:R-:W-:Y:S01]  /*0cf0*/  PRMT R22, R0, 0x7610, R22 ;  /* 0x0000761000167816 */ /* 0x000fe20000000016 */
[----:B------:R-:W-:Y:S06]  /*0d00*/  BRA `(.L_x_417) ;  /* 0x0000000400287947 */ /* 0x000fec0003800000 */
.L_x_430:
        /* <DEDUP_REMOVED lines=21> */
.L_x_439:
[----:B------:R-:W-:Y:S05]  /*0e60*/  BSYNC B1 ;  /* 0x0000000000017941 */ /* 0x000fea0003800000 */
.L_x_438:
[----:B------:R-:W-:Y:S01]  /*0e70*/  LEA R5, R0, 0x37800000, 0x17 ;  /* 0x3780000000057811 */ /* 0x000fe200078eb8ff */
[----:B------:R-:W-:-:S05]  /*0e80*/  IMAD.SHL.U32 R0, R3, 0x200000, RZ ;  /* 0x0020000003007824 */ /* 0x000fca00078e00ff */
[----:B------:R-:W-:-:S07]  /*0e90*/  LOP3.LUT R0, R5, R0, R6, 0xfe, !PT ;  /* 0x0000000005007212 */ /* 0x000fce00078efe06 */
.L_x_437:
[----:B------:R-:W-:Y:S05]  /*0ea0*/  BSYNC B0 ;  /* 0x0000000000007941 */ /* 0x000fea0003800000 */
.L_x_436:
[----:B------:R-:W-:-:S04]  /*0eb0*/  F2FP.BF16.F32.PACK_AB R0, RZ, R0 ;  /* 0x00000000ff00723e */ /* 0x000fc800000010ff */
[----:B------:R-:W-:Y:S01]  /*0ec0*/  PRMT R22, R0, 0x7610, R22 ;  /* 0x0000761000167816 */ /* 0x000fe20000000016 */
[----:B------:R-:W-:Y:S06]  /*0ed0*/  BRA `(.L_x_417) ;  /* 0x0000000000b47947 */ /* 0x000fec0003800000 */
.L_x_429:
        /* <DEDUP_REMOVED lines=14> */
.L_x_443:
[----:B------:R-:W-:Y:S05]  /*0fc0*/  BSYNC B0 ;  /* 0x0000000000007941 */ /* 0x000fea0003800000 */
.L_x_442:
[----:B------:R-:W-:-:S04]  /*0fd0*/  F2FP.BF16.F32.PACK_AB R0, RZ, R0 ;  /* 0x00000000ff00723e */ /* 0x000fc800000010ff */
[----:B------:R-:W-:Y:S01]  /*0fe0*/  PRMT R22, R0, 0x7610, R22 ;  /* 0x0000761000167816 */ /* 0x000fe20000000016 */
[----:B------:R-:W-:Y:S06]  /*0ff0*/  BRA `(.L_x_417) ;  /* 0x00000000006c7947 */ /* 0x000fec0003800000 */
.L_x_416:
        /* <DEDUP_REMOVED lines=16> */
.L_x_444:
[----:B------:R-:W-:Y:S01]  /*1100*/  PRMT R22, RZ, 0x7610, R22 ;  /* 0x00007610ff167816 */ /* 0x000fe20000000016 */
[----:B------:R-:W-:Y:S06]  /*1110*/  BRA `(.L_x_417) ;  /* 0x0000000000247947 */ /* 0x000fec0003800000 */
.L_x_441:
[----:B------:R-:W2:Y:S02]  /*1120*/  LDG.E.64 R4, desc[UR36][R4.64] ;  /* 0x0000002404047981 */ /* 0x000ea4000c1e1b00 */
[----:B--2---:R-:W0:Y:S02]  /*1130*/  I2F.U64 R0, R4 ;  /* 0x0000000400007312 */ /* 0x004e240000301000 */
[----:B0-----:R-:W-:-:S04]  /*1140*/  F2FP.BF16.F32.PACK_AB R0, RZ, R0 ;  /* 0x00000000ff00723e */ /* 0x001fc800000010ff */
[----:B------:R-:W-:Y:S01]  /*1150*/  PRMT R22, R0, 0x7610, R22 ;  /* 0x0000761000167816 */ /* 0x000fe20000000016 */
[----:B------:R-:W-:Y:S06]  /*1160*/  BRA `(.L_x_417) ;  /* 0x0000000000107947 */ /* 0x000fec0003800000 */
.L_x_440:
[----:B------:R-:W2:Y:S02]  /*1170*/  LDG.E R4, desc[UR36][R4.64] ;  /* 0x0000002404047981 */ /* 0x000ea4000c1e1900 */
[----:B--2---:R-:W-:-:S04]  /*1180*/  I2FP.F32.U32 R0, R4 ;  /* 0x0000000400007245 */ /* 0x004fc80000201000 */
[----:B------:R-:W-:-:S04]  /*1190*/  F2FP.BF16.F32.PACK_AB R0, RZ, R0 ;  /* 0x00000000ff00723e */ /* 0x000fc800000010ff */
[----:B------:R-:W-:-:S07]  /*11a0*/  PRMT R22, R0, 0x7610, R22 ;  /* 0x0000761000167816 */ /* 0x000fce0000000016 */
.L_x_417:
[----:B0-----:R-:W0:Y:S01]  /*11b0*/  LDC.64 R4, c[0x0][0x228] ;  /* 0x00008a00ff047b82 */ /* 0x001e220000000a00 */
[----:B------:R-:W-:Y:S01]  /*11c0*/  PRMT R0, R18, 0x9910, RZ ;  /* 0x0000991012007816 */ /* 0x000fe200000000ff */
[----:B------:R-:W-:Y:S02]  /*11d0*/  ULDC UR4, c[0x0][0x23c] ;  /* 0x00008f0000047ab9 */ /* 0x000fe40000000800 */
[----:B------:R-:W-:Y:S01]  /*11e0*/  IMAD R19, R19, UR4, RZ ;  /* 0x0000000413137c24 */ /* 0x000fe2000f8e02ff */
[----:B------:R-:W-:-:S04]  /*11f0*/  ISETP.GT.AND P0, PT, R0, 0x9, PT ;  /* 0x000000090000780c */ /* 0x000fc80003f04270 */
[----:B0-----:R-:W-:-:S05]  /*1200*/  IADD3 R4, P1, R19, R4, RZ ;  /* 0x0000000413047210 */ /* 0x001fca0007f3e0ff */
[----:B------:R-:W-:-:S04]  /*1210*/  IMAD.X R5, RZ, RZ, R5, P1 ;  /* 0x000000ffff057224 */ /* 0x000fc800008e0605 */
        /* <DEDUP_REMOVED lines=14> */
.L_x_448:
[----:B------:R-:W2:Y:S02]  /*1300*/  LDG.E.U8 R4, desc[UR36][R4.64] ;  /* 0x0000002404047981 */ /* 0x000ea4000c1e1100 */
[----:B--2---:R-:W-:-:S04]  /*1310*/  I2FP.F32.U32 R0, R4 ;  /* 0x0000000400007245 */ /* 0x004fc80000201000 */
[----:B------:R-:W-:-:S04]  /*1320*/  F2FP.BF16.F32.PACK_AB R0, RZ, R0 ;  /* 0x00000000ff00723e */ /* 0x000fc800000010ff */
[----:B------:R-:W-:Y:S01]  /*1330*/  PRMT R26, R0, 0x7610, R26 ;  /* 0x00007610001a7816 */ /* 0x000fe2000000001a */
[----:B------:R-:W-:Y:S06]  /*1340*/  BRA `(.L_x_450) ;  /* 0x0000000c00c87947 */ /* 0x000fec0003800000 */
.L_x_447:
        /* <DEDUP_REMOVED lines=11> */
.L_x_452:
[----:B------:R-:W2:Y:S02]  /*1400*/  LDG.E R4, desc[UR36][R4.64] ;  /* 0x0000002404047981 */ /* 0x000ea4000c1e1900 */
[----:B--2---:R-:W-:-:S04]  /*1410*/  I2FP.F32.S32 R0, R4 ;  /* 0x0000000400007245 */ /* 0x004fc80000201400 */
[----:B------:R-:W-:-:S04]  /*1420*/  F2FP.BF16.F32.PACK_AB R0, RZ, R0 ;  /* 0x00000000ff00723e */ /* 0x000fc800000010ff */
[----:B------:R-:W-:Y:S01]  /*1430*/  PRMT R26, R0, 0x7610, R26 ;  /* 0x00007610001a7816 */ /* 0x000fe2000000001a */
[----:B------:R-:W-:Y:S06]  /*1440*/  BRA `(.L_x_450) ;  /* 0x0000000c00887947 */ /* 0x000fec0003800000 */
.L_x_451:
[----:B------:R-:W2:Y:S02]  /*1450*/  LDG.E.U16 R4, desc[UR36][R4.64] ;  /* 0x0000002404047981 */ /* 0x000ea4000c1e1500 */
[----:B--2---:R-:W0:Y:S02]  /*1460*/  I2F.S16 R0, R4 ;  /* 0x0000000400007306 */ /* 0x004e240000101400 */
[----:B0-----:R-:W-:-:S04]  /*1470*/  F2FP.BF16.F32.PACK_AB R0, RZ, R0 ;  /* 0x00000000ff00723e */ /* 0x001fc800000010ff */
[----:B------:R-:W-:Y:S01]  /*1480*/  PRMT R26, R0, 0x7610, R26 ;  /* 0x00007610001a7816 */ /* 0x000fe2000000001a */
[----:B------:R-:W-:Y:S06]  /*1490*/  BRA `(.L_x_450) ;  /* 0x0000000c00747947 */ /* 0x000fec0003800000 */
.L_x_446:
        /* <DEDUP_REMOVED lines=9> */
.L_x_454:
[----:B------:R-:W2:Y:S02]  /*1530*/  LDG.E.U16 R0, desc[UR36][R4.64] ;  /* 0x0000002404007981 */ /* 0x000ea4000c1e1500 */
[----:B--2---:R-:W-:-:S05]  /*1540*/  HADD2.F32 R0, -RZ, R0.H0_H0 ;  /* 0x20000000ff007230 */ /* 0x004fca0000004100 */
[----:B------:R-:W-:-:S04]  /*1550*/  F2FP.BF16.F32.PACK_AB R0, RZ, R0 ;  /* 0x00000000ff00723e */ /* 0x000fc800000010ff */
[----:B------:R-:W-:Y:S01]  /*1560*/  PRMT R26, R0, 0x7610, R26 ;  /* 0x00007610001a7816 */ /* 0x000fe2000000001a */
[----:B------:R-:W-:Y:S06]  /*1570*/  BRA `(.L_x_450) ;  /* 0x0000000c003c7947 */ /* 0x000fec0003800000 */
.L_x_453:
        /* <DEDUP_REMOVED lines=9> */
.L_x_456:
[----:B------:R-:W2:Y:S02]  /*1610*/  LDG.E.U16 R4, desc[UR36][R4.64] ;  /* 0x0000002404047981 */ /* 0x000ea4000c1e1500 */
[----:B--2---:R-:W-:-:S05]  /*1620*/  HADD2.F32 R0, -RZ, R4.H0_H0 ;  /* 0x20000004ff007230 */ /* 0x004fca0000004100 */
[----:B------:R-:W-:-:S04]  /*1630*/  F2FP.BF16.F32.PACK_AB R0, RZ, R0 ;  /* 0x00000000ff00723e */ /* 0x000fc800000010ff */
[----:B------:R-:W-:Y:S01]  /*1640*/  PRMT R26, R0, 0x7610, R26 ;  /* 0x00007610001a7816 */ /* 0x000fe2000000001a */
[----:B------:R-:W-:Y:S06]  /*1650*/  BRA `(.L_x_450) ;  /* 0x0000000c00047947 */ /* 0x000fec0003800000 */
.L_x_455:
        /* <DEDUP_REMOVED lines=9> */
.L_x_445:
        /* <DEDUP_REMOVED lines=14> */
.L_x_459:
        /* <DEDUP_REMOVED lines=9> */
.L_x_458:
        /* <DEDUP_REMOVED lines=28> */
.L_x_461:
        /* <DEDUP_REMOVED lines=15> */
.L_x_460:
[----:B------:R0:W5:Y:S01]  /*1b10*/  LDG.E.U16 R26, desc[UR36][R4.64] ;  /* 0x00000024041a7981 */ /* 0x000162000c1e1500 */
[----:B------:R-:W-:Y:S05]  /*1b20*/  BRA `(.L_x_450) ;  /* 0x0000000400d07947 */ /* 0x000fea0003800000 */
.L_x_457:
        /* <DEDUP_REMOVED lines=13> */
.L_x_464:
        /* <DEDUP_REMOVED lines=21> */
.L_x_468:
[----:B------:R-:W-:Y:S05]  /*1d50*/  BSYNC B1 ;  /* 0x0000000000017941 */ /* 0x000fea0003800000 */
.L_x_467:
[----:B------:R-:W-:Y:S01]  /*1d60*/  LEA R5, R0, 0x3b800000, 0x17 ;  /* 0x3b80000000057811 */ /* 0x000fe200078eb8ff */
[----:B------:R-:W-:-:S05]  /*1d70*/  IMAD.SHL.U32 R0, R3, 0x100000, RZ ;  /* 0x0010000003007824 */ /* 0x000fca00078e00ff */
[----:B------:R-:W-:-:S07]  /*1d80*/  LOP3.LUT R0, R5, R0, R6, 0xfe, !PT ;  /* 0x0000000005007212 */ /* 0x000fce00078efe06 */
.L_x_466:
[----:B------:R-:W-:Y:S05]  /*1d90*/  BSYNC B0 ;  /* 0x0000000000007941 */ /* 0x000fea0003800000 */
.L_x_465:
[----:B------:R-:W-:-:S04]  /*1da0*/  F2FP.BF16.F32.PACK_AB R0, RZ, R0 ;  /* 0x00000000ff00723e */ /* 0x000fc800000010ff */
[----:B------:R-:W-:Y:S01]  /*1db0*/  PRMT R26, R0, 0x7610, R26 ;  /* 0x00007610001a7816 */ /* 0x000fe2000000001a */
[----:B------:R-:W-:Y:S06]  /*1dc0*/  BRA `(.L_x_450) ;  /* 0x0000000400287947 */ /* 0x000fec0003800000 */
.L_x_463:
        /* <DEDUP_REMOVED lines=21> */
.L_x_472:
[----:B------:R-:W-:Y:S05]  /*1f20*/  BSYNC B1 ;  /* 0x0000000000017941 */ /* 0x000fea0003800000 */
.L_x_471:
[----:B------:R-:W-:Y:S01]  /*1f30*/  LEA R5, R0, 0x37800000, 0x17 ;  /* 0x3780000000057811 */ /* 0x000fe200078eb8ff */
[----:B------:R-:W-:-:S05]  /*1f40*/  IMAD.SHL.U32 R0, R3, 0x200000, RZ ;  /* 0x0020000003007824 */ /* 0x000fca00078e00ff */
[----:B------:R-:W-:-:S07]  /*1f50*/  LOP3.LUT R0, R5, R0, R6, 0xfe, !PT ;  /* 0x0000000005007212 */ /* 0x000fce00078efe06 */
.L_x_470:
[----:B------:R-:W-:Y:S05]  /*1f60*/  BSYNC B0 ;  /* 0x0000000000007941 */ /* 0x000fea0003800000 */
.L_x_469:
[----:B------:R-:W-:-:S04]  /*1f70*/  F2FP.BF16.F32.PACK_AB R0, RZ, R0 ;  /* 0x00000000ff00723e */ /* 0x000fc800000010ff */
[----:B------:R-:W-:Y:S01]  /*1f80*/  PRMT R26, R0, 0x7610, R26 ;  /* 0x00007610001a7816 */ /* 0x000fe2000000001a */
[----:B------:R-:W-:Y:S06]  /*1f90*/  BRA `(.L_x_450) ;  /* 0x0000000000b47947 */ /* 0x000fec0003800000 */
.L_x_462:
        /* <DEDUP_REMOVED lines=14> */
.L_x_476:
[----:B------:R-:W-:Y:S05]  /*2080*/  BSYNC B0 ;  /* 0x0000000000007941 */ /* 0x000fea0003800000 */
.L_x_475:
[----:B------:R-:W-:-:S04]  /*2090*/  F2FP.BF16.F32.PACK_AB R0, RZ, R0 ;  /* 0x00000000ff00723e */ /* 0x000fc800000010ff */
[----:B------:R-:W-:Y:S01]  /*20a0*/  PRMT R26, R0, 0x7610, R26 ;  /* 0x00007610001a7816 */ /* 0x000fe2000000001a */
[----:B------:R-:W-:Y:S06]  /*20b0*/  BRA `(.L_x_450) ;  /* 0x00000000006c7947 */ /* 0x000fec0003800000 */
.L_x_449:
        /* <DEDUP_REMOVED lines=16> */
.L_x_477:
[----:B------:R-:W-:Y:S01]  /*21c0*/  PRMT R26, RZ, 0x7610, R26 ;  /* 0x00007610ff1a7816 */ /* 0x000fe2000000001a */
[----:B------:R-:W-:Y:S06]  /*21d0*/  BRA `(.L_x_450) ;  /* 0x0000000000247947 */ /* 0x000fec0003800000 */
.L_x_474:
[----:B------:R-:W2:Y:S02]  /*21e0*/  LDG.E.64 R4, desc[UR36][R4.64] ;  /* 0x0000002404047981 */ /* 0x000ea4000c1e1b00 */
[----:B--2---:R-:W0:Y:S02]  /*21f0*/  I2F.U64 R0, R4 ;  /* 0x0000000400007312 */ /* 0x004e240000301000 */
[----:B0-----:R-:W-:-:S04]  /*2200*/  F2FP.BF16.F32.PACK_AB R0, RZ, R0 ;  /* 0x00000000ff00723e */ /* 0x001fc800000010ff */
[----:B------:R-:W-:Y:S01]  /*2210*/  PRMT R26, R0, 0x7610, R26 ;  /* 0x00007610001a7816 */ /* 0x000fe2000000001a */
[----:B------:R-:W-:Y:S06]  /*2220*/  BRA `(.L_x_450) ;  /* 0x0000000000107947 */ /* 0x000fec0003800000 */
.L_x_473:
[----:B------:R-:W2:Y:S02]  /*2230*/  LDG.E R4, desc[UR36][R4.64] ;  /* 0x0000002404047981 */ /* 0x000ea4000c1e1900 */
[----:B--2---:R-:W-:-:S04]  /*2240*/  I2FP.F32.U32 R0, R4 ;  /* 0x0000000400007245 */ /* 0x004fc80000201000 */
[----:B------:R-:W-:-:S04]  /*2250*/  F2FP.BF16.F32.PACK_AB R0, RZ, R0 ;  /* 0x00000000ff00723e */ /* 0x000fc800000010ff */
[----:B------:R-:W-:-:S07]  /*2260*/  PRMT R26, R0, 0x7610, R26 ;  /* 0x00007610001a7816 */ /* 0x000fce000000001a */
.L_x_450:
[----:B------:R-:W-:-:S07]  /*2270*/  VIADD R23, R23, 0x80 ;  /* 0x0000008017177836 */ /* 0x000fce0000000000 */
.L_x_411:
[----:B------:R-:W-:Y:S05]  /*2280*/  BSYNC B6 ;  /* 0x0000000000067941 */ /* 0x000fea0003800000 */
.L_x_410:
[----:B------:R-:W-:Y:S01]  /*2290*/  ISETP.GE.AND P0, PT, R23, R16, PT ;  /* 0x000000101700720c */ /* 0x000fe20003f06270 */
[----:B------:R-:W-:Y:S01]  /*22a0*/  BSSY B6, `(.L_x_478) ;  /* 0x000021e000067945 */ /* 0x000fe20003800000 */
[----:B------:R-:W-:-:S11]  /*22b0*/  PRMT R27, RZ, 0x7610, R27 ;  /* 0x00007610ff1b7816 */ /* 0x000fd6000000001b */
[----:B------:R-:W-:Y:S05]  /*22c0*/  @P0 BRA `(.L_x_479) ;  /* 0x00000020006c0947 */ /* 0x000fea0003800000 */
[----:B0-----:R-:W0:Y:S01]  /*22d0*/  LDC.64 R4, c[0x0][0x220] ;  /* 0x00008800ff047b82 */ /* 0x001e220000000a00 */
        /* <DEDUP_REMOVED lines=21> */
.L_x_483:
[----:B------:R-:W2:Y:S02]  /*2430*/  LDG.E.U8 R4, desc[UR36][R4.64] ;  /* 0x0000002404047981 */ /* 0x000ea4000c1e1100 */
[----:B--2---:R-:W-:-:S04]  /*2440*/  I2FP.F32.U32 R0, R4 ;  /* 0x0000000400007245 */ /* 0x004fc80000201000 */
[----:B------:R-:W-:-:S04]  /*2450*/  F2FP.BF16.F32.PACK_AB R0, RZ, R0 ;  /* 0x00000000ff00723e */ /* 0x000fc800000010ff */
[----:B------:R-:W-:Y:S01]  /*2460*/  PRMT R28, R0, 0x7610, R28 ;  /* 0x00007610001c7816 */ /* 0x000fe2000000001c */
[----:B------:R-:W-:Y:S06]  /*2470*/  BRA `(.L_x_485) ;  /* 0x0000000c00cc7947 */ /* 0x000fec0003800000 */
.L_x_482:
        /* <DEDUP_REMOVED lines=11> */
.L_x_487:
[----:B------:R-:W2:Y:S02]  /*2530*/  LDG.E R4, desc[UR36][R4.64] ;  /* 0x0000002404047981 */ /* 0x000ea4000c1e1900 */
[----:B--2---:R-:W-:-:S04]  /*2540*/  I2FP.F32.S32 R0, R4 ;  /* 0x0000000400007245 */ /* 0x004fc80000201400 */
[----:B------:R-:W-:-:S04]  /*2550*/  F2FP.BF16.F32.PACK_AB R0, RZ, R0 ;  /* 0x00000000ff00723e */ /* 0x000fc800000010ff */
[----:B------:R-:W-:Y:S01]  /*2560*/  PRMT R28, R0, 0x7610, R28 ;  /* 0x00007610001c7816 */ /* 0x000fe2000000001c */
[----:B------:R-:W-:Y:S06]  /*2570*/  BRA `(.L_x_485) ;  /* 0x0000000c008c7947 */ /* 0x000fec0003800000 */
.L_x_486:
[----:B------:R-:W2:Y:S02]  /*2580*/  LDG.E.U16 R4, desc[UR36][R4.64] ;  /* 0x0000002404047981 */ /* 0x000ea4000c1e1500 */
[----:B--2---:R-:W0:Y:S02]  /*2590*/  I2F.S16 R0, R4 ;  /* 0x0000000400007306 */ /* 0x004e240000101400 */
[----:B0-----:R-:W-:-:S04]  /*25a0*/  F2FP.BF16.F32.PACK_AB R0, RZ, R0 ;  /* 0x00000000ff00723e */ /* 0x001fc800000010ff */
[----:B------:R-:W-:Y:S01]  /*25b0*/  PRMT R28, R0, 0x7610, R28 ;  /* 0x00007610001c7816 */ /* 0x000fe2000000001c */
[----:B------:R-:W-:Y:S06]  /*25c0*/  BRA `(.L_x_485) ;  /* 0x0000000c00787947 */ /* 0x000fec0003800000 */
.L_x_481:
        /* <DEDUP_REMOVED lines=9> */
.L_x_489:
[----:B------:R-:W2:Y:S02]  /*2660*/  LDG.E.U16 R0, desc[UR36][R4.64] ;  /* 0x0000002404007981 */ /* 0x000ea4000c1e1500 */
[----:B--2---:R-:W-:-:S05]  /*2670*/  HADD2.F32 R0, -RZ, R0.H0_H0 ;  /* 0x20000000ff007230 */ /* 0x004fca0000004100 */
[----:B------:R-:W-:-:S04]  /*2680*/  F2FP.BF16.F32.PACK_AB R0, RZ, R0 ;  /* 0x00000000ff00723e */ /* 0x000fc800000010ff */
[----:B------:R-:W-:Y:S01]  /*2690*/  PRMT R28, R0, 0x7610, R28 ;  /* 0x00007610001c7816 */ /* 0x000fe2000000001c */
[----:B------:R-:W-:Y:S06]  /*26a0*/  BRA `(.L_x_485) ;  /* 0x0000000c00407947 */ /* 0x000fec0003800000 */
.L_x_488:
        /* <DEDUP_REMOVED lines=9> */
.L_x_491:
[----:B------:R-:W2:Y:S02]  /*2740*/  LDG.E.U16 R4, desc[UR36][R4.64] ;  /* 0x0000002404047981 */ /* 0x000ea4000c1e1500 */
[----:B--2---:R-:W-:-:S05]  /*2750*/  HADD2.F32 R0, -RZ, R4.H0_H0 ;  /* 0x20000004ff007230 */ /* 0x004fca0000004100 */
[----:B------:R-:W-:-:S04]  /*2760*/  F2FP.BF16.F32.PACK_AB R0, RZ, R0 ;  /* 0x00000000ff00723e */ /* 0x000fc800000010ff */
[----:B------:R-:W-:Y:S01]  /*2770*/  PRMT R28, R0, 0x7610, R28 ;  /* 0x00007610001c7816 */ /* 0x000fe2000000001c */
[----:B------:R-:W-:Y:S06]  /*2780*/  BRA `(.L_x_485) ;  /* 0x0000000c00087947 */ /* 0x000fec0003800000 */
.L_x_490:
        /* <DEDUP_REMOVED lines=9> */
.L_x_480:
        /* <DEDUP_REMOVED lines=14> */
.L_x_494:
        /* <DEDUP_REMOVED lines=9> */
.L_x_493:
        /* <DEDUP_REMOVED lines=28> */
.L_x_496:
[----:B------:R-:W2:Y:S02]  /*2b50*/  LDG.E.U8 R4, desc[UR36][R4.64] ;  /* 0x0000002404047981 */ /* 0x000ea4000c1e1100 */
[----:B--2---:R-:W-:-:S05]  /*2b60*/  IMAD.SHL.U32 R0, R4, 0x2000000, RZ ;  /* 0x0200000004007824 */ /* 0x004fca00078e00ff */
[----:B------:R-:W-:-:S13]  /*2b70*/  ISETP.GE.U32.AND P0, PT, R0, 0x8000000, PT ;  /* 0x080000000000780c */ /* 0x000fda0003f06070 */
[C---:B------:R-:W-:Y:S02]  /*2b80*/  @P0 IMAD.SHL.U32 R3, R4.reuse, 0x200000, RZ ;  /* 0x0020000004030824 */ /* 0x040fe400078e00ff */
[----:B------:R-:W-:-:S03]  /*2b90*/  @!P0 IMAD.SHL.U32 R0, R4, 0x100, RZ ;  /* 0x0000010004008824 */ /* 0x000fc600078e00ff */
[----:B------:R-:W-:Y:S02]  /*2ba0*/  @P0 LOP3.LUT R3, R3, 0xfe00000, RZ, 0xc0, !PT ;  /* 0x0fe0000003030812 */ /* 0x000fe400078ec0ff */
        /* <DEDUP_REMOVED lines=10> */
.L_x_495:
[----:B------:R0:W5:Y:S01]  /*2c50*/  LDG.E.U16 R28, desc[UR36][R4.64] ;  /* 0x00000024041c7981 */ /* 0x000162000c1e1500 */
[----:B------:R-:W-:Y:S05]  /*2c60*/  BRA `(.L_x_485) ;  /* 0x0000000400d07947 */ /* 0x000fea0003800000 */
.L_x_492:
        /* <DEDUP_REMOVED lines=13> */
.L_x_499:
        /* <DEDUP_REMOVED lines=21> */
.L_x_503:
[----:B------:R-:W-:Y:S05]  /*2e90*/  BSYNC B1 ;  /* 0x0000000000017941 */ /* 0x000fea0003800000 */
.L_x_502:
[----:B------:R-:W-:Y:S01]  /*2ea0*/  LEA R5, R0, 0x3b800000, 0x17 ;  /* 0x3b80000000057811 */ /* 0x000fe200078eb8ff */
[----:B------:R-:W-:-:S05]  /*2eb0*/  IMAD.SHL.U32 R0, R3, 0x100000, RZ ;  /* 0x0010000003007824 */ /* 0x000fca00078e00ff */
[----:B------:R-:W-:-:S07]  /*2ec0*/  LOP3.LUT R0, R5, R0, R6, 0xfe, !PT ;  /* 0x0000000005007212 */ /* 0x000fce00078efe06 */
.L_x_501:
[----:B------:R-:W-:Y:S05]  /*2ed0*/  BSYNC B0 ;  /* 0x0000000000007941 */ /* 0x000fea0003800000 */
.L_x_500:
[----:B------:R-:W-:-:S04]  /*2ee0*/  F2FP.BF16.F32.PACK_AB R0, RZ, R0 ;  /* 0x00000000ff00723e */ /* 0x000fc800000010ff */
[----:B------:R-:W-:Y:S01]  /*2ef0*/  PRMT R28, R0, 0x7610, R28 ;  /* 0x00007610001c7816 */ /* 0x000fe2000000001c */
[----:B------:R-:W-:Y:S06]  /*2f00*/  BRA `(.L_x_485) ;  /* 0x0000000400287947 */ /* 0x000fec0003800000 */
.L_x_498:
        /* <DEDUP_REMOVED lines=21> */
.L_x_507:
[----:B------:R-:W-:Y:S05]  /*3060*/  BSYNC B1 ;  /* 0x0000000000017941 */ /* 0x000fea0003800000 */
.L_x_506:
[----:B------:R-:W-:Y:S01]  /*3070*/  LEA R5, R0, 0x37800000, 0x17 ;  /* 0x3780000000057811 */ /* 0x000fe200078eb8ff */
[----:B------:R-:W-:-:S05]  /*3080*/  IMAD.SHL.U32 R0, R3, 0x200000, RZ ;  /* 0x0020000003007824 */ /* 0x000fca00078e00ff */
[----:B------:R-:W-:-:S07]  /*3090*/  LOP3.LUT R0, R5, R0, R6, 0xfe, !PT ;  /* 0x0000000005007212 */ /* 0x000fce00078efe06 */
.L_x_505:
[----:B------:R-:W-:Y:S05]  /*30a0*/  BSYNC B0 ;  /* 0x0000000000007941 */ /* 0x000fea0003800000 */
.L_x_504:
[----:B------:R-:W-:-:S04]  /*30b0*/  F2FP.BF16.F32.PACK_AB R0, RZ, R0 ;  /* 0x00000000ff00723e */ /* 0x000fc800000010ff */
[----:B------:R-:W-:Y:S01]  /*30c0*/  PRMT R28, R0, 0x7610, R28 ;  /* 0x00007610001c7816 */ /* 0x000fe2000000001c */
[----:B------:R-:W-:Y:S06]  /*30d0*/  BRA `(.L_x_485) ;  /* 0x0000000000b47947 */ /* 0x000fec0003800000 */
.L_x_497:
        /* <DEDUP_REMOVED lines=14> */
.L_x_511:
[----:B------:R-:W-:Y:S05]  /*31c0*/  BSYNC B0 ;  /* 0x0000000000007941 */ /* 0x000fea0003800000 */
.L_x_510:
[----:B------:R-:W-:-:S04]  /*31d0*/  F2FP.BF16.F32.PACK_AB R0, RZ, R0 ;  /* 0x00000000ff00723e */ /* 0x000fc800000010ff */
[----:B------:R-:W-:Y:S01]  /*31e0*/  PRMT R28, R0, 0x7610, R28 ;  /* 0x00007610001c7816 */ /* 0x000fe2000000001c */
[----:B------:R-:W-:Y:S06]  /*31f0*/  BRA `(.L_x_485) ;  /* 0x00000000006c7947 */ /* 0x000fec0003800000 */
.L_x_484:
        /* <DEDUP_REMOVED lines=16> */
.L_x_512:
[----:B------:R-:W-:Y:S01]  /*3300*/  PRMT R28, RZ, 0x7610, R28 ;  /* 0x00007610ff1c7816 */ /* 0x000fe2000000001c */
[----:B------:R-:W-:Y:S06]  /*3310*/  BRA `(.L_x_485) ;  /* 0x0000000000247947 */ /* 0x000fec0003800000 */
.L_x_509:
[----:B------:R-:W2:Y:S02]  /*3320*/  LDG.E.64 R4, desc[UR36][R4.64] ;  /* 0x0000002404047981 */ /* 0x000ea4000c1e1b00 */
[----:B--2---:R-:W0:Y:S02]  /*3330*/  I2F.U64 R0, R4 ;  /* 0x0000000400007312 */ /* 0x004e240000301000 */
[----:B0-----:R-:W-:-:S04]  /*3340*/  F2FP.BF16.F32.PACK_AB R0, RZ, R0 ;  /* 0x00000000ff00723e */ /* 0x001fc800000010ff */
[----:B------:R-:W-:Y:S01]  /*3350*/  PRMT R28, R0, 0x7610, R28 ;  /* 0x00007610001c7816 */ /* 0x000fe2000000001c */
[----:B------:R-:W-:Y:S06]  /*3360*/  BRA `(.L_x_485) ;  /* 0x0000000000107947 */ /* 0x000fec0003800000 */
.L_x_508:
[----:B------:R-:W2:Y:S02]  /*3370*/  LDG.E R4, desc[UR36][R4.64] ;  /* 0x0000002404047981 */ /* 0x000ea4000c1e1900 */
[----:B--2---:R-:W-:-:S04]  /*3380*/  I2FP.F32.U32 R0, R4 ;  /* 0x0000000400007245 */ /* 0x004fc80000201000 */
[----:B------:R-:W-:-:S04]  /*3390*/  F2FP.BF16.F32.PACK_AB R0, RZ, R0 ;  /* 0x00000000ff00723e */ /* 0x000fc800000010ff */
[----:B------:R-:W-:-:S07]  /*33a0*/  PRMT R28, R0, 0x7610, R28 ;  /* 0x00007610001c7816 */ /* 0x000fce000000001c */
.L_x_485:
        /* <DEDUP_REMOVED lines=21> */
.L_x_516:
[----:B------:R-:W2:Y:S02]  /*3500*/  LDG.E.U8 R4, desc[UR36][R4.64] ;  /* 0x0000002404047981 */ /* 0x000ea4000c1e1100 */
[----:B--2---:R-:W-:-:S04]  /*3510*/  I2FP.F32.U32 R0, R4 ;  /* 0x0000000400007245 */ /* 0x004fc80000201000 */
[----:B------:R-:W-:-:S04]  /*3520*/  F2FP.BF16.F32.PACK_AB R0, RZ, R0 ;  /* 0x00000000ff00723e */ /* 0x000fc800000010ff */
[----:B------:R-:W-:Y:S01]  /*3530*/  PRMT R27, R0, 0x7610, R27 ;  /* 0x00007610001b7816 */ /* 0x000fe2000000001b */
[----:B------:R-:W-:Y:S06]  /*3540*/  BRA `(.L_x_518) ;  /* 0x0000000c00c87947 */ /* 0x000fec0003800000 */
.L_x_515:
        /* <DEDUP_REMOVED lines=11> */
.L_x_520:
[----:B------:R-:W2:Y:S02]  /*3600*/  LDG.E R4, desc[UR36][R4.64] ;  /* 0x0000002404047981 */ /* 0x000ea4000c1e1900 */
[----:B--2---:R-:W-:-:S04]  /*3610*/  I2FP.F32.S32 R0, R4 ;  /* 0x0000000400007245 */ /* 0x004fc80000201400 */
[----:B------:R-:W-:-:S04]  /*3620*/  F2FP.BF16.F32.PACK_AB R0, RZ, R0 ;  /* 0x00000000ff00723e */ /* 0x000fc800000010ff */
[----:B------:R-:W-:Y:S01]  /*3630*/  PRMT R27, R0, 0x7610, R27 ;  /* 0x00007610001b7816 */ /* 0x000fe2000000001b */
[----:B------:R-:W-:Y:S06]  /*3640*/  BRA `(.L_x_518) ;  /* 0x0000000c00887947 */ /* 0x000fec0003800000 */
.L_x_519:
[----:B------:R-:W2:Y:S02]  /*3650*/  LDG.E.U16 R4, desc[UR36][R4.64] ;  /* 0x0000002404047981 */ /* 0x000ea4000c1e1500 */
[----:B--2---:R-:W0:Y:S02]  /*3660*/  I2F.S16 R0, R4 ;  /* 0x0000000400007306 */ /* 0x004e240000101400 */
[----:B0-----:R-:W-:-:S04]  /*3670*/  F2FP.BF16.F32.PACK_AB R0, RZ, R0 ;  /* 0x00000000ff00723e */ /* 0x001fc800000010ff */
[----:B------:R-:W-:Y:S01]  /*3680*/  PRMT R27, R0, 0x7610, R27 ;  /* 0x00007610001b7816 */ /* 0x000fe2000000001b */
[----:B------:R-:W-:Y:S06]  /*3690*/  BRA `(.L_x_518) ;  /* 0x0000000c00747947 */ /* 0x000fec0003800000 */
.L_x_514:
        /* <DEDUP_REMOVED lines=9> */
.L_x_522:
[----:B------:R-:W2:Y:S02]  /*3730*/  LDG.E.U16 R0, desc[UR36][R4.64] ;  /* 0x0000002404007981 */ /* 0x000ea4000c1e1500 */
[----:B--2---:R-:W-:-:S05]  /*3740*/  HADD2.F32 R0, -RZ, R0.H0_H0 ;  /* 0x20000000ff007230 */ /* 0x004fca0000004100 */
[----:B------:R-:W-:-:S04]  /*3750*/  F2FP.BF16.F32.PACK_AB R0, RZ, R0 ;  /* 0x00000000ff00723e */ /* 0x000fc800000010ff */
[----:B------:R-:W-:Y:S01]  /*3760*/  PRMT R27, R0, 0x7610, R27 ;  /* 0x00007610001b7816 */ /* 0x000fe2000000001b */
[----:B------:R-:W-:Y:S06]  /*3770*/  BRA `(.L_x_518) ;  /* 0x0000000c003c7947 */ /* 0x000fec0003800000 */
.L_x_521:
        /* <DEDUP_REMOVED lines=9> */
.L_x_524:
[----:B------:R-:W2:Y:S02]  /*3810*/  LDG.E.U16 R4, desc[UR36][R4.64] ;  /* 0x0000002404047981 */ /* 0x000ea4000c1e1500 */
[----:B--2---:R-:W-:-:S05]  /*3820*/  HADD2.F32 R0, -RZ, R4.H0_H0 ;  /* 0x20000004ff007230 */ /* 0x004fca0000004100 */
[----:B------:R-:W-:-:S04]  /*3830*/  F2FP.BF16.F32.PACK_AB R0, RZ, R0 ;  /* 0x00000000ff00723e */ /* 0x000fc800000010ff */
[----:B------:R-:W-:Y:S01]  /*3840*/  PRMT R27, R0, 0x7610, R27 ;  /* 0x00007610001b7816 */ /* 0x000fe2000000001b */
[----:B------:R-:W-:Y:S06]  /*3850*/  BRA `(.L_x_518) ;  /* 0x0000000c00047947 */ /* 0x000fec0003800000 */
.L_x_523:
        /* <DEDUP_REMOVED lines=9> */
.L_x_513:
        /* <DEDUP_REMOVED lines=14> */
.L_x_527:
        /* <DEDUP_REMOVED lines=9> */
.L_x_526:
        /* <DEDUP_REMOVED lines=28> */
.L_x_529:
        /* <DEDUP_REMOVED lines=15> */
.L_x_528:
[----:B------:R0:W5:Y:S01]  /*3d10*/  LDG.E.U16 R27, desc[UR36][R4.64] ;  /* 0x00000024041b7981 */ /* 0x000162000c1e1500 */
[----:B------:R-:W-:Y:S05]  /*3d20*/  BRA `(.L_x_518) ;  /* 0x0000000400d07947 */ /* 0x000fea0003800000 */
.L_x_525:
        /* <DEDUP_REMOVED lines=13> */
.L_x_532:
        /* <DEDUP_REMOVED lines=21> */
.L_x_536:
[----:B------:R-:W-:Y:S05]  /*3f50*/  BSYNC B1 ;  /* 0x0000000000017941 */ /* 0x000fea0003800000 */
.L_x_535:
[----:B------:R-:W-:Y:S01]  /*3f60*/  LEA R5, R0, 0x3b800000, 0x17 ;  /* 0x3b80000000057811 */ /* 0x000fe200078eb8ff */
[----:B------:R-:W-:-:S05]  /*3f70*/  IMAD.SHL.U32 R0, R3, 0x100000, RZ ;  /* 0x0010000003007824 */ /* 0x000fca00078e00ff */
[----:B------:R-:W-:-:S07]  /*3f80*/  LOP3.LUT R0, R5, R0, R6, 0xfe, !PT ;  /* 0x0000000005007212 */ /* 0x000fce00078efe06 */
.L_x_534:
[----:B------:R-:W-:Y:S05]  /*3f90*/  BSYNC B0 ;  /* 0x0000000000007941 */ /* 0x000fea0003800000 */
.L_x_533:
[----:B------:R-:W-:-:S04]  /*3fa0*/  F2FP.BF16.F32.PACK_AB R0, RZ, R0 ;  /* 0x00000000ff00723e */ /* 0x000fc800000010ff */
[----:B------:R-:W-:Y:S01]  /*3fb0*/  PRMT R27, R0, 0x7610, R27 ;  /* 0x00007610001b7816 */ /* 0x000fe2000000001b */
[----:B------:R-:W-:Y:S06]  /*3fc0*/  BRA `(.L_x_518) ;  /* 0x0000000400287947 */ /* 0x000fec0003800000 */
.L_x_531:
        /* <DEDUP_REMOVED lines=21> */
.L_x_540:
[----:B------:R-:W-:Y:S05]  /*4120*/  BSYNC B1 ;  /* 0x0000000000017941 */ /* 0x000fea0003800000 */
.L_x_539:
[----:B------:R-:W-:Y:S01]  /*4130*/  LEA R5, R0, 0x37800000, 0x17 ;  /* 0x3780000000057811 */ /* 0x000fe200078eb8ff */
[----:B------:R-:W-:-:S05]  /*4140*/  IMAD.SHL.U32 R0, R3, 0x200000, RZ ;  /* 0x0020000003007824 */ /* 0x000fca00078e00ff */
[----:B------:R-:W-:-:S07]  /*4150*/  LOP3.LUT R0, R5, R0, R6, 0xfe, !PT ;  /* 0x0000000005007212 */ /* 0x000fce00078efe06 */
.L_x_538:
[----:B------:R-:W-:Y:S05]  /*4160*/  BSYNC B0 ;  /* 0x0000000000007941 */ /* 0x000fea0003800000 */
.L_x_537:
[----:B------:R-:W-:-:S04]  /*4170*/  F2FP.BF16.F32.PACK_AB R0, RZ, R0 ;  /* 0x00000000ff00723e */ /* 0x000fc800000010ff */
[----:B------:R-:W-:Y:S01]  /*4180*/  PRMT R27, R0, 0x7610, R27 ;  /* 0x00007610001b7816 */ /* 0x000fe2000000001b */
[----:B------:R-:W-:Y:S06]  /*4190*/  BRA `(.L_x_518) ;  /* 0x0000000000b47947 */ /* 0x000fec0003800000 */
.L_x_530:
        /* <DEDUP_REMOVED lines=14> */
.L_x_544:
[----:B------:R-:W-:Y:S05]  /*4280*/  BSYNC B0 ;  /* 0x0000000000007941 */ /* 0x000fea0003800000 */
.L_x_543:
[----:B------:R-:W-:-:S04]  /*4290*/  F2FP.BF16.F32.PACK_AB R0, RZ, R0 ;  /* 0x00000000ff00723e */ /* 0x000fc800000010ff */
[----:B------:R-:W-:Y:S01]  /*42a0*/  PRMT R27, R0, 0x7610, R27 ;  /* 0x00007610001b7816 */ /* 0x000fe2000000001b */
[----:B------:R-:W-:Y:S06]  /*42b0*/  BRA `(.L_x_518) ;  /* 0x00000000006c7947 */ /* 0x000fec0003800000 */
.L_x_517:
        /* <DEDUP_REMOVED lines=16> */
.L_x_545:
[----:B------:R-:W-:Y:S01]  /*43c0*/  PRMT R27, RZ, 0x7610, R27 ;  /* 0x00007610ff1b7816 */ /* 0x000fe2000000001b */
[----:B------:R-:W-:Y:S06]  /*43d0*/  BRA `(.L_x_518) ;  /* 0x0000000000247947 */ /* 0x000fec0003800000 */
.L_x_542:
[----:B------:R-:W2:Y:S02]  /*43e0*/  LDG.E.64 R4, desc[UR36][R4.64] ;  /* 0x0000002404047981 */ /* 0x000ea4000c1e1b00 */
[----:B--2---:R-:W0:Y:S02]  /*43f0*/  I2F.U64 R0, R4 ;  /* 0x0000000400007312 */ /* 0x004e240000301000 */
[----:B0-----:R-:W-:-:S04]  /*4400*/  F2FP.BF16.F32.PACK_AB R0, RZ, R0 ;  /* 0x00000000ff00723e */ /* 0x001fc800000010ff */
[----:B------:R-:W-:Y:S01]  /*4410*/  PRMT R27, R0, 0x7610, R27 ;  /* 0x00007610001b7816 */ /* 0x000fe2000000001b */
[----:B------:R-:W-:Y:S06]  /*4420*/  BRA `(.L_x_518) ;  /* 0x0000000000107947 */ /* 0x000fec0003800000 */
.L_x_541:
[----:B------:R-:W2:Y:S02]  /*4430*/  LDG.E R4, desc[UR36][R4.64] ;  /* 0x0000002404047981 */ /* 0x000ea4000c1e1900 */
[----:B--2---:R-:W-:-:S04]  /*4440*/  I2FP.F32.U32 R0, R4 ;  /* 0x0000000400007245 */ /* 0x004fc80000201000 */
[----:B------:R-:W-:-:S04]  /*4450*/  F2FP.BF16.F32.PACK_AB R0, RZ, R0 ;  /* 0x00000000ff00723e */ /* 0x000fc800000010ff */
[----:B------:R-:W-:-:S07]  /*4460*/  PRMT R27, R0, 0x7610, R27 ;  /* 0x00007610001b7816 */ /* 0x000fce000000001b */
.L_x_518:
[----:B------:R-:W-:-:S07]  /*4470*/  VIADD R23, R23, 0x80 ;  /* 0x0000008017177836 */ /* 0x000fce0000000000 */
.L_x_479:
[----:B------:R-:W-:Y:S05]  /*4480*/  BSYNC B6 ;  /* 0x0000000000067941 */ /* 0x000fea0003800000 */
.L_x_478:
[----:B------:R-:W-:Y:S01]  /*4490*/  ISETP.GE.AND P0, PT, R23, R16, PT ;  /* 0x000000101700720c */ /* 0x000fe20003f06270 */
[----:B------:R-:W-:Y:S01]  /*44a0*/  BSSY B6, `(.L_x_546) ;  /* 0x0000220000067945 */ /* 0x000fe20003800000 */
[----:B------:R-:W-:Y:S02]  /*44b0*/  PRMT R19, RZ, 0x7610, R19 ;  /* 0x00007610ff137816 */ /* 0x000fe40000000013 */
[----:B------:R-:W-:Y:S02]  /*44c0*/  PRMT R18, RZ, 0x7610, R18 ;  /* 0x00007610ff127816 */ /* 0x000fe40000000012 */
[----:B------:R-:W-:-:S07]  /*44d0*/  PRMT R24, RZ, 0x7610, R24 ;  /* 0x00007610ff187816 */ /* 0x000fce0000000018 */
        /* <DEDUP_REMOVED lines=23> */
.L_x_551:
[----:B------:R-:W2:Y:S02]  /*4650*/  LDG.E.U8 R4, desc[UR36][R4.64] ;  /* 0x0000002404047981 */ /* 0x000ea4000c1e1100 */
[----:B--2---:R-:W-:-:S04]  /*4660*/  I2FP.F32.U32 R0, R4 ;  /* 0x0000000400007245 */ /* 0x004fc80000201000 */
[----:B------:R-:W-:-:S04]  /*4670*/  F2FP.BF16.F32.PACK_AB R0, RZ, R0 ;  /* 0x00000000ff00723e */ /* 0x000fc800000010ff */
[----:B------:R-:W-:Y:S01]  /*4680*/  PRMT R18, R0, 0x7610, R18 ;  /* 0x0000761000127816 */ /* 0x000fe20000000012 */
[----:B------:R-:W-:Y:S06]  /*4690*/  BRA `(.L_x_553) ;  /* 0x0000000c00c87947 */ /* 0x000fec0003800000 */
.L_x_550:
        /* <DEDUP_REMOVED lines=11> */
.L_x_555:
[----:B------:R-:W2:Y:S02]  /*4750*/  LDG.E R4, desc[UR36][R4.64] ;  /* 0x0000002404047981 */ /* 0x000ea4000c1e1900 */
[----:B--2---:R-:W-:-:S04]  /*4760*/  I2FP.F32.S32 R0, R4 ;  /* 0x0000000400007245 */ /* 0x004fc80000201400 */
[----:B------:R-:W-:-:S04]  /*4770*/  F2FP.BF16.F32.PACK_AB R0, RZ, R0 ;  /* 0x00000000ff00723e */ /* 0x000fc800000010ff */
[----:B------:R-:W-:Y:S01]  /*4780*/  PRMT R18, R0, 0x7610, R18 ;  /* 0x0000761000127816 */ /* 0x000fe20000000012 */
[----:B------:R-:W-:Y:S06]  /*4790*/  BRA `(.L_x_553) ;  /* 0x0000000c00887947 */ /* 0x000fec0003800000 */
.L_x_554:
[----:B------:R-:W2:Y:S02]  /*47a0*/  LDG.E.U16 R4, desc[UR36][R4.64] ;  /* 0x0000002404047981 */ /* 0x000ea4000c1e1500 */
[----:B--2---:R-:W0:Y:S02]  /*47b0*/  I2F.S16 R0, R4 ;  /* 0x0000000400007306 */ /* 0x004e240000101400 */
[----:B0-----:R-:W-:-:S04]  /*47c0*/  F2FP.BF16.F32.PACK_AB R0, RZ, R0 ;  /* 0x00000000ff00723e */ /* 0x001fc800000010ff */
[----:B------:R-:W-:Y:S01]  /*47d0*/  PRMT R18, R0, 0x7610, R18 ;  /* 0x0000761000127816 */ /* 0x000fe20000000012 */
[----:B------:R-:W-:Y:S06]  /*47e0*/  BRA `(.L_x_553) ;  /* 0x0000000c00747947 */ /* 0x000fec0003800000 */
.L_x_549:
        /* <DEDUP_REMOVED lines=9> */
.L_x_557:
[----:B------:R-:W2:Y:S02]  /*4880*/  LDG.E.U16 R0, desc[UR36][R4.64] ;  /* 0x0000002404007981 */ /* 0x000ea4000c1e1500 */
[----:B--2---:R-:W-:-:S05]  /*4890*/  HADD2.F32 R0, -RZ, R0.H0_H0 ;  /* 0x20000000ff007230 */ /* 0x004fca0000004100 */
[----:B------:R-:W-:-:S04]  /*48a0*/  F2FP.BF16.F32.PACK_AB R0, RZ, R0 ;  /* 0x00000000ff00723e */ /* 0x000fc800000010ff */
[----:B------:R-:W-:Y:S01]  /*48b0*/  PRMT R18, R0, 0x7610, R18 ;  /* 0x0000761000127816 */ /* 0x000fe20000000012 */
[----:B------:R-:W-:Y:S06]  /*48c0*/  BRA `(.L_x_553) ;  /* 0x0000000c003c7947 */ /* 0x000fec0003800000 */
.L_x_556:
        /* <DEDUP_REMOVED lines=9> */
.L_x_559:
[----:B------:R-:W2:Y:S02]  /*4960*/  LDG.E.U16 R4, desc[UR36][R4.64] ;  /* 0x0000002404047981 */ /* 0x000ea4000c1e1500 */
[----:B--2---:R-:W-:-:S05]  /*4970*/  HADD2.F32 R0, -RZ, R4.H0_H0 ;  /* 0x20000004ff007230 */ /* 0x004fca0000004100 */
[----:B------:R-:W-:-:S04]  /*4980*/  F2FP.BF16.F32.PACK_AB R0, RZ, R0 ;  /* 0x00000000ff00723e */ /* 0x000fc800000010ff */
[----:B------:R-:W-:Y:S01]  /*4990*/  PRMT R18, R0, 0x7610, R18 ;  /* 0x0000761000127816 */ /* 0x000fe20000000012 */
[----:B------:R-:W-:Y:S06]  /*49a0*/  BRA `(.L_x_553) ;  /* 0x0000000c00047947 */ /* 0x000fec0003800000 */
.L_x_558:
        /* <DEDUP_REMOVED lines=9> */
.L_x_548:
        /* <DEDUP_REMOVED lines=14> */
.L_x_562:
        /* <DEDUP_REMOVED lines=9> */
.L_x_561:
        /* <DEDUP_REMOVED lines=28> */
.L_x_564:
        /* <DEDUP_REMOVED lines=15> */
.L_x_563:
[----:B------:R0:W5:Y:S01]  /*4e60*/  LDG.E.U16 R18, desc[UR36][R4.64] ;  /* 0x0000002404127981 */ /* 0x000162000c1e1500 */
[----:B------:R-:W-:Y:S05]  /*4e70*/  BRA `(.L_x_553) ;  /* 0x0000000400d07947 */ /* 0x000fea0003800000 */
.L_x_560:
        /* <DEDUP_REMOVED lines=13> */
.L_x_567:
        /* <DEDUP_REMOVED lines=21> */
.L_x_571:
[----:B------:R-:W-:Y:S05]  /*50a0*/  BSYNC B1 ;  /* 0x0000000000017941 */ /* 0x000fea0003800000 */
.L_x_570:
[----:B------:R-:W-:Y:S01]  /*50b0*/  LEA R5, R0, 0x3b800000, 0x17 ;  /* 0x3b80000000057811 */ /* 0x000fe200078eb8ff */
[----:B------:R-:W-:-:S05]  /*50c0*/  IMAD.SHL.U32 R0, R3, 0x100000, RZ ;  /* 0x0010000003007824 */ /* 0x000fca00078e00ff */
[----:B------:R-:W-:-:S07]  /*50d0*/  LOP3.LUT R0, R5, R0, R6, 0xfe, !PT ;  /* 0x0000000005007212 */ /* 0x000fce00078efe06 */
.L_x_569:
[----:B------:R-:W-:Y:S05]  /*50e0*/  BSYNC B0 ;  /* 0x0000000000007941 */ /* 0x000fea0003800000 */
.L_x_568:
[----:B------:R-:W-:-:S04]  /*50f0*/  F2FP.BF16.F32.PACK_AB R0, RZ, R0 ;  /* 0x00000000ff00723e */ /* 0x000fc800000010ff */
[----:B------:R-:W-:Y:S01]  /*5100*/  PRMT R18, R0, 0x7610, R18 ;  /* 0x0000761000127816 */ /* 0x000fe20000000012 */
[----:B------:R-:W-:Y:S06]  /*5110*/  BRA `(.L_x_553) ;  /* 0x0000000400287947 */ /* 0x000fec0003800000 */
.L_x_566:
        /* <DEDUP_REMOVED lines=21> */
.L_x_575:
[----:B------:R-:W-:Y:S05]  /*5270*/  BSYNC B1 ;  /* 0x0000000000017941 */ /* 0x000fea0003800000 */
.L_x_574:
[----:B------:R-:W-:Y:S01]  /*5280*/  LEA R5, R0, 0x37800000, 0x17 ;  /* 0x3780000000057811 */ /* 0x000fe200078eb8ff */
[----:B------:R-:W-:-:S05]  /*5290*/  IMAD.SHL.U32 R0, R3, 0x200000, RZ ;  /* 0x0020000003007824 */ /* 0x000fca00078e00ff */
[----:B------:R-:W-:-:S07]  /*52a0*/  LOP3.LUT R0, R5, R0, R6, 0xfe, !PT ;  /* 0x0000000005007212 */ /* 0x000fce00078efe06 */
.L_x_573:
[----:B------:R-:W-:Y:S05]  /*52b0*/  BSYNC B0 ;  /* 0x0000000000007941 */ /* 0x000fea0003800000 */
.L_x_572:
[----:B------:R-:W-:-:S04]  /*52c0*/  F2FP.BF16.F32.PACK_AB R0, RZ, R0 ;  /* 0x00000000ff00723e */ /* 0x000fc800000010ff */
[----:B------:R-:W-:Y:S01]  /*52d0*/  PRMT R18, R0, 0x7610, R18 ;  /* 0x0000761000127816 */ /* 0x000fe20000000012 */
[----:B------:R-:W-:Y:S06]  /*52e0*/  BRA `(.L_x_553) ;  /* 0x0000000000b47947 */ /* 0x000fec0003800000 */
.L_x_565:
        /* <DEDUP_REMOVED lines=14> */
.L_x_579:
[----:B------:R-:W-:Y:S05]  /*53d0*/  BSYNC B0 ;  /* 0x0000000000007941 */ /* 0x000fea0003800000 */
.L_x_578:
[----:B------:R-:W-:-:S04]  /*53e0*/  F2FP.BF16.F32.PACK_AB R0, RZ, R0 ;  /* 0x00000000ff00723e */ /* 0x000fc800000010ff */
[----:B------:R-:W-:Y:S01]  /*53f0*/  PRMT R18, R0, 0x7610, R18 ;  /* 0x0000761000127816 */ /* 0x000fe20000000012 */
[----:B------:R-:W-:Y:S06]  /*5400*/  BRA `(.L_x_553) ;  /* 0x00000000006c7947 */ /* 0x000fec0003800000 */
.L_x_552:
        /* <DEDUP_REMOVED lines=16> */
.L_x_580:
[----:B------:R-:W-:Y:S01]  /*5510*/  PRMT R18, RZ, 0x7610, R18 ;  /* 0x00007610ff127816 */ /* 0x000fe20000000012 */
[----:B------:R-:W-:Y:S06]  /*5520*/  BRA `(.L_x_553) ;  /* 0x0000000000247947 */ /* 0x000fec0003800000 */
.L_x_577:
[----:B------:R-:W2:Y:S02]  /*5530*/  LDG.E.64 R4, desc[UR36][R4.64] ;  /* 0x0000002404047981 */ /* 0x000ea4000c1e1b00 */
[----:B--2---:R-:W0:Y:S02]  /*5540*/  I2F.U64 R0, R4 ;  /* 0x0000000400007312 */ /* 0x004e240000301000 */
[----:B0-----:R-:W-:-:S04]  /*5550*/  F2FP.BF16.F32.PACK_AB R0, RZ, R0 ;  /* 0x00000000ff00723e */ /* 0x001fc800000010ff */
[----:B------:R-:W-:Y:S01]  /*5560*/  PRMT R18, R0, 0x7610, R18 ;  /* 0x0000761000127816 */ /* 0x000fe20000000012 */
[----:B------:R-:W-:Y:S06]  /*5570*/  BRA `(.L_x_553) ;  /* 0x0000000000107947 */ /* 0x000fec0003800000 */
.L_x_576:
[----:B------:R-:W2:Y:S02]  /*5580*/  LDG.E R4, desc[UR36][R4.64] ;  /* 0x0000002404047981 */ /* 0x000ea4000c1e1900 */
[----:B--2---:R-:W-:-:S04]  /*5590*/  I2FP.F32.U32 R0, R4 ;  /* 0x0000000400007245 */ /* 0x004fc80000201000 */
[----:B------:R-:W-:-:S04]  /*55a0*/  F2FP.BF16.F32.PACK_AB R0, RZ, R0 ;  /* 0x00000000ff00723e */ /* 0x000fc800000010ff */
[----:B------:R-:W-:-:S07]  /*55b0*/  PRMT R18, R0, 0x7610, R18 ;  /* 0x0000761000127816 */ /* 0x000fce0000000012 */
.L_x_553:
[----:B------:R-:W1:Y:S01]  /*55c0*/  LDC.U8 R6, c[0x0][0x235] ;  /* 0x00008d40ff067b82 */ /* 0x000e620000000000 */
[----:B------:R-:W-:Y:S02]  /*55d0*/  ULDC UR4, c[0x0][0x23c] ;  /* 0x00008f0000047ab9 */ /* 0x000fe40000000800 */
[----:B------:R-:W-:-:S05]  /*55e0*/  IMAD R3, R24, UR4, RZ ;  /* 0x0000000418037c24 */ /* 0x000fca000f8e02ff */
[----:B0-----:R-:W0:Y:S01]  /*55f0*/  LDC.64 R4, c[0x0][0x228] ;  /* 0x00008a00ff047b82 */ /* 0x001e220000000a00 */
[----:B-1----:R-:W-:-:S04]  /*5600*/  PRMT R0, R6, 0x9910, RZ ;  /* 0x0000991006007816 */ /* 0x002fc800000000ff */
[----:B------:R-:W-:Y:S02]  /*5610*/  ISETP.GT.AND P1, PT, R0, 0x9, PT ;  /* 0x000000090000780c */ /* 0x000fe40003f24270 */
[----:B0-----:R-:W-:-:S05]  /*5620*/  IADD3 R4, P0, R3, R4, RZ ;  /* 0x0000000403047210 */ /* 0x001fca0007f1e0ff */
[----:B------:R-:W-:-:S06]  /*5630*/  IMAD.X R5, RZ, RZ, R5, P0 ;  /* 0x000000ffff057224 */ /* 0x000fcc00000e0605 */
        /* <DEDUP_REMOVED lines=14> */
.L_x_584:
[----:B------:R-:W2:Y:S02]  /*5720*/  LDG.E.U8 R4, desc[UR36][R4.64] ;  /* 0x0000002404047981 */ /* 0x000ea4000c1e1100 */
[----:B--2---:R-:W-:-:S04]  /*5730*/  I2FP.F32.U32 R0, R4 ;  /* 0x0000000400007245 */ /* 0x004fc80000201000 */
[----:B------:R-:W-:-:S04]  /*5740*/  F2FP.BF16.F32.PACK_AB R0, RZ, R0 ;  /* 0x00000000ff00723e */ /* 0x000fc800000010ff */
[----:B------:R-:W-:Y:S01]  /*5750*/  PRMT R24, R0, 0x7610, R24 ;  /* 0x0000761000187816 */ /* 0x000fe20000000018 */
[----:B------:R-:W-:Y:S06]  /*5760*/  BRA `(.L_x_586) ;  /* 0x0000000c00c87947 */ /* 0x000fec0003800000 */
.L_x_583:
        /* <DEDUP_REMOVED lines=11> */
.L_x_588:
[----:B------:R-:W2:Y:S02]  /*5820*/  LDG.E R4, desc[UR36][R4.64] ;  /* 0x0000002404047981 */ /* 0x000ea4000c1e1900 */
[----:B--2---:R-:W-:-:S04]  /*5830*/  I2FP.F32.S32 R0, R4 ;  /* 0x0000000400007245 */ /* 0x004fc80000201400 */
[----:B------:R-:W-:-:S04]  /*5840*/  F2FP.BF16.F32.PACK_AB R0, RZ, R0 ;  /* 0x00000000ff00723e */ /* 0x000fc800000010ff */
[----:B------:R-:W-:Y:S01]  /*5850*/  PRMT R24, R0, 0x7610, R24 ;  /* 0x0000761000187816 */ /* 0x000fe20000000018 */
[----:B------:R-:W-:Y:S06]  /*5860*/  BRA `(.L_x_586) ;  /* 0x0000000c00887947 */ /* 0x000fec0003800000 */
.L_x_587:
[----:B------:R-:W2:Y:S02]  /*5870*/  LDG.E.U16 R4, desc[UR36][R4.64] ;  /* 0x0000002404047981 */ /* 0x000ea4000c1e1500 */
[----:B--2---:R-:W0:Y:S02]  /*5880*/  I2F.S16 R0, R4 ;  /* 0x0000000400007306 */ /* 0x004e240000101400 */
[----:B0-----:R-:W-:-:S04]  /*5890*/  F2FP.BF16.F32.PACK_AB R0, RZ, R0 ;  /* 0x00000000ff00723e */ /* 0x001fc800000010ff */
[----:B------:R-:W-:Y:S01]  /*58a0*/  PRMT R24, R0, 0x7610, R24 ;  /* 0x0000761000187816 */ /* 0x000fe20000000018 */
[----:B------:R-:W-:Y:S06]  /*58b0*/  BRA `(.L_x_586) ;  /* 0x0000000c00747947 */ /* 0x000fec0003800000 */
.L_x_582:
        /* <DEDUP_REMOVED lines=9> */
.L_x_590:
[----:B------:R-:W2:Y:S02]  /*5950*/  LDG.E.U16 R0, desc[UR36][R4.64] ;  /* 0x0000002404007981 */ /* 0x000ea4000c1e1500 */
[----:B--2---:R-:W-:-:S05]  /*5960*/  HADD2.F32 R0, -RZ, R0.H0_H0 ;  /* 0x20000000ff007230 */ /* 0x004fca0000004100 */
[----:B------:R-:W-:-:S04]  /*5970*/  F2FP.BF16.F32.PACK_AB R0, RZ, R0 ;  /* 0x00000000ff00723e */ /* 0x000fc800000010ff */
[----:B------:R-:W-:Y:S01]  /*5980*/  PRMT R24, R0, 0x7610, R24 ;  /* 0x0000761000187816 */ /* 0x000fe20000000018 */
[----:B------:R-:W-:Y:S06]  /*5990*/  BRA `(.L_x_586) ;  /* 0x0000000c003c7947 */ /* 0x000fec0003800000 */
.L_x_589:
        /* <DEDUP_REMOVED lines=9> */
.L_x_592:
[----:B------:R-:W2:Y:S02]  /*5a30*/  LDG.E.U16 R4, desc[UR36][R4.64] ;  /* 0x0000002404047981 */ /* 0x000ea4000c1e1500 */
[----:B--2---:R-:W-:-:S05]  /*5a40*/  HADD2.F32 R0, -RZ, R4.H0_H0 ;  /* 0x20000004ff007230 */ /* 0x004fca0000004100 */
[----:B------:R-:W-:-:S04]  /*5a50*/  F2FP.BF16.F32.PACK_AB R0, RZ, R0 ;  /* 0x00000000ff00723e */ /* 0x000fc800000010ff */
[----:B------:R-:W-:Y:S01]  /*5a60*/  PRMT R24, R0, 0x7610, R24 ;  /* 0x0000761000187816 */ /* 0x000fe20000000018 */
[----:B------:R-:W-:Y:S06]  /*5a70*/  BRA `(.L_x_586) ;  /* 0x0000000c00047947 */ /* 0x000fec0003800000 */
.L_x_591:
        /* <DEDUP_REMOVED lines=9> */
.L_x_581:
        /* <DEDUP_REMOVED lines=14> */
.L_x_595:
        /* <DEDUP_REMOVED lines=9> */
.L_x_594:
        /* <DEDUP_REMOVED lines=28> */
.L_x_597:
        /* <DEDUP_REMOVED lines=15> */
.L_x_596:
[----:B------:R0:W5:Y:S01]  /*5f30*/  LDG.E.U16 R24, desc[UR36][R4.64] ;  /* 0x0000002404187981 */ /* 0x000162000c1e1500 */
[----:B------:R-:W-:Y:S05]  /*5f40*/  BRA `(.L_x_586) ;  /* 0x0000000400d07947 */ /* 0x000fea0003800000 */
.L_x_593:
        /* <DEDUP_REMOVED lines=13> */
.L_x_600:
        /* <DEDUP_REMOVED lines=21> */
.L_x_604:
[----:B------:R-:W-:Y:S05]  /*6170*/  BSYNC B1 ;  /* 0x0000000000017941 */ /* 0x000fea0003800000 */
.L_x_603:
[----:B------:R-:W-:Y:S01]  /*6180*/  LEA R5, R0, 0x3b800000, 0x17 ;  /* 0x3b80000000057811 */ /* 0x000fe200078eb8ff */
[----:B------:R-:W-:-:S05]  /*6190*/  IMAD.SHL.U32 R0, R3, 0x100000, RZ ;  /* 0x0010000003007824 */ /* 0x000fca00078e00ff */
[----:B------:R-:W-:-:S07]  /*61a0*/  LOP3.LUT R0, R5, R0, R6, 0xfe, !PT ;  /* 0x0000000005007212 */ /* 0x000fce00078efe06 */
.L_x_602:
[----:B------:R-:W-:Y:S05]  /*61b0*/  BSYNC B0 ;  /* 0x0000000000007941 */ /* 0x000fea0003800000 */
.L_x_601:
[----:B------:R-:W-:-:S04]  /*61c0*/  F2FP.BF16.F32.PACK_AB R0, RZ, R0 ;  /* 0x00000000ff00723e */ /* 0x000fc800000010ff */
[----:B------:R-:W-:Y:S01]  /*61d0*/  PRMT R24, R0, 0x7610, R24 ;  /* 0x0000761000187816 */ /* 0x000fe20000000018 */
[----:B------:R-:W-:Y:S06]  /*61e0*/  BRA `(.L_x_586) ;  /* 0x0000000400287947 */ /* 0x000fec0003800000 */
.L_x_599:
        /* <DEDUP_REMOVED lines=21> */
.L_x_608:
[----:B------:R-:W-:Y:S05]  /*6340*/  BSYNC B1 ;  /* 0x0000000000017941 */ /* 0x000fea0003800000 */
.L_x_607:
[----:B------:R-:W-:Y:S01]  /*6350*/  LEA R5, R0, 0x37800000, 0x17 ;  /* 0x3780000000057811 */ /* 0x000fe200078eb8ff */
[----:B------:R-:W-:-:S05]  /*6360*/  IMAD.SHL.U32 R0, R3, 0x200000, RZ ;  /* 0x0020000003007824 */ /* 0x000fca00078e00ff */
[----:B------:R-:W-:-:S07]  /*6370*/  LOP3.LUT R0, R5, R0, R6, 0xfe, !PT ;  /* 0x0000000005007212 */ /* 0x000fce00078efe06 */
.L_x_606:
[----:B------:R-:W-:Y:S05]  /*6380*/  BSYNC B0 ;  /* 0x0000000000007941 */ /* 0x000fea0003800000 */
.L_x_605:
[----:B------:R-:W-:-:S04]  /*6390*/  F2FP.BF16.F32.PACK_AB R0, RZ, R0 ;  /* 0x00000000ff00723e */ /* 0x000fc800000010ff */
[----:B------:R-:W-:Y:S01]  /*63a0*/  PRMT R24, R0, 0x7610, R24 ;  /* 0x0000761000187816 */ /* 0x000fe20000000018 */
[----:B------:R-:W-:Y:S06]  /*63b0*/  BRA `(.L_x_586) ;  /* 0x0000000000b47947 */ /* 0x000fec0003800000 */
.L_x_598:
        /* <DEDUP_REMOVED lines=14> */
.L_x_612:
[----:B------:R-:W-:Y:S05]  /*64a0*/  BSYNC B0 ;  /* 0x0000000000007941 */ /* 0x000fea0003800000 */
.L_x_611:
[----:B------:R-:W-:-:S04]  /*64b0*/  F2FP.BF16.F32.PACK_AB R0, RZ, R0 ;  /* 0x00000000ff00723e */ /* 0x000fc800000010ff */
[----:B------:R-:W-:Y:S01]  /*64c0*/  PRMT R24, R0, 0x7610, R24 ;  /* 0x0000761000187816 */ /* 0x000fe20000000018 */
[----:B------:R-:W-:Y:S06]  /*64d0*/  BRA `(.L_x_586) ;  /* 0x00000000006c7947 */ /* 0x000fec0003800000 */
.L_x_585:
        /* <DEDUP_REMOVED lines=16> */
.L_x_613:
[----:B------:R-:W-:Y:S01]  /*65e0*/  PRMT R24, RZ, 0x7610, R24 ;  /* 0x00007610ff187816 */ /* 0x000fe20000000018 */
[----:B------:R-:W-:Y:S06]  /*65f0*/  BRA `(.L_x_586) ;  /* 0x0000000000247947 */ /* 0x000fec0003800000 */
.L_x_610:
[----:B------:R-:W2:Y:S02]  /*6600*/  LDG.E.64 R4, desc[UR36][R4.64] ;  /* 0x0000002404047981 */ /* 0x000ea4000c1e1b00 */
[----:B--2---:R-:W0:Y:S02]  /*6610*/  I2F.U64 R0, R4 ;  /* 0x0000000400007312 */ /* 0x004e240000301000 */
[----:B0-----:R-:W-:-:S04]  /*6620*/  F2FP.BF16.F32.PACK_AB R0, RZ, R0 ;  /* 0x00000000ff00723e */ /* 0x001fc800000010ff */
[----:B------:R-:W-:Y:S01]  /*6630*/  PRMT R24, R0, 0x7610, R24 ;  /* 0x0000761000187816 */ /* 0x000fe20000000018 */
[----:B------:R-:W-:Y:S06]  /*6640*/  BRA `(.L_x_586) ;  /* 0x0000000000107947 */ /* 0x000fec0003800000 */
.L_x_609:
[----:B------:R-:W2:Y:S02]  /*6650*/  LDG.E R4, desc[UR36][R4.64] ;  /* 0x0000002404047981 */ /* 0x000ea4000c1e1900 */
[----:B--2---:R-:W-:-:S04]  /*6660*/  I2FP.F32.U32 R0, R4 ;  /* 0x0000000400007245 */ /* 0x004fc80000201000 */
[----:B------:R-:W-:-:S04]  /*6670*/  F2FP.BF16.F32.PACK_AB R0, RZ, R0 ;  /* 0x00000000ff00723e */ /* 0x000fc800000010ff */
[----:B------:R-:W-:-:S07]  /*6680*/  PRMT R24, R0, 0x7610, R24 ;  /* 0x0000761000187816 */ /* 0x000fce0000000018 */
.L_x_586:
[----:B------:R-:W-:-:S07]  /*6690*/  VIADD R23, R23, 0x80 ;  /* 0x0000008017177836 */ /* 0x000fce0000000000 */
.L_x_547:
[----:B------:R-:W-:Y:S05]  /*66a0*/  BSYNC B6 ;  /* 0x0000000000067941 */ /* 0x000fea0003800000 */
.L_x_546:
        /* <DEDUP_REMOVED lines=26> */
.L_x_619:
[----:B------:R-:W2:Y:S02]  /*6850*/  LDG.E.U8 R4, desc[UR36][R4.64] ;  /* 0x0000002404047981 */ /* 0x000ea4000c1e1100 */
[----:B--2---:R-:W-:-:S04]  /*6860*/  I2FP.F32.U32 R0, R4 ;  /* 0x0000000400007245 */ /* 0x004fc80000201000 */
[----:B------:R-:W-:-:S04]  /*6870*/  F2FP.BF16.F32.PACK_AB R0, RZ, R0 ;  /* 0x00000000ff00723e */ /* 0x000fc800000010ff */
[----:B------:R-:W-:Y:S01]  /*6880*/  PRMT R19, R0, 0x7610, R19 ;  /* 0x0000761000137816 */ /* 0x000fe20000000013 */
[----:B------:R-:W-:Y:S06]  /*6890*/  BRA `(.L_x_621) ;  /* 0x0000000c00c87947 */ /* 0x000fec0003800000 */
.L_x_618:
        /* <DEDUP_REMOVED lines=11> */
.L_x_623:
[----:B------:R-:W2:Y:S02]  /*6950*/  LDG.E R4, desc[UR36][R4.64] ;  /* 0x0000002404047981 */ /* 0x000ea4000c1e1900 */
[----:B--2---:R-:W-:-:S04]  /*6960*/  I2FP.F32.S32 R0, R4 ;  /* 0x0000000400007245 */ /* 0x004fc80000201400 */
[----:B------:R-:W-:-:S04]  /*6970*/  F2FP.BF16.F32.PACK_AB R0, RZ, R0 ;  /* 0x00000000ff00723e */ /* 0x000fc800000010ff */
[----:B------:R-:W-:Y:S01]  /*6980*/  PRMT R19, R0, 0x7610, R19 ;  /* 0x0000761000137816 */ /* 0x000fe20000000013 */
[----:B------:R-:W-:Y:S06]  /*6990*/  BRA `(.L_x_621) ;  /* 0x0000000c00887947 */ /* 0x000fec0003800000 */
.L_x_622:
[----:B------:R-:W2:Y:S02]  /*69a0*/  LDG.E.U16 R4, desc[UR36][R4.64] ;  /* 0x0000002404047981 */ /* 0x000ea4000c1e1500 */
[----:B--2---:R-:W0:Y:S02]  /*69b0*/  I2F.S16 R0, R4 ;  /* 0x0000000400007306 */ /* 0x004e240000101400 */
[----:B0-----:R-:W-:-:S04]  /*69c0*/  F2FP.BF16.F32.PACK_AB R0, RZ, R0 ;  /* 0x00000000ff00723e */ /* 0x001fc800000010ff */
[----:B------:R-:W-:Y:S01]  /*69d0*/  PRMT R19, R0, 0x7610, R19 ;  /* 0x0000761000137816 */ /* 0x000fe20000000013 */
[----:B------:R-:W-:Y:S06]  /*69e0*/  BRA `(.L_x_621) ;  /* 0x0000000c00747947 */ /* 0x000fec0003800000 */
.L_x_617:
        /* <DEDUP_REMOVED lines=9> */
.L_x_625:
[----:B------:R-:W2:Y:S02]  /*6a80*/  LDG.E.U16 R0, desc[UR36][R4.64] ;  /* 0x0000002404007981 */ /* 0x000ea4000c1e1500 */
[----:B--2---:R-:W-:-:S05]  /*6a90*/  HADD2.F32 R0, -RZ, R0.H0_H0 ;  /* 0x20000000ff007230 */ /* 0x004fca0000004100 */
[----:B------:R-:W-:-:S04]  /*6aa0*/  F2FP.BF16.F32.PACK_AB R0, RZ, R0 ;  /* 0x00000000ff00723e */ /* 0x000fc800000010ff */
[----:B------:R-:W-:Y:S01]  /*6ab0*/  PRMT R19, R0, 0x7610, R19 ;  /* 0x0000761000137816 */ /* 0x000fe20000000013 */
[----:B------:R-:W-:Y:S06]  /*6ac0*/  BRA `(.L_x_621) ;  /* 0x0000000c003c7947 */ /* 0x000fec0003800000 */
.L_x_624:
        /* <DEDUP_REMOVED lines=9> */
.L_x_627:
[----:B------:R-:W2:Y:S02]  /*6b60*/  LDG.E.U16 R4, desc[UR36][R4.64] ;  /* 0x0000002404047981 */ /* 0x000ea4000c1e1500 */
[----:B--2---:R-:W-:-:S05]  /*6b70*/  HADD2.F32 R0, -RZ, R4.H0_H0 ;  /* 0x20000004ff007230 */ /* 0x004fca0000004100 */
[----:B------:R-:W-:-:S04]  /*6b80*/  F2FP.BF16.F32.PACK_AB R0, RZ, R0 ;  /* 0x00000000ff00723e */ /* 0x000fc800000010ff */
[----:B------:R-:W-:Y:S01]  /*6b90*/  PRMT R19, R0, 0x7610, R19 ;  /* 0x0000761000137816 */ /* 0x000fe20000000013 */
[----:B------:R-:W-:Y:S06]  /*6ba0*/  BRA `(.L_x_621) ;  /* 0x0000000c00047947 */ /* 0x000fec0003800000 */
.L_x_626:
        /* <DEDUP_REMOVED lines=9> */
.L_x_616:
        /* <DEDUP_REMOVED lines=14> */
.L_x_630:
        /* <DEDUP_REMOVED lines=9> */
.L_x_629:
        /* <DEDUP_REMOVED lines=28> */
.L_x_632:
        /* <DEDUP_REMOVED lines=15> */
.L_x_631:
[----:B------:R0:W5:Y:S01]  /*7060*/  LDG.E.U16 R19, desc[UR36][R4.64] ;  /* 0x0000002404137981 */ /* 0x000162000c1e1500 */
[----:B------:R-:W-:Y:S05]  /*7070*/  BRA `(.L_x_621) ;  /* 0x0000000400d07947 */ /* 0x000fea0003800000 */
.L_x_628:
        /* <DEDUP_REMOVED lines=13> */
.L_x_635:
        /* <DEDUP_REMOVED lines=21> */
.L_x_639:
[----:B------:R-:W-:Y:S05]  /*72a0*/  BSYNC B1 ;  /* 0x0000000000017941 */ /* 0x000fea0003800000 */
.L_x_638:
[----:B------:R-:W-:Y:S01]  /*72b0*/  LEA R5, R0, 0x3b800000, 0x17 ;  /* 0x3b80000000057811 */ /* 0x000fe200078eb8ff */
[----:B------:R-:W-:-:S05]  /*72c0*/  IMAD.SHL.U32 R0, R3, 0x100000, RZ ;  /* 0x0010000003007824 */ /* 0x000fca00078e00ff */
[----:B------:R-:W-:-:S07]  /*72d0*/  LOP3.LUT R0, R5, R0, R6, 0xfe, !PT ;  /* 0x0000000005007212 */ /* 0x000fce00078efe06 */
.L_x_637:
[----:B------:R-:W-:Y:S05]  /*72e0*/  BSYNC B0 ;  /* 0x0000000000007941 */ /* 0x000fea0003800000 */
.L_x_636:
[----:B------:R-:W-:-:S04]  /*72f0*/  F2FP.BF16.F32.PACK_AB R0, RZ, R0 ;  /* 0x00000000ff00723e */ /* 0x000fc800000010ff */
[----:B------:R-:W-:Y:S01]  /*7300*/  PRMT R19, R0, 0x7610, R19 ;  /* 0x0000761000137816 */ /* 0x000fe20000000013 */
[----:B------:R-:W-:Y:S06]  /*7310*/  BRA `(.L_x_621) ;  /* 0x0000000400287947 */ /* 0x000fec0003800000 */
.L_x_634:
        /* <DEDUP_REMOVED lines=21> */
.L_x_643:
[----:B------:R-:W-:Y:S05]  /*7470*/  BSYNC B1 ;  /* 0x0000000000017941 */ /* 0x000fea0003800000 */
.L_x_642:
[----:B------:R-:W-:Y:S01]  /*7480*/  LEA R5, R0, 0x37800000, 0x17 ;  /* 0x3780000000057811 */ /* 0x000fe200078eb8ff */
[----:B------:R-:W-:-:S05]  /*7490*/  IMAD.SHL.U32 R0, R3, 0x200000, RZ ;  /* 0x0020000003007824 */ /* 0x000fca00078e00ff */
[----:B------:R-:W-:-:S07]  /*74a0*/  LOP3.LUT R0, R5, R0, R6, 0xfe, !PT ;  /* 0x0000000005007212 */ /* 0x000fce00078efe06 */
.L_x_641:
[----:B------:R-:W-:Y:S05]  /*74b0*/  BSYNC B0 ;  /* 0x0000000000007941 */ /* 0x000fea0003800000 */
.L_x_640:
[----:B------:R-:W-:-:S04]  /*74c0*/  F2FP.BF16.F32.PACK_AB R0, RZ, R0 ;  /* 0x00000000ff00723e */ /* 0x000fc800000010ff */
[----:B------:R-:W-:Y:S01]  /*74d0*/  PRMT R19, R0, 0x7610, R19 ;  /* 0x0000761000137816 */ /* 0x000fe20000000013 */
[----:B------:R-:W-:Y:S06]  /*74e0*/  BRA `(.L_x_621) ;  /* 0x0000000000b47947 */ /* 0x000fec0003800000 */
.L_x_633:
        /* <DEDUP_REMOVED lines=14> */
.L_x_647:
[----:B------:R-:W-:Y:S05]  /*75d0*/  BSYNC B0 ;  /* 0x0000000000007941 */ /* 0x000fea0003800000 */
.L_x_646:
[----:B------:R-:W-:-:S04]  /*75e0*/  F2FP.BF16.F32.PACK_AB R0, RZ, R0 ;  /* 0x00000000ff00723e */ /* 0x000fc800000010ff */
[----:B------:R-:W-:Y:S01]  /*75f0*/  PRMT R19, R0, 0x7610, R19 ;  /* 0x0000761000137816 */ /* 0x000fe20000000013 */
[----:B------:R-:W-:Y:S06]  /*7600*/  BRA `(.L_x_621) ;  /* 0x00000000006c7947 */ /* 0x000fec0003800000 */
.L_x_620:
        /* <DEDUP_REMOVED lines=16> */
.L_x_648:
[----:B------:R-:W-:Y:S01]  /*7710*/  PRMT R19, RZ, 0x7610, R19 ;  /* 0x00007610ff137816 */ /* 0x000fe20000000013 */
[----:B------:R-:W-:Y:S06]  /*7720*/  BRA `(.L_x_621) ;  /* 0x0000000000247947 */ /* 0x000fec0003800000 */
.L_x_645:
[----:B------:R-:W2:Y:S02]  /*7730*/  LDG.E.64 R4, desc[UR36][R4.64] ;  /* 0x0000002404047981 */ /* 0x000ea4000c1e1b00 */
[----:B--2---:R-:W0:Y:S02]  /*7740*/  I2F.U64 R0, R4 ;  /* 0x0000000400007312 */ /* 0x004e240000301000 */
[----:B0-----:R-:W-:-:S04]  /*7750*/  F2FP.BF16.F32.PACK_AB R0, RZ, R0 ;  /* 0x00000000ff00723e */ /* 0x001fc800000010ff */
[----:B------:R-:W-:Y:S01]  /*7760*/  PRMT R19, R0, 0x7610, R19 ;  /* 0x0000761000137816 */ /* 0x000fe20000000013 */
[----:B------:R-:W-:Y:S06]  /*7770*/  BRA `(.L_x_621) ;  /* 0x0000000000107947 */ /* 0x000fec0003800000 */
.L_x_644:
[----:B------:R-:W2:Y:S02]  /*7780*/  LDG.E R4, desc[UR36][R4.64] ;  /* 0x0000002404047981 */ /* 0x000ea4000c1e1900 */
[----:B--2---:R-:W-:-:S04]  /*7790*/  I2FP.F32.U32 R0, R4 ;  /* 0x0000000400007245 */ /* 0x004fc80000201000 */
[----:B------:R-:W-:-:S04]  /*77a0*/  F2FP.BF16.F32.PACK_AB R0, RZ, R0 ;  /* 0x00000000ff00723e */ /* 0x000fc800000010ff */
[----:B------:R-:W-:-:S07]  /*77b0*/  PRMT R19, R0, 0x7610, R19 ;  /* 0x0000761000137816 */ /* 0x000fce0000000013 */
.L_x_621:
        /* <DEDUP_REMOVED lines=21> */
.L_x_652:
[----:B------:R-:W2:Y:S02]  /*7910*/  LDG.E.U8 R4, desc[UR36][R4.64] ;  /* 0x0000002404047981 */ /* 0x000ea4000c1e1100 */
[----:B--2---:R-:W-:-:S04]  /*7920*/  I2FP.F32.U32 R0, R4 ;  /* 0x0000000400007245 */ /* 0x004fc80000201000 */
[----:B------:R-:W-:Y:S01]  /*7930*/  F2FP.BF16.F32.PACK_AB R0, RZ, R0 ;  /* 0x00000000ff00723e */ /* 0x000fe200000010ff */
[----:B------:R-:W-:Y:S06]  /*7940*/  BRA `(.L_x_615) ;  /* 0x0000000c008c7947 */ /* 0x000fec0003800000 */
.L_x_651:
        /* <DEDUP_REMOVED lines=10> */
.L_x_655:
[----:B------:R-:W2:Y:S02]  /*79f0*/  LDG.E R4, desc[UR36][R4.64] ;  /* 0x0000002404047981 */ /* 0x000ea4000c1e1900 */
[----:B--2---:R-:W-:-:S04]  /*7a00*/  I2FP.F32.S32 R0, R4 ;  /* 0x0000000400007245 */ /* 0x004fc80000201400 */
[----:B------:R-:W-:Y:S01]  /*7a10*/  F2FP.BF16.F32.PACK_AB R0, RZ, R0 ;  /* 0x00000000ff00723e */ /* 0x000fe200000010ff */
[----:B------:R-:W-:Y:S06]  /*7a20*/  BRA `(.L_x_615) ;  /* 0x0000000c00547947 */ /* 0x000fec0003800000 */
.L_x_654:
[----:B------:R-:W2:Y:S02]  /*7a30*/  LDG.E.U16 R4, desc[UR36][R4.64] ;  /* 0x0000002404047981 */ /* 0x000ea4000c1e1500 */
[----:B--2---:R-:W0:Y:S02]  /*7a40*/  I2F.S16 R0, R4 ;  /* 0x0000000400007306 */ /* 0x004e240000101400 */
[----:B0-----:R-:W-:Y:S01]  /*7a50*/  F2FP.BF16.F32.PACK_AB R0, RZ, R0 ;  /* 0x00000000ff00723e */ /* 0x001fe200000010ff */
[----:B------:R-:W-:Y:S06]  /*7a60*/  BRA `(.L_x_615) ;  /* 0x0000000c00447947 */ /* 0x000fec0003800000 */
.L_x_650:
        /* <DEDUP_REMOVED lines=9> */
.L_x_657:
[----:B------:R-:W2:Y:S02]  /*7b00*/  LDG.E.U16 R0, desc[UR36][R4.64] ;  /* 0x0000002404007981 */ /* 0x000ea4000c1e1500 */
[----:B--2---:R-:W-:-:S05]  /*7b10*/  HADD2.F32 R0, -RZ, R0.H0_H0 ;  /* 0x20000000ff007230 */ /* 0x004fca0000004100 */
[----:B------:R-:W-:Y:S01]  /*7b20*/  F2FP.BF16.F32.PACK_AB R0, RZ, R0 ;  /* 0x00000000ff00723e */ /* 0x000fe200000010ff */
[----:B------:R-:W-:Y:S06]  /*7b30*/  BRA `(.L_x_615) ;  /* 0x0000000c00107947 */ /* 0x000fec0003800000 */
.L_x_656:
        /* <DEDUP_REMOVED lines=9> */
.L_x_659:
[----:B------:R-:W2:Y:S02]  /*7bd0*/  LDG.E.U16 R4, desc[UR36][R4.64] ;  /* 0x0000002404047981 */ /* 0x000ea4000c1e1500 */
[----:B--2---:R-:W-:-:S05]  /*7be0*/  HADD2.F32 R0, -RZ, R4.H0_H0 ;  /* 0x20000004ff007230 */ /* 0x004fca0000004100 */
[----:B------:R-:W-:Y:S01]  /*7bf0*/  F2FP.BF16.F32.PACK_AB R0, RZ, R0 ;  /* 0x00000000ff00723e */ /* 0x000fe200000010ff */
[----:B------:R-:W-:Y:S06]  /*7c00*/  BRA `(.L_x_615) ;  /* 0x0000000800dc7947 */ /* 0x000fec0003800000 */
.L_x_658:
        /* <DEDUP_REMOVED lines=8> */
.L_x_649:
        /* <DEDUP_REMOVED lines=13> */
.L_x_662:
        /* <DEDUP_REMOVED lines=8> */
.L_x_661:
        /* <DEDUP_REMOVED lines=28> */
.L_x_664:
        /* <DEDUP_REMOVED lines=12> */
[----:B------:R-:W-:Y:S01]  /*8060*/  F2FP.BF16.F32.PACK_AB R0, RZ, R0 ;  /* 0x00000000ff00723e */ /* 0x000fe200000010ff */
[----:B------:R-:W-:Y:S06]  /*8070*/  BRA `(.L_x_615) ;  /* 0x0000000400c07947 */ /* 0x000fec0003800000 */
.L_x_663:
[----:B------:R1:W5:Y:S01]  /*8080*/  LDG.E.U16 R0, desc[UR36][R4.64] ;  /* 0x0000002404007981 */ /* 0x000362000c1e1500 */
[----:B------:R-:W-:Y:S05]  /*8090*/  BRA `(.L_x_615) ;  /* 0x0000000400b87947 */ /* 0x000fea0003800000 */
.L_x_660:
        /* <DEDUP_REMOVED lines=12> */
.L_x_667:
        /* <DEDUP_REMOVED lines=21> */
.L_x_671:
[----:B------:R-:W-:Y:S05]  /*82b0*/  BSYNC B1 ;  /* 0x0000000000017941 */ /* 0x000fea0003800000 */
.L_x_670:
[----:B------:R-:W-:Y:S01]  /*82c0*/  LEA R5, R0, 0x3b800000, 0x17 ;  /* 0x3b80000000057811 */ /* 0x000fe200078eb8ff */
[----:B------:R-:W-:-:S05]  /*82d0*/  IMAD.SHL.U32 R0, R3, 0x100000, RZ ;  /* 0x0010000003007824 */ /* 0x000fca00078e00ff */
[----:B------:R-:W-:-:S07]  /*82e0*/  LOP3.LUT R0, R5, R0, R6, 0xfe, !PT ;  /* 0x0000000005007212 */ /* 0x000fce00078efe06 */
.L_x_669:
[----:B------:R-:W-:Y:S05]  /*82f0*/  BSYNC B0 ;  /* 0x0000000000007941 */ /* 0x000fea0003800000 */
.L_x_668:
[----:B------:R-:W-:Y:S01]  /*8300*/  F2FP.BF16.F32.PACK_AB R0, RZ, R0 ;  /* 0x00000000ff00723e */ /* 0x000fe200000010ff */
[----:B------:R-:W-:Y:S06]  /*8310*/  BRA `(.L_x_615) ;  /* 0x0000000400187947 */ /* 0x000fec0003800000 */
.L_x_666:
        /* <DEDUP_REMOVED lines=21> */
.L_x_675:
[----:B------:R-:W-:Y:S05]  /*8470*/  BSYNC B1 ;  /* 0x0000000000017941 */ /* 0x000fea0003800000 */
.L_x_674:
[----:B------:R-:W-:Y:S01]  /*8480*/  LEA R5, R0, 0x37800000, 0x17 ;  /* 0x3780000000057811 */ /* 0x000fe200078eb8ff */
[----:B------:R-:W-:-:S05]  /*8490*/  IMAD.SHL.U32 R0, R3, 0x200000, RZ ;  /* 0x0020000003007824 */ /* 0x000fca00078e00ff */
[----:B------:R-:W-:-:S07]  /*84a0*/  LOP3.LUT R0, R5, R0, R6, 0xfe, !PT ;  /* 0x0000000005007212 */ /* 0x000fce00078efe06 */
.L_x_673:
[----:B------:R-:W-:Y:S05]  /*84b0*/  BSYNC B0 ;  /* 0x0000000000007941 */ /* 0x000fea0003800000 */
.L_x_672:
[----:B------:R-:W-:Y:S01]  /*84c0*/  F2FP.BF16.F32.PACK_AB R0, RZ, R0 ;  /* 0x00000000ff00723e */ /* 0x000fe200000010ff */
[----:B------:R-:W-:Y:S06]  /*84d0*/  BRA `(.L_x_615) ;  /* 0x0000000000a87947 */ /* 0x000fec0003800000 */
.L_x_665:
        /* <DEDUP_REMOVED lines=14> */
.L_x_679:
[----:B------:R-:W-:Y:S05]  /*85c0*/  BSYNC B0 ;  /* 0x0000000000007941 */ /* 0x000fea0003800000 */
.L_x_678:
[----:B------:R-:W-:Y:S01]  /*85d0*/  F2FP.BF16.F32.PACK_AB R0, RZ, R0 ;  /* 0x00000000ff00723e */ /* 0x000fe200000010ff */
[----:B------:R-:W-:Y:S06]  /*85e0*/  BRA `(.L_x_615) ;  /* 0x0000000000647947 */ /* 0x000fec0003800000 */
.L_x_653:
        /* <DEDUP_REMOVED lines=16> */
.L_x_680:
[----:B------:R-:W-:Y:S01]  /*86f0*/  PRMT R0, RZ, 0x7610, R0 ;  /* 0x00007610ff007816 */ /* 0x000fe20000000000 */
[----:B------:R-:W-:Y:S06]  /*8700*/  BRA `(.L_x_615) ;  /* 0x00000000001c7947 */ /* 0x000fec0003800000 */
.L_x_677:
[----:B------:R-:W2:Y:S02]  /*8710*/  LDG.E.64 R4, desc[UR36][R4.64] ;  /* 0x0000002404047981 */ /* 0x000ea4000c1e1b00 */
[----:B--2---:R-:W0:Y:S02]  /*8720*/  I2F.U64 R0, R4 ;  /* 0x0000000400007312 */ /* 0x004e240000301000 */
[----:B0-----:R-:W-:Y:S01]  /*8730*/  F2FP.BF16.F32.PACK_AB R0, RZ, R0 ;  /* 0x00000000ff00723e */ /* 0x001fe200000010ff */
[----:B------:R-:W-:Y:S06]  /*8740*/  BRA `(.L_x_615) ;  /* 0x00000000000c7947 */ /* 0x000fec0003800000 */
.L_x_676:
[----:B------:R-:W2:Y:S02]  /*8750*/  LDG.E R4, desc[UR36][R4.64] ;  /* 0x0000002404047981 */ /* 0x000ea4000c1e1900 */
[----:B--2---:R-:W-:-:S04]  /*8760*/  I2FP.F32.U32 R0, R4 ;  /* 0x0000000400007245 */ /* 0x004fc80000201000 */
[----:B------:R-:W-:-:S07]  /*8770*/  F2FP.BF16.F32.PACK_AB R0, RZ, R0 ;  /* 0x00000000ff00723e */ /* 0x000fce00000010ff */
.L_x_615:
[----:B------:R-:W-:Y:S05]  /*8780*/  BSYNC B6 ;  /* 0x0000000000067941 */ /* 0x000fea0003800000 */
.L_x_614:
[----:B------:R-:W2:Y:S01]  /*8790*/  S2R R25, SR_TID.X ;  /* 0x0000000000197919 */ /* 0x000ea20000002100 */
[----:B------:R-:W3:Y:S01]  /*87a0*/  LDC.U8 R17, c[0x0][0x240] ;  /* 0x00009000ff117b82 */ /* 0x000ee20000000000 */
[----:B------:R-:W-:Y:S01]  /*87b0*/  BSSY B0, `(.L_x_681) ;  /* 0x0000034000007945 */ /* 0x000fe20003800000 */
[CC--:B--2---:R-:W-:Y:S01]  /*87c0*/  ISETP.GE.AND P2, PT, R25.reuse, R16.reuse, PT ;  /* 0x000000101900720c */ /* 0x0c4fe20003f46270 */
[C---:B------:R-:W-:Y:S02]  /*87d0*/  VIADD R3, R25.reuse, 0x100 ;  /* 0x0000010019037836 */ /* 0x040fe40000000000 */
[C---:B01----:R-:W-:Y:S02]  /*87e0*/  VIADD R5, R25.reuse, 0x180 ;  /* 0x0000018019057836 */ /* 0x043fe40000000000 */
[----:B------:R-:W-:Y:S01]  /*87f0*/  VIADD R23, R25, 0x80 ;  /* 0x0000008019177836 */ /* 0x000fe20000000000 */
[-C--:B------:R-:W-:Y:S02]  /*8800*/  ISETP.GE.AND P0, PT, R3, R16.reuse, PT ;  /* 0x000000100300720c */ /* 0x080fe40003f06270 */
[----:B------:R-:W-:-:S02]  /*8810*/  ISETP.GE.AND P1, PT, R5, R16, PT ;  /* 0x000000100500720c */ /* 0x000fc40003f26270 */
[----:B------:R-:W-:-:S03]  /*8820*/  ISETP.GE.AND P4, PT, R23, R16, PT ;  /* 0x000000101700720c */ /* 0x000fc60003f86270 */
[----:B------:R-:W-:Y:S10]  /*8830*/  @P2 BRA `(.L_x_682) ;  /* 0x0000000000ac2947 */ /* 0x000ff40003800000 */
[----:B-----5:R-:W-:Y:S02]  /*8840*/  IMAD.U32 R26, R26, 0x10000, RZ ;  /* 0x000100001a1a7824 */ /* 0x020fe400078e00ff */
[----:B------:R-:W-:Y:S02]  /*8850*/  IMAD.MOV.U32 R7, RZ, RZ, 0x38eb4c3a ;  /* 0x38eb4c3aff077424 */ /* 0x000fe400078e00ff */
[----:B------:R-:W-:Y:S01]  /*8860*/  FMUL.FTZ R3, R26, 0.70710676908493041992 ;  /* 0x3f3504f31a037820 */ /* 0x000fe20000410000 */
        /* <DEDUP_REMOVED lines=26> */
[----:B------:R-:W-:-:S03]  /*8a10*/  FMUL.FTZ R7, R26, -0.5 ;  /* 0xbf0000001a077820 */ /* 0x000fc60000410000 */
[----:B------:R-:W-:Y:S01]  /*8a20*/  FFMA.FTZ R5, R6, R5, R5 ;  /* 0x0000000506057223 */ /* 0x000fe20000010005 */
[----:B------:R-:W-:-:S03]  /*8a30*/  FMUL.FTZ R7, R26, R7 ;  /* 0x000000071a077220 */ /* 0x000fc60000410000 */
[----:B------:R-:W0:Y:S01]  /*8a40*/  @P3 MUFU.EX2 R4, R5 ;  /* 0x0000000500043308 */ /* 0x000e220000000800 */
[----:B------:R-:W-:-:S07]  /*8a50*/  FMUL.FTZ R7, R7, 1.4426950216293334961 ;  /* 0x3fb8aa3b07077820 */ /* 0x000fce0000410000 */
[----:B------:R-:W1:Y:S01]  /*8a60*/  MUFU.EX2 R7, R7 ;  /* 0x0000000700077308 */ /* 0x000e620000000800 */
[----:B0-----:R-:W-:-:S05]  /*8a70*/  @P3 FADD.FTZ R4, -R4, 1 ;  /* 0x3f80000004043421 */ /* 0x001fca0000010100 */
[----:B------:R-:W-:Y:S01]  /*8a80*/  @P3 LOP3.LUT R5, R4, 0x80000000, R3, 0xb8, !PT ;  /* 0x8000000004053812 */ /* 0x000fe200078eb803 */
[----:B-1----:R-:W-:-:S04]  /*8a90*/  FMUL.FTZ R9, R7, 0.3989422917366027832 ;  /* 0x3ecc422a07097820 */ /* 0x002fc80000410000 */
[----:B------:R-:W-:Y:S01]  /*8aa0*/  FADD.FTZ R3, R5, 1 ;  /* 0x3f80000005037421 */ /* 0x000fe20000010000 */
[----:B------:R-:W-:-:S04]  /*8ab0*/  FMUL.FTZ R26, R26, R9 ;  /* 0x000000091a1a7220 */ /* 0x000fc80000410000 */
[----:B------:R-:W-:-:S04]  /*8ac0*/  FFMA.FTZ R3, R3, 0.5, R26 ;  /* 0x3f00000003037823 */ /* 0x000fc8000001001a */
[----:B------:R-:W-:-:S06]  /*8ad0*/  FMUL.FTZ R3, R22, R3 ;  /* 0x0000000316037220 */ /* 0x000fcc0000410000 */
[----:B------:R-:W0:Y:S02]  /*8ae0*/  F2F.BF16.F32 R3, R3 ;  /* 0x0000000300037304 */ /* 0x000e240000202000 */
.L_x_682:
[----:B------:R-:W-:Y:S05]  /*8af0*/  BSYNC B0 ;  /* 0x0000000000007941 */ /* 0x000fea0003800000 */
.L_x_681:
[----:B------:R-:W-:Y:S04]  /*8b00*/  BSSY B0, `(.L_x_683) ;  /* 0x000002d000007945 */ /* 0x000fe80003800000 */
[----:B------:R-:W-:Y:S05]  /*8b10*/  @P4 BRA `(.L_x_684) ;  /* 0x0000000000ac4947 */ /* 0x000fea0003800000 */
        /* <DEDUP_REMOVED lines=32> */
[----:B------:R-:W1:Y:S01]  /*8d20*/  @P3 MUFU.EX2 R5, R6 ;  /* 0x0000000600053308 */ /* 0x000e620000000800 */
[----:B------:R-:W-:-:S07]  /*8d30*/  FMUL.FTZ R8, R8, 1.4426950216293334961 ;  /* 0x3fb8aa3b08087820 */ /* 0x000fce0000410000 */
[----:B------:R-:W2:Y:S01]  /*8d40*/  MUFU.EX2 R8, R8 ;  /* 0x0000000800087308 */ /* 0x000ea20000000800 */
[----:B-1----:R-:W-:-:S05]  /*8d50*/  @P3 FADD.FTZ R5, -R5, 1 ;  /* 0x3f80000005053421 */ /* 0x002fca0000010100 */
[----:B------:R-:W-:Y:S01]  /*8d60*/  @P3 LOP3.LUT R6, R5, 0x80000000, R4, 0xb8, !PT ;  /* 0x8000000005063812 */ /* 0x000fe200078eb804 */
[----:B--2---:R-:W-:-:S04]  /*8d70*/  FMUL.FTZ R10, R8, 0.3989422917366027832 ;  /* 0x3ecc422a080a7820 */ /* 0x004fc80000410000 */
[----:B------:R-:W-:Y:S01]  /*8d80*/  FADD.FTZ R4, R6, 1 ;  /* 0x3f80000006047421 */ /* 0x000fe20000010000 */
[----:B------:R-:W-:-:S04]  /*8d90*/  FMUL.FTZ R27, R27, R10 ;  /* 0x0000000a1b1b7220 */ /* 0x000fc80000410000 */
[----:B------:R-:W-:-:S04]  /*8da0*/  FFMA.FTZ R27, R4, 0.5, R27 ;  /* 0x3f000000041b7823 */ /* 0x000fc8000001001b */
[----:B------:R-:W-:-:S06]  /*8db0*/  FMUL.FTZ R22, R28, R27 ;  /* 0x0000001b1c167220 */ /* 0x000fcc0000410000 */
[----:B------:R-:W1:Y:S02]  /*8dc0*/  F2F.BF16.F32 R22, R22 ;  /* 0x0000001600167304 */ /* 0x000e640000202000 */
.L_x_684:
[----:B------:R-:W-:Y:S05]  /*8dd0*/  BSYNC B0 ;  /* 0x0000000000007941 */ /* 0x000fea0003800000 */
.L_x_683:
        /* <DEDUP_REMOVED lines=34> */
[----:B------:R-:W2:Y:S01]  /*9000*/  @P0 MUFU.EX2 R5, R6 ;  /* 0x0000000600050308 */ /* 0x000ea20000000800 */
[----:B------:R-:W-:-:S07]  /*9010*/  FMUL.FTZ R7, R7, 1.4426950216293334961 ;  /* 0x3fb8aa3b07077820 */ /* 0x000fce0000410000 */
[----:B------:R-:W4:Y:S01]  /*9020*/  MUFU.EX2 R7, R7 ;  /* 0x0000000700077308 */ /* 0x000f220000000800 */
[----:B--2---:R-:W-:-:S05]  /*9030*/  @P0 FADD.FTZ R5, -R5, 1 ;  /* 0x3f80000005050421 */ /* 0x004fca0000010100 */
[----:B------:R-:W-:Y:S01]  /*9040*/  @P0 LOP3.LUT R6, R5, 0x80000000, R4, 0xb8, !PT ;  /* 0x8000000005060812 */ /* 0x000fe200078eb804 */
[----:B----4-:R-:W-:-:S04]  /*9050*/  FMUL.FTZ R9, R7, 0.3989422917366027832 ;  /* 0x3ecc422a07097820 */ /* 0x010fc80000410000 */
[----:B------:R-:W-:Y:S01]  /*9060*/  FADD.FTZ R4, R6, 1 ;  /* 0x3f80000006047421 */ /* 0x000fe20000010000 */
[----:B------:R-:W-:-:S04]  /*9070*/  FMUL.FTZ R9, R24, R9 ;  /* 0x0000000918097220 */ /* 0x000fc80000410000 */
[----:B------:R-:W-:-:S04]  /*9080*/  FFMA.FTZ R9, R4, 0.5, R9 ;  /* 0x3f00000004097823 */ /* 0x000fc80000010009 */
[----:B------:R-:W-:-:S06]  /*9090*/  FMUL.FTZ R18, R18, R9 ;  /* 0x0000000912127220 */ /* 0x000fcc0000410000 */
[----:B------:R-:W2:Y:S02]  /*90a0*/  F2F.BF16.F32 R18, R18 ;  /* 0x0000001200127304 */ /* 0x000ea40000202000 */
.L_x_686:
[----:B------:R-:W-:Y:S05]  /*90b0*/  BSYNC B0 ;  /* 0x0000000000007941 */ /* 0x000fea0003800000 */
.L_x_685:
        /* <DEDUP_REMOVED lines=34> */
[----:B------:R-:W4:Y:S01]  /*92e0*/  @P0 MUFU.EX2 R5, R6 ;  /* 0x0000000600050308 */ /* 0x000f220000000800 */
[----:B------:R-:W-:-:S07]  /*92f0*/  FMUL.FTZ R7, R7, 1.4426950216293334961 ;  /* 0x3fb8aa3b07077820 */ /* 0x000fce0000410000 */
[----:B------:R-:W0:Y:S01]  /*9300*/  MUFU.EX2 R7, R7 ;  /* 0x0000000700077308 */ /* 0x000e220000000800 */
[----:B----4-:R-:W-:-:S05]  /*9310*/  @P0 FADD.FTZ R5, -R5, 1 ;  /* 0x3f80000005050421 */ /* 0x010fca0000010100 */
[----:B------:R-:W-:Y:S01]  /*9320*/  @P0 LOP3.LUT R6, R5, 0x80000000, R4, 0xb8, !PT ;  /* 0x8000000005060812 */ /* 0x000fe200078eb804 */
[----:B0-----:R-:W-:-:S04]  /*9330*/  FMUL.FTZ R9, R7, 0.3989422917366027832 ;  /* 0x3ecc422a07097820 */ /* 0x001fc80000410000 */
[----:B------:R-:W-:Y:S01]  /*9340*/  FMUL.FTZ R9, R0, R9 ;  /* 0x0000000900097220 */ /* 0x000fe20000410000 */
[----:B------:R-:W-:-:S04]  /*9350*/  FADD.FTZ R0, R6, 1 ;  /* 0x3f80000006007421 */ /* 0x000fc80000010000 */
[----:B------:R-:W-:-:S04]  /*9360*/  FFMA.FTZ R0, R0, 0.5, R9 ;  /* 0x3f00000000007823 */ /* 0x000fc80000010009 */
[----:B------:R-:W-:-:S06]  /*9370*/  FMUL.FTZ R19, R19, R0 ;  /* 0x0000000013137220 */ /* 0x000fcc0000410000 */
[----:B------:R-:W4:Y:S02]  /*9380*/  F2F.BF16.F32 R19, R19 ;  /* 0x0000001300137304 */ /* 0x000f240000202000 */
.L_x_688:
[----:B------:R-:W-:Y:S05]  /*9390*/  BSYNC B0 ;  /* 0x0000000000007941 */ /* 0x000fea0003800000 */
.L_x_687:
[----:B------:R-:W-:Y:S04]  /*93a0*/  BSSY B6, `(.L_x_689) ;  /* 0x0000112000067945 */ /* 0x000fe80003800000 */
[----:B------:R-:W-:Y:S05]  /*93b0*/  @P2 BRA `(.L_x_690) ;  /* 0x0000001000402947 */ /* 0x000fea0003800000 */
[----:B------:R-:W0:Y:S01]  /*93c0*/  LDC.64 R8, c[0x0][0x218] ;  /* 0x00008600ff087b82 */ /* 0x000e220000000a00 */
[----:B---3-5:R-:W-:Y:S01]  /*93d0*/  PRMT R0, R17, 0x9910, RZ ;  /* 0x0000991011007816 */ /* 0x028fe200000000ff */
        /* <DEDUP_REMOVED lines=15> */
[----:B------:R-:W-:Y:S02]  /*94d0*/  IMAD.U32 R3, R3, 0x10000, RZ ;  /* 0x0001000003037824 */ /* 0x000fe400078e00ff */
[----:B------:R-:W-:-:S04]  /*94e0*/  IMAD.MOV.U32 R25, RZ, RZ, R23 ;  /* 0x000000ffff197224 */ /* 0x000fc800078e0017 */
[----:B------:R-:W0:Y:S02]  /*94f0*/  F2I.FTZ.TRUNC.NTZ R3, R3 ;  /* 0x0000000300037305 */ /* 0x000e24000021f100 */
[----:B0-----:R0:W-:Y:S01]  /*9500*/  STG.E.U8 desc[UR36][R8.64], R3 ;  /* 0x0000000308007986 */ /* 0x0011e2000c101124 */
[----:B------:R-:W-:Y:S05]  /*9510*/  BRA `(.L_x_690) ;  /* 0x0000000c00e87947 */ /* 0x000fea0003800000 */
.L_x_694:
[----:B------:R-:W-:Y:S02]  /*9520*/  IMAD.U32 R5, R3, 0x10000, RZ ;  /* 0x0001000003057824 */ /* 0x000fe400078e00ff */
[----:B------:R-:W-:-:S04]  /*9530*/  IMAD.MOV.U32 R25, RZ, RZ, R23 ;  /* 0x000000ffff197224 */ /* 0x000fc800078e0017 */
[----:B------:R-:W0:Y:S02]  /*9540*/  F2I.S64.TRUNC R4, R5 ;  /* 0x0000000500047311 */ /* 0x000e24000020d900 */
[----:B0-----:R0:W-:Y:S01]  /*9550*/  STG.E.U8 desc[UR36][R8.64], R4 ;  /* 0x0000000408007986 */ /* 0x0011e2000c101124 */
[----:B------:R-:W-:Y:S05]  /*9560*/  BRA `(.L_x_690) ;  /* 0x0000000c00d47947 */ /* 0x000fea0003800000 */
.L_x_693:
[----:B------:R-:W-:-:S13]  /*9570*/  ISETP.NE.AND P0, PT, R0, 0x2, PT ;  /* 0x000000020000780c */ /* 0x000fda0003f05270 */
[----:B------:R-:W-:Y:S05]  /*9580*/  @!P0 BRA `(.L_x_696) ;  /* 0x0000000000388947 */ /* 0x000fea0003800000 */
[----:B------:R-:W-:-:S13]  /*9590*/  ISETP.NE.AND P0, PT, R0, 0x3, PT ;  /* 0x000000030000780c */ /* 0x000fda0003f05270 */
[----:B------:R-:W-:Y:S05]  /*95a0*/  @!P0 BRA `(.L_x_697) ;  /* 0x00000000001c8947 */ /* 0x000fea0003800000 */
[----:B------:R-:W-:-:S13]  /*95b0*/  ISETP.NE.AND P0, PT, R0, 0x4, PT ;  /* 0x000000040000780c */ /* 0x000fda0003f05270 */
[----:B------:R-:W-:Y:S05]  /*95c0*/  @P0 BRA `(.L_x_695) ;  /* 0x0000000c00500947 */ /* 0x000fea0003800000 */
[----:B------:R-:W-:Y:S02]  /*95d0*/  IMAD.U32 R4, R3, 0x10000, RZ ;  /* 0x0001000003047824 */ /* 0x000fe400078e00ff */
[----:B------:R-:W-:-:S04]  /*95e0*/  IMAD.MOV.U32 R25, RZ, RZ, R23 ;  /* 0x000000ffff197224 */ /* 0x000fc800078e0017 */
[----:B------:R-:W0:Y:S02]  /*95f0*/  F2I.S64.TRUNC R4, R4 ;  /* 0x0000000400047311 */ /* 0x000e24000020d900 */
[----:B0-----:R0:W-:Y:S01]  /*9600*/  STG.E.64 desc[UR36][R8.64], R4 ;  /* 0x0000000408007986 */ /* 0x0011e2000c101b24 */
[----:B------:R-:W-:Y:S05]  /*9610*/  BRA `(.L_x_690) ;  /* 0x0000000c00a87947 */ /* 0x000fea0003800000 */
.L_x_697:
[----:B------:R-:W-:Y:S02]  /*9620*/  IMAD.U32 R3, R3, 0x10000, RZ ;  /* 0x0001000003037824 */ /* 0x000fe400078e00ff */
[----:B------:R-:W-:-:S04]  /*9630*/  IMAD.MOV.U32 R25, RZ, RZ, R23 ;  /* 0x000000ffff197224 */ /* 0x000fc800078e0017 */
[----:B------:R-:W0:Y:S02]  /*9640*/  F2I.FTZ.TRUNC.NTZ R3, R3 ;  /* 0x0000000300037305 */ /* 0x000e24000021f100 */
[----:B0-----:R0:W-:Y:S01]  /*9650*/  STG.E desc[UR36][R8.64], R3 ;  /* 0x0000000308007986 */ /* 0x0011e2000c101924 */
[----:B------:R-:W-:Y:S05]  /*9660*/  BRA `(.L_x_690) ;  /* 0x0000000c00947947 */ /* 0x000fea0003800000 */
.L_x_696:
[----:B------:R-:W-:Y:S02]  /*9670*/  IMAD.U32 R3, R3, 0x10000, RZ ;  /* 0x0001000003037824 */ /* 0x000fe400078e00ff */
[----:B------:R-:W-:-:S04]  /*9680*/  IMAD.MOV.U32 R25, RZ, RZ, R23 ;  /* 0x000000ffff197224 */ /* 0x000fc800078e0017 */
[----:B------:R-:W0:Y:S02]  /*9690*/  F2I.FTZ.TRUNC.NTZ R3, R3 ;  /* 0x0000000300037305 */ /* 0x000e24000021f100 */
[----:B0-----:R0:W-:Y:S01]  /*96a0*/  STG.E.U16 desc[UR36][R8.64], R3 ;  /* 0x0000000308007986 */ /* 0x0011e2000c101524 */
[----:B------:R-:W-:Y:S05]  /*96b0*/  BRA `(.L_x_690) ;  /* 0x0000000c00807947 */ /* 0x000fea0003800000 */
.L_x_692:
[----:B------:R-:W-:-:S13]  /*96c0*/  ISETP.GT.AND P0, PT, R0, 0x6, PT ;  /* 0x000000060000780c */ /* 0x000fda0003f04270 */
[----:B------:R-:W-:Y:S05]  /*96d0*/  @P0 BRA `(.L_x_698) ;  /* 0x0000000000340947 */ /* 0x000fea0003800000 */
[----:B------:R-:W-:-:S13]  /*96e0*/  ISETP.NE.AND P0, PT, R0, 0x5, PT ;  /* 0x000000050000780c */ /* 0x000fda0003f05270 */
[----:B------:R-:W-:Y:S05]  /*96f0*/  @!P0 BRA `(.L_x_699) ;  /* 0x0000000000188947 */ /* 0x000fea0003800000 */
[----:B------:R-:W-:-:S13]  /*9700*/  ISETP.NE.AND P0, PT, R0, 0x6, PT ;  /* 0x000000060000780c */ /* 0x000fda0003f05270 */
[----:B------:R-:W-:Y:S05]  /*9710*/  @P0 BRA `(.L_x_695) ;  /* 0x0000000800fc0947 */ /* 0x000fea0003800000 */
[----:B------:R-:W-:Y:S02]  /*9720*/  IMAD.U32 R3, R3, 0x10000, RZ ;  /* 0x0001000003037824 */ /* 0x000fe400078e00ff */
[----:B------:R-:W-:-:S03]  /*9730*/  IMAD.MOV.U32 R25, RZ, RZ, R23 ;  /* 0x000000ffff197224 */ /* 0x000fc600078e0017 */
[----:B------:R0:W-:Y:S01]  /*9740*/  STG.E desc[UR36][R8.64], R3 ;  /* 0x0000000308007986 */ /* 0x0001e2000c101924 */
[----:B------:R-:W-:Y:S05]  /*9750*/  BRA `(.L_x_690) ;  /* 0x0000000c00587947 */ /* 0x000fea0003800000 */
.L_x_699:
[----:B------:R-:W-:Y:S02]  /*9760*/  IMAD.U32 R0, R3, 0x10000, RZ ;  /* 0x0001000003007824 */ /* 0x000fe400078e00ff */
[----:B------:R-:W-:-:S03]  /*9770*/  IMAD.MOV.U32 R25, RZ, RZ, R23 ;  /* 0x000000ffff197224 */ /* 0x000fc600078e0017 */
[----:B------:R-:W-:-:S05]  /*9780*/  F2FP.F16.F32.PACK_AB R0, RZ, R0 ;  /* 0x00000000ff00723e */ /* 0x000fca00000000ff */
[----:B------:R0:W-:Y:S01]  /*9790*/  STG.E.U16 desc[UR36][R8.64], R0 ;  /* 0x0000000008007986 */ /* 0x0001e2000c101524 */
[----:B------:R-:W-:Y:S05]  /*97a0*/  BRA `(.L_x_690) ;  /* 0x0000000c00447947 */ /* 0x000fea0003800000 */
.L_x_698:
[----:B------:R-:W-:-:S13]  /*97b0*/  ISETP.NE.AND P0, PT, R0, 0x7, PT ;  /* 0x000000070000780c */ /* 0x000fda0003f05270 */
[----:B------:R-:W-:Y:S05]  /*97c0*/  @!P0 BRA `(.L_x_700) ;  /* 0x00000000003c8947 */ /* 0x000fea0003800000 */
[----:B------:R-:W-:-:S13]  /*97d0*/  ISETP.NE.AND P0, PT, R0, 0x8, PT ;  /* 0x000000080000780c */ /* 0x000fda0003f05270 */
[----:B------:R-:W-:Y:S05]  /*97e0*/  @!P0 BRA `(.L_x_701) ;  /* 0x00000000001c8947 */ /* 0x000fea0003800000 */
[----:B------:R-:W-:-:S13]  /*97f0*/  ISETP.NE.AND P0, PT, R0, 0x9, PT ;  /* 0x000000090000780c */ /* 0x000fda0003f05270 */
[----:B------:R-:W-:Y:S05]  /*9800*/  @P0 BRA `(.L_x_695) ;  /* 0x0000000800c00947 */ /* 0x000fea0003800000 */
[----:B------:R-:W-:Y:S02]  /*9810*/  IMAD.U32 R4, R3, 0x10000, RZ ;  /* 0x0001000003047824 */ /* 0x000fe400078e00ff */
[----:B------:R-:W-:Y:S02]  /*9820*/  IMAD.MOV.U32 R5, RZ, RZ, RZ ;  /* 0x000000ffff057224 */ /* 0x000fe400078e00ff */
[----:B------:R-:W-:-:S03]  /*9830*/  IMAD.MOV.U32 R25, RZ, RZ, R23 ;  /* 0x000000ffff197224 */ /* 0x000fc600078e0017 */
[----:B------:R0:W-:Y:S01]  /*9840*/  STG.E.64 desc[UR36][R8.64], R4 ;  /* 0x0000000408007986 */ /* 0x0001e2000c101b24 */
[----:B------:R-:W-:Y:S05]  /*9850*/  BRA `(.L_x_690) ;  /* 0x0000000c00187947 */ /* 0x000fea0003800000 */
.L_x_701:
[----:B------:R-:W-:Y:S02]  /*9860*/  IMAD.U32 R3, R3, 0x10000, RZ ;  /* 0x0001000003037824 */ /* 0x000fe400078e00ff */
[----:B------:R-:W-:-:S03]  /*9870*/  IMAD.MOV.U32 R25, RZ, RZ, R23 ;  /* 0x000000ffff197224 */ /* 0x000fc600078e0017 */
[----:B------:R-:W-:-:S04]  /*9880*/  F2FP.F16.F32.PACK_AB R3, RZ, R3 ;  /* 0x00000003ff03723e */ /* 0x000fc800000000ff */
[----:B------:R-:W-:-:S05]  /*9890*/  PRMT R3, R3, 0x5410, RZ ;  /* 0x0000541003037816 */ /* 0x000fca00000000ff */
[----:B------:R0:W-:Y:S01]  /*98a0*/  STG.E desc[UR36][R8.64], R3 ;  /* 0x0000000308007986 */ /* 0x0001e2000c101924 */
[----:B------:R-:W-:Y:S05]  /*98b0*/  BRA `(.L_x_690) ;  /* 0x0000000c00007947 */ /* 0x000fea0003800000 */
.L_x_700:
[----:B------:R-:W-:Y:S02]  /*98c0*/  IMAD.U32 R4, R3, 0x10000, RZ ;  /* 0x0001000003047824 */ /* 0x000fe400078e00ff */
[----:B------:R-:W-:Y:S02]  /*98d0*/  IMAD.MOV.U32 R25, RZ, RZ, R23 ;  /* 0x000000ffff197224 */ /* 0x000fe400078e0017 */
[----:B------:R-:W-:-:S06]  /*98e0*/  FMUL.FTZ R4, R4, 1 ;  /* 0x3f80000004047820 */ /* 0x000fcc0000410000 */
[----:B------:R-:W0:Y:S02]  /*98f0*/  F2F.F64.F32 R4, R4 ;  /* 0x0000000400047310 */ /* 0x000e240000201800 */
[----:B0-----:R0:W-:Y:S01]  /*9900*/  STG.E.64 desc[UR36][R8.64], R4 ;  /* 0x0000000408007986 */ /* 0x0011e2000c101b24 */
[----:B------:R-:W-:Y:S05]  /*9910*/  BRA `(.L_x_690) ;  /* 0x0000000800e87947 */ /* 0x000fea0003800000 */
.L_x_691:
        /* <DEDUP_REMOVED lines=10> */
[----:B------:R-:W-:-:S04]  /*99c0*/  FSETP.NEU.FTZ.AND P0, PT, R3, RZ, PT ;  /* 0x000000ff0300720b */ /* 0x000fc80003f1d000 */
[----:B------:R-:W-:-:S05]  /*99d0*/  SEL R3, RZ, 0x1, !P0 ;  /* 0x00000001ff037807 */ /* 0x000fca0004000000 */
[----:B------:R0:W-:Y:S01]  /*99e0*/  STG.E.U8 desc[UR36][R8.64], R3 ;  /* 0x0000000308007986 */ /* 0x0001e2000c101124 */
[----:B------:R-:W-:Y:S05]  /*99f0*/  BRA `(.L_x_690) ;  /* 0x0000000800b07947 */ /* 0x000fea0003800000 */
.L_x_704:
[----:B------:R-:W-:Y:S01]  /*9a00*/  IMAD.U32 R3, R3, 0x10000, RZ ;  /* 0x0001000003037824 */ /* 0x000fe200078e00ff */
[----:B------:R-:W-:Y:S01]  /*9a10*/  CS2R R6, SRZ ;  /* 0x0000000000067805 */ /* 0x000fe2000001ff00 */
[----:B------:R-:W-:Y:S02]  /*9a20*/  IMAD.MOV.U32 R25, RZ, RZ, R23 ;  /* 0x000000ffff197224 */ /* 0x000fe400078e0017 */
[----:B------:R-:W-:-:S04]  /*9a30*/  FMUL.FTZ R3, R3, 1 ;  /* 0x3f80000003037820 */ /* 0x000fc80000410000 */
[----:B------:R-:W0:Y:S02]  /*9a40*/  F2F.F64.F32 R4, R3 ;  /* 0x0000000300047310 */ /* 0x000e240000201800 */
[----:B0-----:R0:W-:Y:S01]  /*9a50*/  STG.E.128 desc[UR36][R8.64], R4 ;  /* 0x0000000408007986 */ /* 0x0011e2000c101d24 */
[----:B------:R-:W-:Y:S05]  /*9a60*/  BRA `(.L_x_690) ;  /* 0x0000000800947947 */ /* 0x000fea0003800000 */
.L_x_703:
[----:B------:R-:W-:-:S13]  /*9a70*/  ISETP.NE.AND P0, PT, R0, 0xf, PT ;  /* 0x0000000f0000780c */ /* 0x000fda0003f05270 */
[----:B------:R-:W-:Y:S05]  /*9a80*/  @!P0 BRA `(.L_x_705) ;  /* 0x0000000000bc8947 */ /* 0x000fea0003800000 */
[----:B------:R-:W-:-:S13]  /*9a90*/  ISETP.NE.AND P0, PT, R0, 0x17, PT ;  /* 0x000000170000780c */ /* 0x000fda0003f05270 */
[----:B------:R-:W-:Y:S05]  /*9aa0*/  @!P0 BRA `(.L_x_706) ;  /* 0x0000000000588947 */ /* 0x000fea0003800000 */
[----:B------:R-:W-:-:S13]  /*9ab0*/  ISETP.NE.AND P0, PT, R0, 0x18, PT ;  /* 0x000000180000780c */ /* 0x000fda0003f05270 */
[----:B------:R-:W-:Y:S05]  /*9ac0*/  @P0 BRA `(.L_x_695) ;  /* 0x0000000800100947 */ /* 0x000fea0003800000 */
[----:B------:R-:W-:Y:S01]  /*9ad0*/  IMAD.U32 R7, R3, 0x10000, RZ ;  /* 0x0001000003077824 */ /* 0x000fe200078e00ff */
        /* <DEDUP_REMOVED lines=14> */
.L_x_708:
[----:B------:R-:W-:Y:S05]  /*9bc0*/  BSYNC B0 ;  /* 0x0000000000007941 */ /* 0x000fea0003800000 */
.L_x_707:
[----:B------:R-:W-:Y:S01]  /*9bd0*/  LOP3.LUT R5, R0, R5, RZ, 0xfc, !PT ;  /* 0x0000000500057212 */ /* 0x000fe200078efcff */
[----:B------:R-:W-:-:S04]  /*9be0*/  IMAD.MOV.U32 R25, RZ, RZ, R23 ;  /* 0x000000ffff197224 */ /* 0x000fc800078e0017 */
[----:B------:R0:W-:Y:S01]  /*9bf0*/  STG.E.U8 desc[UR36][R8.64], R5 ;  /* 0x0000000508007986 */ /* 0x0001e2000c101124 */
[----:B------:R-:W-:Y:S05]  /*9c00*/  BRA `(.L_x_690) ;  /* 0x00000008002c7947 */ /* 0x000fea0003800000 */
.L_x_706:
[----:B------:R-:W-:Y:S01]  /*9c10*/  IMAD.U32 R5, R3, 0x10000, RZ ;  /* 0x0001000003057824 */ /* 0x000fe200078e00ff */
        /* <DEDUP_REMOVED lines=12> */
.L_x_710:
[----:B------:R-:W-:Y:S01]  /*9ce0*/  IMAD.MOV.U32 R0, RZ, RZ, 0x7f ;  /* 0x0000007fff007424 */ /* 0x000fe200078e00ff */
[----:B------:R-:W-:-:S04]  /*9cf0*/  ISETP.GT.U32.AND P0, PT, R3, 0x7f800000, PT ;  /* 0x7f8000000300780c */ /* 0x000fc80003f04070 */
[----:B------:R-:W-:-:S09]  /*9d00*/  SEL R0, R0, 0x7c, P0 ;  /* 0x0000007c00007807 */ /* 0x000fd20000000000 */
.L_x_711:
[----:B------:R-:W-:Y:S05]  /*9d10*/  BSYNC B0 ;  /* 0x0000000000007941 */ /* 0x000fea0003800000 */
.L_x_709:
[----:B------:R-:W-:Y:S01]  /*9d20*/  LOP3.LUT R3, R5, 0x80000000, RZ, 0xc0, !PT ;  /* 0x8000000005037812 */ /* 0x000fe200078ec0ff */
[----:B------:R-:W-:-:S03]  /*9d30*/  IMAD.MOV.U32 R25, RZ, RZ, R23 ;  /* 0x000000ffff197224 */ /* 0x000fc600078e0017 */
[----:B------:R-:W-:-:S04]  /*9d40*/  SHF.R.U32.HI R3, RZ, 0x18, R3 ;  /* 0x00000018ff037819 */ /* 0x000fc80000011603 */
[----:B------:R-:W-:-:S05]  /*9d50*/  LOP3.LUT R3, R0, R3, RZ, 0xfc, !PT ;  /* 0x0000000300037212 */ /* 0x000fca00078efcff */
[----:B------:R0:W-:Y:S01]  /*9d60*/  STG.E.U8 desc[UR36][R8.64], R3 ;  /* 0x0000000308007986 */ /* 0x0001e2000c101124 */
[----:B------:R-:W-:Y:S05]  /*9d70*/  BRA `(.L_x_690) ;  /* 0x0000000400d07947 */ /* 0x000fea0003800000 */
.L_x_705:
[----:B------:R0:W-:Y:S01]  /*9d80*/  STG.E.U16 desc[UR36][R8.64], R3 ;  /* 0x0000000308007986 */ /* 0x0001e2000c101524 */
[----:B------:R-:W-:Y:S01]  /*9d90*/  IMAD.MOV.U32 R25, RZ, RZ, R23 ;  /* 0x000000ffff197224 */ /* 0x000fe200078e0017 */
[----:B------:R-:W-:Y:S06]  /*9da0*/  BRA `(.L_x_690) ;  /* 0x0000000400c47947 */ /* 0x000fec0003800000 */
.L_x_702:
        /* <DEDUP_REMOVED lines=10> */
[----:B------:R-:W0:Y:S02]  /*9e50*/  F2I.FTZ.U32.TRUNC.NTZ R3, R3 ;  /* 0x0000000300037305 */ /* 0x000e24000021f000 */
[----:B0-----:R0:W-:Y:S01]  /*9e60*/  STG.E.U16 desc[UR36][R8.64], R3 ;  /* 0x0000000308007986 */ /* 0x0011e2000c101524 */
[----:B------:R-:W-:Y:S05]  /*9e70*/  BRA `(.L_x_690) ;  /* 0x0000000400907947 */ /* 0x000fea0003800000 */
.L_x_714:
[----:B------:R-:W-:Y:S01]  /*9e80*/  IMAD.U32 R5, R3, 0x10000, RZ ;  /* 0x0001000003057824 */ /* 0x000fe200078e00ff */
        /* <DEDUP_REMOVED lines=16> */
.L_x_717:
[----:B------:R-:W-:-:S04]  /*9f90*/  LOP3.LUT R3, R5, 0x80000000, RZ, 0xc0, !PT ;  /* 0x8000000005037812 */ /* 0x000fc800078ec0ff */
[----:B------:R-:W-:-:S04]  /*9fa0*/  SHF.R.U32.HI R3, RZ, 0x18, R3 ;  /* 0x00000018ff037819 */ /* 0x000fc80000011603 */
[----:B------:R-:W-:-:S04]  /*9fb0*/  LOP3.LUT R0, R0, R3, RZ, 0xfc, !PT ;  /* 0x0000000300007212 */ /* 0x000fc800078efcff */
[----:B------:R-:W-:-:S07]  /*9fc0*/  PRMT R4, R0, 0x7610, R4 ;  /* 0x0000761000047816 */ /* 0x000fce0000000004 */
.L_x_716:
[----:B------:R-:W-:Y:S05]  /*9fd0*/  BSYNC B0 ;  /* 0x0000000000007941 */ /* 0x000fea0003800000 */
.L_x_715:
[----:B------:R0:W-:Y:S01]  /*9fe0*/  STG.E.U8 desc[UR36][R8.64], R4 ;  /* 0x0000000408007986 */ /* 0x0001e2000c101124 */
[----:B------:R-:W-:Y:S01]  /*9ff0*/  IMAD.MOV.U32 R25, RZ, RZ, R23 ;  /* 0x000000ffff197224 */ /* 0x000fe200078e0017 */
[----:B------:R-:W-:Y:S06]  /*a000*/  BRA `(.L_x_690) ;  /* 0x00000004002c7947 */ /* 0x000fec0003800000 */
.L_x_713:
        /* <DEDUP_REMOVED lines=17> */
.L_x_720:
[----:B------:R-:W-:-:S04]  /*a120*/  LOP3.LUT R3, R5, 0x80000000, RZ, 0xc0, !PT ;  /* 0x8000000005037812 */ /* 0x000fc800078ec0ff */
[----:B------:R-:W-:-:S04]  /*a130*/  SHF.R.U32.HI R3, RZ, 0x18, R3 ;  /* 0x00000018ff037819 */ /* 0x000fc80000011603 */
[----:B------:R-:W-:-:S04]  /*a140*/  LOP3.LUT R0, R0, R3, RZ, 0xfc, !PT ;  /* 0x0000000300007212 */ /* 0x000fc800078efcff */
[----:B------:R-:W-:-:S07]  /*a150*/  PRMT R4, R0, 0x7610, R4 ;  /* 0x0000761000047816 */ /* 0x000fce0000000004 */
.L_x_719:
[----:B------:R-:W-:Y:S05]  /*a160*/  BSYNC B0 ;  /* 0x0000000000007941 */ /* 0x000fea0003800000 */
.L_x_718:
[----:B------:R0:W-:Y:S01]  /*a170*/  STG.E.U8 desc[UR36][R8.64], R4 ;  /* 0x0000000408007986 */ /* 0x0001e2000c101124 */
[----:B------:R-:W-:Y:S01]  /*a180*/  IMAD.MOV.U32 R25, RZ, RZ, R23 ;  /* 0x000000ffff197224 */ /* 0x000fe200078e0017 */
[----:B------:R-:W-:Y:S06]  /*a190*/  BRA `(.L_x_690) ;  /* 0x0000000000c87947 */ /* 0x000fec0003800000 */
.L_x_712:
[----:B------:R-:W-:-:S13]  /*a1a0*/  ISETP.NE.AND P0, PT, R0, 0x1c, PT ;  /* 0x0000001c0000780c */ /* 0x000fda0003f05270 */
[----:B------:R-:W-:Y:S05]  /*a1b0*/  @!P0 BRA `(.L_x_721) ;  /* 0x0000000000b08947 */ /* 0x000fea0003800000 */
[----:B------:R-:W-:-:S13]  /*a1c0*/  ISETP.NE.AND P0, PT, R0, 0x1d, PT ;  /* 0x0000001d0000780c */ /* 0x000fda0003f05270 */
[----:B------:R-:W-:Y:S05]  /*a1d0*/  @!P0 BRA `(.L_x_722) ;  /* 0x0000000000948947 */ /* 0x000fea0003800000 */
[----:B------:R-:W-:-:S13]  /*a1e0*/  ISETP.NE.AND P0, PT, R0, 0x2c, PT ;  /* 0x0000002c0000780c */ /* 0x000fda0003f05270 */
[----:B------:R-:W-:Y:S05]  /*a1f0*/  @P0 BRA `(.L_x_695) ;  /* 0x0000000000440947 */ /* 0x000fea0003800000 */
[----:B------:R-:W-:Y:S02]  /*a200*/  IMAD.U32 R4, R3, 0x10000, RZ ;  /* 0x0001000003047824 */ /* 0x000fe400078e00ff */
[----:B------:R-:W-:-:S03]  /*a210*/  IMAD.MOV.U32 R25, RZ, RZ, R23 ;  /* 0x000000ffff197224 */ /* 0x000fc600078e0017 */
[----:B------:R-:W-:-:S04]  /*a220*/  SHF.R.U32.HI R5, RZ, 0x17, R4 ;  /* 0x00000017ff057819 */ /* 0x000fc80000011604 */
[----:B------:R-:W-:-:S04]  /*a230*/  LOP3.LUT R3, R5, 0xff, RZ, 0xc0, !PT ;  /* 0x000000ff05037812 */ /* 0x000fc800078ec0ff */
[----:B------:R-:W-:-:S13]  /*a240*/  ISETP.NE.AND P2, PT, R3, 0xff, PT ;  /* 0x000000ff0300780c */ /* 0x000fda0003f45270 */
[--C-:B------:R-:W-:Y:S02]  /*a250*/  @P2 SHF.R.U32.HI R0, RZ, 0x16, R4.reuse ;  /* 0x00000016ff002819 */ /* 0x100fe40000011604 */
        /* <DEDUP_REMOVED lines=11> */
.L_x_695:
        /* <DEDUP_REMOVED lines=15> */
[----:B012-4-:R-:W-:Y:S05]  /*a400*/  CALL.ABS.NOINC R14 ;  /* 0x000000000e007343 */ /* 0x017fea0003c00000 */
.L_x_723:
[----:B------:R-:W-:Y:S01]  /*a410*/  IMAD.MOV.U32 R25, RZ, RZ, R23 ;  /* 0x000000ffff197224 */ /* 0x000fe200078e0017 */
[----:B------:R-:W-:Y:S06]  /*a420*/  BRA `(.L_x_690) ;  /* 0x0000000000247947 */ /* 0x000fec0003800000 */
.L_x_722:
[----:B------:R-:W-:Y:S02]  /*a430*/  IMAD.U32 R4, R3, 0x10000, RZ ;  /* 0x0001000003047824 */ /* 0x000fe400078e00ff */
[----:B------:R-:W-:-:S04]  /*a440*/  IMAD.MOV.U32 R25, RZ, RZ, R23 ;  /* 0x000000ffff197224 */ /* 0x000fc800078e0017 */
[----:B------:R-:W0:Y:S02]  /*a450*/  F2I.U64.TRUNC R4, R4 ;  /* 0x0000000400047311 */ /* 0x000e24000020d800 */
[----:B0-----:R0:W-:Y:S01]  /*a460*/  STG.E.64 desc[UR36][R8.64], R4 ;  /* 0x0000000408007986 */ /* 0x0011e2000c101b24 */
[----:B------:R-:W-:Y:S05]  /*a470*/  BRA `(.L_x_690) ;  /* 0x0000000000107947 */ /* 0x000fea0003800000 */
.L_x_721:
[----:B------:R-:W-:Y:S02]  /*a480*/  IMAD.U32 R3, R3, 0x10000, RZ ;  /* 0x0001000003037824 */ /* 0x000fe400078e00ff */
[----:B------:R-:W-:-:S04]  /*a490*/  IMAD.MOV.U32 R25, RZ, RZ, R23 ;  /* 0x000000ffff197224 */ /* 0x000fc800078e0017 */
[----:B------:R-:W0:Y:S02]  /*a4a0*/  F2I.FTZ.U32.TRUNC.NTZ R3, R3 ;  /* 0x0000000300037305 */ /* 0x000e24000021f000 */
[----:B0-----:R0:W-:Y:S02]  /*a4b0*/  STG.E desc[UR36][R8.64], R3 ;  /* 0x0000000308007986 */ /* 0x0011e4000c101924 */
.L_x_690:
[----:B------:R-:W-:Y:S05]  /*a4c0*/  BSYNC B6 ;  /* 0x0000000000067941 */ /* 0x000fea0003800000 */
.L_x_689:
[----:B------:R-:W-:Y:S01]  /*a4d0*/  ISETP.GE.AND P0, PT, R25, R16, PT ;  /* 0x000000101900720c */ /* 0x000fe20003f06270 */
[----:B------:R-:W-:-:S12]  /*a4e0*/  BSSY B6, `(.L_x_724) ;  /* 0x00001fc000067945 */ /* 0x000fd80003800000 */
[----:B------:R-:W-:Y:S05]  /*a4f0*/  @P0 BRA `(.L_x_725) ;  /* 0x0000001c00e80947 */ /* 0x000fea0003800000 */
[----:B0-----:R-:W0:Y:S01]  /*a500*/  LDC.64 R8, c[0x0][0x218] ;  /* 0x00008600ff087b82 */ /* 0x001e220000000a00 */
[----:B-----5:R-:W-:Y:S01]  /*a510*/  IMAD R0, R2, 0x200, R25 ;  /* 0x0000020002007824 */ /* 0x020fe200078e0219 */
[----:B---3--:R-:W-:Y:S01]  /*a520*/  PRMT R4, R17, 0x9910, RZ ;  /* 0x0000991011047816 */ /* 0x008fe200000000ff */
[----:B------:R-:W-:Y:S02]  /*a530*/  ULDC UR4, c[0x0][0x244] ;  /* 0x0000910000047ab9 */ /* 0x000fe40000000800 */
[----:B------:R-:W-:Y:S02]  /*a540*/  IMAD R3, R0, UR4, RZ ;  /* 0x0000000400037c24 */ /* 0x000fe4000f8e02ff */
[----:B------:R-:W-:-:S05]  /*a550*/  IMAD.MOV.U32 R0, RZ, RZ, R4 ;  /* 0x000000ffff007224 */ /* 0x000fca00078e0004 */
        /* <DEDUP_REMOVED lines=12> */
[----:B-1----:R-:W-:-:S04]  /*a620*/  IMAD.U32 R22, R22, 0x10000, RZ ;  /* 0x0001000016167824 */ /* 0x002fc800078e00ff */
[----:B------:R-:W0:Y:S02]  /*a630*/  F2I.FTZ.TRUNC.NTZ R3, R22 ;  /* 0x0000001600037305 */ /* 0x000e24000021f100 */
[----:B0-----:R0:W-:Y:S01]  /*a640*/  STG.E.U8 desc[UR36][R8.64], R3 ;  /* 0x0000000308007986 */ /* 0x0011e2000c101124 */
[----:B------:R-:W-:Y:S05]  /*a650*/  BRA `(.L_x_731) ;  /* 0x0000000c00947947 */ /* 0x000fea0003800000 */
.L_x_729:
[----:B-1----:R-:W-:-:S06]  /*a660*/  IMAD.U32 R5, R22, 0x10000, RZ ;  /* 0x0001000016057824 */ /* 0x002fcc00078e00ff */
[----:B------:R-:W0:Y:S02]  /*a670*/  F2I.S64.TRUNC R4, R5 ;  /* 0x0000000500047311 */ /* 0x000e24000020d900 */
[----:B0-----:R0:W-:Y:S01]  /*a680*/  STG.E.U8 desc[UR36][R8.64], R4 ;  /* 0x0000000408007986 */ /* 0x0011e2000c101124 */
[----:B------:R-:W-:Y:S05]  /*a690*/  BRA `(.L_x_731) ;  /* 0x0000000c00847947 */ /* 0x000fea0003800000 */
.L_x_728:
[----:B------:R-:W-:-:S13]  /*a6a0*/  ISETP.NE.AND P0, PT, R0, 0x2, PT ;  /* 0x000000020000780c */ /* 0x000fda0003f05270 */
[----:B------:R-:W-:Y:S05]  /*a6b0*/  @!P0 BRA `(.L_x_732) ;  /* 0x0000000000308947 */ /* 0x000fea0003800000 */
[----:B------:R-:W-:-:S13]  /*a6c0*/  ISETP.NE.AND P0, PT, R0, 0x3, PT ;  /* 0x000000030000780c */ /* 0x000fda0003f05270 */
[----:B------:R-:W-:Y:S05]  /*a6d0*/  @!P0 BRA `(.L_x_733) ;  /* 0x0000000000188947 */ /* 0x000fea0003800000 */
[----:B------:R-:W-:-:S13]  /*a6e0*/  ISETP.NE.AND P0, PT, R0, 0x4, PT ;  /* 0x000000040000780c */ /* 0x000fda0003f05270 */
[----:B------:R-:W-:Y:S05]  /*a6f0*/  @P0 BRA `(.L_x_730) ;  /* 0x0000000c000c0947 */ /* 0x000fea0003800000 */
[----:B-1----:R-:W-:-:S06]  /*a700*/  IMAD.U32 R4, R22, 0x10000, RZ ;  /* 0x0001000016047824 */ /* 0x002fcc00078e00ff */
[----:B------:R-:W0:Y:S02]  /*a710*/  F2I.S64.TRUNC R4, R4 ;  /* 0x0000000400047311 */ /* 0x000e24000020d900 */
[----:B0-----:R0:W-:Y:S01]  /*a720*/  STG.E.64 desc[UR36][R8.64], R4 ;  /* 0x0000000408007986 */ /* 0x0011e2000c101b24 */
[----:B------:R-:W-:Y:S05]  /*a730*/  BRA `(.L_x_731) ;  /* 0x0000000c005c7947 */ /* 0x000fea0003800000 */
.L_x_733:
[----:B-1----:R-:W-:-:S04]  /*a740*/  IMAD.U32 R22, R22, 0x10000, RZ ;  /* 0x0001000016167824 */ /* 0x002fc800078e00ff */
[----:B------:R-:W0:Y:S02]  /*a750*/  F2I.FTZ.TRUNC.NTZ R3, R22 ;  /* 0x0000001600037305 */ /* 0x000e24000021f100 */
[----:B0-----:R0:W-:Y:S01]  /*a760*/  STG.E desc[UR36][R8.64], R3 ;  /* 0x0000000308007986 */ /* 0x0011e2000c101924 */
[----:B------:R-:W-:Y:S05]  /*a770*/  BRA `(.L_x_731) ;  /* 0x0000000c004c7947 */ /* 0x000fea0003800000 */
.L_x_732:
[----:B-1----:R-:W-:-:S04]  /*a780*/  IMAD.U32 R22, R22, 0x10000, RZ ;  /* 0x0001000016167824 */ /* 0x002fc800078e00ff */
[----:B------:R-:W0:Y:S02]  /*a790*/  F2I.FTZ.TRUNC.NTZ R3, R22 ;  /* 0x0000001600037305 */ /* 0x000e24000021f100 */
[----:B0-----:R0:W-:Y:S01]  /*a7a0*/  STG.E.U16 desc[UR36][R8.64], R3 ;  /* 0x0000000308007986 */ /* 0x0011e2000c101524 */
[----:B------:R-:W-:Y:S05]  /*a7b0*/  BRA `(.L_x_731) ;  /* 0x0000000c003c7947 */ /* 0x000fea0003800000 */
.L_x_727:
        /* <DEDUP_REMOVED lines=9> */
.L_x_735:
[----:B-1----:R-:W-:-:S05]  /*a850*/  IMAD.U32 R0, R22, 0x10000, RZ ;  /* 0x0001000016007824 */ /* 0x002fca00078e00ff */
[----:B------:R-:W-:-:S05]  /*a860*/  F2FP.F16.F32.PACK_AB R0, RZ, R0 ;  /* 0x00000000ff00723e */ /* 0x000fca00000000ff */
[----:B------:R0:W-:Y:S01]  /*a870*/  STG.E.U16 desc[UR36][R8.64], R0 ;  /* 0x0000000008007986 */ /* 0x0001e2000c101524 */
[----:B------:R-:W-:Y:S05]  /*a880*/  BRA `(.L_x_731) ;  /* 0x0000000c00087947 */ /* 0x000fea0003800000 */
.L_x_734:
        /* <DEDUP_REMOVED lines=10> */
.L_x_737:
[----:B-1----:R-:W-:-:S05]  /*a930*/  IMAD.U32 R22, R22, 0x10000, RZ ;  /* 0x0001000016167824 */ /* 0x002fca00078e00ff */
[----:B------:R-:W-:-:S04]  /*a940*/  F2FP.F16.F32.PACK_AB R3, RZ, R22 ;  /* 0x00000016ff03723e */ /* 0x000fc800000000ff */
[----:B------:R-:W-:-:S05]  /*a950*/  PRMT R3, R3, 0x5410, RZ ;  /* 0x0000541003037816 */ /* 0x000fca00000000ff */
[----:B------:R0:W-:Y:S01]  /*a960*/  STG.E desc[UR36][R8.64], R3 ;  /* 0x0000000308007986 */ /* 0x0001e2000c101924 */
[----:B------:R-:W-:Y:S05]  /*a970*/  BRA `(.L_x_731) ;  /* 0x0000000800cc7947 */ /* 0x000fea0003800000 */
.L_x_736:
[----:B-1----:R-:W-:-:S04]  /*a980*/  IMAD.U32 R4, R22, 0x10000, RZ ;  /* 0x0001000016047824 */ /* 0x002fc800078e00ff */
[----:B------:R-:W-:-:S06]  /*a990*/  FMUL.FTZ R4, R4, 1 ;  /* 0x3f80000004047820 */ /* 0x000fcc0000410000 */
[----:B------:R-:W0:Y:S02]  /*a9a0*/  F2F.F64.F32 R4, R4 ;  /* 0x0000000400047310 */ /* 0x000e240000201800 */
[----:B0-----:R0:W-:Y:S01]  /*a9b0*/  STG.E.64 desc[UR36][R8.64], R4 ;  /* 0x0000000408007986 */ /* 0x0011e2000c101b24 */
[----:B------:R-:W-:Y:S05]  /*a9c0*/  BRA `(.L_x_731) ;  /* 0x0000000800b87947 */ /* 0x000fea0003800000 */
.L_x_726:
        /* <DEDUP_REMOVED lines=13> */
.L_x_740:
[----:B-1----:R-:W-:Y:S01]  /*aaa0*/  IMAD.U32 R22, R22, 0x10000, RZ ;  /* 0x0001000016167824 */ /* 0x002fe200078e00ff */
[----:B------:R-:W-:-:S03]  /*aab0*/  CS2R R6, SRZ ;  /* 0x0000000000067805 */ /* 0x000fc6000001ff00 */
[----:B------:R-:W-:-:S06]  /*aac0*/  FMUL.FTZ R4, R22, 1 ;  /* 0x3f80000016047820 */ /* 0x000fcc0000410000 */
[----:B------:R-:W0:Y:S02]  /*aad0*/  F2F.F64.F32 R4, R4 ;  /* 0x0000000400047310 */ /* 0x000e240000201800 */
[----:B0-----:R0:W-:Y:S01]  /*aae0*/  STG.E.128 desc[UR36][R8.64], R4 ;  /* 0x0000000408007986 */ /* 0x0011e2000c101d24 */
[----:B------:R-:W-:Y:S05]  /*aaf0*/  BRA `(.L_x_731) ;  /* 0x00000008006c7947 */ /* 0x000fea0003800000 */
.L_x_739:
        /* <DEDUP_REMOVED lines=21> */
.L_x_744:
[----:B------:R-:W-:Y:S05]  /*ac50*/  BSYNC B0 ;  /* 0x0000000000007941 */ /* 0x000fea0003800000 */
.L_x_743:
[----:B------:R-:W-:-:S05]  /*ac60*/  LOP3.LUT R5, R0, R5, RZ, 0xfc, !PT ;  /* 0x0000000500057212 */ /* 0x000fca00078efcff */
[----:B------:R0:W-:Y:S01]  /*ac70*/  STG.E.U8 desc[UR36][R8.64], R5 ;  /* 0x0000000508007986 */ /* 0x0001e2000c101124 */
[----:B------:R-:W-:Y:S05]  /*ac80*/  BRA `(.L_x_731) ;  /* 0x0000000800087947 */ /* 0x000fea0003800000 */
.L_x_742:
[----:B-1----:R-:W-:Y:S01]  /*ac90*/  IMAD.U32 R5, R22, 0x10000, RZ ;  /* 0x0001000016057824 */ /* 0x002fe200078e00ff */
        /* <DEDUP_REMOVED lines=12> */
.L_x_746:
[----:B------:R-:W-:Y:S01]  /*ad60*/  IMAD.MOV.U32 R0, RZ, RZ, 0x7f ;  /* 0x0000007fff007424 */ /* 0x000fe200078e00ff */
[----:B------:R-:W-:-:S04]  /*ad70*/  ISETP.GT.U32.AND P0, PT, R3, 0x7f800000, PT ;  /* 0x7f8000000300780c */ /* 0x000fc80003f04070 */
[----:B------:R-:W-:-:S09]  /*ad80*/  SEL R0, R0, 0x7c, P0 ;  /* 0x0000007c00007807 */ /* 0x000fd20000000000 */
.L_x_747:
[----:B------:R-:W-:Y:S05]  /*ad90*/  BSYNC B0 ;  /* 0x0000000000007941 */ /* 0x000fea0003800000 */
.L_x_745:
[----:B------:R-:W-:-:S04]  /*ada0*/  LOP3.LUT R3, R5, 0x80000000, RZ, 0xc0, !PT ;  /* 0x8000000005037812 */ /* 0x000fc800078ec0ff */
[----:B------:R-:W-:-:S04]  /*adb0*/  SHF.R.U32.HI R3, RZ, 0x18, R3 ;  /* 0x00000018ff037819 */ /* 0x000fc80000011603 */
[----:B------:R-:W-:-:S05]  /*adc0*/  LOP3.LUT R3, R0, R3, RZ, 0xfc, !PT ;  /* 0x0000000300037212 */ /* 0x000fca00078efcff */
[----:B------:R0:W-:Y:S01]  /*add0*/  STG.E.U8 desc[UR36][R8.64], R3 ;  /* 0x0000000308007986 */ /* 0x0001e2000c101124 */
[----:B------:R-:W-:Y:S05]  /*ade0*/  BRA `(.L_x_731) ;  /* 0x0000000400b07947 */ /* 0x000fea0003800000 */
.L_x_741:
[----:B-1----:R3:W-:Y:S01]  /*adf0*/  STG.E.U16 desc[UR36][R8.64], R22 ;  /* 0x0000001608007986 */ /* 0x0027e2000c101524 */
[----:B------:R-:W-:Y:S05]  /*ae00*/  BRA `(.L_x_731) ;  /* 0x0000000400a87947 */ /* 0x000fea0003800000 */
.L_x_738:
        /* <DEDUP_REMOVED lines=9> */
[----:B------:R-:W0:Y:S02]  /*aea0*/  F2I.FTZ.U32.TRUNC.NTZ R3, R3 ;  /* 0x0000000300037305 */ /* 0x000e24000021f000 */
[----:B0-----:R0:W-:Y:S01]  /*aeb0*/  STG.E.U16 desc[UR36][R8.64], R3 ;  /* 0x0000000308007986 */ /* 0x0011e2000c101524 */
[----:B------:R-:W-:Y:S05]  /*aec0*/  BRA `(.L_x_731) ;  /* 0x0000000400787947 */ /* 0x000fea0003800000 */
.L_x_750:
[----:B-1----:R-:W-:Y:S01]  /*aed0*/  IMAD.U32 R5, R22, 0x10000, RZ ;  /* 0x0001000016057824 */ /* 0x002fe200078e00ff */
        /* <DEDUP_REMOVED lines=16> */
.L_x_753:
[----:B------:R-:W-:-:S04]  /*afe0*/  LOP3.LUT R3, R5, 0x80000000, RZ, 0xc0, !PT ;  /* 0x8000000005037812 */ /* 0x000fc800078ec0ff */
[----:B------:R-:W-:-:S04]  /*aff0*/  SHF.R.U32.HI R3, RZ, 0x18, R3 ;  /* 0x00000018ff037819 */ /* 0x000fc80000011603 */
[----:B------:R-:W-:-:S04]  /*b000*/  LOP3.LUT R0, R0, R3, RZ, 0xfc, !PT ;  /* 0x0000000300007212 */ /* 0x000fc800078efcff */
[----:B------:R-:W-:-:S07]  /*b010*/  PRMT R4, R0, 0x7610, R4 ;  /* 0x0000761000047816 */ /* 0x000fce0000000004 */
.L_x_752:
[----:B------:R-:W-:Y:S05]  /*b020*/  BSYNC B0 ;  /* 0x0000000000007941 */ /* 0x000fea0003800000 */
.L_x_751:
[----:B------:R0:W-:Y:S01]  /*b030*/  STG.E.U8 desc[UR36][R8.64], R4 ;  /* 0x0000000408007986 */ /* 0x0001e2000c101124 */
[----:B------:R-:W-:Y:S05]  /*b040*/  BRA `(.L_x_731) ;  /* 0x0000000400187947 */ /* 0x000fea0003800000 */
.L_x_749:
        /* <DEDUP_REMOVED lines=17> */
.L_x_756:
[----:B------:R-:W-:-:S04]  /*b160*/  LOP3.LUT R3, R5, 0x80000000, RZ, 0xc0, !PT ;  /* 0x8000000005037812 */ /* 0x000fc800078ec0ff */
[----:B------:R-:W-:-:S04]  /*b170*/  SHF.R.U32.HI R3, RZ, 0x18, R3 ;  /* 0x00000018ff037819 */ /* 0x000fc80000011603 */
[----:B------:R-:W-:-:S04]  /*b180*/  LOP3.LUT R0, R0, R3, RZ, 0xfc, !PT ;  /* 0x0000000300007212 */ /* 0x000fc800078efcff */
[----:B------:R-:W-:-:S07]  /*b190*/  PRMT R4, R0, 0x7610, R4 ;  /* 0x0000761000047816 */ /* 0x000fce0000000004 */
.L_x_755:
[----:B------:R-:W-:Y:S05]  /*b1a0*/  BSYNC B0 ;  /* 0x0000000000007941 */ /* 0x000fea0003800000 */
.L_x_754:
[----:B------:R0:W-:Y:S01]  /*b1b0*/  STG.E.U8 desc[UR36][R8.64], R4 ;  /* 0x0000000408007986 */ /* 0x0001e2000c101124 */
[----:B------:R-:W-:Y:S05]  /*b1c0*/  BRA `(.L_x_731) ;  /* 0x0000000000b87947 */ /* 0x000fea0003800000 */
.L_x_748:
        /* <DEDUP_REMOVED lines=22> */
.L_x_730:
        /* <DEDUP_REMOVED lines=16> */
.L_x_759:
[----:B------:R-:W-:Y:S05]  /*b430*/  BRA `(.L_x_731) ;  /* 0x00000000001c7947 */ /* 0x000fea0003800000 */
.L_x_758:
[----:B-1----:R-:W-:-:S06]  /*b440*/  IMAD.U32 R4, R22, 0x10000, RZ ;  /* 0x0001000016047824 */ /* 0x002fcc00078e00ff */
[----:B------:R-:W0:Y:S02]  /*b450*/  F2I.U64.TRUNC R4, R4 ;  /* 0x0000000400047311 */ /* 0x000e24000020d800 */
[----:B0-----:R0:W-:Y:S01]  /*b460*/  STG.E.64 desc[UR36][R8.64], R4 ;  /* 0x0000000408007986 */ /* 0x0011e2000c101b24 */
[----:B------:R-:W-:Y:S05]  /*b470*/  BRA `(.L_x_731) ;  /* 0x00000000000c7947 */ /* 0x000fea0003800000 */
.L_x_757:
[----:B-1----:R-:W-:-:S04]  /*b480*/  IMAD.U32 R22, R22, 0x10000, RZ ;  /* 0x0001000016167824 */ /* 0x002fc800078e00ff */
[----:B------:R-:W0:Y:S02]  /*b490*/  F2I.FTZ.U32.TRUNC.NTZ R3, R22 ;  /* 0x0000001600037305 */ /* 0x000e24000021f000 */
[----:B0-----:R0:W-:Y:S02]  /*b4a0*/  STG.E desc[UR36][R8.64], R3 ;  /* 0x0000000308007986 */ /* 0x0011e4000c101924 */
.L_x_731:
[----:B------:R-:W-:-:S05]  /*b4b0*/  VIADD R25, R25, 0x80 ;  /* 0x0000008019197836 */ /* 0x000fca0000000000 */
[----:B------:R-:W-:-:S13]  /*b4c0*/  ISETP.GE.AND P0, PT, R25, R16, PT ;  /* 0x000000101900720c */ /* 0x000fda0003f06270 */
[----:B------:R-:W-:Y:S05]  /*b4d0*/  @P0 BRA `(.L_x_725) ;  /* 0x0000000c00f00947 */ /* 0x000fea0003800000 */
[----:B01-3--:R-:W0:Y:S01]  /*b4e0*/  LDC.64 R8, c[0x0][0x218] ;  /* 0x00008600ff087b82 */ /* 0x00be220000000a00 */
[----:B------:R-:W-:Y:S01]  /*b4f0*/  IMAD R0, R2, 0x200, R25 ;  /* 0x0000020002007824 */ /* 0x000fe200078e0219 */
[----:B------:R-:W-:Y:S01]  /*b500*/  PRMT R4, R17, 0x9910, RZ ;  /* 0x0000991011047816 */ /* 0x000fe200000000ff */
        /* <DEDUP_REMOVED lines=15> */
[----:B--2---:R-:W-:-:S04]  /*b600*/  IMAD.U32 R18, R18, 0x10000, RZ ;  /* 0x0001000012127824 */ /* 0x004fc800078e00ff */
[----:B------:R-:W0:Y:S02]  /*b610*/  F2I.FTZ.TRUNC.NTZ R3, R18 ;  /* 0x0000001200037305 */ /* 0x000e24000021f100 */
[----:B0-----:R0:W-:Y:S01]  /*b620*/  STG.E.U8 desc[UR36][R8.64], R3 ;  /* 0x0000000308007986 */ /* 0x0011e2000c101124 */
[----:B------:R-:W-:Y:S05]  /*b630*/  BRA `(.L_x_765) ;  /* 0x0000000c00947947 */ /* 0x000fea0003800000 */
.L_x_763:
[----:B--2---:R-:W-:-:S06]  /*b640*/  IMAD.U32 R5, R18, 0x10000, RZ ;  /* 0x0001000012057824 */ /* 0x004fcc00078e00ff */
[----:B------:R-:W0:Y:S02]  /*b650*/  F2I.S64.TRUNC R4, R5 ;  /* 0x0000000500047311 */ /* 0x000e24000020d900 */
[----:B0-----:R0:W-:Y:S01]  /*b660*/  STG.E.U8 desc[UR36][R8.64], R4 ;  /* 0x0000000408007986 */ /* 0x0011e2000c101124 */
[----:B------:R-:W-:Y:S05]  /*b670*/  BRA `(.L_x_765) ;  /* 0x0000000c00847947 */ /* 0x000fea0003800000 */
.L_x_762:
[----:B------:R-:W-:-:S13]  /*b680*/  ISETP.NE.AND P0, PT, R0, 0x2, PT ;  /* 0x000000020000780c */ /* 0x000fda0003f05270 */
[----:B------:R-:W-:Y:S05]  /*b690*/  @!P0 BRA `(.L_x_766) ;  /* 0x0000000000308947 */ /* 0x000fea0003800000 */
[----:B------:R-:W-:-:S13]  /*b6a0*/  ISETP.NE.AND P0, PT, R0, 0x3, PT ;  /* 0x000000030000780c */ /* 0x000fda0003f05270 */
[----:B------:R-:W-:Y:S05]  /*b6b0*/  @!P0 BRA `(.L_x_767) ;  /* 0x0000000000188947 */ /* 0x000fea0003800000 */
[----:B------:R-:W-:-:S13]  /*b6c0*/  ISETP.NE.AND P0, PT, R0, 0x4, PT ;  /* 0x000000040000780c */ /* 0x000fda0003f05270 */
[----:B------:R-:W-:Y:S05]  /*b6d0*/  @P0 BRA `(.L_x_764) ;  /* 0x0000000c000c0947 */ /* 0x000fea0003800000 */
[----:B--2---:R-:W-:-:S06]  /*b6e0*/  IMAD.U32 R4, R18, 0x10000, RZ ;  /* 0x0001000012047824 */ /* 0x004fcc00078e00ff */
[----:B------:R-:W0:Y:S02]  /*b6f0*/  F2I.S64.TRUNC R4, R4 ;  /* 0x0000000400047311 */ /* 0x000e24000020d900 */
[----:B0-----:R0:W-:Y:S01]  /*b700*/  STG.E.64 desc[UR36][R8.64], R4 ;  /* 0x0000000408007986 */ /* 0x0011e2000c101b24 */
[----:B------:R-:W-:Y:S05]  /*b710*/  BRA `(.L_x_765) ;  /* 0x0000000c005c7947 */ /* 0x000fea0003800000 */
.L_x_767:
[----:B--2---:R-:W-:-:S04]  /*b720*/  IMAD.U32 R18, R18, 0x10000, RZ ;  /* 0x0001000012127824 */ /* 0x004fc800078e00ff */
[----:B------:R-:W0:Y:S02]  /*b730*/  F2I.FTZ.TRUNC.NTZ R3, R18 ;  /* 0x0000001200037305 */ /* 0x000e24000021f100 */
[----:B0-----:R0:W-:Y:S01]  /*b740*/  STG.E desc[UR36][R8.64], R3 ;  /* 0x0000000308007986 */ /* 0x0011e2000c101924 */
[----:B------:R-:W-:Y:S05]  /*b750*/  BRA `(.L_x_765) ;  /* 0x0000000c004c7947 */ /* 0x000fea0003800000 */
.L_x_766:
[----:B--2---:R-:W-:-:S04]  /*b760*/  IMAD.U32 R18, R18, 0x10000, RZ ;  /* 0x0001000012127824 */ /* 0x004fc800078e00ff */
[----:B------:R-:W0:Y:S02]  /*b770*/  F2I.FTZ.TRUNC.NTZ R3, R18 ;  /* 0x0000001200037305 */ /* 0x000e24000021f100 */
[----:B0-----:R0:W-:Y:S01]  /*b780*/  STG.E.U16 desc[UR36][R8.64], R3 ;  /* 0x0000000308007986 */ /* 0x0011e2000c101524 */
[----:B------:R-:W-:Y:S05]  /*b790*/  BRA `(.L_x_765) ;  /* 0x0000000c003c7947 */ /* 0x000fea0003800000 */
.L_x_761:
[----:B------:R-:W-:-:S13]  /*b7a0*/  ISETP.GT.AND P0, PT, R0, 0x6, PT ;  /* 0x000000060000780c */ /* 0x000fda0003f04270 */
[----:B------:R-:W-:Y:S05]  /*b7b0*/  @P0 BRA `(.L_x_768) ;  /* 0x00000000002c0947 */ /* 0x000fea0003800000 */
[----:B------:R-:W-:-:S13]  /*b7c0*/  ISETP.NE.AND P0, PT, R0, 0x5, PT ;  /* 0x000000050000780c */ /* 0x000fda0003f05270 */
[----:B------:R-:W-:Y:S05]  /*b7d0*/  @!P0 BRA `(.L_x_769) ;  /* 0x0000000000148947 */ /* 0x000fea0003800000 */
[----:B------:R-:W-:-:S13]  /*b7e0*/  ISETP.NE.AND P0, PT, R0, 0x6, PT ;  /* 0x000000060000780c */ /* 0x000fda0003f05270 */
[----:B------:R-:W-:Y:S05]  /*b7f0*/  @P0 BRA `(.L_x_764) ;  /* 0x0000000800c40947 */ /* 0x000fea0003800000 */
[----:B--2---:R-:W-:-:S05]  /*b800*/  IMAD.U32 R3, R18, 0x10000, RZ ;  /* 0x0001000012037824 */ /* 0x004fca00078e00ff */
[----:B------:R1:W-:Y:S01]  /*b810*/  STG.E desc[UR36][R8.64], R3 ;  /* 0x0000000308007986 */ /* 0x0003e2000c101924 */
[----:B------:R-:W-:Y:S05]  /*b820*/  BRA `(.L_x_765) ;  /* 0x0000000c00187947 */ /* 0x000fea0003800000 */
.L_x_769:
[----:B--2---:R-:W-:-:S05]  /*b830*/  IMAD.U32 R0, R18, 0x10000, RZ ;  /* 0x0001000012007824 */ /* 0x004fca00078e00ff */
[----:B------:R-:W-:-:S05]  /*b840*/  F2FP.F16.F32.PACK_AB R0, RZ, R0 ;  /* 0x00000000ff00723e */ /* 0x000fca00000000ff */
[----:B------:R0:W-:Y:S01]  /*b850*/  STG.E.U16 desc[UR36][R8.64], R0 ;  /* 0x0000000008007986 */ /* 0x0001e2000c101524 */
[----:B------:R-:W-:Y:S05]  /*b860*/  BRA `(.L_x_765) ;  /* 0x0000000c00087947 */ /* 0x000fea0003800000 */
.L_x_768:
[----:B------:R-:W-:-:S13]  /*b870*/  ISETP.NE.AND P0, PT, R0, 0x7, PT ;  /* 0x000000070000780c */ /* 0x000fda0003f05270 */
[----:B------:R-:W-:Y:S05]  /*b880*/  @!P0 BRA `(.L_x_770) ;  /* 0x0000000000348947 */ /* 0x000fea0003800000 */
[----:B------:R-:W-:-:S13]  /*b890*/  ISETP.NE.AND P0, PT, R0, 0x8, PT ;  /* 0x000000080000780c */ /* 0x000fda0003f05270 */
[----:B------:R-:W-:Y:S05]  /*b8a0*/  @!P0 BRA `(.L_x_771) ;  /* 0x0000000000188947 */ /* 0x000fea0003800000 */
[----:B------:R-:W-:-:S13]  /*b8b0*/  ISETP.NE.AND P0, PT, R0, 0x9, PT ;  /* 0x000000090000780c */ /* 0x000fda0003f05270 */
[----:B------:R-:W-:Y:S05]  /*b8c0*/  @P0 BRA `(.L_x_764) ;  /* 0x0000000800900947 */ /* 0x000fea0003800000 */
[----:B--2---:R-:W-:Y:S02]  /*b8d0*/  IMAD.U32 R4, R18, 0x10000, RZ ;  /* 0x0001000012047824 */ /* 0x004fe400078e00ff */
[----:B------:R-:W-:-:S05]  /*b8e0*/  IMAD.MOV.U32 R5, RZ, RZ, RZ ;  /* 0x000000ffff057224 */ /* 0x000fca00078e00ff */
[----:B------:R3:W-:Y:S01]  /*b8f0*/  STG.E.64 desc[UR36][R8.64], R4 ;  /* 0x0000000408007986 */ /* 0x0007e2000c101b24 */
[----:B------:R-:W-:Y:S05]  /*b900*/  BRA `(.L_x_765) ;  /* 0x0000000800e07947 */ /* 0x000fea0003800000 */
.L_x_771:
[----:B--2---:R-:W-:-:S05]  /*b910*/  IMAD.U32 R18, R18, 0x10000, RZ ;  /* 0x0001000012127824 */ /* 0x004fca00078e00ff */
[----:B------:R-:W-:-:S04]  /*b920*/  F2FP.F16.F32.PACK_AB R3, RZ, R18 ;  /* 0x00000012ff03723e */ /* 0x000fc800000000ff */
[----:B------:R-:W-:-:S05]  /*b930*/  PRMT R3, R3, 0x5410, RZ ;  /* 0x0000541003037816 */ /* 0x000fca00000000ff */
[----:B------:R2:W-:Y:S01]  /*b940*/  STG.E desc[UR36][R8.64], R3 ;  /* 0x0000000308007986 */ /* 0x0005e2000c101924 */
[----:B------:R-:W-:Y:S05]  /*b950*/  BRA `(.L_x_765) ;  /* 0x0000000800cc7947 */ /* 0x000fea0003800000 */
.L_x_770:
[----:B--2---:R-:W-:-:S04]  /*b960*/  IMAD.U32 R4, R18, 0x10000, RZ ;  /* 0x0001000012047824 */ /* 0x004fc800078e00ff */
[----:B------:R-:W-:-:S06]  /*b970*/  FMUL.FTZ R4, R4, 1 ;  /* 0x3f80000004047820 */ /* 0x000fcc0000410000 */
[----:B------:R-:W0:Y:S02]  /*b980*/  F2F.F64.F32 R4, R4 ;  /* 0x0000000400047310 */ /* 0x000e240000201800 */
[----:B0-----:R0:W-:Y:S01]  /*b990*/  STG.E.64 desc[UR36][R8.64], R4 ;  /* 0x0000000408007986 */ /* 0x0011e2000c101b24 */
[----:B------:R-:W-:Y:S05]  /*b9a0*/  BRA `(.L_x_765) ;  /* 0x0000000800b87947 */ /* 0x000fea0003800000 */
.L_x_760:
        /* <DEDUP_REMOVED lines=8> */
[----:B--2---:R-:W-:-:S05]  /*ba30*/  IMAD.U32 R18, R18, 0x10000, RZ ;  /* 0x0001000012127824 */ /* 0x004fca00078e00ff */
[----:B------:R-:W-:-:S04]  /*ba40*/  FSETP.NEU.FTZ.AND P0, PT, R18, RZ, PT ;  /* 0x000000ff1200720b */ /* 0x000fc80003f1d000 */
[----:B------:R-:W-:-:S05]  /*ba50*/  SEL R3, RZ, 0x1, !P0 ;  /* 0x00000001ff037807 */ /* 0x000fca0004000000 */
[----:B------:R0:W-:Y:S01]  /*ba60*/  STG.E.U8 desc[UR36][R8.64], R3 ;  /* 0x0000000308007986 */ /* 0x0001e2000c101124 */
[----:B------:R-:W-:Y:S05]  /*ba70*/  BRA `(.L_x_765) ;  /* 0x0000000800847947 */ /* 0x000fea0003800000 */
.L_x_774:
[----:B--2---:R-:W-:Y:S01]  /*ba80*/  IMAD.U32 R18, R18, 0x10000, RZ ;  /* 0x0001000012127824 */ /* 0x004fe200078e00ff */
[----:B------:R-:W-:-:S03]  /*ba90*/  CS2R R6, SRZ ;  /* 0x0000000000067805 */ /* 0x000fc6000001ff00 */
[----:B------:R-:W-:-:S06]  /*baa0*/  FMUL.FTZ R4, R18, 1 ;  /* 0x3f80000012047820 */ /* 0x000fcc0000410000 */
[----:B------:R-:W0:Y:S02]  /*bab0*/  F2F.F64.F32 R4, R4 ;  /* 0x0000000400047310 */ /* 0x000e240000201800 */
[----:B0-----:R0:W-:Y:S01]  /*bac0*/  STG.E.128 desc[UR36][R8.64], R4 ;  /* 0x0000000408007986 */ /* 0x0011e2000c101d24 */
[----:B------:R-:W-:Y:S05]  /*bad0*/  BRA `(.L_x_765) ;  /* 0x00000008006c7947 */ /* 0x000fea0003800000 */
.L_x_773:
[----:B------:R-:W-:-:S13]  /*bae0*/  ISETP.NE.AND P0, PT, R0, 0xf, PT ;  /* 0x0000000f0000780c */ /* 0x000fda0003f05270 */
[----:B------:R-:W-:Y:S05]  /*baf0*/  @!P0 BRA `(.L_x_775) ;  /* 0x0000000000b48947 */ /* 0x000fea0003800000 */
[----:B------:R-:W-:-:S13]  /*bb00*/  ISETP.NE.AND P0, PT, R0, 0x17, PT ;  /* 0x000000170000780c */ /* 0x000fda0003f05270 */
[----:B------:R-:W-:Y:S05]  /*bb10*/  @!P0 BRA `(.L_x_776) ;  /* 0x0000000000548947 */ /* 0x000fea0003800000 */
[----:B------:R-:W-:-:S13]  /*bb20*/  ISETP.NE.AND P0, PT, R0, 0x18, PT ;  /* 0x000000180000780c */ /* 0x000fda0003f05270 */
[----:B------:R-:W-:Y:S05]  /*bb30*/  @P0 BRA `(.L_x_764) ;  /* 0x0000000400f40947 */ /* 0x000fea0003800000 */
[----:B--2---:R-:W-:Y:S01]  /*bb40*/  IMAD.U32 R7, R18, 0x10000, RZ ;  /* 0x0001000012077824 */ /* 0x004fe200078e00ff */
        /* <DEDUP_REMOVED lines=14> */
.L_x_778:
[----:B------:R-:W-:Y:S05]  /*bc30*/  BSYNC B0 ;  /* 0x0000000000007941 */ /* 0x000fea0003800000 */
.L_x_777:
[----:B------:R-:W-:-:S05]  /*bc40*/  LOP3.LUT R5, R0, R5, RZ, 0xfc, !PT ;  /* 0x0000000500057212 */ /* 0x000fca00078efcff */
[----:B------:R0:W-:Y:S01]  /*bc50*/  STG.E.U8 desc[UR36][R8.64], R5 ;  /* 0x0000000508007986 */ /* 0x0001e2000c101124 */
[----:B------:R-:W-:Y:S05]  /*bc60*/  BRA `(.L_x_765) ;  /* 0x0000000800087947 */ /* 0x000fea0003800000 */
.L_x_776:
[----:B--2---:R-:W-:Y:S01]  /*bc70*/  IMAD.U32 R5, R18, 0x10000, RZ ;  /* 0x0001000012057824 */ /* 0x004fe200078e00ff */
        /* <DEDUP_REMOVED lines=12> */
.L_x_780:
[----:B------:R-:W-:Y:S01]  /*bd40*/  IMAD.MOV.U32 R0, RZ, RZ, 0x7f ;  /* 0x0000007fff007424 */ /* 0x000fe200078e00ff */
[----:B------:R-:W-:-:S04]  /*bd50*/  ISETP.GT.U32.AND P0, PT, R3, 0x7f800000, PT ;  /* 0x7f8000000300780c */ /* 0x000fc80003f04070 */
[----:B------:R-:W-:-:S09]  /*bd60*/  SEL R0, R0, 0x7c, P0 ;  /* 0x0000007c00007807 */ /* 0x000fd20000000000 */
.L_x_781:
[----:B------:R-:W-:Y:S05]  /*bd70*/  BSYNC B0 ;  /* 0x0000000000007941 */ /* 0x000fea0003800000 */
.L_x_779:
[----:B------:R-:W-:-:S04]  /*bd80*/  LOP3.LUT R3, R5, 0x80000000, RZ, 0xc0, !PT ;  /* 0x8000000005037812 */ /* 0x000fc800078ec0ff */
[----:B------:R-:W-:-:S04]  /*bd90*/  SHF.R.U32.HI R3, RZ, 0x18, R3 ;  /* 0x00000018ff037819 */ /* 0x000fc80000011603 */
[----:B------:R-:W-:-:S05]  /*bda0*/  LOP3.LUT R3, R0, R3, RZ, 0xfc, !PT ;  /* 0x0000000300037212 */ /* 0x000fca00078efcff */
[----:B------:R0:W-:Y:S01]  /*bdb0*/  STG.E.U8 desc[UR36][R8.64], R3 ;  /* 0x0000000308007986 */ /* 0x0001e2000c101124 */
[----:B------:R-:W-:Y:S05]  /*bdc0*/  BRA `(.L_x_765) ;  /* 0x0000000400b07947 */ /* 0x000fea0003800000 */
.L_x_775:
[----:B--2---:R0:W-:Y:S01]  /*bdd0*/  STG.E.U16 desc[UR36][R8.64], R18 ;  /* 0x0000001208007986 */ /* 0x0041e2000c101524 */
[----:B------:R-:W-:Y:S05]  /*bde0*/  BRA `(.L_x_765) ;  /* 0x0000000400a87947 */ /* 0x000fea0003800000 */
.L_x_772:
        /* <DEDUP_REMOVED lines=8> */
[----:B--2---:R-:W-:-:S06]  /*be70*/  IMAD.U32 R3, R18, 0x10000, RZ ;  /* 0x0001000012037824 */ /* 0x004fcc00078e00ff */
[----:B------:R-:W0:Y:S02]  /*be80*/  F2I.FTZ.U32.TRUNC.NTZ R3, R3 ;  /* 0x0000000300037305 */ /* 0x000e24000021f000 */
[----:B0-----:R0:W-:Y:S01]  /*be90*/  STG.E.U16 desc[UR36][R8.64], R3 ;  /* 0x0000000308007986 */ /* 0x0011e2000c101524 */
[----:B------:R-:W-:Y:S05]  /*bea0*/  BRA `(.L_x_765) ;  /* 0x0000000400787947 */ /* 0x000fea0003800000 */
.L_x_784:
[----:B--2---:R-:W-:Y:S01]  /*beb0*/  IMAD.U32 R5, R18, 0x10000, RZ ;  /* 0x0001000012057824 */ /* 0x004fe200078e00ff */
        /* <DEDUP_REMOVED lines=16> */
.L_x_787:
[----:B------:R-:W-:-:S04]  /*bfc0*/  LOP3.LUT R3, R5, 0x80000000, RZ, 0xc0, !PT ;  /* 0x8000000005037812 */ /* 0x000fc800078ec0ff */
[----:B------:R-:W-:-:S04]  /*bfd0*/  SHF.R.U32.HI R3, RZ, 0x18, R3 ;  /* 0x00000018ff037819 */ /* 0x000fc80000011603 */
[----:B------:R-:W-:-:S04]  /*bfe0*/  LOP3.LUT R0, R0, R3, RZ, 0xfc, !PT ;  /* 0x0000000300007212 */ /* 0x000fc800078efcff */
[----:B------:R-:W-:-:S07]  /*bff0*/  PRMT R4, R0, 0x7610, R4 ;  /* 0x0000761000047816 */ /* 0x000fce0000000004 */
.L_x_786:
[----:B------:R-:W-:Y:S05]  /*c000*/  BSYNC B0 ;  /* 0x0000000000007941 */ /* 0x000fea0003800000 */
.L_x_785:
[----:B------:R0:W-:Y:S01]  /*c010*/  STG.E.U8 desc[UR36][R8.64], R4 ;  /* 0x0000000408007986 */ /* 0x0001e2000c101124 */
[----:B------:R-:W-:Y:S05]  /*c020*/  BRA `(.L_x_765) ;  /* 0x0000000400187947 */ /* 0x000fea0003800000 */
.L_x_783:
        /* <DEDUP_REMOVED lines=17> */
.L_x_790:
[----:B------:R-:W-:-:S04]  /*c140*/  LOP3.LUT R3, R5, 0x80000000, RZ, 0xc0, !PT ;  /* 0x8000000005037812 */ /* 0x000fc800078ec0ff */
[----:B------:R-:W-:-:S04]  /*c150*/  SHF.R.U32.HI R3, RZ, 0x18, R3 ;  /* 0x00000018ff037819 */ /* 0x000fc80000011603 */
[----:B------:R-:W-:-:S04]  /*c160*/  LOP3.LUT R0, R0, R3, RZ, 0xfc, !PT ;  /* 0x0000000300007212 */ /* 0x000fc800078efcff */
[----:B------:R-:W-:-:S07]  /*c170*/  PRMT R4, R0, 0x7610, R4 ;  /* 0x0000761000047816 */ /* 0x000fce0000000004 */
.L_x_789:
[----:B------:R-:W-:Y:S05]  /*c180*/  BSYNC B0 ;  /* 0x0000000000007941 */ /* 0x000fea0003800000 */
.L_x_788:
[----:B------:R0:W-:Y:S01]  /*c190*/  STG.E.U8 desc[UR36][R8.64], R4 ;  /* 0x0000000408007986 */ /* 0x0001e2000c101124 */
[----:B------:R-:W-:Y:S05]  /*c1a0*/  BRA `(.L_x_765) ;  /* 0x0000000000b87947 */ /* 0x000fea0003800000 */
.L_x_782:
[----:B------:R-:W-:-:S13]  /*c1b0*/  ISETP.NE.AND P0, PT, R0, 0x1c, PT ;  /* 0x0000001c0000780c */ /* 0x000fda0003f05270 */
[----:B------:R-:W-:Y:S05]  /*c1c0*/  @!P0 BRA `(.L_x_791) ;  /* 0x0000000000a48947 */ /* 0x000fea0003800000 */
[----:B------:R-:W-:-:S13]  /*c1d0*/  ISETP.NE.AND P0, PT, R0, 0x1d, PT ;  /* 0x0000001d0000780c */ /* 0x000fda0003f05270 */
[----:B------:R-:W-:Y:S05]  /*c1e0*/  @!P0 BRA `(.L_x_792) ;  /* 0x00000000008c8947 */ /* 0x000fea0003800000 */
[----:B------:R-:W-:-:S13]  /*c1f0*/  ISETP.NE.AND P0, PT, R0, 0x2c, PT ;  /* 0x0000002c0000780c */ /* 0x000fda0003f05270 */
[----:B------:R-:W-:Y:S05]  /*c200*/  @P0 BRA `(.L_x_764) ;  /* 0x0000000000400947 */ /* 0x000fea0003800000 */
[----:B--2---:R-:W-:-:S05]  /*c210*/  IMAD.U32 R18, R18, 0x10000, RZ ;  /* 0x0001000012127824 */ /* 0x004fca00078e00ff */
        /* <DEDUP_REMOVED lines=15> */
.L_x_764:
        /* <DEDUP_REMOVED lines=15> */
[----:B0-2-4-:R-:W-:Y:S05]  /*c400*/  CALL.ABS.NOINC R14 ;  /* 0x000000000e007343 */ /* 0x015fea0003c00000 */
.L_x_793:
[----:B------:R-:W-:Y:S05]  /*c410*/  BRA `(.L_x_765) ;  /* 0x00000000001c7947 */ /* 0x000fea0003800000 */
.L_x_792:
[----:B--2---:R-:W-:-:S06]  /*c420*/  IMAD.U32 R4, R18, 0x10000, RZ ;  /* 0x0001000012047824 */ /* 0x004fcc00078e00ff */
[----:B------:R-:W0:Y:S02]  /*c430*/  F2I.U64.TRUNC R4, R4 ;  /* 0x0000000400047311 */ /* 0x000e24000020d800 */
[----:B0-----:R0:W-:Y:S01]  /*c440*/  STG.E.64 desc[UR36][R8.64], R4 ;  /* 0x0000000408007986 */ /* 0x0011e2000c101b24 */
[----:B------:R-:W-:Y:S05]  /*c450*/  BRA `(.L_x_765) ;  /* 0x00000000000c7947 */ /* 0x000fea0003800000 */
.L_x_791:
[----:B--2---:R-:W-:-:S04]  /*c460*/  IMAD.U32 R18, R18, 0x10000, RZ ;  /* 0x0001000012127824 */ /* 0x004fc800078e00ff */
[----:B------:R-:W0:Y:S02]  /*c470*/  F2I.FTZ.U32.TRUNC.NTZ R3, R18 ;  /* 0x0000001200037305 */ /* 0x000e24000021f000 */
[----:B0-----:R0:W-:Y:S02]  /*c480*/  STG.E desc[UR36][R8.64], R3 ;  /* 0x0000000308007986 */ /* 0x0011e4000c101924 */
.L_x_765:
[----:B------:R-:W-:-:S07]  /*c490*/  VIADD R25, R25, 0x80 ;  /* 0x0000008019197836 */ /* 0x000fce0000000000 */
.L_x_725:
[----:B------:R-:W-:Y:S05]  /*c4a0*/  BSYNC B6 ;  /* 0x0000000000067941 */ /* 0x000fea0003800000 */
.L_x_724:
[----:B------:R-:W-:-:S13]  /*c4b0*/  ISETP.GE.AND P0, PT, R25, R16, PT ;  /* 0x000000101900720c */ /* 0x000fda0003f06270 */
[----:B------:R-:W-:Y:S05]  /*c4c0*/  @P0 EXIT ;  /* 0x000000000000094d */ /* 0x000fea0003800000 */
[----:B0--3--:R-:W0:Y:S01]  /*c4d0*/  LDC.64 R4, c[0x0][0x218] ;  /* 0x00008600ff047b82 */ /* 0x009e220000000a00 */
[----:B-----5:R-:W-:Y:S01]  /*c4e0*/  PRMT R0, R17, 0x9910, RZ ;  /* 0x0000991011007816 */ /* 0x020fe200000000ff */
[----:B------:R-:W-:Y:S01]  /*c4f0*/  IMAD R2, R2, 0x200, R25 ;  /* 0x0000020002027824 */ /* 0x000fe200078e0219 */
[----:B------:R-:W-:Y:S02]  /*c500*/  ULDC UR4, c[0x0][0x244] ;  /* 0x0000910000047ab9 */ /* 0x000fe40000000800 */
[----:B------:R-:W-:Y:S01]  /*c510*/  ISETP.GT.AND P1, PT, R0, 0x9, PT ;  /* 0x000000090000780c */ /* 0x000fe20003f24270 */
[----:B-12---:R-:W-:-:S05]  /*c520*/  IMAD R3, R2, UR4, RZ ;  /* 0x0000000402037c24 */ /* 0x006fca000f8e02ff */
        /* <DEDUP_REMOVED lines=11> */
[----:B----4-:R-:W-:-:S06]  /*c5e0*/  IMAD.U32 R19, R19, 0x10000, RZ ;  /* 0x0001000013137824 */ /* 0x010fcc00078e00ff */
[----:B------:R-:W0:Y:S02]  /*c5f0*/  F2I.FTZ.TRUNC.NTZ R19, R19 ;  /* 0x0000001300137305 */ /* 0x000e24000021f100 */
[----:B0-----:R-:W-:Y:S01]  /*c600*/  STG.E.U8 desc[UR36][R2.64], R19 ;  /* 0x0000001302007986 */ /* 0x001fe2000c101124 */
[----:B------:R-:W-:Y:S05]  /*c610*/  EXIT ;  /* 0x000000000000794d */ /* 0x000fea0003800000 */
.L_x_797:
[----:B----4-:R-:W-:-:S06]  /*c620*/  IMAD.U32 R5, R19, 0x10000, RZ ;  /* 0x0001000013057824 */ /* 0x010fcc00078e00ff */
[----:B------:R-:W0:Y:S02]  /*c630*/  F2I.S64.TRUNC R4, R5 ;  /* 0x0000000500047311 */ /* 0x000e24000020d900 */
[----:B0-----:R-:W-:Y:S01]  /*c640*/  STG.E.U8 desc[UR36][R2.64], R4 ;  /* 0x0000000402007986 */ /* 0x001fe2000c101124 */
[----:B------:R-:W-:Y:S05]  /*c650*/  EXIT ;  /* 0x000000000000794d */ /* 0x000fea0003800000 */
.L_x_796:
[----:B------:R-:W-:-:S13]  /*c660*/  ISETP.NE.AND P0, PT, R0, 0x2, PT ;  /* 0x000000020000780c */ /* 0x000fda0003f05270 */
[----:B------:R-:W-:Y:S05]  /*c670*/  @!P0 BRA `(.L_x_799) ;  /* 0x0000000000308947 */ /* 0x000fea0003800000 */
[----:B------:R-:W-:-:S13]  /*c680*/  ISETP.NE.AND P0, PT, R0, 0x3, PT ;  /* 0x000000030000780c */ /* 0x000fda0003f05270 */
[----:B------:R-:W-:Y:S05]  /*c690*/  @!P0 BRA `(.L_x_800) ;  /* 0x0000000000188947 */ /* 0x000fea0003800000 */
[----:B------:R-:W-:-:S13]  /*c6a0*/  ISETP.NE.AND P0, PT, R0, 0x4, PT ;  /* 0x000000040000780c */ /* 0x000fda0003f05270 */
[----:B------:R-:W-:Y:S05]  /*c6b0*/  @P0 BRA `(.L_x_798) ;  /* 0x0000000c000c0947 */ /* 0x000fea0003800000 */
[----:B----4-:R-:W-:-:S06]  /*c6c0*/  IMAD.U32 R4, R19, 0x10000, RZ ;  /* 0x0001000013047824 */ /* 0x010fcc00078e00ff */
[----:B------:R-:W0:Y:S02]  /*c6d0*/  F2I.S64.TRUNC R4, R4 ;  /* 0x0000000400047311 */ /* 0x000e24000020d900 */
[----:B0-----:R-:W-:Y:S01]  /*c6e0*/  STG.E.64 desc[UR36][R2.64], R4 ;  /* 0x0000000402007986 */ /* 0x001fe2000c101b24 */
[----:B------:R-:W-:Y:S05]  /*c6f0*/  EXIT ;  /* 0x000000000000794d */ /* 0x000fea0003800000 */
.L_x_800:
[----:B----4-:R-:W-:-:S06]  /*c700*/  IMAD.U32 R19, R19, 0x10000, RZ ;  /* 0x0001000013137824 */ /* 0x010fcc00078e00ff */
[----:B------:R-:W0:Y:S02]  /*c710*/  F2I.FTZ.TRUNC.NTZ R19, R19 ;  /* 0x0000001300137305 */ /* 0x000e24000021f100 */
[----:B0-----:R-:W-:Y:S01]  /*c720*/  STG.E desc[UR36][R2.64], R19 ;  /* 0x0000001302007986 */ /* 0x001fe2000c101924 */
[----:B------:R-:W-:Y:S05]  /*c730*/  EXIT ;  /* 0x000000000000794d */ /* 0x000fea0003800000 */
.L_x_799:
[----:B----4-:R-:W-:-:S06]  /*c740*/  IMAD.U32 R19, R19, 0x10000, RZ ;  /* 0x0001000013137824 */ /* 0x010fcc00078e00ff */
[----:B------:R-:W0:Y:S02]  /*c750*/  F2I.FTZ.TRUNC.NTZ R19, R19 ;  /* 0x0000001300137305 */ /* 0x000e24000021f100 */
[----:B0-----:R-:W-:Y:S01]  /*c760*/  STG.E.U16 desc[UR36][R2.64], R19 ;  /* 0x0000001302007986 */ /* 0x001fe2000c101524 */
[----:B------:R-:W-:Y:S05]  /*c770*/  EXIT ;  /* 0x000000000000794d */ /* 0x000fea0003800000 */
.L_x_795:
[----:B------:R-:W-:-:S13]  /*c780*/  ISETP.GT.AND P0, PT, R0, 0x6, PT ;  /* 0x000000060000780c */ /* 0x000fda0003f04270 */
[----:B------:R-:W-:Y:S05]  /*c790*/  @P0 BRA `(.L_x_801) ;  /* 0x00000000002c0947 */ /* 0x000fea0003800000 */
[----:B------:R-:W-:-:S13]  /*c7a0*/  ISETP.NE.AND P0, PT, R0, 0x5, PT ;  /* 0x000000050000780c */ /* 0x000fda0003f05270 */
[----:B------:R-:W-:Y:S05]  /*c7b0*/  @!P0 BRA `(.L_x_802) ;  /* 0x0000000000148947 */ /* 0x000fea0003800000 */
[----:B------:R-:W-:-:S13]  /*c7c0*/  ISETP.NE.AND P0, PT, R0, 0x6, PT ;  /* 0x000000060000780c */ /* 0x000fda0003f05270 */
[----:B------:R-:W-:Y:S05]  /*c7d0*/  @P0 BRA `(.L_x_798) ;  /* 0x0000000800c40947 */ /* 0x000fea0003800000 */
[----:B----4-:R-:W-:-:S05]  /*c7e0*/  IMAD.U32 R19, R19, 0x10000, RZ ;  /* 0x0001000013137824 */ /* 0x010fca00078e00ff */
[----:B------:R-:W-:Y:S01]  /*c7f0*/  STG.E desc[UR36][R2.64], R19 ;  /* 0x0000001302007986 */ /* 0x000fe2000c101924 */
[----:B------:R-:W-:Y:S05]  /*c800*/  EXIT ;  /* 0x000000000000794d */ /* 0x000fea0003800000 */
.L_x_802:
[----:B----4-:R-:W-:-:S05]  /*c810*/  IMAD.U32 R0, R19, 0x10000, RZ ;  /* 0x0001000013007824 */ /* 0x010fca00078e00ff */
[----:B------:R-:W-:-:S05]  /*c820*/  F2FP.F16.F32.PACK_AB R0, RZ, R0 ;  /* 0x00000000ff00723e */ /* 0x000fca00000000ff */
[----:B------:R-:W-:Y:S01]  /*c830*/  STG.E.U16 desc[UR36][R2.64], R0 ;  /* 0x0000000002007986 */ /* 0x000fe2000c101524 */
[----:B------:R-:W-:Y:S05]  /*c840*/  EXIT ;  /* 0x000000000000794d */ /* 0x000fea0003800000 */
.L_x_801:
[----:B------:R-:W-:-:S13]  /*c850*/  ISETP.NE.AND P0, PT, R0, 0x7, PT ;  /* 0x000000070000780c */ /* 0x000fda0003f05270 */
[----:B------:R-:W-:Y:S05]  /*c860*/  @!P0 BRA `(.L_x_803) ;  /* 0x0000000000348947 */ /* 0x000fea0003800000 */
[----:B------:R-:W-:-:S13]  /*c870*/  ISETP.NE.AND P0, PT, R0, 0x8, PT ;  /* 0x000000080000780c */ /* 0x000fda0003f05270 */
[----:B------:R-:W-:Y:S05]  /*c880*/  @!P0 BRA `(.L_x_804) ;  /* 0x0000000000188947 */ /* 0x000fea0003800000 */
[----:B------:R-:W-:-:S13]  /*c890*/  ISETP.NE.AND P0, PT, R0, 0x9, PT ;  /* 0x000000090000780c */ /* 0x000fda0003f05270 */
[----:B------:R-:W-:Y:S05]  /*c8a0*/  @P0 BRA `(.L_x_798) ;  /* 0x0000000800900947 */ /* 0x000fea0003800000 */
[----:B----4-:R-:W-:Y:S02]  /*c8b0*/  IMAD.U32 R4, R19, 0x10000, RZ ;  /* 0x0001000013047824 */ /* 0x010fe400078e00ff */
[----:B------:R-:W-:-:S05]  /*c8c0*/  IMAD.MOV.U32 R5, RZ, RZ, RZ ;  /* 0x000000ffff057224 */ /* 0x000fca00078e00ff */
[----:B------:R-:W-:Y:S01]  /*c8d0*/  STG.E.64 desc[UR36][R2.64], R4 ;  /* 0x0000000402007986 */ /* 0x000fe2000c101b24 */
[----:B------:R-:W-:Y:S05]  /*c8e0*/  EXIT ;  /* 0x000000000000794d */ /* 0x000fea0003800000 */
.L_x_804:
[----:B----4-:R-:W-:-:S05]  /*c8f0*/  IMAD.U32 R19, R19, 0x10000, RZ ;  /* 0x0001000013137824 */ /* 0x010fca00078e00ff */
[----:B------:R-:W-:-:S04]  /*c900*/  F2FP.F16.F32.PACK_AB R5, RZ, R19 ;  /* 0x00000013ff05723e */ /* 0x000fc800000000ff */
[----:B------:R-:W-:-:S05]  /*c910*/  PRMT R5, R5, 0x5410, RZ ;  /* 0x0000541005057816 */ /* 0x000fca00000000ff */
[----:B------:R-:W-:Y:S01]  /*c920*/  STG.E desc[UR36][R2.64], R5 ;  /* 0x0000000502007986 */ /* 0x000fe2000c101924 */
[----:B------:R-:W-:Y:S05]  /*c930*/  EXIT ;  /* 0x000000000000794d */ /* 0x000fea0003800000 */
.L_x_803:
[----:B----4-:R-:W-:-:S04]  /*c940*/  IMAD.U32 R4, R19, 0x10000, RZ ;  /* 0x0001000013047824 */ /* 0x010fc800078e00ff */
[----:B------:R-:W-:-:S06]  /*c950*/  FMUL.FTZ R4, R4, 1 ;  /* 0x3f80000004047820 */ /* 0x000fcc0000410000 */
[----:B------:R-:W0:Y:S02]  /*c960*/  F2F.F64.F32 R4, R4 ;  /* 0x0000000400047310 */ /* 0x000e240000201800 */
[----:B0-----:R-:W-:Y:S01]  /*c970*/  STG.E.64 desc[UR36][R2.64], R4 ;  /* 0x0000000402007986 */ /* 0x001fe2000c101b24 */
[----:B------:R-:W-:Y:S05]  /*c980*/  EXIT ;  /* 0x000000000000794d */ /* 0x000fea0003800000 */
.L_x_794:
        /* <DEDUP_REMOVED lines=8> */
[----:B----4-:R-:W-:-:S05]  /*ca10*/  IMAD.U32 R19, R19, 0x10000, RZ ;  /* 0x0001000013137824 */ /* 0x010fca00078e00ff */
[----:B------:R-:W-:-:S04]  /*ca20*/  FSETP.NEU.FTZ.AND P0, PT, R19, RZ, PT ;  /* 0x000000ff1300720b */ /* 0x000fc80003f1d000 */
[----:B------:R-:W-:-:S05]  /*ca30*/  SEL R5, RZ, 0x1, !P0 ;  /* 0x00000001ff057807 */ /* 0x000fca0004000000 */
[----:B------:R-:W-:Y:S01]  /*ca40*/  STG.E.U8 desc[UR36][R2.64], R5 ;  /* 0x0000000502007986 */ /* 0x000fe2000c101124 */
[----:B------:R-:W-:Y:S05]  /*ca50*/  EXIT ;  /* 0x000000000000794d */ /* 0x000fea0003800000 */
.L_x_807:
[----:B----4-:R-:W-:Y:S01]  /*ca60*/  IMAD.U32 R19, R19, 0x10000, RZ ;  /* 0x0001000013137824 */ /* 0x010fe200078e00ff */
[----:B------:R-:W-:-:S03]  /*ca70*/  CS2R R6, SRZ ;  /* 0x0000000000067805 */ /* 0x000fc6000001ff00 */
[----:B------:R-:W-:-:S06]  /*ca80*/  FMUL.FTZ R4, R19, 1 ;  /* 0x3f80000013047820 */ /* 0x000fcc0000410000 */
[----:B------:R-:W0:Y:S02]  /*ca90*/  F2F.F64.F32 R4, R4 ;  /* 0x0000000400047310 */ /* 0x000e240000201800 */
[----:B0-----:R-:W-:Y:S01]  /*caa0*/  STG.E.128 desc[UR36][R2.64], R4 ;  /* 0x0000000402007986 */ /* 0x001fe2000c101d24 */
[----:B------:R-:W-:Y:S05]  /*cab0*/  EXIT ;  /* 0x000000000000794d */ /* 0x000fea0003800000 */
.L_x_806:
[----:B------:R-:W-:-:S13]  /*cac0*/  ISETP.NE.AND P0, PT, R0, 0xf, PT ;  /* 0x0000000f0000780c */ /* 0x000fda0003f05270 */
[----:B------:R-:W-:Y:S05]  /*cad0*/  @!P0 BRA `(.L_x_808) ;  /* 0x0000000000b48947 */ /* 0x000fea0003800000 */
[----:B------:R-:W-:-:S13]  /*cae0*/  ISETP.NE.AND P0, PT, R0, 0x17, PT ;  /* 0x000000170000780c */ /* 0x000fda0003f05270 */
[----:B------:R-:W-:Y:S05]  /*caf0*/  @!P0 BRA `(.L_x_809) ;  /* 0x0000000000548947 */ /* 0x000fea0003800000 */
[----:B------:R-:W-:-:S13]  /*cb00*/  ISETP.NE.AND P0, PT, R0, 0x18, PT ;  /* 0x000000180000780c */ /* 0x000fda0003f05270 */
[----:B------:R-:W-:Y:S05]  /*cb10*/  @P0 BRA `(.L_x_798) ;  /* 0x0000000400f40947 */ /* 0x000fea0003800000 */
[----:B----4-:R-:W-:Y:S01]  /*cb20*/  IMAD.U32 R19, R19, 0x10000, RZ ;  /* 0x0001000013137824 */ /* 0x010fe200078e00ff */
        /* <DEDUP_REMOVED lines=14> */
.L_x_811:
[----:B------:R-:W-:Y:S05]  /*cc10*/  BSYNC B0 ;  /* 0x0000000000007941 */ /* 0x000fea0003800000 */
.L_x_810:
[----:B------:R-:W-:-:S05]  /*cc20*/  LOP3.LUT R5, R0, R5, RZ, 0xfc, !PT ;  /* 0x0000000500057212 */ /* 0x000fca00078efcff */
[----:B------:R-:W-:Y:S01]  /*cc30*/  STG.E.U8 desc[UR36][R2.64], R5 ;  /* 0x0000000502007986 */ /* 0x000fe2000c101124 */
[----:B------:R-:W-:Y:S05]  /*cc40*/  EXIT ;  /* 0x000000000000794d */ /* 0x000fea0003800000 */
.L_x_809:
[----:B----4-:R-:W-:Y:S01]  /*cc50*/  IMAD.U32 R19, R19, 0x10000, RZ ;  /* 0x0001000013137824 */ /* 0x010fe200078e00ff */
        /* <DEDUP_REMOVED lines=12> */
.L_x_813:
[----:B------:R-:W-:Y:S01]  /*cd20*/  IMAD.MOV.U32 R0, RZ, RZ, 0x7f ;  /* 0x0000007fff007424 */ /* 0x000fe200078e00ff */
[----:B------:R-:W-:-:S04]  /*cd30*/  ISETP.GT.U32.AND P0, PT, R4, 0x7f800000, PT ;  /* 0x7f8000000400780c */ /* 0x000fc80003f04070 */
[----:B------:R-:W-:-:S09]  /*cd40*/  SEL R0, R0, 0x7c, P0 ;  /* 0x0000007c00007807 */ /* 0x000fd20000000000 */
.L_x_814:
[----:B------:R-:W-:Y:S05]  /*cd50*/  BSYNC B0 ;  /* 0x0000000000007941 */ /* 0x000fea0003800000 */
.L_x_812:
[----:B------:R-:W-:-:S04]  /*cd60*/  LOP3.LUT R4, R19, 0x80000000, RZ, 0xc0, !PT ;  /* 0x8000000013047812 */ /* 0x000fc800078ec0ff */
[----:B------:R-:W-:-:S04]  /*cd70*/  SHF.R.U32.HI R5, RZ, 0x18, R4 ;  /* 0x00000018ff057819 */ /* 0x000fc80000011604 */
[----:B------:R-:W-:-:S05]  /*cd80*/  LOP3.LUT R5, R0, R5, RZ, 0xfc, !PT ;  /* 0x0000000500057212 */ /* 0x000fca00078efcff */
[----:B------:R-:W-:Y:S01]  /*cd90*/  STG.E.U8 desc[UR36][R2.64], R5 ;  /* 0x0000000502007986 */ /* 0x000fe2000c101124 */
[----:B------:R-:W-:Y:S05]  /*cda0*/  EXIT ;  /* 0x000000000000794d */ /* 0x000fea0003800000 */
.L_x_808:
[----:B----4-:R-:W-:Y:S01]  /*cdb0*/  STG.E.U16 desc[UR36][R2.64], R19 ;  /* 0x0000001302007986 */ /* 0x010fe2000c101524 */
[----:B------:R-:W-:Y:S05]  /*cdc0*/  EXIT ;  /* 0x000000000000794d */ /* 0x000fea0003800000 */
.L_x_805:
        /* <DEDUP_REMOVED lines=8> */
[----:B----4-:R-:W-:-:S06]  /*ce50*/  IMAD.U32 R5, R19, 0x10000, RZ ;  /* 0x0001000013057824 */ /* 0x010fcc00078e00ff */
[----:B------:R-:W0:Y:S02]  /*ce60*/  F2I.FTZ.U32.TRUNC.NTZ R5, R5 ;  /* 0x0000000500057305 */ /* 0x000e24000021f000 */
[----:B0-----:R-:W-:Y:S01]  /*ce70*/  STG.E.U16 desc[UR36][R2.64], R5 ;  /* 0x0000000502007986 */ /* 0x001fe2000c101524 */
[----:B------:R-:W-:Y:S05]  /*ce80*/  EXIT ;  /* 0x000000000000794d */ /* 0x000fea0003800000 */
.L_x_817:
[----:B----4-:R-:W-:Y:S01]  /*ce90*/  IMAD.U32 R19, R19, 0x10000, RZ ;  /* 0x0001000013137824 */ /* 0x010fe200078e00ff */
        /* <DEDUP_REMOVED lines=12> */
[----:B------:R-:W-:-:S05]  /*cf60*/  FADD.FTZ R0, R5, 8192 ;  /* 0x4600000005007421 */ /* 0x000fca0000010000 */
[----:B------:R-:W-:Y:S02]  /*cf70*/  LOP3.LUT P0, R4, R0, 0xff, RZ, 0xc0, !PT ;  /* 0x000000ff00047812 */ /* 0x000fe4000780c0ff */
[----:B------:R-:W-:-:S11]  /*cf80*/  PRMT R0, RZ, 0x7610, R0 ;  /* 0x00007610ff007816 */ /* 0x000fd60000000000 */
[----:B------:R-:W-:Y:S05]  /*cf90*/  @!P0 BRA `(.L_x_819) ;  /* 0x0000000000108947 */ /* 0x000fea0003800000 */
.L_x_820:
[----:B------:R-:W-:-:S04]  /*cfa0*/  LOP3.LUT R0, R19, 0x80000000, RZ, 0xc0, !PT ;  /* 0x8000000013007812 */ /* 0x000fc800078ec0ff */
[----:B------:R-:W-:-:S04]  /*cfb0*/  SHF.R.U32.HI R5, RZ, 0x18, R0 ;  /* 0x00000018ff057819 */ /* 0x000fc80000011600 */
[----:B------:R-:W-:-:S04]  /*cfc0*/  LOP3.LUT R4, R4, R5, RZ, 0xfc, !PT ;  /* 0x0000000504047212 */ /* 0x000fc800078efcff */
[----:B------:R-:W-:-:S07]  /*cfd0*/  PRMT R0, R4, 0x7610, R0 ;  /* 0x0000761004007816 */ /* 0x000fce0000000000 */
.L_x_819:
[----:B------:R-:W-:Y:S05]  /*cfe0*/  BSYNC B0 ;  /* 0x0000000000007941 */ /* 0x000fea0003800000 */
.L_x_818:
[----:B------:R-:W-:Y:S01]  /*cff0*/  STG.E.U8 desc[UR36][R2.64], R0 ;  /* 0x0000000002007986 */ /* 0x000fe2000c101124 */
[----:B------:R-:W-:Y:S05]  /*d000*/  EXIT ;  /* 0x000000000000794d */ /* 0x000fea0003800000 */
.L_x_816:
        /* <DEDUP_REMOVED lines=17> */
.L_x_823:
[----:B------:R-:W-:-:S04]  /*d120*/  LOP3.LUT R0, R19, 0x80000000, RZ, 0xc0, !PT ;  /* 0x8000000013007812 */ /* 0x000fc800078ec0ff */
[----:B------:R-:W-:-:S04]  /*d130*/  SHF.R.U32.HI R5, RZ, 0x18, R0 ;  /* 0x00000018ff057819 */ /* 0x000fc80000011600 */
[----:B------:R-:W-:-:S04]  /*d140*/  LOP3.LUT R4, R4, R5, RZ, 0xfc, !PT ;  /* 0x0000000504047212 */ /* 0x000fc800078efcff */
[----:B------:R-:W-:-:S07]  /*d150*/  PRMT R0, R4, 0x7610, R0 ;  /* 0x0000761004007816 */ /* 0x000fce0000000000 */
.L_x_822:
[----:B------:R-:W-:Y:S05]  /*d160*/  BSYNC B0 ;  /* 0x0000000000007941 */ /* 0x000fea0003800000 */
.L_x_821:
[----:B------:R-:W-:Y:S01]  /*d170*/  STG.E.U8 desc[UR36][R2.64], R0 ;  /* 0x0000000002007986 */ /* 0x000fe2000c101124 */
[----:B------:R-:W-:Y:S05]  /*d180*/  EXIT ;  /* 0x000000000000794d */ /* 0x000fea0003800000 */
.L_x_815:
[----:B------:R-:W-:-:S13]  /*d190*/  ISETP.NE.AND P0, PT, R0, 0x1c, PT ;  /* 0x0000001c0000780c */ /* 0x000fda0003f05270 */
[----:B------:R-:W-:Y:S05]  /*d1a0*/  @!P0 BRA `(.L_x_824) ;  /* 0x0000000000a48947 */ /* 0x000fea0003800000 */
[----:B------:R-:W-:-:S13]  /*d1b0*/  ISETP.NE.AND P0, PT, R0, 0x1d, PT ;  /* 0x0000001d0000780c */ /* 0x000fda0003f05270 */
[----:B------:R-:W-:Y:S05]  /*d1c0*/  @!P0 BRA `(.L_x_825) ;  /* 0x00000000008c8947 */ /* 0x000fea0003800000 */
[----:B------:R-:W-:-:S13]  /*d1d0*/  ISETP.NE.AND P0, PT, R0, 0x2c, PT ;  /* 0x0000002c0000780c */ /* 0x000fda0003f05270 */
[----:B------:R-:W-:Y:S05]  /*d1e0*/  @P0 BRA `(.L_x_798) ;  /* 0x0000000000400947 */ /* 0x000fea0003800000 */
[----:B----4-:R-:W-:Y:S02]  /*d1f0*/  IMAD.U32 R19, R19, 0x10000, RZ ;  /* 0x0001000013137824 */ /* 0x010fe400078e00ff */
        /* <DEDUP_REMOVED lines=15> */
.L_x_798:
[----:B------:R-:W-:Y:S01]  /*d2f0*/  MOV R0, 0x0 ;  /* 0x0000000000007802 */ /* 0x000fe20000000f00 */
[----:B------:R-:W-:Y:S01]  /*d300*/  ULDC.64 UR4, c[0x4][0x128] ;  /* 0x01004a0000047ab9 */ /* 0x000fe20000000a00 */
[----:B------:R-:W-:Y:S01]  /*d310*/  ULDC.64 UR6, c[0x4][0x40] ;  /* 0x0100100000067ab9 */ /* 0x000fe20000000a00 */
[----:B------:R-:W-:Y:S01]  /*d320*/  IMAD.U32 R4, RZ, RZ, UR4 ;  /* 0x00000004ff047e24 */ /* 0x000fe2000f8e00ff */
[----:B------:R0:W1:Y:S01]  /*d330*/  LDC.64 R2, c[0x4][R0] ;  /* 0x0100000000027b82 */ /* 0x0000620000000a00 */
        /* <DEDUP_REMOVED lines=10> */
[----:B-1--4-:R-:W-:Y:S05]  /*d3e0*/  CALL.ABS.NOINC R2 ;  /* 0x0000000002007343 */ /* 0x012fea0003c00000 */
.L_x_826:
[----:B------:R-:W-:Y:S05]  /*d3f0*/  EXIT ;  /* 0x000000000000794d */ /* 0x000fea0003800000 */
.L_x_825:
[----:B----4-:R-:W-:-:S06]  /*d400*/  IMAD.U32 R4, R19, 0x10000, RZ ;  /* 0x0001000013047824 */ /* 0x010fcc00078e00ff */
[----:B------:R-:W0:Y:S02]  /*d410*/  F2I.U64.TRUNC R4, R4 ;  /* 0x0000000400047311 */ /* 0x000e24000020d800 */
[----:B0-----:R-:W-:Y:S01]  /*d420*/  STG.E.64 desc[UR36][R2.64], R4 ;  /* 0x0000000402007986 */ /* 0x001fe2000c101b24 */
[----:B------:R-:W-:Y:S05]  /*d430*/  EXIT ;  /* 0x000000000000794d */ /* 0x000fea0003800000 */
.L_x_824:
[----:B----4-:R-:W-:-:S06]  /*d440*/  IMAD.U32 R19, R19, 0x10000, RZ ;  /* 0x0001000013137824 */ /* 0x010fcc00078e00ff */
[----:B------:R-:W0:Y:S02]  /*d450*/  F2I.FTZ.U32.TRUNC.NTZ R19, R19 ;  /* 0x0000001300137305 */ /* 0x000e24000021f000 */
[----:B0-----:R-:W-:Y:S01]  /*d460*/  STG.E desc[UR36][R2.64], R19 ;  /* 0x0000001302007986 */ /* 0x001fe2000c101924 */
[----:B------:R-:W-:Y:S05]  /*d470*/  EXIT ;  /* 0x000000000000794d */ /* 0x000fea0003800000 */
.L_x_827:
        /* <DEDUP_REMOVED lines=16> */
.L_x_12824:


//--------------------- .text._ZN2at6native18elementwise_kernelILi128ELi4EZNS0_22gpu_kernel_impl_nocastIZZZNS0_26GeluBackwardCUDAKernelImplERNS_18TensorIteratorBaseENS0_8GeluTypeEENKUlvE0_clEvENKUlvE2_clEvEUlN3c108BFloat16ES9_E_EEvS4_RKT_EUliE_EEviT1_ --------------------------
	.section	.text._ZN2at6native18elementwise_kernelILi128ELi4EZNS0_22gpu_kernel_impl_nocastIZZZNS0_26GeluBackwardCUDAKernelImplERNS_18TensorIteratorBaseENS0_8GeluTypeEENKUlvE0_clEvENKUlvE2_clEvEUlN3c108BFloat16ES9_E_EEvS4_RKT_EUliE_EEviT1_,"ax",@progbits
	.align	128
        .global         _ZN2at6native18elementwise_kernelILi128ELi4EZNS0_22gpu_kernel_impl_nocastIZZZNS0_26GeluBackwardCUDAKernelImplERNS_18TensorIteratorBaseENS0_8GeluTypeEENKUlvE0_clEvENKUlvE2_clEvEUlN3c108BFloat16ES9_E_EEvS4_RKT_EUliE_EEviT1_
        .type           _ZN2at6native18elementwise_kernelILi128ELi4EZNS0_22gpu_kernel_impl_nocastIZZZNS0_26GeluBackwardCUDAKernelImplERNS_18TensorIteratorBaseENS0_8GeluTypeEENKUlvE0_clEvENKUlvE2_clEvEUlN3c108BFloat16ES9_E_EEvS4_RKT_EUliE_EEviT1_,@function
        .size           _ZN2at6native18elementwise_kernelILi128ELi4EZNS0_22gpu_kernel_impl_nocastIZZZNS0_26GeluBackwardCUDAKernelImplERNS_18TensorIteratorBaseENS0_8GeluTypeEENKUlvE0_clEvENKUlvE2_clEvEUlN3c108BFloat16ES9_E_EEvS4_RKT_EUliE_EEviT1_,(.L_x_12825 - _ZN2at6native18elementwise_kernelILi128ELi4EZNS0_22gpu_kernel_impl_nocastIZZZNS0_26GeluBackwardCUDAKernelImplERNS_18TensorIteratorBaseENS0_8GeluTypeEENKUlvE0_clEvENKUlvE2_clEvEUlN3c108BFloat16ES9_E_EEvS4_RKT_EUliE_EEviT1_)
        .other          _ZN2at6native18elementwise_kernelILi128ELi4EZNS0_22gpu_kernel_impl_nocastIZZZNS0_26GeluBackwardCUDAKernelImplERNS_18TensorIteratorBaseENS0_8GeluTypeEENKUlvE0_clEvENKUlvE2_clEvEUlN3c108BFloat16ES9_E_EEvS4_RKT_EUliE_EEviT1_,@"STO_CUDA_ENTRY STV_DEFAULT"
_ZN2at6native18elementwise_kernelILi128ELi4EZNS0_22gpu_kernel_impl_nocastIZZZNS0_26GeluBackwardCUDAKernelImplERNS_18TensorIteratorBaseENS0_8GeluTypeEENKUlvE0_clEvENKUlvE2_clEvEUlN3c108BFloat16ES9_E_EEvS4_RKT_EUliE_EEviT1_:
.text._ZN2at6native18elementwise_kernelILi128ELi4EZNS0_22gpu_kernel_impl_nocastIZZZNS0_26GeluBackwardCUDAKernelImplERNS_18TensorIteratorBaseENS0_8GeluTypeEENKUlvE0_clEvENKUlvE2_clEvEUlN3c108BFloat16ES9_E_EEvS4_RKT_EUliE_EEviT1_:
[----:B------:R-:W-:Y:S01]  /*0000*/  LDC R1, c[0x0][0x28] ;  /* 0x00000a00ff017b82 */ /* 0x000fe20000000800 */
[----:B------:R-:W0:Y:S01]  /*0010*/  S2R R3, SR_CTAID.X ;  /* 0x0000000000037919 */ /* 0x000e220000002500 */
[----:B------:R-:W-:Y:S01]  /*0020*/  ULDC UR6, c[0x0][0x210] ;  /* 0x0000840000067ab9 */ /* 0x000fe20000000800 */
[----:B------:R-:W-:Y:S01]  /*0030*/  ULDC.64 UR4, c[0x0][0x208] ;  /* 0x0000820000047ab9 */ /* 0x000fe20000000a00 */
[----:B------:R-:W-:Y:S01]  /*0040*/  BSSY B0, `(.L_x_828) ;  /* 0x00001a2000007945 */ /* 0x000fe20003800000 */
[----:B------:R-:W0:Y:S02]  /*0050*/  S2R R0, SR_TID.X ;  /* 0x0000000000007919 */ /* 0x000e240000002100 */
[----:B0-----:R-:W-:-:S04]  /*0060*/  LEA R3, R3, R0, 0x9 ;  /* 0x0000000003037211 */ /* 0x001fc800078e48ff */
[----:B------:R-:W-:-:S13]  /*0070*/  ISETP.GE.AND P0, PT, R3, UR6, PT ;  /* 0x0000000603007c0c */ /* 0x000fda000bf06270 */
[----:B------:R-:W-:Y:S05]  /*0080*/  @P0 BRA `(.L_x_829) ;  /* 0x0000001800740947 */ /* 0x000fea0003800000 */
[----:B------:R-:W0:Y:S01]  /*0090*/  LDC R10, c[0x0][0x218] ;  /* 0x00008600ff0a7b82 */ /* 0x000e220000000800 */
[----:B------:R-:W-:Y:S01]  /*00a0*/  HFMA2.MMA R2, -RZ, RZ, 0, 0 ;  /* 0x00000000ff027435 */ /* 0x000fe200000001ff */
[----:B------:R-:W-:Y:S01]  /*00b0*/  MOV R0, RZ ;  /* 0x000000ff00007202 */ /* 0x000fe20000000f00 */
[----:B------:R-:W-:Y:S01]  /*00c0*/  HFMA2.MMA R5, -RZ, RZ, 0, 0 ;  /* 0x00000000ff057435 */ /* 0x000fe200000001ff */
[----:B0-----:R-:W-:-:S13]  /*00d0*/  ISETP.NE.AND P0, PT, R10, RZ, PT ;  /* 0x000000ff0a00720c */ /* 0x001fda0003f05270 */
[----:B------:R-:W-:Y:S05]  /*00e0*/  @!P0 BRA `(.L_x_830) ;  /* 0x00000014007c8947 */ /* 0x000fea0003800000 */
[----:B------:R-:W-:Y:S01]  /*00f0*/  MOV R4, RZ ;  /* 0x000000ff00047202 */ /* 0x000fe20000000f00 */
[----:B------:R-:W-:Y:S01]  /*0100*/  ULDC.64 UR8, c[0x0][0x220] ;  /* 0x0000880000087ab9 */ /* 0x000fe20000000a00 */
[----:B------:R-:W-:Y:S01]  /*0110*/  MOV R5, R3 ;  /* 0x0000000300057202 */ /* 0x000fe20000000f00 */
[----:B------:R-:W-:Y:S01]  /*0120*/  ULDC UR7, c[0x0][0x21c] ;  /* 0x0000870000077ab9 */ /* 0x000fe20000000800 */
[----:B------:R-:W-:Y:S01]  /*0130*/  ISETP.NE.AND P0, PT, R10, 0x1, PT ;  /* 0x000000010a00780c */ /* 0x000fe20003f05270 */
[----:B------:R-:W-:-:S05]  /*0140*/  IMAD.HI.U32 R8, R3, UR8, R4 ;  /* 0x0000000803087c27 */ /* 0x000fca000f8e0004 */
[----:B------:R-:W-:Y:S01]  /*0150*/  SHF.R.U32.HI R9, RZ, UR9, R8 ;  /* 0x00000009ff097c19 */ /* 0x000fe20008011608 */
[----:B------:R-:W-:-:S03]  /*0160*/  ULDC.64 UR8, c[0x0][0x348] ;  /* 0x0000d20000087ab9 */ /* 0x000fc60000000a00 */
[----:B------:R-:W-:-:S05]  /*0170*/  IADD3 R0, -R9, RZ, RZ ;  /* 0x000000ff09007210 */ /* 0x000fca0007ffe1ff */
[----:B------:R-:W-:Y:S01]  /*0180*/  IMAD R11, R0, UR7, R3 ;  /* 0x00000007000b7c24 */ /* 0x000fe2000f8e0203 */
[----:B------:R-:W-:-:S03]  /*0190*/  ULDC UR7, c[0x0][0x350] ;  /* 0x0000d40000077ab9 */ /* 0x000fc60000000800 */
[C---:B------:R-:W-:Y:S02]  /*01a0*/  IMAD R5, R11.reuse, UR8, RZ ;  /* 0x000000080b057c24 */ /* 0x040fe4000f8e02ff */
[C---:B------:R-:W-:Y:S02]  /*01b0*/  IMAD R0, R11.reuse, UR9, RZ ;  /* 0x000000090b007c24 */ /* 0x040fe4000f8e02ff */
[----:B------:R-:W-:Y:S01]  /*01c0*/  IMAD R2, R11, UR7, RZ ;  /* 0x000000070b027c24 */ /* 0x000fe2000f8e02ff */
[----:B------:R-:W-:Y:S06]  /*01d0*/  @!P0 BRA `(.L_x_830) ;  /* 0x0000001400408947 */ /* 0x000fec0003800000 */
[----:B------:R-:W-:Y:S01]  /*01e0*/  MOV R8, RZ ;  /* 0x000000ff00087202 */ /* 0x000fe20000000f00 */
[----:B------:R-:W-:Y:S01]  /*01f0*/  ULDC.64 UR12, c[0x0][0x228] ;  /* 0x00008a00000c7ab9 */ /* 0x000fe20000000a00 */
[----:B------:R-:W-:Y:S01]  /*0200*/  ULDC UR10, c[0x0][0x230] ;  /* 0x00008c00000a7ab9 */ /* 0x000fe20000000800 */
[----:B------:R-:W-:Y:S02]  /*0210*/  ISETP.NE.AND P0, PT, R10, 0x2, PT ;  /* 0x000000020a00780c */ /* 0x000fe40003f05270 */
[----:B------:R-:W-:-:S05]  /*0220*/  IMAD.HI.U32 R6, R9, UR13, R8 ;  /* 0x0000000d09067c27 */ /* 0x000fca000f8e0008 */
[----:B------:R-:W-:Y:S01]  /*0230*/  SHF.R.U32.HI R7, RZ, UR10, R6 ;  /* 0x0000000aff077c19 */ /* 0x000fe20008011606 */
[----:B------:R-:W-:-:S03]  /*0240*/  ULDC UR10, c[0x0][0x354] ;  /* 0x0000d500000a7ab9 */ /* 0x000fc60000000800 */
[----:B------:R-:W-:-:S05]  /*0250*/  IADD3 R8, -R7, RZ, RZ ;  /* 0x000000ff07087210 */ /* 0x000fca0007ffe1ff */
        /* <DEDUP_REMOVED lines=9> */
[----:B------:R-:W-:Y:S01]  /*02f0*/  HFMA2.MMA R6, -RZ, RZ, 0, 0 ;  /* 0x00000000ff067435 */ /* 0x000fe200000001ff */
[----:B------:R-:W-:Y:S01]  /*0300*/  ULDC.64 UR8, c[0x0][0x238] ;  /* 0x00008e0000087ab9 */ /* 0x000fe20000000a00 */
[----:B------:R-:W-:Y:S01]  /*0310*/  ISETP.NE.AND P0, PT, R10, 0x3, PT ;  /* 0x000000030a00780c */ /* 0x000fe20003f05270 */
[----:B------:R-:W-:-:S07]  /*0320*/  ULDC UR7, c[0x0][0x234] ;  /* 0x00008d0000077ab9 */ /* 0x000fce0000000800 */
[----:B------:R-:W-:-:S05]  /*0330*/  IMAD.HI.U32 R8, R7, UR8, R6 ;  /* 0x0000000807087c27 */ /* 0x000fca000f8e0006 */
[----:B------:R-:W-:Y:S01]  /*0340*/  SHF.R.U32.HI R9, RZ, UR9, R8 ;  /* 0x00000009ff097c19 */ /* 0x000fe20008011608 */
[----:B------:R-:W-:-:S03]  /*0350*/  ULDC.64 UR8, c[0x0][0x360] ;  /* 0x0000d80000087ab9 */ /* 0x000fc60000000a00 */
[----:B------:R-:W-:-:S05]  /*0360*/  IADD3 R6, -R9, RZ, RZ ;  /* 0x000000ff09067210 */ /* 0x000fca0007ffe1ff */
[----:B------:R-:W-:Y:S01]  /*0370*/  IMAD R7, R6, UR7, R7 ;  /* 0x0000000706077c24 */ /* 0x000fe2000f8e0207 */
[----:B------:R-:W-:-:S03]  /*0380*/  ULDC UR7, c[0x0][0x368] ;  /* 0x0000da0000077ab9 */ /* 0x000fc60000000800 */
[C---:B------:R-:W-:Y:S02]  /*0390*/  IMAD R5, R7.reuse, UR8, R5 ;  /* 0x0000000807057c24 */ /* 0x040fe4000f8e0205 */
[C---:B------:R-:W-:Y:S02]  /*03a0*/  IMAD R0, R7.reuse, UR9, R0 ;  /* 0x0000000907007c24 */ /* 0x040fe4000f8e0200 */
[----:B------:R-:W-:Y:S01]  /*03b0*/  IMAD R2, R7, UR7, R2 ;  /* 0x0000000707027c24 */ /* 0x000fe2000f8e0202 */
        /* <DEDUP_REMOVED lines=11> */
[C---:B------:R-:W-:Y:S02]  /*0470*/  IMAD R5, R9.reuse, UR7, R5 ;  /* 0x0000000709057c24 */ /* 0x040fe4000f8e0205 */
[C---:B------:R-:W-:Y:S02]  /*0480*/  IMAD R0, R9.reuse, UR8, R0 ;  /* 0x0000000809007c24 */ /* 0x040fe4000f8e0200 */
[----:B------:R-:W-:Y:S01]  /*0490*/  IMAD R2, R9, UR9, R2 ;  /* 0x0000000909027c24 */ /* 0x000fe2000f8e0202 */
[----:B------:R-:W-:Y:S06]  /*04a0*/  @!P0 BRA `(.L_x_830) ;  /* 0x00000010008c8947 */ /* 0x000fec0003800000 */
[----:B------:R-:W-:Y:S01]  /*04b0*/  MOV R6, RZ ;  /* 0x000000ff00067202 */ /* 0x000fe20000000f00 */
[----:B------:R-:W-:Y:S01]  /*04c0*/  ULDC.64 UR8, c[0x0][0x250] ;  /* 0x0000940000087ab9 */ /* 0x000fe20000000a00 */
[----:B------:R-:W-:Y:S01]  /*04d0*/  ISETP.NE.AND P0, PT, R10, 0x5, PT ;  /* 0x000000050a00780c */ /* 0x000fe20003f05270 */
[----:B------:R-:W-:Y:S02]  /*04e0*/  ULDC UR7, c[0x0][0x24c] ;  /* 0x0000930000077ab9 */ /* 0x000fe40000000800 */
        /* <DEDUP_REMOVED lines=10> */
[----:B------:R-:W-:Y:S01]  /*0590*/  HFMA2.MMA R8, -RZ, RZ, 0, 0 ;  /* 0x00000000ff087435 */ /* 0x000fe200000001ff */
[----:B------:R-:W-:Y:S01]  /*05a0*/  ULDC.64 UR8, c[0x0][0x258] ;  /* 0x0000960000087ab9 */ /* 0x000fe20000000a00 */
[----:B------:R-:W-:Y:S01]  /*05b0*/  ULDC UR7, c[0x0][0x260] ;  /* 0x0000980000077ab9 */ /* 0x000fe20000000800 */
[----:B------:R-:W-:-:S07]  /*05c0*/  ISETP.NE.AND P0, PT, R10, 0x6, PT ;  /* 0x000000060a00780c */ /* 0x000fce0003f05270 */
        /* <DEDUP_REMOVED lines=248> */
[----:B------:R-:W-:Y:S01]  /*1550*/  ISETP.NE.AND P0, PT, R10, 0x18, PT ;  /* 0x000000180a00780c */ /* 0x000fe20003f05270 */
[----:B------:R-:W-:Y:S01]  /*1560*/  HFMA2.MMA R6, -RZ, RZ, 0, 0 ;  /* 0x00000000ff067435 */ /* 0x000fe200000001ff */
[----:B------:R-:W-:Y:S01]  /*1570*/  ULDC.64 UR8, c[0x0][0x330] ;  /* 0x0000cc0000087ab9 */ /* 0x000fe20000000a00 */
[----:B------:R-:W-:-:S08]  /*1580*/  ULDC UR7, c[0x0][0x338] ;  /* 0x0000ce0000077ab9 */ /* 0x000fd00000000800 */
[----:B------:R-:W-:Y:S02]  /*1590*/  IMAD.HI.U32 R10, R7, UR9, R6 ;  /* 0x00000009070a7c27 */ /* 0x000fe4000f8e0006 */
[----:B------:R-:W0:Y:S03]  /*15a0*/  @P0 LDC.64 R12, c[0x0][0x340] ;  /* 0x0000d000ff0c0b82 */ /* 0x000e260000000a00 */
[----:B------:R-:W-:Y:S01]  /*15b0*/  SHF.R.U32.HI R11, RZ, UR7, R10 ;  /* 0x00000007ff0b7c19 */ /* 0x000fe2000801160a */
[----:B------:R-:W-:Y:S01]  /*15c0*/  ULDC UR7, c[0x0][0x45c] ;  /* 0x0001170000077ab9 */ /* 0x000fe20000000800 */
[----:B------:R-:W-:Y:S02]  /*15d0*/  @P0 MOV R10, RZ ;  /* 0x000000ff000a0202 */ /* 0x000fe40000000f00 */
[----:B------:R-:W-:Y:S01]  /*15e0*/  IADD3 R6, -R11, RZ, RZ ;  /* 0x000000ff0b067210 */ /* 0x000fe20007ffe1ff */
[----:B------:R-:W1:Y:S04]  /*15f0*/  @P0 LDC R15, c[0x0][0x33c] ;  /* 0x0000cf00ff0f0b82 */ /* 0x000e680000000800 */
[----:B------:R-:W-:Y:S01]  /*1600*/  IMAD R7, R6, UR8, R7 ;  /* 0x0000000806077c24 */ /* 0x000fe2000f8e0207 */
[----:B------:R-:W-:-:S03]  /*1610*/  ULDC.64 UR8, c[0x0][0x460] ;  /* 0x0001180000087ab9 */ /* 0x000fc60000000a00 */
[----:B------:R-:W2:Y:S01]  /*1620*/  @P0 LDC.64 R8, c[0x0][0x468] ;  /* 0x00011a00ff080b82 */ /* 0x000ea20000000a00 */
[C---:B------:R-:W-:Y:S02]  /*1630*/  IMAD R5, R7.reuse, UR7, R5 ;  /* 0x0000000707057c24 */ /* 0x040fe4000f8e0205 */
[C---:B------:R-:W-:Y:S02]  /*1640*/  IMAD R0, R7.reuse, UR8, R0 ;  /* 0x0000000807007c24 */ /* 0x040fe4000f8e0200 */
[----:B------:R-:W-:-:S03]  /*1650*/  IMAD R2, R7, UR9, R2 ;  /* 0x0000000907027c24 */ /* 0x000fc6000f8e0202 */
[----:B------:R-:W3:Y:S01]  /*1660*/  @P0 LDC R14, c[0x0][0x470] ;  /* 0x00011c00ff0e0b82 */ /* 0x000ee20000000800 */
[----:B0-----:R-:W-:-:S05]  /*1670*/  @P0 IMAD.HI.U32 R4, R11, R12, R10 ;  /* 0x0000000c0b040227 */ /* 0x001fca00078e000a */
[----:B------:R-:W-:-:S04]  /*1680*/  @P0 SHF.R.U32.HI R4, RZ, R13, R4 ;  /* 0x0000000dff040219 */ /* 0x000fc80000011604 */
[----:B------:R-:W-:-:S05]  /*1690*/  @P0 IADD3 R10, -R4, RZ, RZ ;  /* 0x000000ff040a0210 */ /* 0x000fca0007ffe1ff */
[----:B-1----:R-:W-:-:S04]  /*16a0*/  @P0 IMAD R11, R10, R15, R11 ;  /* 0x0000000f0a0b0224 */ /* 0x002fc800078e020b */
[C---:B--2---:R-:W-:Y:S02]  /*16b0*/  @P0 IMAD R5, R11.reuse, R8, R5 ;  /* 0x000000080b050224 */ /* 0x044fe400078e0205 */
[C---:B------:R-:W-:Y:S02]  /*16c0*/  @P0 IMAD R0, R11.reuse, R9, R0 ;  /* 0x000000090b000224 */ /* 0x040fe400078e0200 */
[----:B---3--:R-:W-:-:S07]  /*16d0*/  @P0 IMAD R2, R11, R14, R2 ;  /* 0x0000000e0b020224 */ /* 0x008fce00078e0202 */
.L_x_830:
[----:B------:R-:W-:Y:S02]  /*16e0*/  ULDC.64 UR8, c[0x0][0x488] ;  /* 0x0001220000087ab9 */ /* 0x000fe40000000a00 */
[----:B------:R-:W-:-:S04]  /*16f0*/  IADD3 R8, P0, R2, UR8, RZ ;  /* 0x0000000802087c10 */ /* 0x000fc8000ff1e0ff */
[----:B------:R-:W-:Y:S01]  /*1700*/  IADD3.X R9, RZ, UR9, RZ, P0, !PT ;  /* 0x00000009ff097c10 */ /* 0x000fe200087fe4ff */
[----:B------:R-:W-:-:S04]  /*1710*/  ULDC.64 UR8, c[0x0][0x480] ;  /* 0x0001200000087ab9 */ /* 0x000fc80000000a00 */
[----:B------:R0:W2:Y:S01]  /*1720*/  LDG.E.U16 R2, desc[UR4][R8.64] ;  /* 0x0000000408027981 */ /* 0x0000a2000c1e1500 */
[----:B------:R-:W-:-:S04]  /*1730*/  IADD3 R6, P0, R0, UR8, RZ ;  /* 0x0000000800067c10 */ /* 0x000fc8000ff1e0ff */
[----:B------:R-:W-:Y:S01]  /*1740*/  IADD3.X R7, RZ, UR9, RZ, P0, !PT ;  /* 0x00000009ff077c10 */ /* 0x000fe200087fe4ff */
[----:B------:R-:W-:-:S04]  /*1750*/  ULDC.64 UR8, c[0x0][0x478] ;  /* 0x00011e0000087ab9 */ /* 0x000fc80000000a00 */
[----:B------:R-:W3:Y:S01]  /*1760*/  LDG.E.U16 R0, desc[UR4][R6.64] ;  /* 0x0000000406007981 */ /* 0x000ee2000c1e1500 */
[----:B------:R-:W-:Y:S02]  /*1770*/  MOV R12, 0x38eb4c3a ;  /* 0x38eb4c3a000c7802 */ /* 0x000fe40000000f00 */
[----:B0-----:R-:W-:Y:S02]  /*1780*/  MOV R9, 0x3aae005b ;  /* 0x3aae005b00097802 */ /* 0x001fe40000000f00 */
[----:B------:R-:W-:Y:S02]  /*1790*/  MOV R13, 0x3c09919f ;  /* 0x3c09919f000d7802 */ /* 0x000fe40000000f00 */
[----:B------:R-:W-:Y:S02]  /*17a0*/  IADD3 R3, R3, 0x80, RZ ;  /* 0x0000008003037810 */ /* 0x000fe40007ffe0ff */
[----:B--2---:R-:W-:-:S05]  /*17b0*/  SHF.L.U32 R2, R2, 0x10, RZ ;  /* 0x0000001002027819 */ /* 0x004fca00000006ff */
[----:B------:R-:W-:-:S04]  /*17c0*/  FMUL.FTZ R4, R2, 0.70710676908493041992 ;  /* 0x3f3504f302047820 */ /* 0x000fc80000410000 */
[C---:B------:R-:W-:Y:S01]  /*17d0*/  FADD.FTZ R10, |R4|.reuse, -RZ ;  /* 0x800000ff040a7221 */ /* 0x040fe20000010200 */
[C---:B------:R-:W-:Y:S01]  /*17e0*/  FMUL.FTZ R11, R4.reuse, R4 ;  /* 0x00000004040b7220 */ /* 0x040fe20000410000 */
[----:B------:R-:W-:Y:S02]  /*17f0*/  FSETP.GE.FTZ.AND P0, PT, |R4|, 1.0029599666595458984, PT ;  /* 0x3f8060fe0400780b */ /* 0x000fe40003f16200 */
[----:B---3--:R-:W-:Y:S02]  /*1800*/  SHF.L.U32 R0, R0, 0x10, RZ ;  /* 0x0000001000007819 */ /* 0x008fe400000006ff */
[----:B------:R-:W-:Y:S02]  /*1810*/  FSEL R11, R10, R11, P0 ;  /* 0x0000000b0a0b7208 */ /* 0x000fe40000000000 */
[----:B------:R-:W-:Y:S02]  /*1820*/  FSEL R8, R12, 8.4834944573231041431e-05, P0 ;  /* 0x38b1e96a0c087808 */ /* 0x000fe40000000000 */
[----:B------:R-:W-:-:S02]  /*1830*/  FSEL R6, -R9, -0.00082130916416645050049, P0 ;  /* 0xba574d2009067808 */ /* 0x000fc40000000100 */
[----:B------:R-:W-:Y:S02]  /*1840*/  MOV R9, 0x3d24d99a ;  /* 0x3d24d99a00097802 */ /* 0x000fe40000000f00 */
[----:B------:R-:W-:Y:S01]  /*1850*/  FSEL R7, R13, 0.0052134888246655464172, P0 ;  /* 0x3baad5ea0d077808 */ /* 0x000fe20000000000 */
[----:B------:R-:W-:Y:S01]  /*1860*/  FFMA.FTZ R6, R11, R8, R6 ;  /* 0x000000080b067223 */ /* 0x000fe20000010006 */
[----:B------:R-:W-:Y:S01]  /*1870*/  MOV R8, 0x3e235519 ;  /* 0x3e23551900087802 */ /* 0x000fe20000000f00 */
[----:B------:R-:W-:Y:S01]  /*1880*/  FADD.FTZ R13, -R10, -RZ ;  /* 0x800000ff0a0d7221 */ /* 0x000fe20000010100 */
[----:B------:R-:W-:Y:S01]  /*1890*/  FSEL R9, -R9, -0.026868773624300956726, P0 ;  /* 0xbcdc1be709097808 */ /* 0x000fe20000000100 */
[C---:B------:R-:W-:Y:S01]  /*18a0*/  FFMA.FTZ R6, R11.reuse, R6, R7 ;  /* 0x000000060b067223 */ /* 0x040fe20000010007 */
[----:B------:R-:W-:Y:S02]  /*18b0*/  MOV R12, 0x3f69b4f9 ;  /* 0x3f69b4f9000c7802 */ /* 0x000fe40000000f00 */
[----:B------:R-:W-:Y:S01]  /*18c0*/  FSEL R7, R8, 0.11284004896879196167, P0 ;  /* 0x3de718af08077808 */ /* 0x000fe20000000000 */
[----:B------:R-:W-:Y:S01]  /*18d0*/  FFMA.FTZ R6, R11, R6, R9 ;  /* 0x000000060b067223 */ /* 0x000fe20000010009 */
[----:B------:R-:W-:-:S02]  /*18e0*/  MOV R8, 0x3f210a14 ;  /* 0x3f210a1400087802 */ /* 0x000fc40000000f00 */
[----:B------:R-:W-:Y:S01]  /*18f0*/  FSEL R9, R12, -0.37612664699554443359, P0 ;  /* 0xbec093ac0c097808 */ /* 0x000fe20000000000 */
[----:B------:R-:W-:Y:S01]  /*1900*/  FFMA.FTZ R6, R11, R6, R7 ;  /* 0x000000060b067223 */ /* 0x000fe20000010007 */
[----:B------:R-:W-:Y:S02]  /*1910*/  FSEL R7, R8, 0.12837915122509002686, P0 ;  /* 0x3e0375d308077808 */ /* 0x000fe40000000000 */
        /* <DEDUP_REMOVED lines=10> */
[----:B------:R-:W-:Y:S02]  /*19c0*/  @P0 LOP3.LUT R6, R7, 0x80000000, R4, 0xb8, !PT ;  /* 0x8000000007060812 */ /* 0x000fe400078eb804 */
[----:B------:R-:W-:Y:S01]  /*19d0*/  IADD3 R4, P0, R5, UR8, RZ ;  /* 0x0000000805047c10 */ /* 0x000fe2000ff1e0ff */
[----:B-1----:R-:W-:-:S03]  /*19e0*/  FMUL.FTZ R9, R8, 0.3989422917366027832 ;  /* 0x3ecc422a08097820 */ /* 0x002fc60000410000 */
[----:B------:R-:W-:Y:S01]  /*19f0*/  IADD3.X R5, RZ, UR9, RZ, P0, !PT ;  /* 0x00000009ff057c10 */ /* 0x000fe200087fe4ff */
[----:B------:R-:W-:Y:S01]  /*1a00*/  FMUL.FTZ R9, R2, R9 ;  /* 0x0000000902097220 */ /* 0x000fe20000410000 */
[----:B------:R-:W-:-:S04]  /*1a10*/  FADD.FTZ R2, R6, 1 ;  /* 0x3f80000006027421 */ /* 0x000fc80000010000 */
[----:B------:R-:W-:-:S04]  /*1a20*/  FFMA.FTZ R9, R2, 0.5, R9 ;  /* 0x3f00000002097823 */ /* 0x000fc80000010009 */
[----:B------:R-:W-:-:S05]  /*1a30*/  FMUL.FTZ R0, R0, R9 ;  /* 0x0000000900007220 */ /* 0x000fca0000410000 */
[----:B------:R-:W-:-:S05]  /*1a40*/  F2FP.BF16.F32.PACK_AB R0, RZ, R0 ;  /* 0x00000000ff00723e */ /* 0x000fca00000010ff */
[----:B------:R0:W-:Y:S02]  /*1a50*/  STG.E.U16 desc[UR4][R4.64], R0 ;  /* 0x0000000004007986 */ /* 0x0001e4000c101504 */
.L_x_829:
[----:B------:R-:W-:Y:S05]  /*1a60*/  BSYNC B0 ;  /* 0x0000000000007941 */ /* 0x000fea0003800000 */
.L_x_828:
[----:B------:R-:W-:Y:S01]  /*1a70*/  ISETP.GE.AND P0, PT, R3, UR6, PT ;  /* 0x0000000603007c0c */ /* 0x000fe2000bf06270 */
[----:B------:R-:W-:-:S12]  /*1a80*/  BSSY B0, `(.L_x_831) ;  /* 0x0000336000007945 */ /* 0x000fd80003800000 */
[----:B------:R-:W-:Y:S05]  /*1a90*/  @P0 BRA `(.L_x_832) ;  /* 0x0000003000d00947 */ /* 0x000fea0003800000 */
[----:B0-----:R-:W0:Y:S01]  /*1aa0*/  LDC R4, c[0x0][0x218] ;  /* 0x00008600ff047b82 */ /* 0x001e220000000800 */
[----:B------:R-:W-:Y:S01]  /*1ab0*/  HFMA2.MMA R2, -RZ, RZ, 0, 0 ;  /* 0x00000000ff027435 */ /* 0x000fe200000001ff */
[----:B------:R-:W-:Y:S01]  /*1ac0*/  MOV R0, RZ ;  /* 0x000000ff00007202 */ /* 0x000fe20000000f00 */
[----:B------:R-:W-:Y:S01]  /*1ad0*/  HFMA2.MMA R5, -RZ, RZ, 0, 0 ;  /* 0x00000000ff057435 */ /* 0x000fe200000001ff */
[----:B0-----:R-:W-:-:S13]  /*1ae0*/  ISETP.NE.AND P0, PT, R4, RZ, PT ;  /* 0x000000ff0400720c */ /* 0x001fda0003f05270 */
[----:B------:R-:W-:Y:S05]  /*1af0*/  @!P0 BRA `(.L_x_833) ;  /* 0x00000014006c8947 */ /* 0x000fea0003800000 */
        /* <DEDUP_REMOVED lines=347> */
.L_x_833:
        /* <DEDUP_REMOVED lines=51> */
[----:B------:R-:W-:Y:S01]  /*33e0*/  FADD.FTZ R2, R6, 1 ;  /* 0x3f80000006027421 */ /* 0x000fe20000010000 */
[----:B------:R-:W-:-:S03]  /*33f0*/  ISETP.GE.AND P0, PT, R3, UR6, PT ;  /* 0x0000000603007c0c */ /* 0x000fc6000bf06270 */
[----:B------:R-:W-:-:S04]  /*3400*/  FFMA.FTZ R9, R2, 0.5, R9 ;  /* 0x3f00000002097823 */ /* 0x000fc80000010009 */
[----:B------:R-:W-:-:S05]  /*3410*/  FMUL.FTZ R0, R0, R9 ;  /* 0x0000000900007220 */ /* 0x000fca0000410000 */
[----:B------:R-:W-:-:S05]  /*3420*/  F2FP.BF16.F32.PACK_AB R0, RZ, R0 ;  /* 0x00000000ff00723e */ /* 0x000fca00000010ff */
[----:B------:R1:W-:Y:S01]  /*3430*/  STG.E.U16 desc[UR4][R4.64], R0 ;  /* 0x0000000004007986 */ /* 0x0003e2000c101504 */
[----:B------:R-:W-:Y:S05]  /*3440*/  @P0 BRA `(.L_x_832) ;  /* 0x0000001800640947 */ /* 0x000fea0003800000 */
[----:B-1----:R-:W0:Y:S01]  /*3450*/  LDC R4, c[0x0][0x218] ;  /* 0x00008600ff047b82 */ /* 0x002e220000000800 */
        /* <DEDUP_REMOVED lines=352> */
.L_x_834:
        /* <DEDUP_REMOVED lines=56> */
.L_x_832:
[----:B------:R-:W-:Y:S05]  /*4de0*/  BSYNC B0 ;  /* 0x0000000000007941 */ /* 0x000fea0003800000 */
.L_x_831:
[----:B------:R-:W-:-:S13]  /*4df0*/  ISETP.GE.AND P0, PT, R3, UR6, PT ;  /* 0x0000000603007c0c */ /* 0x000fda000bf06270 */
[----:B------:R-:W-:Y:S05]  /*4e00*/  @P0 EXIT ;  /* 0x000000000000094d */ /* 0x000fea0003800000 */
[----:B012---:R-:W0:Y:S01]  /*4e10*/  LDC R4, c[0x0][0x218] ;  /* 0x00008600ff047b82 */ /* 0x007e220000000800 */
        /* <DEDUP_REMOVED lines=9> */
[----:B------:R-:W-:Y:S01]  /*4eb0*/  IMAD.HI.U32 R6, R3, UR6, R2 ;  /* 0x0000000603067c27 */ /* 0x000fe2000f8e0002 */
[----:B------:R-:W-:-:S04]  /*4ec0*/  ULDC UR6, c[0x0][0x21c] ;  /* 0x0000870000067ab9 */ /* 0x000fc80000000800 */
[----:B------:R-:W-:-:S04]  /*4ed0*/  SHF.R.U32.HI R7, RZ, UR7, R6 ;  /* 0x00000007ff077c19 */ /* 0x000fc80008011606 */
[----:B------:R-:W-:-:S05]  /*4ee0*/  IADD3 R2, -R7, RZ, RZ ;  /* 0x000000ff07027210 */ /* 0x000fca0007ffe1ff */
[----:B------:R-:W-:Y:S01]  /*4ef0*/  IMAD R2, R2, UR6, R3 ;  /* 0x0000000602027c24 */ /* 0x000fe2000f8e0203 */
[----:B------:R-:W-:-:S03]  /*4f00*/  ULDC.64 UR6, c[0x0][0x348] ;  /* 0x0000d20000067ab9 */ /* 0x000fc60000000a00 */
        /* <DEDUP_REMOVED lines=22> */
[----:B------:R-:W-:Y:S01]  /*5070*/  IMAD.HI.U32 R6, R9, UR6, R8 ;  /* 0x0000000609067c27 */ /* 0x000fe2000f8e0008 */
[----:B------:R-:W-:-:S04]  /*5080*/  ULDC UR6, c[0x0][0x234] ;  /* 0x00008d0000067ab9 */ /* 0x000fc80000000800 */
[----:B------:R-:W-:-:S04]  /*5090*/  SHF.R.U32.HI R7, RZ, UR7, R6 ;  /* 0x00000007ff077c19 */ /* 0x000fc80008011606 */
        /* <DEDUP_REMOVED lines=312> */
.L_x_835:
        /* <DEDUP_REMOVED lines=12> */
[----:B--2---:R-:W-:-:S05]  /*64e0*/  SHF.L.U32 R2, R2, 0x10, RZ ;  /* 0x0000001002027819 */ /* 0x004fca00000006ff */
[----:B------:R-:W-:-:S04]  /*64f0*/  FMUL.FTZ R3, R2, 0.70710676908493041992 ;  /* 0x3f3504f302037820 */ /* 0x000fc80000410000 */
[C---:B------:R-:W-:Y:S01]  /*6500*/  FADD.FTZ R4, |R3|.reuse, -RZ ;  /* 0x800000ff03047221 */ /* 0x040fe20000010200 */
[C---:B------:R-:W-:Y:S01]  /*6510*/  FMUL.FTZ R11, R3.reuse, R3 ;  /* 0x00000003030b7220 */ /* 0x040fe20000410000 */
[----:B------:R-:W-:Y:S02]  /*6520*/  FSETP.GE.FTZ.AND P0, PT, |R3|, 1.0029599666595458984, PT ;  /* 0x3f8060fe0300780b */ /* 0x000fe40003f16200 */
[----:B---3--:R-:W-:Y:S02]  /*6530*/  SHF.L.U32 R0, R0, 0x10, RZ ;  /* 0x0000001000007819 */ /* 0x008fe400000006ff */
[C---:B------:R-:W-:Y:S01]  /*6540*/  FSEL R11, R4.reuse, R11, P0 ;  /* 0x0000000b040b7208 */ /* 0x040fe20000000000 */
[----:B------:R-:W-:Y:S01]  /*6550*/  FADD.FTZ R4, -R4, -RZ ;  /* 0x800000ff04047221 */ /* 0x000fe20000010100 */
[----:B------:R-:W-:Y:S02]  /*6560*/  FSEL R8, R10, 8.4834944573231041431e-05, P0 ;  /* 0x38b1e96a0a087808 */ /* 0x000fe40000000000 */
[----:B------:R-:W-:-:S02]  /*6570*/  FSEL R6, -R9, -0.00082130916416645050049, P0 ;  /* 0xba574d2009067808 */ /* 0x000fc40000000100 */
[----:B------:R-:W-:Y:S02]  /*6580*/  MOV R9, 0x3d24d99a ;  /* 0x3d24d99a00097802 */ /* 0x000fe40000000f00 */
[----:B------:R-:W-:Y:S01]  /*6590*/  FSEL R7, R12, 0.0052134888246655464172, P0 ;  /* 0x3baad5ea0c077808 */ /* 0x000fe20000000000 */
[----:B------:R-:W-:Y:S01]  /*65a0*/  FFMA.FTZ R6, R11, R8, R6 ;  /* 0x000000080b067223 */ /* 0x000fe20000010006 */
[----:B------:R-:W-:Y:S02]  /*65b0*/  MOV R8, 0x3e235519 ;  /* 0x3e23551900087802 */ /* 0x000fe40000000f00 */
        /* <DEDUP_REMOVED lines=8> */
[----:B------:R-:W-:-:S03]  /*6640*/  FSEL R7, R8, 0.12837915122509002686, P0 ;  /* 0x3e0375d308077808 */ /* 0x000fc60000000000 */
[----:B------:R-:W-:Y:S01]  /*6650*/  FFMA.FTZ R6, R11, R6, R9 ;  /* 0x000000060b067223 */ /* 0x000fe20000010009 */
[----:B------:R-:W-:-:S03]  /*6660*/  FSEL R9, R4, R3, P0 ;  /* 0x0000000304097208 */ /* 0x000fc60000000000 */
        /* <DEDUP_REMOVED lines=10> */
[----:B------:R-:W-:Y:S01]  /*6710*/  FMUL.FTZ R9, R2, R9 ;  /* 0x0000000902097220 */ /* 0x000fe20000410000 */
[----:B------:R-:W-:-:S04]  /*6720*/  FADD.FTZ R2, R6, 1 ;  /* 0x3f80000006027421 */ /* 0x000fc80000010000 */
[----:B------:R-:W-:Y:S01]  /*6730*/  FFMA.FTZ R9, R2, 0.5, R9 ;  /* 0x3f00000002097823 */ /* 0x000fe20000010009 */
[----:B------:R-:W-:-:S03]  /*6740*/  IADD3 R2, P0, R5, UR6, RZ ;  /* 0x0000000605027c10 */ /* 0x000fc6000ff1e0ff */
[----:B------:R-:W-:Y:S01]  /*6750*/  FMUL.FTZ R0, R0, R9 ;  /* 0x0000000900007220 */ /* 0x000fe20000410000 */
[----:B------:R-:W-:-:S04]  /*6760*/  IADD3.X R3, RZ, UR7, RZ, P0, !PT ;  /* 0x00000007ff037c10 */ /* 0x000fc800087fe4ff */
[----:B------:R-:W-:-:S05]  /*6770*/  F2FP.BF16.F32.PACK_AB R0, RZ, R0 ;  /* 0x00000000ff00723e */ /* 0x000fca00000010ff */
[----:B------:R-:W-:Y:S01]  /*6780*/  STG.E.U16 desc[UR4][R2.64], R0 ;  /* 0x0000000002007986 */ /* 0x000fe2000c101504 */
[----:B------:R-:W-:Y:S05]  /*6790*/  EXIT ;  /* 0x000000000000794d */ /* 0x000fea0003800000 */
.L_x_836:
        /* <DEDUP_REMOVED lines=14> */
.L_x_12825:


//--------------------- .text._ZN2at6native27unrolled_elementwise_kernelIZZZNS0_26GeluBackwardCUDAKernelImplERNS_18TensorIteratorBaseENS0_8GeluTypeEENKUlvE0_clEvENKUlvE2_clEvEUlN3c108BFloat16ES8_E_St5arrayIPcLm3EELi4E23TrivialOffsetCalculatorILi2EjESD_ILi1EjENS0_6memory15LoadWithoutCastENSG_16StoreWithoutCastEEEviT_T0_T2_T3_T4_T5_ --------------------------
	.section	.text._ZN2at6native27unrolled_elementwise_kernelIZZZNS0_26GeluBackwardCUDAKernelImplERNS_18TensorIteratorBaseENS0_8GeluTypeEENKUlvE0_clEvENKUlvE2_clEvEUlN3c108BFloat16ES8_E_St5arrayIPcLm3EELi4E23TrivialOffsetCalculatorILi2EjESD_ILi1EjENS0_6memory15LoadWithoutCastENSG_16StoreWithoutCastEEEviT_T0_T2_T3_T4_T5_,"ax",@progbits
	.align	128
        .global         _ZN2at6native27unrolled_elementwise_kernelIZZZNS0_26GeluBackwardCUDAKernelImplERNS_18TensorIteratorBaseENS0_8GeluTypeEENKUlvE0_clEvENKUlvE2_clEvEUlN3c108BFloat16ES8_E_St5arrayIPcLm3EELi4E23TrivialOffsetCalculatorILi2EjESD_ILi1EjENS0_6memory15LoadWithoutCastENSG_16StoreWithoutCastEEEviT_T0_T2_T3_T4_T5_
        .type           _ZN2at6native27unrolled_elementwise_kernelIZZZNS0_26GeluBackwardCUDAKernelImplERNS_18TensorIteratorBaseENS0_8GeluTypeEENKUlvE0_clEvENKUlvE2_clEvEUlN3c108BFloat16ES8_E_St5arrayIPcLm3EELi4E23TrivialOffsetCalculatorILi2EjESD_ILi1EjENS0_6memory15LoadWithoutCastENSG_16StoreWithoutCastEEEviT_T0_T2_T3_T4_T5_,@function
        .size           _ZN2at6native27unrolled_elementwise_kernelIZZZNS0_26GeluBackwardCUDAKernelImplERNS_18TensorIteratorBaseENS0_8GeluTypeEENKUlvE0_clEvENKUlvE2_clEvEUlN3c108BFloat16ES8_E_St5arrayIPcLm3EELi4E23TrivialOffsetCalculatorILi2EjESD_ILi1EjENS0_6memory15LoadWithoutCastENSG_16StoreWithoutCastEEEviT_T0_T2_T3_T4_T5_,(.L_x_12826 - _ZN2at6native27unrolled_elementwise_kernelIZZZNS0_26GeluBackwardCUDAKernelImplERNS_18TensorIteratorBaseENS0_8GeluTypeEENKUlvE0_clEvENKUlvE2_clEvEUlN3c108BFloat16ES8_E_St5arrayIPcLm3EELi4E23TrivialOffsetCalculatorILi2EjESD_ILi1EjENS0_6memory15LoadWithoutCastENSG_16StoreWithoutCastEEEviT_T0_T2_T3_T4_T5_)
        .other          _ZN2at6native27unrolled_elementwise_kernelIZZZNS0_26GeluBackwardCUDAKernelImplERNS_18TensorIteratorBaseENS0_8GeluTypeEENKUlvE0_clEvENKUlvE2_clEvEUlN3c108BFloat16ES8_E_St5arrayIPcLm3EELi4E23TrivialOffsetCalculatorILi2EjESD_ILi1EjENS0_6memory15LoadWithoutCastENSG_16StoreWithoutCastEEEviT_T0_T2_T3_T4_T5_,@"STO_CUDA_ENTRY STV_DEFAULT"
_ZN2at6native27unrolled_elementwise_kernelIZZZNS0_26GeluBackwardCUDAKernelImplERNS_18TensorIteratorBaseENS0_8GeluTypeEENKUlvE0_clEvENKUlvE2_clEvEUlN3c108BFloat16ES8_E_St5arrayIPcLm3EELi4E23TrivialOffsetCalculatorILi2EjESD_ILi1EjENS0_6memory15LoadWithoutCastENSG_16StoreWithoutCastEEEviT_T0_T2_T3_T4_T5_:
.text._ZN2at6native27unrolled_elementwise_kernelIZZZNS0_26GeluBackwardCUDAKernelImplERNS_18TensorIteratorBaseENS0_8GeluTypeEENKUlvE0_clEvENKUlvE2_clEvEUlN3c108BFloat16ES8_E_St5arrayIPcLm3EELi4E23TrivialOffsetCalculatorILi2EjESD_ILi1EjENS0_6memory15LoadWithoutCastENSG_16StoreWithoutCastEEEviT_T0_T2_T3_T4_T5_:
[----:B------:R-:W-:Y:S01]  /*0000*/  LDC R1, c[0x0][0x28] ;  /* 0x00000a00ff017b82 */ /* 0x000fe20000000800 */
[----:B------:R-:W0:Y:S07]  /*0010*/  S2R R0, SR_CTAID.X ;  /* 0x0000000000007919 */ /* 0x000e2e0000002500 */
[----:B------:R-:W0:Y:S01]  /*0020*/  LDC R3, c[0x0][0x210] ;  /* 0x00008400ff037b82 */ /* 0x000e220000000800 */
[----:B------:R-:W-:Y:S01]  /*0030*/  PRMT R13, RZ, 0x7610, R13 ;  /* 0x00007610ff0d7816 */ /* 0x000fe2000000000d */
[----:B------:R-:W-:Y:S01]  /*0040*/  ULDC.64 UR4, c[0x0][0x208] ;  /* 0x0000820000047ab9 */ /* 0x000fe20000000a00 */
[----:B------:R-:W1:Y:S01]  /*0050*/  S2R R15, SR_TID.X ;  /* 0x00000000000f7919 */ /* 0x000e620000002100 */
[----:B0-----:R-:W-:Y:S01]  /*0060*/  IMAD R12, R0, -0x200, R3 ;  /* 0xfffffe00000c7824 */ /* 0x001fe200078e0203 */
[----:B-1----:R-:W-:-:S04]  /*0070*/  MOV R17, R15 ;  /* 0x0000000f00117202 */ /* 0x002fc80000000f00 */
[----:B------:R-:W-:-:S13]  /*0080*/  ISETP.GE.AND P0, PT, R15, R12, PT ;  /* 0x0000000c0f00720c */ /* 0x000fda0003f06270 */
[----:B------:R-:W-:Y:S01]  /*0090*/  @!P0 LEA R14, R0, R17, 0x9 ;  /* 0x00000011000e8211 */ /* 0x000fe200078e48ff */
[----:B------:R-:W-:Y:S01]  /*00a0*/  @!P0 VIADD R17, R17, 0x80 ;  /* 0x0000008011118836 */ /* 0x000fe20000000000 */
[----:B------:R-:W0:Y:S04]  /*00b0*/  @!P0 LDC.64 R24, c[0x0][0x228] ;  /* 0x00008a00ff188b82 */ /* 0x000e280000000a00 */
[----:B------:R-:W-:-:S13]  /*00c0*/  ISETP.GE.AND P1, PT, R17, R12, PT ;  /* 0x0000000c1100720c */ /* 0x000fda0003f26270 */
[----:B------:R-:W1:Y:S01]  /*00d0*/  @!P1 LDC.64 R22, c[0x0][0x220] ;  /* 0x00008800ff169b82 */ /* 0x000e620000000a00 */
[----:B------:R-:W-:Y:S02]  /*00e0*/  @!P1 LEA R19, R0, R17, 0x9 ;  /* 0x0000001100139211 */ /* 0x000fe400078e48ff */
[----:B------:R-:W-:-:S04]  /*00f0*/  @!P1 IADD3 R17, R17, 0x80, RZ ;  /* 0x0000008011119810 */ /* 0x000fc80007ffe0ff */
[C---:B------:R-:W-:Y:S01]  /*0100*/  ISETP.GE.AND P3, PT, R17.reuse, R12, PT ;  /* 0x0000000c1100720c */ /* 0x040fe20003f66270 */
[----:B0-----:R-:W-:Y:S01]  /*0110*/  @!P0 IMAD.WIDE.U32 R24, R14, 0x2, R24 ;  /* 0x000000020e188825 */ /* 0x001fe200078e0018 */
[----:B------:R-:W0:Y:S11]  /*0120*/  @!P1 LDC.64 R2, c[0x0][0x228] ;  /* 0x00008a00ff029b82 */ /* 0x000e360000000a00 */
[----:B------:R-:W2:Y:S01]  /*0130*/  @!P3 LDC.64 R4, c[0x0][0x220] ;  /* 0x00008800ff04bb82 */ /* 0x000ea20000000a00 */
[----:B------:R-:W-:Y:S01]  /*0140*/  @!P3 IMAD R21, R0, 0x200, R17 ;  /* 0x000002000015b824 */ /* 0x000fe200078e0211 */
[----:B------:R-:W-:Y:S01]  /*0150*/  @!P3 IADD3 R17, R17, 0x80, RZ ;  /* 0x000000801111b810 */ /* 0x000fe20007ffe0ff */
[----:B-1----:R-:W-:-:S03]  /*0160*/  @!P1 IMAD.WIDE.U32 R22, R19, 0x2, R22 ;  /* 0x0000000213169825 */ /* 0x002fc600078e0016 */
[----:B------:R-:W-:Y:S02]  /*0170*/  ISETP.GE.AND P2, PT, R17, R12, PT ;  /* 0x0000000c1100720c */ /* 0x000fe40003f46270 */
[----:B------:R-:W1:Y:S01]  /*0180*/  @!P3 LDC.64 R6, c[0x0][0x228] ;  /* 0x00008a00ff06bb82 */ /* 0x000e620000000a00 */
[----:B------:R3:W5:Y:S07]  /*0190*/  @!P1 LDG.E.U16 R13, desc[UR4][R22.64] ;  /* 0x00000004160d9981 */ /* 0x00076e000c1e1500 */
[----:B---3--:R-:W3:Y:S01]  /*01a0*/  @!P0 LDC.64 R22, c[0x0][0x220] ;  /* 0x00008800ff168b82 */ /* 0x008ee20000000a00 */
[----:B------:R-:W-:Y:S01]  /*01b0*/  PRMT R20, RZ, 0x7610, R20 ;  /* 0x00007610ff147816 */ /* 0x000fe20000000014 */
[----:B0-----:R-:W-:Y:S01]  /*01c0*/  @!P1 IMAD.WIDE.U32 R2, R19, 0x2, R2 ;  /* 0x0000000213029825 */ /* 0x001fe200078e0002 */
[----:B------:R-:W-:-:S03]  /*01d0*/  @!P2 LEA R17, R0, R17, 0x9 ;  /* 0x000000110011a211 */ /* 0x000fc600078e48ff */
[C---:B--2---:R-:W-:Y:S01]  /*01e0*/  @!P3 IMAD.WIDE.U32 R4, R21.reuse, 0x2, R4 ;  /* 0x000000021504b825 */ /* 0x044fe200078e0004 */
[----:B------:R0:W5:Y:S01]  /*01f0*/  @!P1 LDG.E.U16 R20, desc[UR4][R2.64] ;  /* 0x0000000402149981 */ /* 0x000162000c1e1500 */
[----:B------:R-:W2:Y:S02]  /*0200*/  @!P2 LDC.64 R10, c[0x0][0x228] ;  /* 0x00008a00ff0aab82 */ /* 0x000ea40000000a00 */
[----:B-1----:R-:W-:Y:S01]  /*0210*/  @!P3 IMAD.WIDE.U32 R6, R21, 0x2, R6 ;  /* 0x000000021506b825 */ /* 0x002fe200078e0006 */
[----:B------:R-:W-:-:S05]  /*0220*/  PRMT R21, RZ, 0x7610, R21 ;  /* 0x00007610ff157816 */ /* 0x000fca0000000015 */
[----:B------:R-:W1:Y:S01]  /*0230*/  @!P2 LDC.64 R8, c[0x0][0x220] ;  /* 0x00008800ff08ab82 */ /* 0x000e620000000a00 */
[----:B------:R-:W5:Y:S01]  /*0240*/  @!P0 LDG.E.U16 R21, desc[UR4][R24.64] ;  /* 0x0000000418158981 */ /* 0x000f62000c1e1500 */
[----:B---3--:R-:W-:Y:S01]  /*0250*/  @!P0 IMAD.WIDE.U32 R22, R14, 0x2, R22 ;  /* 0x000000020e168825 */ /* 0x008fe200078e0016 */
[----:B------:R-:W-:-:S05]  /*0260*/  PRMT R14, RZ, 0x7610, R14 ;  /* 0x00007610ff0e7816 */ /* 0x000fca000000000e */
[----:B0-----:R-:W0:Y:S01]  /*0270*/  @!P0 LDC.64 R2, c[0x0][0x218] ;  /* 0x00008600ff028b82 */ /* 0x001e220000000a00 */
[----:B------:R-:W5:Y:S01]  /*0280*/  @!P0 LDG.E.U16 R14, desc[UR4][R22.64] ;  /* 0x00000004160e8981 */ /* 0x000f62000c1e1500 */
[----:B------:R-:W-:Y:S02]  /*0290*/  PRMT R19, RZ, 0x7610, R19 ;  /* 0x00007610ff137816 */ /* 0x000fe40000000013 */
[----:B------:R-:W-:Y:S01]  /*02a0*/  PRMT R18, RZ, 0x7610, R18 ;  /* 0x00007610ff127816 */ /* 0x000fe20000000012 */
[C---:B--2---:R-:W-:Y:S01]  /*02b0*/  @!P2 IMAD.WIDE.U32 R10, R17.reuse, 0x2, R10 ;  /* 0x00000002110aa825 */ /* 0x044fe200078e000a */
[----:B------:R-:W-:Y:S02]  /*02c0*/  PRMT R16, RZ, 0x7610, R16 ;  /* 0x00007610ff107816 */ /* 0x000fe40000000010 */
[----:B------:R2:W5:Y:S01]  /*02d0*/  @!P3 LDG.E.U16 R19, desc[UR4][R4.64] ;  /* 0x000000040413b981 */ /* 0x000562000c1e1500 */
[----:B-1----:R-:W-:Y:S01]  /*02e0*/  @!P2 IMAD.WIDE.U32 R8, R17, 0x2, R8 ;  /* 0x000000021108a825 */ /* 0x002fe200078e0008 */
[----:B------:R-:W-:-:S02]  /*02f0*/  PRMT R17, RZ, 0x7610, R17 ;  /* 0x00007610ff117816 */ /* 0x000fc40000000011 */
[----:B------:R1:W5:Y:S04]  /*0300*/  @!P3 LDG.E.U16 R18, desc[UR4][R6.64] ;  /* 0x000000040612b981 */ /* 0x000368000c1e1500 */
[----:B------:R3:W5:Y:S01]  /*0310*/  @!P2 LDG.E.U16 R16, desc[UR4][R10.64] ;  /* 0x000000040a10a981 */ /* 0x000762000c1e1500 */
[----:B--2---:R-:W-:-:S03]  /*0320*/  IMAD.MOV.U32 R5, RZ, RZ, R15 ;  /* 0x000000ffff057224 */ /* 0x004fc600078e000f */
[----:B------:R2:W5:Y:S02]  /*0330*/  @!P2 LDG.E.U16 R17, desc[UR4][R8.64] ;  /* 0x000000040811a981 */ /* 0x000564000c1e1500 */
[C---:B-1----:R-:W-:Y:S02]  /*0340*/  IADD3 R7, R5.reuse, 0x100, RZ ;  /* 0x0000010005077810 */ /* 0x042fe40007ffe0ff */
[----:B---3--:R-:W-:Y:S02]  /*0350*/  IADD3 R11, R5, 0x80, RZ ;  /* 0x00000080050b7810 */ /* 0x008fe40007ffe0ff */
[----:B------:R-:W-:Y:S01]  /*0360*/  ISETP.GE.AND P1, PT, R7, R12, PT ;  /* 0x0000000c0700720c */ /* 0x000fe20003f26270 */
[----:B--2---:R-:W-:Y:S01]  /*0370*/  VIADD R9, R5, 0x180 ;  /* 0x0000018005097836 */ /* 0x004fe20000000000 */
[----:B------:R-:W-:Y:S01]  /*0380*/  @!P0 LEA R7, R0, R15, 0x9 ;  /* 0x0000000f00078211 */ /* 0x000fe200078e48ff */
[----:B------:R-:W-:Y:S01]  /*0390*/  BSSY B0, `(.L_x_837) ;  /* 0x0000032000007945 */ /* 0x000fe20003800000 */
[----:B------:R-:W-:-:S02]  /*03a0*/  @!P0 MOV R5, R11 ;  /* 0x0000000b00058202 */ /* 0x000fc40000000f00 */
[-C--:B------:R-:W-:Y:S01]  /*03b0*/  ISETP.GE.AND P5, PT, R11, R12.reuse, PT ;  /* 0x0000000c0b00720c */ /* 0x080fe20003fa6270 */
[----:B0-----:R-:W-:Y:S01]  /*03c0*/  @!P0 IMAD.WIDE.U32 R2, R7, 0x2, R2 ;  /* 0x0000000207028825 */ /* 0x001fe200078e0002 */
[-C--:B------:R-:W-:Y:S02]  /*03d0*/  ISETP.GE.AND P2, PT, R9, R12.reuse, PT ;  /* 0x0000000c0900720c */ /* 0x080fe40003f46270 */
[----:B------:R-:W-:Y:S01]  /*03e0*/  ISETP.GE.AND P3, PT, R5, R12, PT ;  /* 0x0000000c0500720c */ /* 0x000fe20003f66270 */
[----:B------:R-:W-:-:S12]  /*03f0*/  @P0 BRA `(.L_x_838) ;  /* 0x0000000000ac0947 */ /* 0x000fd80003800000 */
[----:B-----5:R-:W-:Y:S01]  /*0400*/  SHF.L.U32 R4, R21, 0x10, RZ ;  /* 0x0000001015047819 */ /* 0x020fe200000006ff */
[----:B------:R-:W-:Y:S01]  /*0410*/  HFMA2.MMA R22, -RZ, RZ, 0.8349609375, 5.424022674560546875e-06 ;  /* 0x3aae005bff167435 */ /* 0x000fe200000001ff */
[----:B------:R-:W-:Y:S01]  /*0420*/  IMAD.MOV.U32 R10, RZ, RZ, 0x38eb4c3a ;  /* 0x38eb4c3aff0a7424 */ /* 0x000fe200078e00ff */
[----:B------:R-:W-:Y:S01]  /*0430*/  HFMA2.MMA R11, -RZ, RZ, 1.28515625, -179.25 ;  /* 0x3d24d99aff0b7435 */ /* 0x000fe200000001ff */
[----:B------:R-:W-:Y:S01]  /*0440*/  MOV R9, 0x3c09919f ;  /* 0x3c09919f00097802 */ /* 0x000fe20000000f00 */
[----:B------:R-:W-:Y:S01]  /*0450*/  FMUL.FTZ R6, R4, 0.70710676908493041992 ;  /* 0x3f3504f304067820 */ /* 0x000fe20000410000 */
[----:B------:R-:W-:Y:S01]  /*0460*/  IMAD.MOV.U32 R15, RZ, RZ, 0x3e235519 ;  /* 0x3e235519ff0f7424 */ /* 0x000fe200078e00ff */
[----:B------:R-:W-:Y:S02]  /*0470*/  MOV R21, 0x3f69b4f9 ;  /* 0x3f69b4f900157802 */ /* 0x000fe40000000f00 */
[C---:B------:R-:W-:Y:S01]  /*0480*/  FADD.FTZ R8, |R6|.reuse, -RZ ;  /* 0x800000ff06087221 */ /* 0x040fe20000010200 */
[C---:B------:R-:W-:Y:S01]  /*0490*/  FMUL.FTZ R7, R6.reuse, R6 ;  /* 0x0000000606077220 */ /* 0x040fe20000410000 */
[----:B------:R-:W-:-:S02]  /*04a0*/  FSETP.GE.FTZ.AND P4, PT, |R6|, 1.0029599666595458984, PT ;  /* 0x3f8060fe0600780b */ /* 0x000fc40003f96200 */
[----:B------:R-:W-:Y:S02]  /*04b0*/  SHF.L.U32 R14, R14, 0x10, RZ ;  /* 0x000000100e0e7819 */ /* 0x000fe400000006ff */
[----:B------:R-:W-:Y:S02]  /*04c0*/  FSEL R7, R8, R7, P4 ;  /* 0x0000000708077208 */ /* 0x000fe40002000000 */
[----:B------:R-:W-:Y:S02]  /*04d0*/  FSEL R10, R10, 8.4834944573231041431e-05, P4 ;  /* 0x38b1e96a0a0a7808 */ /* 0x000fe40002000000 */
[----:B------:R-:W-:Y:S02]  /*04e0*/  FSEL R22, -R22, -0.00082130916416645050049, P4 ;  /* 0xba574d2016167808 */ /* 0x000fe40002000100 */
[----:B------:R-:W-:Y:S02]  /*04f0*/  FSEL R9, R9, 0.0052134888246655464172, P4 ;  /* 0x3baad5ea09097808 */ /* 0x000fe40002000000 */
[----:B------:R-:W-:Y:S01]  /*0500*/  FSEL R11, -R11, -0.026868773624300956726, P4 ;  /* 0xbcdc1be70b0b7808 */ /* 0x000fe20002000100 */
[----:B------:R-:W-:Y:S01]  /*0510*/  FFMA.FTZ R10, R7, R10, R22 ;  /* 0x0000000a070a7223 */ /* 0x000fe20000010016 */
[----:B------:R-:W-:-:S03]  /*0520*/  HFMA2.MMA R22, -RZ, RZ, 1.7822265625, 0.000185489654541015625 ;  /* 0x3f210a14ff167435 */ /* 0x000fc600000001ff */
[----:B------:R-:W-:Y:S01]  /*0530*/  FFMA.FTZ R10, R7, R10, R9 ;  /* 0x0000000a070a7223 */ /* 0x000fe20000010009 */
[----:B------:R-:W-:Y:S01]  /*0540*/  FSEL R9, R15, 0.11284004896879196167, P4 ;  /* 0x3de718af0f097808 */ /* 0x000fe20002000000 */
[----:B------:R-:W-:Y:S02]  /*0550*/  FADD.FTZ R15, -R8, -RZ ;  /* 0x800000ff080f7221 */ /* 0x000fe40000010100 */
[----:B------:R-:W-:Y:S01]  /*0560*/  FFMA.FTZ R10, R7, R10, R11 ;  /* 0x0000000a070a7223 */ /* 0x000fe2000001000b */
[----:B------:R-:W-:Y:S02]  /*0570*/  FSEL R11, R21, -0.37612664699554443359, P4 ;  /* 0xbec093ac150b7808 */ /* 0x000fe40002000000 */
[----:B------:R-:W-:Y:S01]  /*0580*/  FSEL R8, R15, R6, P4 ;  /* 0x000000060f087208 */ /* 0x000fe20002000000 */
[----:B------:R-:W-:Y:S01]  /*0590*/  FFMA.FTZ R10, R7, R10, R9 ;  /* 0x0000000a070a7223 */ /* 0x000fe20000010009 */
[----:B------:R-:W-:-:S03]  /*05a0*/  FSEL R9, R22, 0.12837915122509002686, P4 ;  /* 0x3e0375d316097808 */ /* 0x000fc60002000000 */
        /* <DEDUP_REMOVED lines=13> */
[----:B------:R-:W-:-:S04]  /*0680*/  FFMA.FTZ R11, R4, 0.5, R11 ;  /* 0x3f000000040b7823 */ /* 0x000fc8000001000b */
[----:B------:R-:W-:-:S05]  /*0690*/  FMUL.FTZ R4, R14, R11 ;  /* 0x0000000b0e047220 */ /* 0x000fca0000410000 */
[----:B------:R-:W-:-:S07]  /*06a0*/  F2FP.BF16.F32.PACK_AB R4, RZ, R4 ;  /* 0x00000004ff04723e */ /* 0x000fce00000010ff */
.L_x_838:
[----:B------:R-:W-:Y:S05]  /*06b0*/  BSYNC B0 ;  /* 0x0000000000007941 */ /* 0x000fea0003800000 */
.L_x_837:
[----:B------:R-:W-:Y:S04]  /*06c0*/  BSSY B0, `(.L_x_839) ;  /* 0x000002d000007945 */ /* 0x000fe80003800000 */
[----:B------:R-:W-:Y:S05]  /*06d0*/  @P5 BRA `(.L_x_840) ;  /* 0x0000000000ac5947 */ /* 0x000fea0003800000 */
[----:B-----5:R-:W-:Y:S01]  /*06e0*/  IMAD.U32 R20, R20, 0x10000, RZ ;  /* 0x0001000014147824 */ /* 0x020fe200078e00ff */
[----:B------:R-:W-:Y:S01]  /*06f0*/  HFMA2.MMA R14, -RZ, RZ, 0.8349609375, 5.424022674560546875e-06 ;  /* 0x3aae005bff0e7435 */ /* 0x000fe200000001ff */
[----:B------:R-:W-:Y:S01]  /*0700*/  MOV R10, 0x38eb4c3a ;  /* 0x38eb4c3a000a7802 */ /* 0x000fe20000000f00 */
[----:B------:R-:W-:Y:S02]  /*0710*/  IMAD.MOV.U32 R11, RZ, RZ, 0x3d24d99a ;  /* 0x3d24d99aff0b7424 */ /* 0x000fe400078e00ff */
[----:B------:R-:W-:Y:S01]  /*0720*/  FMUL.FTZ R6, R20, 0.70710676908493041992 ;  /* 0x3f3504f314067820 */ /* 0x000fe20000410000 */
[----:B------:R-:W-:Y:S01]  /*0730*/  MOV R9, 0x3c09919f ;  /* 0x3c09919f00097802 */ /* 0x000fe20000000f00 */
[----:B------:R-:W-:Y:S01]  /*0740*/  IMAD.U32 R13, R13, 0x10000, RZ ;  /* 0x000100000d0d7824 */ /* 0x000fe200078e00ff */
[----:B------:R-:W-:Y:S01]  /*0750*/  MOV R15, 0x3f69b4f9 ;  /* 0x3f69b4f9000f7802 */ /* 0x000fe20000000f00 */
[C---:B------:R-:W-:Y:S01]  /*0760*/  FADD.FTZ R8, |R6|.reuse, -RZ ;  /* 0x800000ff06087221 */ /* 0x040fe20000010200 */
[C---:B------:R-:W-:Y:S01]  /*0770*/  FMUL.FTZ R7, R6.reuse, R6 ;  /* 0x0000000606077220 */ /* 0x040fe20000410000 */
[----:B------:R-:W-:-:S04]  /*0780*/  FSETP.GE.FTZ.AND P4, PT, |R6|, 1.0029599666595458984, PT ;  /* 0x3f8060fe0600780b */ /* 0x000fc80003f96200 */
[----:B------:R-:W-:Y:S02]  /*0790*/  FSEL R7, R8, R7, P4 ;  /* 0x0000000708077208 */ /* 0x000fe40002000000 */
[----:B------:R-:W-:Y:S02]  /*07a0*/  FSEL R10, R10, 8.4834944573231041431e-05, P4 ;  /* 0x38b1e96a0a0a7808 */ /* 0x000fe40002000000 */
[----:B------:R-:W-:Y:S02]  /*07b0*/  FSEL R14, -R14, -0.00082130916416645050049, P4 ;  /* 0xba574d200e0e7808 */ /* 0x000fe40002000100 */
[----:B------:R-:W-:Y:S02]  /*07c0*/  FSEL R9, R9, 0.0052134888246655464172, P4 ;  /* 0x3baad5ea09097808 */ /* 0x000fe40002000000 */
[----:B------:R-:W-:Y:S01]  /*07d0*/  FSEL R11, -R11, -0.026868773624300956726, P4 ;  /* 0xbcdc1be70b0b7808 */ /* 0x000fe20002000100 */
[----:B------:R-:W-:Y:S01]  /*07e0*/  FFMA.FTZ R10, R7, R10, R14 ;  /* 0x0000000a070a7223 */ /* 0x000fe2000001000e */
[----:B------:R-:W-:-:S03]  /*07f0*/  HFMA2.MMA R14, -RZ, RZ, 1.5341796875, 81.5625 ;  /* 0x3e235519ff0e7435 */ /* 0x000fc600000001ff */
[----:B------:R-:W-:-:S04]  /*0800*/  FFMA.FTZ R10, R7, R10, R9 ;  /* 0x0000000a070a7223 */ /* 0x000fc80000010009 */
[----:B------:R-:W-:Y:S01]  /*0810*/  FFMA.FTZ R10, R7, R10, R11 ;  /* 0x0000000a070a7223 */ /* 0x000fe2000001000b */
[----:B------:R-:W-:Y:S01]  /*0820*/  FSEL R11, R15, -0.37612664699554443359, P4 ;  /* 0xbec093ac0f0b7808 */ /* 0x000fe20002000000 */
[----:B------:R-:W-:Y:S01]  /*0830*/  FADD.FTZ R15, -R8, -RZ ;  /* 0x800000ff080f7221 */ /* 0x000fe20000010100 */
[----:B------:R-:W-:Y:S01]  /*0840*/  FSEL R9, R14, 0.11284004896879196167, P4 ;  /* 0x3de718af0e097808 */ /* 0x000fe20002000000 */
[----:B------:R-:W-:-:S03]  /*0850*/  HFMA2.MMA R14, -RZ, RZ, 1.7822265625, 0.000185489654541015625 ;  /* 0x3f210a14ff0e7435 */ /* 0x000fc600000001ff */
[----:B------:R-:W-:Y:S01]  /*0860*/  FSEL R8, R15, R6, P4 ;  /* 0x000000060f087208 */ /* 0x000fe20002000000 */
[----:B------:R-:W-:-:S04]  /*0870*/  FFMA.FTZ R10, R7, R10, R9 ;  /* 0x0000000a070a7223 */ /* 0x000fc80000010009 */
[----:B------:R-:W-:Y:S02]  /*0880*/  FFMA.FTZ R10, R7, R10, R11 ;  /* 0x0000000a070a7223 */ /* 0x000fe4000001000b */
[----:B------:R-:W-:-:S05]  /*0890*/  FSEL R9, R14, 0.12837915122509002686, P4 ;  /* 0x3e0375d30e097808 */ /* 0x000fca0002000000 */
        /* <DEDUP_REMOVED lines=13> */
[----:B------:R-:W-:-:S05]  /*0970*/  FMUL.FTZ R6, R13, R6 ;  /* 0x000000060d067220 */ /* 0x000fca0000410000 */
[----:B------:R-:W-:-:S07]  /*0980*/  F2FP.BF16.F32.PACK_AB R6, RZ, R6 ;  /* 0x00000006ff06723e */ /* 0x000fce00000010ff */
.L_x_840:
[----:B------:R-:W-:Y:S05]  /*0990*/  BSYNC B0 ;  /* 0x0000000000007941 */ /* 0x000fea0003800000 */
.L_x_839:
[----:B------:R-:W-:Y:S04]  /*09a0*/  BSSY B0, `(.L_x_841) ;  /* 0x000002d000007945 */ /* 0x000fe80003800000 */
[----:B------:R-:W-:Y:S05]  /*09b0*/  @P1 BRA `(.L_x_842) ;  /* 0x0000000000ac1947 */ /* 0x000fea0003800000 */
[----:B-----5:R-:W-:Y:S01]  /*09c0*/  SHF.L.U32 R18, R18, 0x10, RZ ;  /* 0x0000001012127819 */ /* 0x020fe200000006ff */
[----:B------:R-:W-:Y:S01]  /*09d0*/  HFMA2.MMA R13, -RZ, RZ, 0.8349609375, 5.424022674560546875e-06 ;  /* 0x3aae005bff0d7435 */ /* 0x000fe200000001ff */
[----:B------:R-:W-:Y:S01]  /*09e0*/  MOV R11, 0x38eb4c3a ;  /* 0x38eb4c3a000b7802 */ /* 0x000fe20000000f00 */
[----:B------:R-:W-:Y:S01]  /*09f0*/  IMAD.MOV.U32 R10, RZ, RZ, 0x3c09919f ;  /* 0x3c09919fff0a7424 */ /* 0x000fe200078e00ff */
[----:B------:R-:W-:Y:S01]  /*0a00*/  MOV R14, 0x3d24d99a ;  /* 0x3d24d99a000e7802 */ /* 0x000fe20000000f00 */
[----:B------:R-:W-:Y:S01]  /*0a10*/  FMUL.FTZ R7, R18, 0.70710676908493041992 ;  /* 0x3f3504f312077820 */ /* 0x000fe20000410000 */
[----:B------:R-:W-:Y:S02]  /*0a20*/  MOV R15, 0x3f69b4f9 ;  /* 0x3f69b4f9000f7802 */ /* 0x000fe40000000f00 */
[----:B------:R-:W-:Y:S01]  /*0a30*/  SHF.L.U32 R19, R19, 0x10, RZ ;  /* 0x0000001013137819 */ /* 0x000fe200000006ff */
[C---:B------:R-:W-:Y:S01]  /*0a40*/  FADD.FTZ R9, |R7|.reuse, -RZ ;  /* 0x800000ff07097221 */ /* 0x040fe20000010200 */
[C---:B------:R-:W-:Y:S01]  /*0a50*/  FMUL.FTZ R8, R7.reuse, R7 ;  /* 0x0000000707087220 */ /* 0x040fe20000410000 */
[----:B------:R-:W-:-:S02]  /*0a60*/  FSETP.GE.FTZ.AND P1, PT, |R7|, 1.0029599666595458984, PT ;  /* 0x3f8060fe0700780b */ /* 0x000fc40003f36200 */
[C---:B------:R-:W-:Y:S02]  /*0a70*/  FADD.FTZ R20, -R9.reuse, -RZ ;  /* 0x800000ff09147221 */ /* 0x040fe40000010100 */
[----:B------:R-:W-:Y:S02]  /*0a80*/  FSEL R8, R9, R8, P1 ;  /* 0x0000000809087208 */ /* 0x000fe40000800000 */
[----:B------:R-:W-:Y:S02]  /*0a90*/  FSEL R11, R11, 8.4834944573231041431e-05, P1 ;  /* 0x38b1e96a0b0b7808 */ /* 0x000fe40000800000 */
[----:B------:R-:W-:Y:S02]  /*0aa0*/  FSEL R13, -R13, -0.00082130916416645050049, P1 ;  /* 0xba574d200d0d7808 */ /* 0x000fe40000800100 */
[----:B------:R-:W-:Y:S02]  /*0ab0*/  FSEL R10, R10, 0.0052134888246655464172, P1 ;  /* 0x3baad5ea0a0a7808 */ /* 0x000fe40000800000 */
[----:B------:R-:W-:Y:S01]  /*0ac0*/  FSEL R14, -R14, -0.026868773624300956726, P1 ;  /* 0xbcdc1be70e0e7808 */ /* 0x000fe20000800100 */
[----:B------:R-:W-:Y:S01]  /*0ad0*/  FFMA.FTZ R11, R8, R11, R13 ;  /* 0x0000000b080b7223 */ /* 0x000fe2000001000d */
[----:B------:R-:W-:Y:S01]  /*0ae0*/  HFMA2.MMA R13, -RZ, RZ, 1.5341796875, 81.5625 ;  /* 0x3e235519ff0d7435 */ /* 0x000fe200000001ff */
[----:B------:R-:W-:-:S02]  /*0af0*/  FSEL R9, R20, R7, P1 ;  /* 0x0000000714097208 */ /* 0x000fc40000800000 */
[----:B------:R-:W-:-:S04]  /*0b00*/  FFMA.FTZ R11, R8, R11, R10 ;  /* 0x0000000b080b7223 */ /* 0x000fc8000001000a */
[----:B------:R-:W-:Y:S01]  /*0b10*/  FFMA.FTZ R11, R8, R11, R14 ;  /* 0x0000000b080b7223 */ /* 0x000fe2000001000e */
[----:B------:R-:W-:Y:S02]  /*0b20*/  FSEL R14, R15, -0.37612664699554443359, P1 ;  /* 0xbec093ac0f0e7808 */ /* 0x000fe40000800000 */
[----:B------:R-:W-:Y:S01]  /*0b30*/  FSEL R10, R13, 0.11284004896879196167, P1 ;  /* 0x3de718af0d0a7808 */ /* 0x000fe20000800000 */
[----:B------:R-:W-:-:S04]  /*0b40*/  IMAD.MOV.U32 R13, RZ, RZ, 0x3f210a14 ;  /* 0x3f210a14ff0d7424 */ /* 0x000fc800078e00ff */
        /* <DEDUP_REMOVED lines=18> */
.L_x_842:
[----:B------:R-:W-:Y:S05]  /*0c70*/  BSYNC B0 ;  /* 0x0000000000007941 */ /* 0x000fea0003800000 */
.L_x_841:
[----:B------:R-:W-:Y:S04]  /*0c80*/  BSSY B0, `(.L_x_843) ;  /* 0x000002d000007945 */ /* 0x000fe80003800000 */
[----:B------:R-:W-:Y:S05]  /*0c90*/  @P2 BRA `(.L_x_844) ;  /* 0x0000000000ac2947 */ /* 0x000fea0003800000 */
[----:B-----5:R-:W-:Y:S01]  /*0ca0*/  SHF.L.U32 R16, R16, 0x10, RZ ;  /* 0x0000001010107819 */ /* 0x020fe200000006ff */
[----:B------:R-:W-:Y:S01]  /*0cb0*/  HFMA2.MMA R14, -RZ, RZ, 0.61474609375, 16.90625 ;  /* 0x38eb4c3aff0e7435 */ /* 0x000fe200000001ff */
[----:B------:R-:W-:Y:S01]  /*0cc0*/  IMAD.MOV.U32 R18, RZ, RZ, 0x3aae005b ;  /* 0x3aae005bff127424 */ /* 0x000fe200078e00ff */
[----:B------:R-:W-:Y:S01]  /*0cd0*/  HFMA2.MMA R13, -RZ, RZ, 1.28515625, -179.25 ;  /* 0x3d24d99aff0d7435 */ /* 0x000fe200000001ff */
[----:B------:R-:W-:Y:S01]  /*0ce0*/  MOV R11, 0x3c09919f ;  /* 0x3c09919f000b7802 */ /* 0x000fe20000000f00 */
[----:B------:R-:W-:Y:S01]  /*0cf0*/  FMUL.FTZ R8, R16, 0.70710676908493041992 ;  /* 0x3f3504f310087820 */ /* 0x000fe20000410000 */
[----:B------:R-:W-:Y:S01]  /*0d00*/  MOV R15, 0x3e235519 ;  /* 0x3e235519000f7802 */ /* 0x000fe20000000f00 */
[----:B------:R-:W-:Y:S01]  /*0d10*/  HFMA2.MMA R19, -RZ, RZ, 1.7822265625, 0.000185489654541015625 ;  /* 0x3f210a14ff137435 */ /* 0x000fe200000001ff */
[----:B------:R-:W-:Y:S01]  /*0d20*/  SHF.L.U32 R17, R17, 0x10, RZ ;  /* 0x0000001011117819 */ /* 0x000fe200000006ff */
        /* <DEDUP_REMOVED lines=9> */
[----:B------:R-:W-:-:S03]  /*0dc0*/  IMAD.MOV.U32 R18, RZ, RZ, 0x3f69b4f9 ;  /* 0x3f69b4f9ff127424 */ /* 0x000fc600078e00ff */
        /* <DEDUP_REMOVED lines=24> */
.L_x_844:
[----:B------:R-:W-:Y:S05]  /*0f50*/  BSYNC B0 ;  /* 0x0000000000007941 */ /* 0x000fea0003800000 */
.L_x_843:
[----:B------:R0:W-:Y:S01]  /*0f60*/  @!P0 STG.E.U16 desc[UR4][R2.64], R4 ;  /* 0x0000000402008986 */ /* 0x0001e2000c101504 */
[----:B------:R-:W-:Y:S04]  /*0f70*/  BSSY B0, `(.L_x_845) ;  /* 0x000000c000007945 */ /* 0x000fe80003800000 */
[----:B------:R-:W-:Y:S05]  /*0f80*/  @P3 BRA `(.L_x_846) ;  /* 0x0000000000283947 */ /* 0x000fea0003800000 */
[----:B------:R-:W1:Y:S01]  /*0f90*/  LDC.64 R8, c[0x0][0x218] ;  /* 0x00008600ff087b82 */ /* 0x000e620000000a00 */
[----:B0-----:R-:W-:Y:S01]  /*0fa0*/  LEA R3, R0, R5, 0x9 ;  /* 0x0000000500037211 */ /* 0x001fe200078e48ff */
[----:B------:R-:W-:-:S05]  /*0fb0*/  VIADD R5, R5, 0x80 ;  /* 0x0000008005057836 */ /* 0x000fca0000000000 */
[----:B------:R-:W-:-:S13]  /*0fc0*/  ISETP.GE.AND P0, PT, R5, R12, PT ;  /* 0x0000000c0500720c */ /* 0x000fda0003f06270 */
[----:B------:R-:W-:Y:S02]  /*0fd0*/  @!P0 LEA R11, R0, R5, 0x9 ;  /* 0x00000005000b8211 */ /* 0x000fe400078e48ff */
[----:B------:R-:W-:Y:S01]  /*0fe0*/  @!P0 IADD3 R5, R5, 0x80, RZ ;  /* 0x0000008005058810 */ /* 0x000fe20007ffe0ff */
[----:B-1----:R-:W-:-:S04]  /*0ff0*/  IMAD.WIDE.U32 R2, R3, 0x2, R8 ;  /* 0x0000000203027825 */ /* 0x002fc800078e0008 */
[----:B------:R-:W-:Y:S01]  /*1000*/  @!P0 IMAD.WIDE.U32 R8, R11, 0x2, R8 ;  /* 0x000000020b088825 */ /* 0x000fe200078e0008 */
[----:B------:R1:W-:Y:S04]  /*1010*/  STG.E.U16 desc[UR4][R2.64], R6 ;  /* 0x0000000602007986 */ /* 0x0003e8000c101504 */
[----:B------:R1:W-:Y:S02]  /*1020*/  @!P0 STG.E.U16 desc[UR4][R8.64], R7 ;  /* 0x0000000708008986 */ /* 0x0003e4000c101504 */
.L_x_846:
[----:B------:R-:W-:Y:S05]  /*1030*/  BSYNC B0 ;  /* 0x0000000000007941 */ /* 0x000fea0003800000 */
.L_x_845:
[----:B------:R-:W-:-:S13]  /*1040*/  ISETP.GE.AND P0, PT, R5, R12, PT ;  /* 0x0000000c0500720c */ /* 0x000fda0003f06270 */
[----:B------:R-:W-:Y:S05]  /*1050*/  @P0 EXIT ;  /* 0x000000000000094d */ /* 0x000fea0003800000 */
[----:B01----:R-:W0:Y:S01]  /*1060*/  LDC.64 R2, c[0x0][0x218] ;  /* 0x00008600ff027b82 */ /* 0x003e220000000a00 */
[----:B------:R-:W-:-:S05]  /*1070*/  LEA R5, R0, R5, 0x9 ;  /* 0x0000000500057211 */ /* 0x000fca00078e48ff */
[----:B0-----:R-:W-:-:S05]  /*1080*/  IMAD.WIDE.U32 R2, R5, 0x2, R2 ;  /* 0x0000000205027825 */ /* 0x001fca00078e0002 */
[----:B------:R-:W-:Y:S01]  /*1090*/  STG.E.U16 desc[UR4][R2.64], R10 ;  /* 0x0000000a02007986 */ /* 0x000fe2000c101504 */
[----:B------:R-:W-:Y:S05]  /*10a0*/  EXIT ;  /* 0x000000000000794d */ /* 0x000fea0003800000 */
.L_x_847:
        /* <DEDUP_REMOVED lines=13> */
.L_x_12826:


//--------------------- .text._ZN2at6native29vectorized_elementwise_kernelILi2EZZZNS0_26GeluBackwardCUDAKernelImplERNS_18TensorIteratorBaseENS0_8GeluTypeEENKUlvE0_clEvENKUlvE2_clEvEUlN3c108BFloat16ES8_E_St5arrayIPcLm3EEEEviT0_T1_ --------------------------
	.section	.text._ZN2at6native29vectorized_elementwise_kernelILi2EZZZNS0_26GeluBackwardCUDAKernelImplERNS_18TensorIteratorBaseENS0_8GeluTypeEENKUlvE0_clEvENKUlvE2_clEvEUlN3c108BFloat16ES8_E_St5arrayIPcLm3EEEEviT0_T1_,"ax",@progbits
	.align	128
        .global         _ZN2at6native29vectorized_elementwise_kernelILi2EZZZNS0_26GeluBackwardCUDAKernelImplERNS_18TensorIteratorBaseENS0_8GeluTypeEENKUlvE0_clEvENKUlvE2_clEvEUlN3c108BFloat16ES8_E_St5arrayIPcLm3EEEEviT0_T1_
        .type           _ZN2at6native29vectorized_elementwise_kernelILi2EZZZNS0_26GeluBackwardCUDAKernelImplERNS_18TensorIteratorBaseENS0_8GeluTypeEENKUlvE0_clEvENKUlvE2_clEvEUlN3c108BFloat16ES8_E_St5arrayIPcLm3EEEEviT0_T1_,@function
        .size           _ZN2at6native29vectorized_elementwise_kernelILi2EZZZNS0_26GeluBackwardCUDAKernelImplERNS_18TensorIteratorBaseENS0_8GeluTypeEENKUlvE0_clEvENKUlvE2_clEvEUlN3c108BFloat16ES8_E_St5arrayIPcLm3EEEEviT0_T1_,(.L_x_12827 - _ZN2at6native29vectorized_elementwise_kernelILi2EZZZNS0_26GeluBackwardCUDAKernelImplERNS_18TensorIteratorBaseENS0_8GeluTypeEENKUlvE0_clEvENKUlvE2_clEvEUlN3c108BFloat16ES8_E_St5arrayIPcLm3EEEEviT0_T1_)
        .other          _ZN2at6native29vectorized_elementwise_kernelILi2EZZZNS0_26GeluBackwardCUDAKernelImplERNS_18TensorIteratorBaseENS0_8GeluTypeEENKUlvE0_clEvENKUlvE2_clEvEUlN3c108BFloat16ES8_E_St5arrayIPcLm3EEEEviT0_T1_,@"STO_CUDA_ENTRY STV_DEFAULT"
_ZN2at6native29vectorized_elementwise_kernelILi2EZZZNS0_26GeluBackwardCUDAKernelImplERNS_18TensorIteratorBaseENS0_8GeluTypeEENKUlvE0_clEvENKUlvE2_clEvEUlN3c108BFloat16ES8_E_St5arrayIPcLm3EEEEviT0_T1_:
.text._ZN2at6native29vectorized_elementwise_kernelILi2EZZZNS0_26GeluBackwardCUDAKernelImplERNS_18TensorIteratorBaseENS0_8GeluTypeEENKUlvE0_clEvENKUlvE2_clEvEUlN3c108BFloat16ES8_E_St5arrayIPcLm3EEEEviT0_T1_:
[----:B------:R-:W-:Y:S01]  /*0000*/  LDC R1, c[0x0][0x28] ;  /* 0x00000a00ff017b82 */ /* 0x000fe20000000800 */
[----:B------:R-:W0:Y:S01]  /*0010*/  S2R R0, SR_CTAID.X ;  /* 0x0000000000007919 */ /* 0x000e220000002500 */
[----:B------:R-:W-:Y:S01]  /*0020*/  ULDC UR4, c[0x0][0x210] ;  /* 0x0000840000047ab9 */ /* 0x000fe20000000800 */
[----:B0-----:R-:W-:-:S04]  /*0030*/  SHF.L.U32 R0, R0, 0xa, RZ ;  /* 0x0000000a00007819 */ /* 0x001fc800000006ff */
[----:B------:R-:W-:Y:S01]  /*0040*/  IADD3 R2, -R0, UR4, RZ ;  /* 0x0000000400027c10 */ /* 0x000fe2000fffe1ff */
[----:B------:R-:W-:-:S03]  /*0050*/  ULDC.64 UR4, c[0x0][0x208] ;  /* 0x0000820000047ab9 */ /* 0x000fc60000000a00 */
[----:B------:R-:W-:-:S13]  /*0060*/  ISETP.GE.U32.AND P0, PT, R2, 0x400, PT ;  /* 0x000004000200780c */ /* 0x000fda0003f06070 */
[----:B------:R-:W-:Y:S05]  /*0070*/  @!P0 BRA `(.L_x_848) ;  /* 0x0000001400088947 */ /* 0x000fea0003800000 */
[----:B------:R-:W0:Y:S01]  /*0080*/  S2R R11, SR_TID.X ;  /* 0x00000000000b7919 */ /* 0x000e220000002100 */
[----:B------:R-:W1:Y:S02]  /*0090*/  LDC.64 R6, c[0x0][0x228] ;  /* 0x00008a00ff067b82 */ /* 0x000e640000000a00 */
[----:B-1----:R-:W-:-:S04]  /*00a0*/  IMAD.WIDE R6, R0, 0x2, R6 ;  /* 0x0000000200067825 */ /* 0x002fc800078e0206 */
[----:B0-----:R-:W-:-:S05]  /*00b0*/  IMAD.WIDE.U32 R6, R11, 0x4, R6 ;  /* 0x000000040b067825 */ /* 0x001fca00078e0006 */
[----:B------:R-:W2:Y:S04]  /*00c0*/  LDG.E R5, desc[UR4][R6.64] ;  /* 0x0000000406057981 */ /* 0x000ea8000c1e1900 */
[----:B------:R-:W3:Y:S04]  /*00d0*/  LDG.E R12, desc[UR4][R6.64+0x200] ;  /* 0x00020004060c7981 */ /* 0x000ee8000c1e1900 */
[----:B------:R-:W4:Y:S01]  /*00e0*/  LDG.E R9, desc[UR4][R6.64+0x400] ;  /* 0x0004000406097981 */ /* 0x000f22000c1e1900 */
[----:B------:R-:W-:Y:S01]  /*00f0*/  HFMA2.MMA R22, -RZ, RZ, 0.61474609375, 16.90625 ;  /* 0x38eb4c3aff167435 */ /* 0x000fe200000001ff */
[----:B------:R-:W-:Y:S01]  /*0100*/  MOV R3, 0x3aae005b ;  /* 0x3aae005b00037802 */ /* 0x000fe20000000f00 */
[----:B------:R-:W-:Y:S01]  /*0110*/  HFMA2.MMA R2, -RZ, RZ, 1.0087890625, -0.000686168670654296875 ;  /* 0x3c09919fff027435 */ /* 0x000fe200000001ff */
[----:B------:R-:W-:Y:S01]  /*0120*/  MOV R25, 0x3d24d99a ;  /* 0x3d24d99a00197802 */ /* 0x000fe20000000f00 */
[----:B------:R-:W-:-:S02]  /*0130*/  HFMA2.MMA R24, -RZ, RZ, 1.5341796875, 81.5625 ;  /* 0x3e235519ff187435 */ /* 0x000fc400000001ff */
[----:B------:R-:W-:Y:S01]  /*0140*/  HFMA2.MMA R23, -RZ, RZ, 1.7822265625, 0.000185489654541015625 ;  /* 0x3f210a14ff177435 */ /* 0x000fe200000001ff */
[C---:B--2---:R-:W-:Y:S02]  /*0150*/  SHF.L.U32 R10, R5.reuse, 0x10, RZ ;  /* 0x00000010050a7819 */ /* 0x044fe400000006ff */
[----:B------:R-:W-:-:S03]  /*0160*/  PRMT R5, R5, 0x7632, R5 ;  /* 0x0000763205057816 */ /* 0x000fc60000000005 */
[----:B------:R-:W-:Y:S01]  /*0170*/  FMUL.FTZ R14, R10, 0.70710676908493041992 ;  /* 0x3f3504f30a0e7820 */ /* 0x000fe20000410000 */
[----:B------:R-:W-:-:S03]  /*0180*/  SHF.L.U32 R5, R5, 0x10, RZ ;  /* 0x0000001005057819 */ /* 0x000fc600000006ff */
        /* <DEDUP_REMOVED lines=8> */
[----:B------:R-:W-:-:S04]  /*0210*/  FFMA.FTZ R4, R15, R4, R16 ;  /* 0x000000040f047223 */ /* 0x000fc80000010010 */
[----:B------:R-:W-:Y:S02]  /*0220*/  FFMA.FTZ R16, R15, R4, R13 ;  /* 0x000000040f107223 */ /* 0x000fe4000001000d */
[----:B------:R0:W2:Y:S01]  /*0230*/  LDG.E R4, desc[UR4][R6.64+0x600] ;  /* 0x0006000406047981 */ /* 0x0000a2000c1e1900 */
[----:B------:R-:W-:Y:S01]  /*0240*/  FMUL.FTZ R17, R5, 0.70710676908493041992 ;  /* 0x3f3504f305117820 */ /* 0x000fe20000410000 */
[----:B------:R-:W-:Y:S01]  /*0250*/  FSEL R20, R24, 0.11284004896879196167, P0 ;  /* 0x3de718af18147808 */ /* 0x000fe20000000000 */
[----:B------:R-:W-:Y:S01]  /*0260*/  FFMA.FTZ R16, R15, R16, R18 ;  /* 0x000000100f107223 */ /* 0x000fe20000010012 */
[----:B------:R-:W-:Y:S01]  /*0270*/  MOV R13, 0x3f69b4f9 ;  /* 0x3f69b4f9000d7802 */ /* 0x000fe20000000f00 */
[C---:B------:R-:W-:Y:S01]  /*0280*/  FADD.FTZ R18, |R17|.reuse, -RZ ;  /* 0x800000ff11127221 */ /* 0x040fe20000010200 */
[C---:B------:R-:W-:Y:S01]  /*0290*/  FMUL.FTZ R19, R17.reuse, R17 ;  /* 0x0000001111137220 */ /* 0x040fe20000410000 */
[----:B------:R-:W-:Y:S01]  /*02a0*/  FSETP.GE.FTZ.AND P1, PT, |R17|, 1.0029599666595458984, PT ;  /* 0x3f8060fe1100780b */ /* 0x000fe20003f36200 */
[----:B------:R-:W-:Y:S01]  /*02b0*/  FFMA.FTZ R16, R15, R16, R20 ;  /* 0x000000100f107223 */ /* 0x000fe20000010014 */
[----:B------:R-:W-:Y:S01]  /*02c0*/  FSEL R20, R13, -0.37612664699554443359, P0 ;  /* 0xbec093ac0d147808 */ /* 0x000fe20000000000 */
[----:B0-----:R-:W-:Y:S01]  /*02d0*/  FADD.FTZ R7, -R8, -RZ ;  /* 0x800000ff08077221 */ /* 0x001fe20000010100 */
[C---:B------:R-:W-:Y:S01]  /*02e0*/  FSEL R6, R18.reuse, R19, P1 ;  /* 0x0000001312067208 */ /* 0x040fe20000800000 */
[----:B------:R-:W-:Y:S01]  /*02f0*/  FADD.FTZ R18, -R18, -RZ ;  /* 0x800000ff12127221 */ /* 0x000fe20000010100 */
[----:B------:R-:W-:Y:S01]  /*0300*/  FSEL R19, R22, 8.4834944573231041431e-05, P1 ;  /* 0x38b1e96a16137808 */ /* 0x000fe20000800000 */
[----:B------:R-:W-:Y:S01]  /*0310*/  FFMA.FTZ R16, R15, R16, R20 ;  /* 0x000000100f107223 */ /* 0x000fe20000010014 */
[----:B------:R-:W-:-:S02]  /*0320*/  FSEL R21, -R3, -0.00082130916416645050049, P1 ;  /* 0xba574d2003157808 */ /* 0x000fc40000800100 */
[----:B------:R-:W-:Y:S02]  /*0330*/  FSEL R8, R23, 0.12837915122509002686, P0 ;  /* 0x3e0375d317087808 */ /* 0x000fe40000000000 */
[----:B------:R-:W-:Y:S01]  /*0340*/  FSEL R27, R2, 0.0052134888246655464172, P1 ;  /* 0x3baad5ea021b7808 */ /* 0x000fe20000800000 */
[C---:B------:R-:W-:Y:S01]  /*0350*/  FFMA.FTZ R19, R6.reuse, R19, R21 ;  /* 0x0000001306137223 */ /* 0x040fe20000010015 */
[----:B------:R-:W-:Y:S01]  /*0360*/  FSEL R7, R7, R14, P0 ;  /* 0x0000000e07077208 */ /* 0x000fe20000000000 */
[----:B------:R-:W-:Y:S01]  /*0370*/  FFMA.FTZ R8, R15, R16, R8 ;  /* 0x000000100f087223 */ /* 0x000fe20000010008 */
[----:B------:R-:W-:Y:S01]  /*0380*/  FSEL R16, -R25, -0.026868773624300956726, P1 ;  /* 0xbcdc1be719107808 */ /* 0x000fe20000800100 */
[----:B------:R-:W-:Y:S01]  /*0390*/  FFMA.FTZ R19, R6, R19, R27 ;  /* 0x0000001306137223 */ /* 0x000fe2000001001b */
[----:B------:R-:W-:Y:S01]  /*03a0*/  FSEL R20, R13, -0.37612664699554443359, P1 ;  /* 0xbec093ac0d147808 */ /* 0x000fe20000800000 */
[----:B------:R-:W-:Y:S01]  /*03b0*/  FFMA.FTZ R15, R8, R7, R7 ;  /* 0x00000007080f7223 */ /* 0x000fe20000010007 */
[----:B------:R-:W-:Y:S01]  /*03c0*/  FSEL R7, R24, 0.11284004896879196167, P1 ;  /* 0x3de718af18077808 */ /* 0x000fe20000800000 */
[----:B------:R-:W-:Y:S01]  /*03d0*/  FFMA.FTZ R19, R6, R19, R16 ;  /* 0x0000001306137223 */ /* 0x000fe20000010010 */
[----:B------:R-:W-:Y:S01]  /*03e0*/  FSEL R21, R23, 0.12837915122509002686, P1 ;  /* 0x3e0375d317157808 */ /* 0x000fe20000800000 */
[----:B------:R-:W0:Y:S01]  /*03f0*/  @P0 MUFU.EX2 R8, R15 ;  /* 0x0000000f00080308 */ /* 0x000e220000000800 */
[----:B---3--:R-:W-:Y:S01]  /*0400*/  SHF.L.U32 R16, R12, 0x10, RZ ;  /* 0x000000100c107819 */ /* 0x008fe200000006ff */
[----:B------:R-:W-:-:S04]  /*0410*/  FFMA.FTZ R7, R6, R19, R7 ;  /* 0x0000001306077223 */ /* 0x000fc80000010007 */
[----:B------:R-:W-:Y:S01]  /*0420*/  FFMA.FTZ R19, R6, R7, R20 ;  /* 0x0000000706137223 */ /* 0x000fe20000010014 */
[----:B------:R-:W-:-:S03]  /*0430*/  FMUL.FTZ R7, R16, 0.70710676908493041992 ;  /* 0x3f3504f310077820 */ /* 0x000fc60000410000 */
[----:B------:R-:W-:Y:S01]  /*0440*/  FFMA.FTZ R21, R6, R19, R21 ;  /* 0x0000001306157223 */ /* 0x000fe20000010015 */
[----:B------:R-:W-:Y:S01]  /*0450*/  FSEL R6, R18, R17, P1 ;  /* 0x0000001112067208 */ /* 0x000fe20000800000 */
[C---:B------:R-:W-:Y:S01]  /*0460*/  FADD.FTZ R18, |R7|.reuse, -RZ ;  /* 0x800000ff07127221 */ /* 0x040fe20000010200 */
[C---:B------:R-:W-:Y:S01]  /*0470*/  FMUL.FTZ R27, R7.reuse, R7 ;  /* 0x00000007071b7220 */ /* 0x040fe20000410000 */
[----:B------:R-:W-:Y:S01]  /*0480*/  FSETP.GE.FTZ.AND P2, PT, |R7|, 1.0029599666595458984, PT ;  /* 0x3f8060fe0700780b */ /* 0x000fe20003f56200 */
[----:B0-----:R-:W-:Y:S01]  /*0490*/  @P0 FADD.FTZ R19, -R8, 1 ;  /* 0x3f80000008130421 */ /* 0x001fe20000010100 */
[----:B------:R-:W-:Y:S02]  /*04a0*/  FFMA.FTZ R8, R21, R6, R6 ;  /* 0x0000000615087223 */ /* 0x000fe40000010006 */
[----:B------:R-:W-:Y:S02]  /*04b0*/  FSEL R21, -R3, -0.00082130916416645050049, P2 ;  /* 0xba574d2003157808 */ /* 0x000fe40001000100 */
[----:B------:R-:W-:Y:S01]  /*04c0*/  FSEL R20, R2, 0.0052134888246655464172, P2 ;  /* 0x3baad5ea02147808 */ /* 0x000fe20001000000 */
[----:B------:R-:W0:Y:S01]  /*04d0*/  @P1 MUFU.EX2 R6, R8 ;  /* 0x0000000800061308 */ /* 0x000e220000000800 */
[----:B------:R-:W-:-:S02]  /*04e0*/  @P0 LOP3.LUT R15, R19, 0x80000000, R14, 0xb8, !PT ;  /* 0x80000000130f0812 */ /* 0x000fc400078eb80e */
[C---:B------:R-:W-:Y:S01]  /*04f0*/  FSEL R14, R18.reuse, R27, P2 ;  /* 0x0000001b120e7208 */ /* 0x040fe20001000000 */
[----:B------:R-:W-:Y:S01]  /*0500*/  FADD.FTZ R18, -R18, -RZ ;  /* 0x800000ff12127221 */ /* 0x000fe20000010100 */
[----:B------:R-:W-:Y:S02]  /*0510*/  FSEL R19, R22, 8.4834944573231041431e-05, P2 ;  /* 0x38b1e96a16137808 */ /* 0x000fe40001000000 */
[----:B------:R-:W-:-:S03]  /*0520*/  FSEL R26, -R25, -0.026868773624300956726, P2 ;  /* 0xbcdc1be7191a7808 */ /* 0x000fc60001000100 */
[----:B------:R-:W-:Y:S01]  /*0530*/  FFMA.FTZ R19, R14, R19, R21 ;  /* 0x000000130e137223 */ /* 0x000fe20000010015 */
[----:B------:R-:W-:-:S03]  /*0540*/  FSEL R21, R24, 0.11284004896879196167, P2 ;  /* 0x3de718af18157808 */ /* 0x000fc60001000000 */
[--C-:B------:R-:W-:Y:S01]  /*0550*/  FFMA.FTZ R19, R14, R19, R20.reuse ;  /* 0x000000130e137223 */ /* 0x100fe20000010014 */
[----:B------:R-:W-:Y:S01]  /*0560*/  PRMT R20, R12, 0x7632, R20 ;  /* 0x000076320c147816 */ /* 0x000fe20000000014 */
[----:B0-----:R-:W-:Y:S02]  /*0570*/  @P1 FADD.FTZ R12, -R6, 1 ;  /* 0x3f800000060c1421 */ /* 0x001fe40000010100 */
[----:B------:R-:W-:Y:S01]  /*0580*/  FFMA.FTZ R19, R14, R19, R26 ;  /* 0x000000130e137223 */ /* 0x000fe2000001001a */
[----:B------:R-:W-:Y:S02]  /*0590*/  SHF.L.U32 R6, R20, 0x10, RZ ;  /* 0x0000001014067819 */ /* 0x000fe400000006ff */
[----:B------:R-:W-:Y:S01]  /*05a0*/  FSEL R26, R13, -0.37612664699554443359, P2 ;  /* 0xbec093ac0d1a7808 */ /* 0x000fe20001000000 */
[----:B------:R-:W-:Y:S01]  /*05b0*/  FFMA.FTZ R19, R14, R19, R21 ;  /* 0x000000130e137223 */ /* 0x000fe20000010015 */
[----:B------:R-:W-:Y:S01]  /*05c0*/  @P1 LOP3.LUT R8, R12, 0x80000000, R17, 0xb8, !PT ;  /* 0x800000000c081812 */ /* 0x000fe200078eb811 */
[----:B------:R-:W-:Y:S01]  /*05d0*/  FMUL.FTZ R20, R6, 0.70710676908493041992 ;  /* 0x3f3504f306147820 */ /* 0x000fe20000410000 */
[----:B------:R-:W-:Y:S01]  /*05e0*/  FSEL R17, R23, 0.12837915122509002686, P2 ;  /* 0x3e0375d317117808 */ /* 0x000fe20001000000 */
[----:B------:R-:W-:-:S02]  /*05f0*/  FFMA.FTZ R19, R14, R19, R26 ;  /* 0x000000130e137223 */ /* 0x000fc4000001001a */
[C---:B------:R-:W-:Y:S01]  /*0600*/  FADD.FTZ R12, |R20|.reuse, -RZ ;  /* 0x800000ff140c7221 */ /* 0x040fe20000010200 */
[C---:B------:R-:W-:Y:S01]  /*0610*/  FMUL.FTZ R21, R20.reuse, R20 ;  /* 0x0000001414157220 */ /* 0x040fe20000410000 */
[----:B------:R-:W-:Y:S01]  /*0620*/  FSETP.GE.FTZ.AND P0, PT, |R20|, 1.0029599666595458984, PT ;  /* 0x3f8060fe1400780b */ /* 0x000fe20003f16200 */
[----:B------:R-:W-:-:S03]  /*0630*/  FFMA.FTZ R14, R14, R19, R17 ;  /* 0x000000130e0e7223 */ /* 0x000fc60000010011 */
[C---:B------:R-:W-:Y:S01]  /*0640*/  FSEL R17, R12.reuse, R21, P0 ;  /* 0x000000150c117208 */ /* 0x040fe20000000000 */
[----:B------:R-:W-:Y:S01]  /*0650*/  FADD.FTZ R21, -R12, -RZ ;  /* 0x800000ff0c157221 */ /* 0x000fe20000010100 */
[----:B------:R-:W-:Y:S02]  /*0660*/  FSEL R26, R22, 8.4834944573231041431e-05, P0 ;  /* 0x38b1e96a161a7808 */ /* 0x000fe40000000000 */
[----:B------:R-:W-:Y:S02]  /*0670*/  FSEL R28, -R3, -0.00082130916416645050049, P0 ;  /* 0xba574d20031c7808 */ /* 0x000fe40000000100 */
[----:B------:R-:W-:Y:S02]  /*0680*/  FSEL R19, R2, 0.0052134888246655464172, P0 ;  /* 0x3baad5ea02137808 */ /* 0x000fe40000000000 */
[----:B------:R-:W-:Y:S01]  /*0690*/  FSEL R12, R23, 0.12837915122509002686, P0 ;  /* 0x3e0375d3170c7808 */ /* 0x000fe20000000000 */
[----:B------:R-:W-:Y:S01]  /*06a0*/  FFMA.FTZ R26, R17, R26, R28 ;  /* 0x0000001a111a7223 */ /* 0x000fe2000001001c */
[----:B------:R-:W-:-:S02]  /*06b0*/  FSEL R28, R13, -0.37612664699554443359, P0 ;  /* 0xbec093ac0d1c7808 */ /* 0x000fc40000000000 */
[----:B------:R-:W-:Y:S01]  /*06c0*/  FSEL R21, R21, R20, P0 ;  /* 0x0000001415157208 */ /* 0x000fe20000000000 */
[----:B------:R-:W-:Y:S01]  /*06d0*/  FFMA.FTZ R26, R17, R26, R19 ;  /* 0x0000001a111a7223 */ /* 0x000fe20000010013 */
[----:B------:R-:W-:-:S05]  /*06e0*/  FSEL R19, -R25, -0.026868773624300956726, P0 ;  /* 0xbcdc1be719137808 */ /* 0x000fca0000000100 */
[----:B------:R-:W-:Y:S01]  /*06f0*/  FFMA.FTZ R26, R17, R26, R19 ;  /* 0x0000001a111a7223 */ /* 0x000fe20000010013 */
[----:B------:R-:W-:-:S05]  /*0700*/  FSEL R19, R24, 0.11284004896879196167, P0 ;  /* 0x3de718af18137808 */ /* 0x000fca0000000000 */
[----:B------:R-:W-:Y:S01]  /*0710*/  FFMA.FTZ R26, R17, R26, R19 ;  /* 0x0000001a111a7223 */ /* 0x000fe20000010013 */
[----:B------:R-:W-:-:S03]  /*0720*/  FSEL R19, R18, R7, P2 ;  /* 0x0000000712137208 */ /* 0x000fc60001000000 */
[----:B------:R-:W-:Y:S02]  /*0730*/  FFMA.FTZ R26, R17, R26, R28 ;  /* 0x0000001a111a7223 */ /* 0x000fe4000001001c */
[----:B------:R-:W-:Y:S01]  /*0740*/  FFMA.FTZ R14, R14, R19, R19 ;  /* 0x000000130e0e7223 */ /* 0x000fe20000010013 */
[----:B----4-:R-:W-:Y:S02]  /*0750*/  IMAD.U32 R19, R9, 0x10000, RZ ;  /* 0x0001000009137824 */ /* 0x010fe400078e00ff */
[----:B------:R-:W-:Y:S02]  /*0760*/  FFMA.FTZ R12, R17, R26, R12 ;  /* 0x0000001a110c7223 */ /* 0x000fe4000001000c */
[----:B------:R-:W0:Y:S02]  /*0770*/  @P2 MUFU.EX2 R17, R14 ;  /* 0x0000000e00112308 */ /* 0x000e240000000800 */
[----:B------:R-:W-:-:S06]  /*0780*/  FFMA.FTZ R12, R12, R21, R21 ;  /* 0x000000150c0c7223 */ /* 0x000fcc0000010015 */
[----:B------:R-:W1:Y:S01]  /*0790*/  @P0 MUFU.EX2 R21, R12 ;  /* 0x0000000c00150308 */ /* 0x000e620000000800 */
[----:B0-----:R-:W-:Y:S01]  /*07a0*/  @P2 FADD.FTZ R18, -R17, 1 ;  /* 0x3f80000011122421 */ /* 0x001fe20000010100 */
[----:B------:R-:W-:-:S04]  /*07b0*/  FMUL.FTZ R17, R19, 0.70710676908493041992 ;  /* 0x3f3504f313117820 */ /* 0x000fc80000410000 */
[----:B------:R-:W-:Y:S01]  /*07c0*/  @P2 LOP3.LUT R14, R18, 0x80000000, R7, 0xb8, !PT ;  /* 0x80000000120e2812 */ /* 0x000fe200078eb807 */
[C---:B------:R-:W-:Y:S01]  /*07d0*/  FADD.FTZ R7, |R17|.reuse, -RZ ;  /* 0x800000ff11077221 */ /* 0x040fe20000010200 */
[----:B------:R-:W-:Y:S01]  /*07e0*/  FMUL.FTZ R18, R17, R17 ;  /* 0x0000001111127220 */ /* 0x000fe20000410000 */
[----:B-1----:R-:W-:Y:S01]  /*07f0*/  @P0 FADD.FTZ R21, -R21, 1 ;  /* 0x3f80000015150421 */ /* 0x002fe20000010100 */
[----:B------:R-:W-:-:S04]  /*0800*/  FSETP.GE.FTZ.AND P1, PT, |R17|, 1.0029599666595458984, PT ;  /* 0x3f8060fe1100780b */ /* 0x000fc80003f36200 */
[----:B------:R-:W-:Y:S02]  /*0810*/  @P0 LOP3.LUT R12, R21, 0x80000000, R20, 0xb8, !PT ;  /* 0x80000000150c0812 */ /* 0x000fe400078eb814 */
[----:B------:R-:W-:Y:S02]  /*0820*/  FSEL R18, R7, R18, P1 ;  /* 0x0000001207127208 */ /* 0x000fe40000800000 */
[----:B------:R-:W-:Y:S02]  /*0830*/  FSEL R21, R22, 8.4834944573231041431e-05, P1 ;  /* 0x38b1e96a16157808 */ /* 0x000fe40000800000 */
[----:B------:R-:W-:Y:S02]  /*0840*/  FSEL R27, -R3, -0.00082130916416645050049, P1 ;  /* 0xba574d20031b7808 */ /* 0x000fe40000800100 */
[----:B------:R-:W-:Y:S02]  /*0850*/  FSEL R20, R2, 0.0052134888246655464172, P1 ;  /* 0x3baad5ea02147808 */ /* 0x000fe40000800000 */
[----:B------:R-:W-:Y:S01]  /*0860*/  FSEL R29, R24, 0.11284004896879196167, P1 ;  /* 0x3de718af181d7808 */ /* 0x000fe20000800000 */
[----:B------:R-:W-:Y:S01]  /*0870*/  FFMA.FTZ R21, R18, R21, R27 ;  /* 0x0000001512157223 */ /* 0x000fe2000001001b */
[----:B------:R-:W-:-:S03]  /*0880*/  FSEL R26, R13, -0.37612664699554443359, P1 ;  /* 0xbec093ac0d1a7808 */ /* 0x000fc60000800000 */
[----:B------:R-:W-:Y:S01]  /*0890*/  FFMA.FTZ R27, R18, R21, R20 ;  /* 0x00000015121b7223 */ /* 0x000fe20000010014 */
[----:B------:R-:W-:Y:S01]  /*08a0*/  FSEL R20, -R25, -0.026868773624300956726, P1 ;  /* 0xbcdc1be719147808 */ /* 0x000fe20000800100 */
[----:B------:R-:W-:-:S04]  /*08b0*/  FMUL.FTZ R21, R10, -0.5 ;  /* 0xbf0000000a157820 */ /* 0x000fc80000410000 */
[----:B------:R-:W-:Y:S01]  /*08c0*/  FMUL.FTZ R21, R10, R21 ;  /* 0x000000150a157220 */ /* 0x000fe20000410000 */
[----:B------:R-:W-:-:S03]  /*08d0*/  FFMA.FTZ R27, R18, R27, R20 ;  /* 0x0000001b121b7223 */ /* 0x000fc60000010014 */
[----:B------:R-:W-:Y:S01]  /*08e0*/  FMUL.FTZ R21, R21, 1.4426950216293334961 ;  /* 0x3fb8aa3b15157820 */ /* 0x000fe20000410000 */
[----:B------:R-:W-:-:S03]  /*08f0*/  FFMA.FTZ R27, R18, R27, R29 ;  /* 0x0000001b121b7223 */ /* 0x000fc6000001001d */
[----:B------:R-:W0:Y:S01]  /*0900*/  MUFU.EX2 R20, R21 ;  /* 0x0000001500147308 */ /* 0x000e220000000800 */
[----:B------:R-:W-:Y:S01]  /*0910*/  FFMA.FTZ R27, R18, R27, R26 ;  /* 0x0000001b121b7223 */ /* 0x000fe2000001001a */
[----:B------:R-:W-:-:S05]  /*0920*/  FSEL R26, R23, 0.12837915122509002686, P1 ;  /* 0x3e0375d3171a7808 */ /* 0x000fca0000800000 */
[----:B------:R-:W-:Y:S01]  /*0930*/  FFMA.FTZ R26, R18, R27, R26 ;  /* 0x0000001b121a7223 */ /* 0x000fe2000001001a */
[----:B------:R-:W-:-:S05]  /*0940*/  FADD.FTZ R18, -R7, -RZ ;  /* 0x800000ff07127221 */ /* 0x000fca0000010100 */
[----:B------:R-:W-:Y:S01]  /*0950*/  FSEL R27, R18, R17, P1 ;  /* 0x00000011121b7208 */ /* 0x000fe20000800000 */
[----:B------:R-:W-:Y:S01]  /*0960*/  FMUL.FTZ R18, R5, -0.5 ;  /* 0xbf00000005127820 */ /* 0x000fe20000410000 */
[----:B0-----:R-:W-:-:S03]  /*0970*/  FMUL.FTZ R7, R20, 0.3989422917366027832 ;  /* 0x3ecc422a14077820 */ /* 0x001fc60000410000 */
[----:B------:R-:W-:Y:S01]  /*0980*/  FFMA.FTZ R20, R26, R27, R27 ;  /* 0x0000001b1a147223 */ /* 0x000fe2000001001b */
[----:B------:R-:W-:Y:S01]  /*0990*/  FMUL.FTZ R18, R5, R18 ;  /* 0x0000001205127220 */ /* 0x000fe20000410000 */
[----:B------:R-:W-:Y:S02]  /*09a0*/  FMUL.FTZ R10, R10, R7 ;  /* 0x000000070a0a7220 */ /* 0x000fe40000410000 */
[----:B------:R-:W0:Y:S01]  /*09b0*/  @P1 MUFU.EX2 R21, R20 ;  /* 0x0000001400151308 */ /* 0x000e220000000800 */
[----:B------:R-:W-:Y:S01]  /*09c0*/  FMUL.FTZ R18, R18, 1.4426950216293334961 ;  /* 0x3fb8aa3b12127820 */ /* 0x000fe20000410000 */
[----:B------:R-:W-:-:S04]  /*09d0*/  PRMT R7, R9, 0x7632, R7 ;  /* 0x0000763209077816 */ /* 0x000fc80000000007 */
[----:B------:R-:W-:Y:S02]  /*09e0*/  SHF.L.U32 R7, R7, 0x10, RZ ;  /* 0x0000001007077819 */ /* 0x000fe400000006ff */
[----:B------:R-:W1:Y:S03]  /*09f0*/  MUFU.EX2 R18, R18 ;  /* 0x0000001200127308 */ /* 0x000e660000000800 */
[----:B------:R-:W-:-:S04]  /*0a00*/  FMUL.FTZ R26, R7, 0.70710676908493041992 ;  /* 0x3f3504f3071a7820 */ /* 0x000fc80000410000 */
[C---:B------:R-:W-:Y:S01]  /*0a10*/  FADD.FTZ R9, |R26|.reuse, -RZ ;  /* 0x800000ff1a097221 */ /* 0x040fe20000010200 */
[----:B------:R-:W-:Y:S01]  /*0a20*/  FSETP.GE.FTZ.AND P0, PT, |R26|, 1.0029599666595458984, PT ;  /* 0x3f8060fe1a00780b */ /* 0x000fe20003f16200 */
[----:B0-----:R-:W-:-:S03]  /*0a30*/  @P1 FADD.FTZ R28, -R21, 1 ;  /* 0x3f800000151c1421 */ /* 0x001fc60000010100 */
[----:B------:R-:W-:Y:S02]  /*0a40*/  FSEL R21, R2, 0.0052134888246655464172, P0 ;  /* 0x3baad5ea02157808 */ /* 0x000fe40000000000 */
[----:B------:R-:W-:Y:S01]  /*0a50*/  @P1 LOP3.LUT R20, R28, 0x80000000, R17, 0xb8, !PT ;  /* 0x800000001c141812 */ /* 0x000fe200078eb811 */
[----:B------:R-:W-:Y:S01]  /*0a60*/  FMUL.FTZ R17, R26, R26 ;  /* 0x0000001a1a117220 */ /* 0x000fe20000410000 */
[----:B-1----:R-:W-:Y:S01]  /*0a70*/  FMUL.FTZ R28, R18, 0.3989422917366027832 ;  /* 0x3ecc422a121c7820 */ /* 0x002fe20000410000 */
[----:B------:R-:W-:-:S03]  /*0a80*/  FSEL R18, R22, 8.4834944573231041431e-05, P0 ;  /* 0x38b1e96a16127808 */ /* 0x000fc60000000000 */
[----:B------:R-:W-:Y:S01]  /*0a90*/  FSEL R17, R9, R17, P0 ;  /* 0x0000001109117208 */ /* 0x000fe20000000000 */
[----:B------:R-:W-:Y:S01]  /*0aa0*/  FMUL.FTZ R5, R5, R28 ;  /* 0x0000001c05057220 */ /* 0x000fe20000410000 */
[----:B------:R-:W-:-:S05]  /*0ab0*/  FSEL R28, -R3, -0.00082130916416645050049, P0 ;  /* 0xba574d20031c7808 */ /* 0x000fca0000000100 */
[----:B------:R-:W-:-:S04]  /*0ac0*/  FFMA.FTZ R18, R17, R18, R28 ;  /* 0x0000001211127223 */ /* 0x000fc8000001001c */
[----:B------:R-:W-:Y:S01]  /*0ad0*/  FFMA.FTZ R18, R17, R18, R21 ;  /* 0x0000001211127223 */ /* 0x000fe20000010015 */
[----:B------:R-:W-:-:S05]  /*0ae0*/  FSEL R21, -R25, -0.026868773624300956726, P0 ;  /* 0xbcdc1be719157808 */ /* 0x000fca0000000100 */
[----:B------:R-:W-:Y:S01]  /*0af0*/  FFMA.FTZ R18, R17, R18, R21 ;  /* 0x0000001211127223 */ /* 0x000fe20000010015 */
[----:B------:R-:W-:-:S05]  /*0b00*/  FSEL R21, R24, 0.11284004896879196167, P0 ;  /* 0x3de718af18157808 */ /* 0x000fca0000000000 */
[----:B------:R-:W-:Y:S01]  /*0b10*/  FFMA.FTZ R18, R17, R18, R21 ;  /* 0x0000001211127223 */ /* 0x000fe20000010015 */
[----:B------:R-:W-:-:S05]  /*0b20*/  FSEL R21, R13, -0.37612664699554443359, P0 ;  /* 0xbec093ac0d157808 */ /* 0x000fca0000000000 */
[----:B------:R-:W-:Y:S01]  /*0b30*/  FFMA.FTZ R18, R17, R18, R21 ;  /* 0x0000001211127223 */ /* 0x000fe20000010015 */
[----:B------:R-:W-:-:S05]  /*0b40*/  FSEL R21, R23, 0.12837915122509002686, P0 ;  /* 0x3e0375d317157808 */ /* 0x000fca0000000000 */
[----:B------:R-:W-:Y:S01]  /*0b50*/  FFMA.FTZ R18, R17, R18, R21 ;  /* 0x0000001211127223 */ /* 0x000fe20000010015 */
[----:B------:R-:W-:Y:S01]  /*0b60*/  FADD.FTZ R17, -R9, -RZ ;  /* 0x800000ff09117221 */ /* 0x000fe20000010100 */
[----:B------:R-:W-:Y:S01]  /*0b70*/  FADD.FTZ R9, R15, 1 ;  /* 0x3f8000000f097421 */ /* 0x000fe20000010000 */
[----:B------:R-:W-:-:S03]  /*0b80*/  FMUL.FTZ R15, R16, -0.5 ;  /* 0xbf000000100f7820 */ /* 0x000fc60000410000 */
[----:B------:R-:W-:Y:S01]  /*0b90*/  FSEL R17, R17, R26, P0 ;  /* 0x0000001a11117208 */ /* 0x000fe20000000000 */
[----:B------:R-:W-:Y:S01]  /*0ba0*/  FFMA.FTZ R9, R9, 0.5, R10 ;  /* 0x3f00000009097823 */ /* 0x000fe2000001000a */
[----:B------:R-:W-:Y:S01]  /*0bb0*/  FADD.FTZ R10, R8, 1 ;  /* 0x3f800000080a7421 */ /* 0x000fe20000010000 */
[----:B------:R-:W-:Y:S02]  /*0bc0*/  FMUL.FTZ R15, R16, R15 ;  /* 0x0000000f100f7220 */ /* 0x000fe40000410000 */
[----:B------:R-:W-:Y:S01]  /*0bd0*/  FFMA.FTZ R18, R18, R17, R17 ;  /* 0x0000001112127223 */ /* 0x000fe20000010011 */
[----:B------:R-:W-:Y:S01]  /*0be0*/  FFMA.FTZ R10, R10, 0.5, R5 ;  /* 0x3f0000000a0a7823 */ /* 0x000fe20000010005 */
[C---:B------:R-:W-:Y:S01]  /*0bf0*/  FMUL.FTZ R5, R6.reuse, -0.5 ;  /* 0xbf00000006057820 */ /* 0x040fe20000410000 */
[----:B------:R-:W-:Y:S01]  /*0c00*/  FMUL.FTZ R17, R15, 1.4426950216293334961 ;  /* 0x3fb8aa3b0f117820 */ /* 0x000fe20000410000 */
[----:B------:R-:W0:Y:S02]  /*0c10*/  @P0 MUFU.EX2 R8, R18 ;  /* 0x0000001200080308 */ /* 0x000e240000000800 */
[----:B------:R-:W-:-:S04]  /*0c20*/  FMUL.FTZ R5, R6, R5 ;  /* 0x0000000506057220 */ /* 0x000fc80000410000 */
[----:B------:R-:W-:Y:S02]  /*0c30*/  FMUL.FTZ R5, R5, 1.4426950216293334961 ;  /* 0x3fb8aa3b05057820 */ /* 0x000fe40000410000 */
[----:B------:R-:W1:Y:S08]  /*0c40*/  MUFU.EX2 R17, R17 ;  /* 0x0000001100117308 */ /* 0x000e700000000800 */
[----:B------:R-:W3:Y:S01]  /*0c50*/  MUFU.EX2 R5, R5 ;  /* 0x0000000500057308 */ /* 0x000ee20000000800 */
[----:B0-----:R-:W-:Y:S01]  /*0c60*/  @P0 FADD.FTZ R15, -R8, 1 ;  /* 0x3f800000080f0421 */ /* 0x001fe20000010100 */
[----:B--2---:R-:W-:-:S04]  /*0c70*/  SHF.L.U32 R21, R4, 0x10, RZ ;  /* 0x0000001004157819 */ /* 0x004fc800000006ff */
[----:B------:R-:W-:Y:S01]  /*0c80*/  @P0 LOP3.LUT R18, R15, 0x80000000, R26, 0xb8, !PT ;  /* 0x800000000f120812 */ /* 0x000fe200078eb81a */
[----:B------:R-:W-:Y:S01]  /*0c90*/  FMUL.FTZ R15, R21, 0.70710676908493041992 ;  /* 0x3f3504f3150f7820 */ /* 0x000fe20000410000 */
[----:B-1----:R-:W-:-:S03]  /*0ca0*/  FMUL.FTZ R27, R17, 0.3989422917366027832 ;  /* 0x3ecc422a111b7820 */ /* 0x002fc60000410000 */
[C---:B------:R-:W-:Y:S01]  /*0cb0*/  FADD.FTZ R8, |R15|.reuse, -RZ ;  /* 0x800000ff0f087221 */ /* 0x040fe20000010200 */
[C---:B------:R-:W-:Y:S01]  /*0cc0*/  FMUL.FTZ R17, R15.reuse, R15 ;  /* 0x0000000f0f117220 */ /* 0x040fe20000410000 */
[----:B------:R-:W-:Y:S01]  /*0cd0*/  FSETP.GE.FTZ.AND P0, PT, |R15|, 1.0029599666595458984, PT ;  /* 0x3f8060fe0f00780b */ /* 0x000fe20003f16200 */
[----:B------:R-:W-:Y:S01]  /*0ce0*/  FMUL.FTZ R16, R16, R27 ;  /* 0x0000001b10107220 */ /* 0x000fe20000410000 */
[----:B---3--:R-:W-:Y:S02]  /*0cf0*/  FMUL.FTZ R27, R5, 0.3989422917366027832 ;  /* 0x3ecc422a051b7820 */ /* 0x008fe40000410000 */
[C---:B------:R-:W-:Y:S01]  /*0d00*/  FSEL R5, R8.reuse, R17, P0 ;  /* 0x0000001108057208 */ /* 0x040fe20000000000 */
[----:B------:R-:W-:Y:S01]  /*0d10*/  FADD.FTZ R8, -R8, -RZ ;  /* 0x800000ff08087221 */ /* 0x000fe20000010100 */
[----:B------:R-:W-:Y:S01]  /*0d20*/  FSEL R26, R22, 8.4834944573231041431e-05, P0 ;  /* 0x38b1e96a161a7808 */ /* 0x000fe20000000000 */
[----:B------:R-:W-:Y:S01]  /*0d30*/  FMUL.FTZ R6, R6, R27 ;  /* 0x0000001b06067220 */ /* 0x000fe20000410000 */
[----:B------:R-:W-:-:S02]  /*0d40*/  FSEL R28, -R3, -0.00082130916416645050049, P0 ;  /* 0xba574d20031c7808 */ /* 0x000fc40000000100 */
[----:B------:R-:W-:-:S03]  /*0d50*/  FSEL R17, R2, 0.0052134888246655464172, P0 ;  /* 0x3baad5ea02117808 */ /* 0x000fc60000000000 */
        /* <DEDUP_REMOVED lines=9> */
[--C-:B------:R-:W-:Y:S01]  /*0df0*/  FFMA.FTZ R26, R5, R26, R17.reuse ;  /* 0x0000001a051a7223 */ /* 0x100fe20000010011 */
[----:B------:R-:W-:Y:S02]  /*0e00*/  PRMT R17, R4, 0x7632, R17 ;  /* 0x0000763204117816 */ /* 0x000fe40000000011 */
[----:B------:R-:W-:Y:S02]  /*0e10*/  FSEL R5, R8, R15, P0 ;  /* 0x0000000f08057208 */ /* 0x000fe40000000000 */
[----:B------:R-:W-:-:S03]  /*0e20*/  SHF.L.U32 R17, R17, 0x10, RZ ;  /* 0x0000001011117819 */ /* 0x000fc600000006ff */
[----:B------:R-:W-:Y:S02]  /*0e30*/  FFMA.FTZ R4, R26, R5, R5 ;  /* 0x000000051a047223 */ /* 0x000fe40000010005 */
[----:B------:R-:W-:-:S04]  /*0e40*/  FMUL.FTZ R8, R17, 0.70710676908493041992 ;  /* 0x3f3504f311087820 */ /* 0x000fc80000410000 */
[C---:B------:R-:W-:Y:S01]  /*0e50*/  FADD.FTZ R5, |R8|.reuse, -RZ ;  /* 0x800000ff08057221 */ /* 0x040fe20000010200 */
[C---:B------:R-:W-:Y:S01]  /*0e60*/  FSETP.GE.FTZ.AND P1, PT, |R8|.reuse, 1.0029599666595458984, PT ;  /* 0x3f8060fe0800780b */ /* 0x040fe20003f36200 */
[----:B------:R-:W-:-:S03]  /*0e70*/  FMUL.FTZ R26, R8, R8 ;  /* 0x00000008081a7220 */ /* 0x000fc60000410000 */
[----:B------:R-:W-:Y:S02]  /*0e80*/  FSEL R27, R22, 8.4834944573231041431e-05, P1 ;  /* 0x38b1e96a161b7808 */ /* 0x000fe40000800000 */
[----:B------:R-:W-:Y:S02]  /*0e90*/  FSEL R3, -R3, -0.00082130916416645050049, P1 ;  /* 0xba574d2003037808 */ /* 0x000fe40000800100 */
[----:B------:R-:W-:Y:S02]  /*0ea0*/  FSEL R22, R5, R26, P1 ;  /* 0x0000001a05167208 */ /* 0x000fe40000800000 */
[----:B------:R-:W-:Y:S02]  /*0eb0*/  FSEL R2, R2, 0.0052134888246655464172, P1 ;  /* 0x3baad5ea02027808 */ /* 0x000fe40000800000 */
[----:B------:R-:W-:Y:S01]  /*0ec0*/  FSEL R25, -R25, -0.026868773624300956726, P1 ;  /* 0xbcdc1be719197808 */ /* 0x000fe20000800100 */
[----:B------:R-:W-:Y:S01]  /*0ed0*/  FFMA.FTZ R3, R22, R27, R3 ;  /* 0x0000001b16037223 */ /* 0x000fe20000010003 */
[----:B------:R-:W-:-:S03]  /*0ee0*/  FSEL R24, R24, 0.11284004896879196167, P1 ;  /* 0x3de718af18187808 */ /* 0x000fc60000800000 */
[C---:B------:R-:W-:Y:S02]  /*0ef0*/  FFMA.FTZ R27, R22.reuse, R3, R2 ;  /* 0x00000003161b7223 */ /* 0x040fe40000010002 */
[----:B------:R-:W0:Y:S02]  /*0f00*/  LDC.64 R2, c[0x0][0x220] ;  /* 0x00008800ff027b82 */ /* 0x000e240000000a00 */
[----:B------:R-:W-:-:S04]  /*0f10*/  FFMA.FTZ R25, R22, R27, R25 ;  /* 0x0000001b16197223 */ /* 0x000fc80000010019 */
[----:B------:R-:W-:Y:S01]  /*0f20*/  FFMA.FTZ R29, R22, R25, R24 ;  /* 0x00000019161d7223 */ /* 0x000fe20000010018 */
[----:B0-----:R-:W-:-:S04]  /*0f30*/  IMAD.WIDE R2, R0, 0x2, R2 ;  /* 0x0000000200027825 */ /* 0x001fc800078e0202 */
[----:B------:R-:W-:-:S05]  /*0f40*/  IMAD.WIDE.U32 R2, R11, 0x4, R2 ;  /* 0x000000040b027825 */ /* 0x000fca00078e0002 */
[----:B------:R-:W2:Y:S04]  /*0f50*/  LDG.E R24, desc[UR4][R2.64] ;  /* 0x0000000402187981 */ /* 0x000ea8000c1e1900 */
[----:B------:R-:W3:Y:S04]  /*0f60*/  LDG.E R26, desc[UR4][R2.64+0x200] ;  /* 0x00020004021a7981 */ /* 0x000ee8000c1e1900 */
[----:B------:R-:W4:Y:S04]  /*0f70*/  LDG.E R25, desc[UR4][R2.64+0x400] ;  /* 0x0004000402197981 */ /* 0x000f28000c1e1900 */
[----:B------:R0:W5:Y:S01]  /*0f80*/  LDG.E R27, desc[UR4][R2.64+0x600] ;  /* 0x00060004021b7981 */ /* 0x000162000c1e1900 */
[----:B------:R-:W-:Y:S01]  /*0f90*/  FSEL R13, R13, -0.37612664699554443359, P1 ;  /* 0xbec093ac0d0d7808 */ /* 0x000fe20000800000 */
[----:B------:R-:W-:Y:S01]  /*0fa0*/  FADD.FTZ R5, -R5, -RZ ;  /* 0x800000ff05057221 */ /* 0x000fe20000010100 */
[----:B------:R-:W-:Y:S01]  /*0fb0*/  FSEL R28, R23, 0.12837915122509002686, P1 ;  /* 0x3e0375d3171c7808 */ /* 0x000fe20000800000 */
[----:B------:R-:W-:Y:S01]  /*0fc0*/  FMUL.FTZ R23, R21, -0.5 ;  /* 0xbf00000015177820 */ /* 0x000fe20000410000 */
[----:B------:R-:W-:Y:S01]  /*0fd0*/  FADD.FTZ R18, R18, 1 ;  /* 0x3f80000012127421 */ /* 0x000fe20000010000 */
[----:B------:R-:W-:Y:S01]  /*0fe0*/  FFMA.FTZ R13, R22, R29, R13 ;  /* 0x0000001d160d7223 */ /* 0x000fe2000001000d */
[----:B------:R-:W-:Y:S01]  /*0ff0*/  FSEL R5, R5, R8, P1 ;  /* 0x0000000805057208 */ /* 0x000fe20000800000 */
[----:B------:R-:W-:Y:S01]  /*1000*/  FMUL.FTZ R23, R21, R23 ;  /* 0x0000001715177220 */ /* 0x000fe20000410000 */
[----:B------:R-:W-:Y:S01]  /*1010*/  FADD.FTZ R29, R12, 1 ;  /* 0x3f8000000c1d7421 */ /* 0x000fe20000010000 */
[----:B------:R-:W-:Y:S01]  /*1020*/  FFMA.FTZ R22, R22, R13, R28 ;  /* 0x0000000d16167223 */ /* 0x000fe2000001001c */
[----:B------:R-:W-:Y:S01]  /*1030*/  FMUL.FTZ R28, R19, -0.5 ;  /* 0xbf000000131c7820 */ /* 0x000fe20000410000 */
[----:B0-----:R-:W-:Y:S01]  /*1040*/  FMUL.FTZ R2, R7, -0.5 ;  /* 0xbf00000007027820 */ /* 0x001fe20000410000 */
[----:B------:R-:W-:Y:S01]  /*1050*/  FMUL.FTZ R12, R17, -0.5 ;  /* 0xbf000000110c7820 */ /* 0x000fe20000410000 */
[----:B------:R-:W-:Y:S01]  /*1060*/  FFMA.FTZ R5, R22, R5, R5 ;  /* 0x0000000516057223 */ /* 0x000fe20000010005 */
[----:B------:R-:W-:Y:S01]  /*1070*/  FMUL.FTZ R28, R19, R28 ;  /* 0x0000001c131c7220 */ /* 0x000fe20000410000 */
[----:B------:R-:W-:Y:S01]  /*1080*/  FMUL.FTZ R3, R7, R2 ;  /* 0x0000000207037220 */ /* 0x000fe20000410000 */
[----:B------:R-:W-:Y:S01]  /*1090*/  FMUL.FTZ R12, R17, R12 ;  /* 0x0000000c110c7220 */ /* 0x000fe20000410000 */
[----:B------:R-:W0:Y:S01]  /*10a0*/  @P0 MUFU.EX2 R22, R4 ;  /* 0x0000000400160308 */ /* 0x000e220000000800 */
[----:B------:R-:W-:Y:S01]  /*10b0*/  FMUL.FTZ R13, R28, 1.4426950216293334961 ;  /* 0x3fb8aa3b1c0d7820 */ /* 0x000fe20000410000 */
[----:B------:R-:W-:Y:S01]  /*10c0*/  FMUL.FTZ R28, R23, 1.4426950216293334961 ;  /* 0x3fb8aa3b171c7820 */ /* 0x000fe20000410000 */
[----:B------:R-:W-:Y:S01]  /*10d0*/  FMUL.FTZ R3, R3, 1.4426950216293334961 ;  /* 0x3fb8aa3b03037820 */ /* 0x000fe20000410000 */
[----:B------:R-:W-:Y:S01]  /*10e0*/  FMUL.FTZ R12, R12, 1.4426950216293334961 ;  /* 0x3fb8aa3b0c0c7820 */ /* 0x000fe20000410000 */
[----:B------:R-:W-:Y:S01]  /*10f0*/  FADD.FTZ R23, R14, 1 ;  /* 0x3f8000000e177421 */ /* 0x000fe20000010000 */
[----:B------:R-:W-:Y:S01]  /*1100*/  FFMA.FTZ R6, R29, 0.5, R6 ;  /* 0x3f0000001d067823 */ /* 0x000fe20000010006 */
[----:B------:R-:W-:Y:S01]  /*1110*/  FADD.FTZ R20, R20, 1 ;  /* 0x3f80000014147421 */ /* 0x000fe20000010000 */
[----:B------:R-:W1:Y:S01]  /*1120*/  MUFU.EX2 R13, R13 ;  /* 0x0000000d000d7308 */ /* 0x000e620000000800 */
[----:B------:R-:W-:-:S07]  /*1130*/  FFMA.FTZ R16, R23, 0.5, R16 ;  /* 0x3f00000017107823 */ /* 0x000fce0000010010 */
[----:B------:R1:W1:Y:S01]  /*1140*/  MUFU.EX2 R2, R28 ;  /* 0x0000001c00027308 */ /* 0x0002620000000800 */
[----:B0-----:R-:W-:-:S05]  /*1150*/  @P0 FADD.FTZ R22, -R22, 1 ;  /* 0x3f80000016160421 */ /* 0x001fca0000010100 */
[----:B------:R-:W-:Y:S02]  /*1160*/  @P0 LOP3.LUT R4, R22, 0x80000000, R15, 0xb8, !PT ;  /* 0x8000000016040812 */ /* 0x000fe400078eb80f */
[----:B------:R-:W0:Y:S01]  /*1170*/  MUFU.EX2 R3, R3 ;  /* 0x0000000300037308 */ /* 0x000e220000000800 */
[----:B-1----:R-:W-:-:S04]  /*1180*/  FMUL.FTZ R28, R13, 0.3989422917366027832 ;  /* 0x3ecc422a0d1c7820 */ /* 0x002fc80000410000 */
[----:B------:R-:W-:-:S03]  /*1190*/  FMUL.FTZ R19, R19, R28 ;  /* 0x0000001c13137220 */ /* 0x000fc60000410000 */
[----:B------:R-:W1:Y:S01]  /*11a0*/  @P1 MUFU.EX2 R14, R5 ;  /* 0x00000005000e1308 */ /* 0x000e620000000800 */
[----:B------:R-:W-:-:S04]  /*11b0*/  FMUL.FTZ R2, R2, 0.3989422917366027832 ;  /* 0x3ecc422a02027820 */ /* 0x000fc80000410000 */
[----:B------:R-:W-:-:S03]  /*11c0*/  FMUL.FTZ R21, R21, R2 ;  /* 0x0000000215157220 */ /* 0x000fc60000410000 */
[----:B------:R-:W1:Y:S01]  /*11d0*/  MUFU.EX2 R12, R12 ;  /* 0x0000000c000c7308 */ /* 0x000e620000000800 */
[----:B0-----:R-:W-:Y:S02]  /*11e0*/  FMUL.FTZ R28, R3, 0.3989422917366027832 ;  /* 0x3ecc422a031c7820 */ /* 0x001fe40000410000 */
[----:B------:R-:W0:Y:S02]  /*11f0*/  LDC.64 R2, c[0x0][0x218] ;  /* 0x00008600ff027b82 */ /* 0x000e240000000a00 */
[----:B------:R-:W-:Y:S01]  /*1200*/  FMUL.FTZ R13, R7, R28 ;  /* 0x0000001c070d7220 */ /* 0x000fe20000410000 */
[----:B------:R-:W-:Y:S01]  /*1210*/  FFMA.FTZ R7, R20, 0.5, R19 ;  /* 0x3f00000014077823 */ /* 0x000fe20000010013 */
[----:B-1----:R-:W-:-:S05]  /*1220*/  @P1 FADD.FTZ R15, -R14, 1 ;  /* 0x3f8000000e0f1421 */ /* 0x002fca0000010100 */
[----:B------:R-:W-:Y:S01]  /*1230*/  @P1 LOP3.LUT R5, R15, 0x80000000, R8, 0xb8, !PT ;  /* 0x800000000f051812 */ /* 0x000fe200078eb808 */
[----:B------:R-:W-:Y:S01]  /*1240*/  FMUL.FTZ R14, R12, 0.3989422917366027832 ;  /* 0x3ecc422a0c0e7820 */ /* 0x000fe20000410000 */
[----:B------:R-:W-:Y:S01]  /*1250*/  FADD.FTZ R12, R4, 1 ;  /* 0x3f800000040c7421 */ /* 0x000fe20000010000 */
[----:B------:R-:W-:Y:S02]  /*1260*/  FFMA.FTZ R4, R18, 0.5, R13 ;  /* 0x3f00000012047823 */ /* 0x000fe4000001000d */
[----:B------:R-:W-:Y:S01]  /*1270*/  FADD.FTZ R5, R5, 1 ;  /* 0x3f80000005057421 */ /* 0x000fe20000010000 */
[----:B------:R-:W-:Y:S01]  /*1280*/  FMUL.FTZ R14, R17, R14 ;  /* 0x0000000e110e7220 */ /* 0x000fe20000410000 */
[----:B------:R-:W-:-:S03]  /*1290*/  FFMA.FTZ R8, R12, 0.5, R21 ;  /* 0x3f0000000c087823 */ /* 0x000fc60000010015 */
[----:B------:R-:W-:Y:S01]  /*12a0*/  FFMA.FTZ R5, R5, 0.5, R14 ;  /* 0x3f00000005057823 */ /* 0x000fe2000001000e */
[----:B0-----:R-:W-:-:S04]  /*12b0*/  IMAD.WIDE.U32 R2, R0, 0x2, R2 ;  /* 0x0000000200027825 */ /* 0x001fc800078e0002 */
[----:B------:R-:W-:Y:S01]  /*12c0*/  IMAD.WIDE R2, R11, 0x4, R2 ;  /* 0x000000040b027825 */ /* 0x000fe200078e0202 */
[C---:B--2---:R-:W-:Y:S02]  /*12d0*/  PRMT R13, R24.reuse, 0x7632, R13 ;  /* 0x00007632180d7816 */ /* 0x044fe4000000000d */
[----:B------:R-:W-:Y:S02]  /*12e0*/  SHF.L.U32 R24, R24, 0x10, RZ ;  /* 0x0000001018187819 */ /* 0x000fe400000006ff */
[----:B---3--:R-:W-:Y:S02]  /*12f0*/  PRMT R17, R26, 0x7632, R17 ;  /* 0x000076321a117816 */ /* 0x008fe40000000011 */
[----:B------:R-:W-:Y:S01]  /*1300*/  SHF.L.U32 R13, R13, 0x10, RZ ;  /* 0x000000100d0d7819 */ /* 0x000fe200000006ff */
[----:B------:R-:W-:Y:S01]  /*1310*/  FMUL.FTZ R9, R24, R9 ;  /* 0x0000000918097220 */ /* 0x000fe20000410000 */
[----:B------:R-:W-:Y:S02]  /*1320*/  SHF.L.U32 R17, R17, 0x10, RZ ;  /* 0x0000001011117819 */ /* 0x000fe400000006ff */
[----:B------:R-:W-:Y:S01]  /*1330*/  SHF.L.U32 R15, R26, 0x10, RZ ;  /* 0x000000101a0f7819 */ /* 0x000fe200000006ff */
[----:B------:R-:W-:Y:S01]  /*1340*/  FMUL.FTZ R10, R13, R10 ;  /* 0x0000000a0d0a7220 */ /* 0x000fe20000410000 */
[----:B----4-:R-:W-:Y:S01]  /*1350*/  PRMT R13, R25, 0x7632, R13 ;  /* 0x00007632190d7816 */ /* 0x010fe2000000000d */
[----:B------:R-:W-:Y:S01]  /*1360*/  FMUL.FTZ R17, R17, R6 ;  /* 0x0000000611117220 */ /* 0x000fe20000410000 */
[----:B-----5:R-:W-:Y:S01]  /*1370*/  PRMT R12, R27, 0x7632, R12 ;  /* 0x000076321b0c7816 */ /* 0x020fe2000000000c */
[----:B------:R-:W-:Y:S01]  /*1380*/  FMUL.FTZ R16, R15, R16 ;  /* 0x000000100f107220 */ /* 0x000fe20000410000 */
[----:B------:R-:W-:-:S02]  /*1390*/  SHF.L.U32 R6, R25, 0x10, RZ ;  /* 0x0000001019067819 */ /* 0x000fc400000006ff */
[----:B------:R-:W-:Y:S02]  /*13a0*/  SHF.L.U32 R13, R13, 0x10, RZ ;  /* 0x000000100d0d7819 */ /* 0x000fe400000006ff */
[----:B------:R-:W-:Y:S01]  /*13b0*/  SHF.L.U32 R27, R27, 0x10, RZ ;  /* 0x000000101b1b7819 */ /* 0x000fe200000006ff */
[----:B------:R-:W-:Y:S01]  /*13c0*/  FMUL.FTZ R6, R6, R7 ;  /* 0x0000000706067220 */ /* 0x000fe20000410000 */
[----:B------:R-:W-:Y:S01]  /*13d0*/  SHF.L.U32 R12, R12, 0x10, RZ ;  /* 0x000000100c0c7819 */ /* 0x000fe200000006ff */
[----:B------:R-:W-:Y:S01]  /*13e0*/  FMUL.FTZ R13, R13, R4 ;  /* 0x000000040d0d7220 */ /* 0x000fe20000410000 */
[----:B------:R-:W-:Y:S01]  /*13f0*/  F2FP.BF16.F32.PACK_AB R9, R10, R9 ;  /* 0x000000090a09723e */ /* 0x000fe200000010ff */
[----:B------:R-:W-:Y:S01]  /*1400*/  FMUL.FTZ R8, R27, R8 ;  /* 0x000000081b087220 */ /* 0x000fe20000410000 */
[----:B------:R-:W-:Y:S01]  /*1410*/  F2FP.BF16.F32.PACK_AB R7, R17, R16 ;  /* 0x000000101107723e */ /* 0x000fe200000010ff */
[----:B------:R-:W-:Y:S01]  /*1420*/  FMUL.FTZ R5, R12, R5 ;  /* 0x000000050c057220 */ /* 0x000fe20000410000 */
[----:B------:R-:W-:Y:S01]  /*1430*/  F2FP.BF16.F32.PACK_AB R11, R13, R6 ;  /* 0x000000060d0b723e */ /* 0x000fe200000010ff */
[----:B------:R-:W-:Y:S03]  /*1440*/  STG.E desc[UR4][R2.64], R9 ;  /* 0x0000000902007986 */ /* 0x000fe6000c101904 */
[----:B------:R-:W-:Y:S01]  /*1450*/  F2FP.BF16.F32.PACK_AB R5, R5, R8 ;  /* 0x000000080505723e */ /* 0x000fe200000010ff */
[----:B------:R-:W-:Y:S04]  /*1460*/  STG.E desc[UR4][R2.64+0x200], R7 ;  /* 0x0002000702007986 */ /* 0x000fe8000c101904 */
[----:B------:R-:W-:Y:S04]  /*1470*/  STG.E desc[UR4][R2.64+0x400], R11 ;  /* 0x0004000b02007986 */ /* 0x000fe8000c101904 */
[----:B------:R-:W-:Y:S01]  /*1480*/  STG.E desc[UR4][R2.64+0x600], R5 ;  /* 0x0006000502007986 */ /* 0x000fe2000c101904 */
[----:B------:R-:W-:Y:S05]  /*1490*/  EXIT ;  /* 0x000000000000794d */ /* 0x000fea0003800000 */
.L_x_848:
[----:B------:R-:W0:Y:S02]  /*14a0*/  S2R R3, SR_TID.X ;  /* 0x0000000000037919 */ /* 0x000e240000002100 */
[----:B0-----:R-:W-:Y:S01]  /*14b0*/  ISETP.GE.AND P0, PT, R3, R2, PT ;  /* 0x000000020300720c */ /* 0x001fe20003f06270 */
[----:B------:R-:W-:-:S12]  /*14c0*/  IMAD.MOV.U32 R23, RZ, RZ, R3 ;  /* 0x000000ffff177224 */ /* 0x000fd800078e0003 */
[----:B------:R-:W-:Y:S02]  /*14d0*/  @!P0 IADD3 R22, R0, R23, RZ ;  /* 0x0000001700168210 */ /* 0x000fe40007ffe0ff */
[----:B------:R-:W-:-:S04]  /*14e0*/  @!P0 IADD3 R23, R23, 0x80, RZ ;  /* 0x0000008017178810 */ /* 0x000fc80007ffe0ff */
[----:B------:R-:W-:-:S13]  /*14f0*/  ISETP.GE.AND P2, PT, R23, R2, PT ;  /* 0x000000021700720c */ /* 0x000fda0003f46270 */
[----:B------:R-:W-:Y:S01]  /*1500*/  @!P2 IADD3 R25, R0, R23, RZ ;  /* 0x000000170019a210 */ /* 0x000fe20007ffe0ff */
[----:B------:R-:W0:Y:S01]  /*1510*/  @!P2 LDC.64 R20, c[0x0][0x220] ;  /* 0x00008800ff14ab82 */ /* 0x000e220000000a00 */
[----:B------:R-:W-:-:S04]  /*1520*/  @!P2 IADD3 R23, R23, 0x80, RZ ;  /* 0x000000801717a810 */ /* 0x000fc80007ffe0ff */
[----:B------:R-:W-:-:S03]  /*1530*/  ISETP.GE.AND P3, PT, R23, R2, PT ;  /* 0x000000021700720c */ /* 0x000fc60003f66270 */
[----:B------:R-:W1:Y:S10]  /*1540*/  @!P2 LDC.64 R4, c[0x0][0x228] ;  /* 0x00008a00ff04ab82 */ /* 0x000e740000000a00 */
[----:B------:R-:W-:Y:S01]  /*1550*/  @!P3 IADD3 R7, R0, R23, RZ ;  /* 0x000000170007b210 */ /* 0x000fe20007ffe0ff */
[----:B------:R-:W2:Y:S01]  /*1560*/  @!P3 LDC.64 R18, c[0x0][0x220] ;  /* 0x00008800ff12bb82 */ /* 0x000ea20000000a00 */
[----:B------:R-:W-:-:S04]  /*1570*/  @!P3 IADD3 R23, R23, 0x80, RZ ;  /* 0x000000801717b810 */ /* 0x000fc80007ffe0ff */
[----:B------:R-:W-:Y:S01]  /*1580*/  ISETP.GE.AND P4, PT, R23, R2, PT ;  /* 0x000000021700720c */ /* 0x000fe20003f86270 */
[C---:B0-----:R-:W-:Y:S02]  /*1590*/  @!P2 IMAD.WIDE.U32 R20, R25.reuse, 0x2, R20 ;  /* 0x000000021914a825 */ /* 0x041fe400078e0014 */
[----:B------:R-:W0:Y:S02]  /*15a0*/  @!P3 LDC.64 R16, c[0x0][0x228] ;  /* 0x00008a00ff10bb82 */ /* 0x000e240000000a00 */
[--C-:B-1----:R-:W-:Y:S01]  /*15b0*/  @!P2 IMAD.WIDE.U32 R24, R25, 0x2, R4.reuse ;  /* 0x000000021918a825 */ /* 0x102fe200078e0004 */
[----:B------:R-:W-:Y:S02]  /*15c0*/  PRMT R4, RZ, 0x7610, R4 ;  /* 0x00007610ff047816 */ /* 0x000fe40000000004 */
[----:B------:R-:W-:-:S05]  /*15d0*/  PRMT R5, RZ, 0x7610, R5 ;  /* 0x00007610ff057816 */ /* 0x000fca0000000005 */
[C---:B------:R-:W-:Y:S01]  /*15e0*/  @!P4 IADD3 R9, R0.reuse, R23, RZ ;  /* 0x000000170009c210 */ /* 0x040fe20007ffe0ff */
[----:B------:R-:W1:Y:S01]  /*15f0*/  @!P4 LDC.64 R26, c[0x0][0x220] ;  /* 0x00008800ff1acb82 */ /* 0x000e620000000a00 */
[----:B------:R-:W-:Y:S01]  /*1600*/  @!P4 IADD3 R23, R23, 0x80, RZ ;  /* 0x000000801717c810 */ /* 0x000fe20007ffe0ff */
[----:B------:R-:W5:Y:S03]  /*1610*/  @!P2 LDG.E.U16 R4, desc[UR4][R20.64] ;  /* 0x000000041404a981 */ /* 0x000f66000c1e1500 */
[----:B------:R-:W-:Y:S01]  /*1620*/  ISETP.GE.AND P1, PT, R23, R2, PT ;  /* 0x000000021700720c */ /* 0x000fe20003f26270 */
[----:B------:R3:W5:Y:S01]  /*1630*/  @!P2 LDG.E.U16 R5, desc[UR4][R24.64] ;  /* 0x000000041805a981 */ /* 0x000762000c1e1500 */
[----:B------:R-:W-:Y:S01]  /*1640*/  PRMT R6, RZ, 0x7610, R6 ;  /* 0x00007610ff067816 */ /* 0x000fe20000000006 */
[C---:B--2---:R-:W-:Y:S01]  /*1650*/  @!P3 IMAD.WIDE.U32 R18, R7.reuse, 0x2, R18 ;  /* 0x000000020712b825 */ /* 0x044fe200078e0012 */
[----:B------:R-:W2:Y:S03]  /*1660*/  @!P4 LDC.64 R14, c[0x0][0x228] ;  /* 0x00008a00ff0ecb82 */ /* 0x000ea60000000a00 */
[----:B0-----:R-:W-:Y:S01]  /*1670*/  @!P3 IMAD.WIDE.U32 R16, R7, 0x2, R16 ;  /* 0x000000020710b825 */ /* 0x001fe200078e0010 */
[----:B------:R0:W5:Y:S05]  /*1680*/  @!P3 LDG.E.U16 R6, desc[UR4][R18.64] ;  /* 0x000000041206b981 */ /* 0x00016a000c1e1500 */
[----:B------:R-:W-:Y:S01]  /*1690*/  @!P1 IADD3 R11, R0, R23, RZ ;  /* 0x00000017000b9210 */ /* 0x000fe20007ffe0ff */
[----:B------:R-:W4:Y:S01]  /*16a0*/  @!P1 LDC.64 R12, c[0x0][0x220] ;  /* 0x00008800ff0c9b82 */ /* 0x000f220000000a00 */
[----:B------:R-:W-:-:S04]  /*16b0*/  @!P1 IADD3 R23, R23, 0x80, RZ ;  /* 0x0000008017179810 */ /* 0x000fc80007ffe0ff */
[CC--:B------:R-:W-:Y:S02]  /*16c0*/  ISETP.GE.AND P2, PT, R23.reuse, R2.reuse, PT ;  /* 0x000000021700720c */ /* 0x0c0fe40003f46270 */
[----:B------:R-:W-:Y:S01]  /*16d0*/  PRMT R7, RZ, 0x7610, R7 ;  /* 0x00007610ff077816 */ /* 0x000fe20000000007 */
[----:B---3--:R-:W3:Y:S05]  /*16e0*/  @!P1 LDC.64 R24, c[0x0][0x228] ;  /* 0x00008a00ff189b82 */ /* 0x008eea0000000a00 */
[----:B------:R2:W5:Y:S05]  /*16f0*/  @!P3 LDG.E.U16 R7, desc[UR4][R16.64] ;  /* 0x000000041007b981 */ /* 0x00056a000c1e1500 */
[----:B0-----:R-:W-:Y:S01]  /*1700*/  @!P2 IADD3 R19, R0, R23, RZ ;  /* 0x000000170013a210 */ /* 0x001fe20007ffe0ff */
[----:B------:R-:W-:Y:S01]  /*1710*/  @!P2 VIADD R23, R23, 0x80 ;  /* 0x000000801717a836 */ /* 0x000fe20000000000 */
[----:B------:R-:W-:Y:S01]  /*1720*/  PRMT R10, RZ, 0x7610, R10 ;  /* 0x00007610ff0a7816 */ /* 0x000fe2000000000a */
[----:B-1----:R-:W-:Y:S01]  /*1730*/  @!P4 IMAD.WIDE.U32 R26, R9, 0x2, R26 ;  /* 0x00000002091ac825 */ /* 0x002fe200078e001a */
[----:B------:R-:W-:Y:S01]  /*1740*/  PRMT R8, RZ, 0x7610, R8 ;  /* 0x00007610ff087816 */ /* 0x000fe20000000008 */
[----:B------:R-:W0:Y:S01]  /*1750*/  @!P2 LDC.64 R20, c[0x0][0x220] ;  /* 0x00008800ff14ab82 */ /* 0x000e220000000a00 */
[----:B------:R-:W-:Y:S01]  /*1760*/  ISETP.GE.AND P3, PT, R23, R2, PT ;  /* 0x000000021700720c */ /* 0x000fe20003f66270 */
[----:B----4-:R-:W-:-:S03]  /*1770*/  @!P1 IMAD.WIDE.U32 R12, R11, 0x2, R12 ;  /* 0x000000020b0c9825 */ /* 0x010fc600078e000c */
[----:B------:R-:W5:Y:S01]  /*1780*/  @!P4 LDG.E.U16 R8, desc[UR4][R26.64] ;  /* 0x000000041a08c981 */ /* 0x000f62000c1e1500 */
[----:B--2---:R-:W-:Y:S02]  /*1790*/  @!P4 IMAD.WIDE.U32 R14, R9, 0x2, R14 ;  /* 0x00000002090ec825 */ /* 0x004fe400078e000e */
[----:B------:R-:W1:Y:S01]  /*17a0*/  @!P2 LDC.64 R16, c[0x0][0x228] ;  /* 0x00008a00ff10ab82 */ /* 0x000e620000000a00 */
[----:B------:R2:W5:Y:S07]  /*17b0*/  @!P1 LDG.E.U16 R10, desc[UR4][R12.64] ;  /* 0x000000040c0a9981 */ /* 0x00056e000c1e1500 */
[----:B--2---:R-:W2:Y:S01]  /*17c0*/  @!P3 LDC.64 R12, c[0x0][0x220] ;  /* 0x00008800ff0cbb82 */ /* 0x004ea20000000a00 */
[----:B---3--:R-:W-:Y:S01]  /*17d0*/  @!P1 IMAD.WIDE.U32 R24, R11, 0x2, R24 ;  /* 0x000000020b189825 */ /* 0x008fe200078e0018 */
[----:B------:R-:W-:-:S02]  /*17e0*/  PRMT R11, RZ, 0x7610, R11 ;  /* 0x00007610ff0b7816 */ /* 0x000fc4000000000b */
[----:B------:R-:W-:Y:S02]  /*17f0*/  PRMT R9, RZ, 0x7610, R9 ;  /* 0x00007610ff097816 */ /* 0x000fe40000000009 */
[----:B------:R-:W-:Y:S02]  /*1800*/  @!P3 IADD3 R27, R0, R23, RZ ;  /* 0x00000017001bb210 */ /* 0x000fe40007ffe0ff */
[----:B------:R3:W5:Y:S04]  /*1810*/  @!P1 LDG.E.U16 R11, desc[UR4][R24.64] ;  /* 0x00000004180b9981 */ /* 0x000768000c1e1500 */
[----:B------:R4:W5:Y:S01]  /*1820*/  @!P4 LDG.E.U16 R9, desc[UR4][R14.64] ;  /* 0x000000040e09c981 */ /* 0x000962000c1e1500 */
[----:B---3--:R-:W-:Y:S01]  /*1830*/  PRMT R24, RZ, 0x7610, R24 ;  /* 0x00007610ff187816 */ /* 0x008fe20000000018 */
[----:B----4-:R-:W3:Y:S01]  /*1840*/  @!P3 LDC.64 R14, c[0x0][0x228] ;  /* 0x00008a00ff0ebb82 */ /* 0x010ee20000000a00 */
[----:B--2---:R-:W-:-:S05]  /*1850*/  @!P3 IMAD.WIDE.U32 R12, R27, 0x2, R12 ;  /* 0x000000021b0cb825 */ /* 0x004fca00078e000c */
[----:B------:R2:W5:Y:S01]  /*1860*/  @!P3 LDG.E.U16 R24, desc[UR4][R12.64] ;  /* 0x000000040c18b981 */ /* 0x000562000c1e1500 */
[----:B------:R-:W-:Y:S01]  /*1870*/  @!P3 IADD3 R23, R23, 0x80, RZ ;  /* 0x000000801717b810 */ /* 0x000fe20007ffe0ff */
[----:B--2---:R-:W2:Y:S03]  /*1880*/  @!P0 LDC.64 R12, c[0x0][0x220] ;  /* 0x00008800ff0c8b82 */ /* 0x004ea60000000a00 */
[----:B------:R-:W-:Y:S01]  /*1890*/  ISETP.GE.AND P1, PT, R23, R2, PT ;  /* 0x000000021700720c */ /* 0x000fe20003f26270 */
[C---:B0-----:R-:W-:Y:S01]  /*18a0*/  @!P2 IMAD.WIDE.U32 R20, R19.reuse, 0x2, R20 ;  /* 0x000000021314a825 */ /* 0x041fe200078e0014 */
[----:B------:R-:W-:Y:S02]  /*18b0*/  PRMT R25, RZ, 0x7610, R25 ;  /* 0x00007610ff197816 */ /* 0x000fe40000000019 */
[----:B------:R-:W-:Y:S01]  /*18c0*/  PRMT R18, RZ, 0x7610, R18 ;  /* 0x00007610ff127816 */ /* 0x000fe20000000012 */
[----:B-1----:R-:W-:Y:S01]  /*18d0*/  @!P2 IMAD.WIDE.U32 R16, R19, 0x2, R16 ;  /* 0x000000021310a825 */ /* 0x002fe200078e0010 */
[----:B------:R-:W-:-:S03]  /*18e0*/  PRMT R19, RZ, 0x7610, R19 ;  /* 0x00007610ff137816 */ /* 0x000fc60000000013 */
[----:B---3--:R-:W-:Y:S01]  /*18f0*/  @!P3 IMAD.WIDE.U32 R14, R27, 0x2, R14 ;  /* 0x000000021b0eb825 */ /* 0x008fe200078e000e */
[----:B------:R0:W5:Y:S04]  /*1900*/  @!P2 LDG.E.U16 R18, desc[UR4][R20.64] ;  /* 0x000000041412a981 */ /* 0x000168000c1e1500 */
[----:B------:R2:W5:Y:S04]  /*1910*/  @!P3 LDG.E.U16 R25, desc[UR4][R14.64] ;  /* 0x000000040e19b981 */ /* 0x000568000c1e1500 */
[----:B------:R1:W5:Y:S01]  /*1920*/  @!P2 LDG.E.U16 R19, desc[UR4][R16.64] ;  /* 0x000000041013a981 */ /* 0x000362000c1e1500 */
[----:B0-----:R-:W0:Y:S01]  /*1930*/  @!P1 LDC.64 R20, c[0x0][0x220] ;  /* 0x00008800ff149b82 */ /* 0x001e220000000a00 */
[----:B--2---:R-:W-:-:S07]  /*1940*/  @!P0 IMAD.WIDE.U32 R14, R22, 0x2, R12 ;  /* 0x00000002160e8825 */ /* 0x004fce00078e000c */
[----:B-1----:R-:W1:Y:S08]  /*1950*/  @!P1 LDC.64 R16, c[0x0][0x228] ;  /* 0x00008a00ff109b82 */ /* 0x002e700000000a00 */
[----:B------:R-:W2:Y:S01]  /*1960*/  @!P0 LDC.64 R12, c[0x0][0x228] ;  /* 0x00008a00ff0c8b82 */ /* 0x000ea20000000a00 */
[----:B------:R-:W-:Y:S02]  /*1970*/  @!P1 IADD3 R23, R0, R23, RZ ;  /* 0x0000001700179210 */ /* 0x000fe40007ffe0ff */
[----:B------:R-:W-:-:S02]  /*1980*/  PRMT R26, RZ, 0x7610, R26 ;  /* 0x00007610ff1a7816 */ /* 0x000fc4000000001a */
[----:B------:R-:W-:Y:S01]  /*1990*/  PRMT R27, RZ, 0x7610, R27 ;  /* 0x00007610ff1b7816 */ /* 0x000fe2000000001b */
[----:B0-----:R-:W-:-:S05]  /*19a0*/  @!P1 IMAD.WIDE.U32 R20, R23, 0x2, R20 ;  /* 0x0000000217149825 */ /* 0x001fca00078e0014 */
[----:B------:R0:W5:Y:S01]  /*19b0*/  @!P0 LDG.E.U16 R27, desc[UR4][R14.64] ;  /* 0x000000040e1b8981 */ /* 0x000162000c1e1500 */
[----:B-1----:R-:W-:Y:S01]  /*19c0*/  @!P1 IMAD.WIDE.U32 R16, R23, 0x2, R16 ;  /* 0x0000000217109825 */ /* 0x002fe200078e0010 */
[----:B------:R-:W-:-:S04]  /*19d0*/  PRMT R23, RZ, 0x7610, R23 ;  /* 0x00007610ff177816 */ /* 0x000fc80000000017 */
[----:B------:R0:W5:Y:S01]  /*19e0*/  @!P1 LDG.E.U16 R26, desc[UR4][R16.64] ;  /* 0x00000004101a9981 */ /* 0x000162000c1e1500 */
[----:B--2---:R-:W-:Y:S01]  /*19f0*/  @!P0 IMAD.WIDE.U32 R12, R22, 0x2, R12 ;  /* 0x00000002160c8825 */ /* 0x004fe200078e000c */
[----:B------:R-:W-:Y:S02]  /*1a00*/  PRMT R22, RZ, 0x7610, R22 ;  /* 0x00007610ff167816 */ /* 0x000fe40000000016 */
[----:B------:R0:W5:Y:S04]  /*1a10*/  @!P1 LDG.E.U16 R23, desc[UR4][R20.64] ;  /* 0x0000000414179981 */ /* 0x000168000c1e1500 */
[----:B------:R0:W5:Y:S01]  /*1a20*/  @!P0 LDG.E.U16 R22, desc[UR4][R12.64] ;  /* 0x000000040c168981 */ /* 0x000162000c1e1500 */
[----:B------:R-:W-:Y:S04]  /*1a30*/  BSSY B0, `(.L_x_849) ;  /* 0x000002d000007945 */ /* 0x000fe80003800000 */
[----:B------:R-:W-:Y:S05]  /*1a40*/  @P0 BRA `(.L_x_850) ;  /* 0x0000000000ac0947 */ /* 0x000fea0003800000 */
[----:B0----5:R-:W-:Y:S01]  /*1a50*/  SHF.L.U32 R12, R22, 0x10, RZ ;  /* 0x00000010160c7819 */ /* 0x021fe200000006ff */
[----:B------:R-:W-:Y:S01]  /*1a60*/  HFMA2.MMA R20, -RZ, RZ, 0.8349609375, 5.424022674560546875e-06 ;  /* 0x3aae005bff147435 */ /* 0x000fe200000001ff */
[----:B------:R-:W-:Y:S01]  /*1a70*/  MOV R16, 0x38eb4c3a ;  /* 0x38eb4c3a00107802 */ /* 0x000fe20000000f00 */
[----:B------:R-:W-:Y:S01]  /*1a80*/  IMAD.U32 R27, R27, 0x10000, RZ ;  /* 0x000100001b1b7824 */ /* 0x000fe200078e00ff */
[----:B------:R-:W-:Y:S01]  /*1a90*/  MOV R17, 0x3c09919f ;  /* 0x3c09919f00117802 */ /* 0x000fe20000000f00 */
[----:B------:R-:W-:-:S04]  /*1aa0*/  FMUL.FTZ R13, R12, 0.70710676908493041992 ;  /* 0x3f3504f30c0d7820 */ /* 0x000fc80000410000 */
[C---:B------:R-:W-:Y:S01]  /*1ab0*/  FADD.FTZ R14, |R13|.reuse, -RZ ;  /* 0x800000ff0d0e7221 */ /* 0x040fe20000010200 */
[C---:B------:R-:W-:Y:S01]  /*1ac0*/  FMUL.FTZ R15, R13.reuse, R13 ;  /* 0x0000000d0d0f7220 */ /* 0x040fe20000410000 */
[----:B------:R-:W-:-:S04]  /*1ad0*/  FSETP.GE.FTZ.AND P1, PT, |R13|, 1.0029599666595458984, PT ;  /* 0x3f8060fe0d00780b */ /* 0x000fc80003f36200 */
[C---:B------:R-:W-:Y:S01]  /*1ae0*/  FSEL R15, R14.reuse, R15, P1 ;  /* 0x0000000f0e0f7208 */ /* 0x040fe20000800000 */
[----:B------:R-:W-:Y:S01]  /*1af0*/  FADD.FTZ R14, -R14, -RZ ;  /* 0x800000ff0e0e7221 */ /* 0x000fe20000010100 */
[----:B------:R-:W-:Y:S02]  /*1b00*/  FSEL R16, R16, 8.4834944573231041431e-05, P1 ;  /* 0x38b1e96a10107808 */ /* 0x000fe40000800000 */
[----:B------:R-:W-:Y:S02]  /*1b10*/  FSEL R20, -R20, -0.00082130916416645050049, P1 ;  /* 0xba574d2014147808 */ /* 0x000fe40000800100 */
[----:B------:R-:W-:-:S03]  /*1b20*/  FSEL R17, R17, 0.0052134888246655464172, P1 ;  /* 0x3baad5ea11117808 */ /* 0x000fc60000800000 */
[----:B------:R-:W-:Y:S01]  /*1b30*/  FFMA.FTZ R16, R15, R16, R20 ;  /* 0x000000100f107223 */ /* 0x000fe20000010014 */
[----:B------:R-:W-:-:S03]  /*1b40*/  MOV R20, 0x3f210a14 ;  /* 0x3f210a1400147802 */ /* 0x000fc60000000f00 */
[----:B------:R-:W-:Y:S01]  /*1b50*/  FFMA.FTZ R16, R15, R16, R17 ;  /* 0x000000100f107223 */ /* 0x000fe20000010011 */
[----:B------:R-:W-:Y:S01]  /*1b60*/  HFMA2.MMA R17, -RZ, RZ, 1.28515625, -179.25 ;  /* 0x3d24d99aff117435 */ /* 0x000fe200000001ff */
[----:B------:R-:W-:-:S09]  /*1b70*/  FSEL R20, R20, 0.12837915122509002686, P1 ;  /* 0x3e0375d314147808 */ /* 0x000fd20000800000 */
[----:B------:R-:W-:-:S05]  /*1b80*/  FSEL R17, -R17, -0.026868773624300956726, P1 ;  /* 0xbcdc1be711117808 */ /* 0x000fca0000800100 */
[----:B------:R-:W-:Y:S01]  /*1b90*/  FFMA.FTZ R16, R15, R16, R17 ;  /* 0x000000100f107223 */ /* 0x000fe20000010011 */
[----:B------:R-:W-:-:S04]  /*1ba0*/  MOV R17, 0x3e235519 ;  /* 0x3e23551900117802 */ /* 0x000fc80000000f00 */
[----:B------:R-:W-:-:S05]  /*1bb0*/  FSEL R17, R17, 0.11284004896879196167, P1 ;  /* 0x3de718af11117808 */ /* 0x000fca0000800000 */
[----:B------:R-:W-:Y:S01]  /*1bc0*/  FFMA.FTZ R16, R15, R16, R17 ;  /* 0x000000100f107223 */ /* 0x000fe20000010011 */
[----:B------:R-:W-:-:S10]  /*1bd0*/  HFMA2.MMA R17, -RZ, RZ, 1.8525390625, -0.310791015625 ;  /* 0x3f69b4f9ff117435 */ /* 0x000fd400000001ff */
[----:B------:R-:W-:-:S05]  /*1be0*/  FSEL R17, R17, -0.37612664699554443359, P1 ;  /* 0xbec093ac11117808 */ /* 0x000fca0000800000 */
[----:B------:R-:W-:Y:S01]  /*1bf0*/  FFMA.FTZ R16, R15, R16, R17 ;  /* 0x000000100f107223 */ /* 0x000fe20000010011 */
[----:B------:R-:W-:-:S03]  /*1c00*/  FMUL.FTZ R17, R12, -0.5 ;  /* 0xbf0000000c117820 */ /* 0x000fc60000410000 */
[----:B------:R-:W-:Y:S01]  /*1c10*/  FFMA.FTZ R16, R15, R16, R20 ;  /* 0x000000100f107223 */ /* 0x000fe20000010014 */
[----:B------:R-:W-:Y:S01]  /*1c20*/  FSEL R15, R14, R13, P1 ;  /* 0x0000000d0e0f7208 */ /* 0x000fe20000800000 */
[----:B------:R-:W-:-:S04]  /*1c30*/  FMUL.FTZ R17, R12, R17 ;  /* 0x000000110c117220 */ /* 0x000fc80000410000 */
[----:B------:R-:W-:Y:S01]  /*1c40*/  FFMA.FTZ R14, R16, R15, R15 ;  /* 0x0000000f100e7223 */ /* 0x000fe2000001000f */
[----:B------:R-:W-:-:S03]  /*1c50*/  FMUL.FTZ R17, R17, 1.4426950216293334961 ;  /* 0x3fb8aa3b11117820 */ /* 0x000fc60000410000 */
[----:B------:R-:W0:Y:S08]  /*1c60*/  @P1 MUFU.EX2 R15, R14 ;  /* 0x0000000e000f1308 */ /* 0x000e300000000800 */
        /* <DEDUP_REMOVED lines=9> */
.L_x_850:
[----:B------:R-:W-:Y:S05]  /*1d00*/  BSYNC B0 ;  /* 0x0000000000007941 */ /* 0x000fea0003800000 */
.L_x_849:
[----:B0-----:R-:W-:Y:S01]  /*1d10*/  IADD3 R13, R3, 0x80, RZ ;  /* 0x00000080030d7810 */ /* 0x001fe20007ffe0ff */
[----:B------:R-:W-:Y:S03]  /*1d20*/  BSSY B0, `(.L_x_851) ;  /* 0x000002e000007945 */ /* 0x000fe60003800000 */
[----:B------:R-:W-:-:S13]  /*1d30*/  ISETP.GE.AND P1, PT, R13, R2, PT ;  /* 0x000000020d00720c */ /* 0x000fda0003f26270 */
[----:B------:R-:W-:Y:S05]  /*1d40*/  @P1 BRA `(.L_x_852) ;  /* 0x0000000000ac1947 */ /* 0x000fea0003800000 */
[----:B-----5:R-:W-:Y:S01]  /*1d50*/  SHF.L.U32 R5, R5, 0x10, RZ ;  /* 0x0000001005057819 */ /* 0x020fe200000006ff */
[----:B------:R-:W-:Y:S01]  /*1d60*/  HFMA2.MMA R17, -RZ, RZ, 0.61474609375, 16.90625 ;  /* 0x38eb4c3aff117435 */ /* 0x000fe200000001ff */
[----:B------:R-:W-:Y:S01]  /*1d70*/  MOV R21, 0x3aae005b ;  /* 0x3aae005b00157802 */ /* 0x000fe20000000f00 */
[----:B------:R-:W-:Y:S01]  /*1d80*/  HFMA2.MMA R20, -RZ, RZ, 1.0087890625, -0.000686168670654296875 ;  /* 0x3c09919fff147435 */ /* 0x000fe200000001ff */
[----:B------:R-:W-:Y:S01]  /*1d90*/  SHF.L.U32 R4, R4, 0x10, RZ ;  /* 0x0000001004047819 */ /* 0x000fe200000006ff */
        /* <DEDUP_REMOVED lines=10> */
[----:B------:R-:W-:-:S03]  /*1e40*/  HFMA2.MMA R21, -RZ, RZ, 1.7822265625, 0.000185489654541015625 ;  /* 0x3f210a14ff157435 */ /* 0x000fc600000001ff */
[----:B------:R-:W-:Y:S01]  /*1e50*/  FFMA.FTZ R17, R16, R17, R20 ;  /* 0x0000001110117223 */ /* 0x000fe20000010014 */
[----:B------:R-:W-:-:S04]  /*1e60*/  MOV R20, 0x3d24d99a ;  /* 0x3d24d99a00147802 */ /* 0x000fc80000000f00 */
[----:B------:R-:W-:Y:S02]  /*1e70*/  FSEL R20, -R20, -0.026868773624300956726, P1 ;  /* 0xbcdc1be714147808 */ /* 0x000fe40000800100 */
[----:B------:R-:W-:-:S03]  /*1e80*/  FSEL R21, R21, 0.12837915122509002686, P1 ;  /* 0x3e0375d315157808 */ /* 0x000fc60000800000 */
[----:B------:R-:W-:Y:S01]  /*1e90*/  FFMA.FTZ R17, R16, R17, R20 ;  /* 0x0000001110117223 */ /* 0x000fe20000010014 */
[----:B------:R-:W-:-:S10]  /*1ea0*/  HFMA2.MMA R20, -RZ, RZ, 1.5341796875, 81.5625 ;  /* 0x3e235519ff147435 */ /* 0x000fd400000001ff */
[----:B------:R-:W-:-:S05]  /*1eb0*/  FSEL R20, R20, 0.11284004896879196167, P1 ;  /* 0x3de718af14147808 */ /* 0x000fca0000800000 */
[----:B------:R-:W-:Y:S01]  /*1ec0*/  FFMA.FTZ R17, R16, R17, R20 ;  /* 0x0000001110117223 */ /* 0x000fe20000010014 */
[----:B------:R-:W-:-:S04]  /*1ed0*/  MOV R20, 0x3f69b4f9 ;  /* 0x3f69b4f900147802 */ /* 0x000fc80000000f00 */
        /* <DEDUP_REMOVED lines=18> */
.L_x_852:
[----:B------:R-:W-:Y:S05]  /*2000*/  BSYNC B0 ;  /* 0x0000000000007941 */ /* 0x000fea0003800000 */
.L_x_851:
[----:B-----5:R-:W-:Y:S01]  /*2010*/  IADD3 R5, R3, 0x100, RZ ;  /* 0x0000010003057810 */ /* 0x020fe20007ffe0ff */
[----:B------:R-:W-:Y:S03]  /*2020*/  BSSY B0, `(.L_x_853) ;  /* 0x000002e000007945 */ /* 0x000fe60003800000 */
[----:B------:R-:W-:-:S13]  /*2030*/  ISETP.GE.AND P1, PT, R5, R2, PT ;  /* 0x000000020500720c */ /* 0x000fda0003f26270 */
[----:B------:R-:W-:Y:S05]  /*2040*/  @P1 BRA `(.L_x_854) ;  /* 0x0000000000ac1947 */ /* 0x000fea0003800000 */
[----:B------:R-:W-:Y:S01]  /*2050*/  IMAD.U32 R7, R7, 0x10000, RZ ;  /* 0x0001000007077824 */ /* 0x000fe200078e00ff */
[----:B------:R-:W-:Y:S01]  /*2060*/  HFMA2.MMA R20, -RZ, RZ, 0.8349609375, 5.424022674560546875e-06 ;  /* 0x3aae005bff147435 */ /* 0x000fe200000001ff */
[----:B------:R-:W-:Y:S02]  /*2070*/  MOV R16, 0x38eb4c3a ;  /* 0x38eb4c3a00107802 */ /* 0x000fe40000000f00 */
[----:B------:R-:W-:Y:S01]  /*2080*/  FMUL.FTZ R5, R7, 0.70710676908493041992 ;  /* 0x3f3504f307057820 */ /* 0x000fe20000410000 */
[----:B------:R-:W-:Y:S02]  /*2090*/  MOV R17, 0x3c09919f ;  /* 0x3c09919f00117802 */ /* 0x000fe40000000f00 */
[----:B------:R-:W-:Y:S01]  /*20a0*/  SHF.L.U32 R6, R6, 0x10, RZ ;  /* 0x0000001006067819 */ /* 0x000fe200000006ff */
[C---:B------:R-:W-:Y:S01]  /*20b0*/  FADD.FTZ R4, |R5|.reuse, -RZ ;  /* 0x800000ff05047221 */ /* 0x040fe20000010200 */
[C---:B------:R-:W-:Y:S01]  /*20c0*/  FMUL.FTZ R15, R5.reuse, R5 ;  /* 0x00000005050f7220 */ /* 0x040fe20000410000 */
[----:B------:R-:W-:-:S04]  /*20d0*/  FSETP.GE.FTZ.AND P1, PT, |R5|, 1.0029599666595458984, PT ;  /* 0x3f8060fe0500780b */ /* 0x000fc80003f36200 */
[C---:B------:R-:W-:Y:S01]  /*20e0*/  FSEL R15, R4.reuse, R15, P1 ;  /* 0x0000000f040f7208 */ /* 0x040fe20000800000 */
[----:B------:R-:W-:Y:S01]  /*20f0*/  FADD.FTZ R4, -R4, -RZ ;  /* 0x800000ff04047221 */ /* 0x000fe20000010100 */
[----:B------:R-:W-:Y:S02]  /*2100*/  FSEL R16, R16, 8.4834944573231041431e-05, P1 ;  /* 0x38b1e96a10107808 */ /* 0x000fe40000800000 */
[----:B------:R-:W-:Y:S02]  /*2110*/  FSEL R20, -R20, -0.00082130916416645050049, P1 ;  /* 0xba574d2014147808 */ /* 0x000fe40000800100 */
[----:B------:R-:W-:Y:S02]  /*2120*/  FSEL R17, R17, 0.0052134888246655464172, P1 ;  /* 0x3baad5ea11117808 */ /* 0x000fe40000800000 */
[----:B------:R-:W-:Y:S01]  /*2130*/  FSEL R21, R4, R5, P1 ;  /* 0x0000000504157208 */ /* 0x000fe20000800000 */
[----:B------:R-:W-:Y:S01]  /*2140*/  FFMA.FTZ R16, R15, R16, R20 ;  /* 0x000000100f107223 */ /* 0x000fe20000010014 */
[----:B------:R-:W-:Y:S01]  /*2150*/  HFMA2.MMA R20, -RZ, RZ, 1.28515625, -179.25 ;  /* 0x3d24d99aff147435 */ /* 0x000fe200000001ff */
[----:B------:R-:W-:-:S02]  /*2160*/  FMUL.FTZ R4, R7, -0.5 ;  /* 0xbf00000007047820 */ /* 0x000fc40000410000 */
[----:B------:R-:W-:Y:S01]  /*2170*/  FFMA.FTZ R16, R15, R16, R17 ;  /* 0x000000100f107223 */ /* 0x000fe20000010011 */
[----:B------:R-:W-:-:S04]  /*2180*/  MOV R17, 0x3e235519 ;  /* 0x3e23551900117802 */ /* 0x000fc80000000f00 */
[----:B------:R-:W-:Y:S02]  /*2190*/  FSEL R17, R17, 0.11284004896879196167, P1 ;  /* 0x3de718af11117808 */ /* 0x000fe40000800000 */
[----:B------:R-:W-:-:S05]  /*21a0*/  FSEL R20, -R20, -0.026868773624300956726, P1 ;  /* 0xbcdc1be714147808 */ /* 0x000fca0000800100 */
[----:B------:R-:W-:Y:S01]  /*21b0*/  FFMA.FTZ R16, R15, R16, R20 ;  /* 0x000000100f107223 */ /* 0x000fe20000010014 */
[----:B------:R-:W-:-:S03]  /*21c0*/  HFMA2.MMA R20, -RZ, RZ, 1.8525390625, -0.310791015625 ;  /* 0x3f69b4f9ff147435 */ /* 0x000fc600000001ff */
[----:B------:R-:W-:Y:S01]  /*21d0*/  FFMA.FTZ R16, R15, R16, R17 ;  /* 0x000000100f107223 */ /* 0x000fe20000010011 */
[----:B------:R-:W-:-:S04]  /*21e0*/  MOV R17, 0x3f210a14 ;  /* 0x3f210a1400117802 */ /* 0x000fc80000000f00 */
[----:B------:R-:W-:Y:S02]  /*21f0*/  FSEL R17, R17, 0.12837915122509002686, P1 ;  /* 0x3e0375d311117808 */ /* 0x000fe40000800000 */
[----:B------:R-:W-:-:S05]  /*2200*/  FSEL R20, R20, -0.37612664699554443359, P1 ;  /* 0xbec093ac14147808 */ /* 0x000fca0000800000 */
[----:B------:R-:W-:-:S04]  /*2210*/  FFMA.FTZ R16, R15, R16, R20 ;  /* 0x000000100f107223 */ /* 0x000fc80000010014 */
[----:B------:R-:W-:Y:S01]  /*2220*/  FFMA.FTZ R16, R15, R16, R17 ;  /* 0x000000100f107223 */ /* 0x000fe20000010011 */
[----:B------:R-:W-:-:S03]  /*2230*/  FMUL.FTZ R15, R7, R4 ;  /* 0x00000004070f7220 */ /* 0x000fc60000410000 */
[----:B------:R-:W-:Y:S01]  /*2240*/  FFMA.FTZ R16, R16, R21, R21 ;  /* 0x0000001510107223 */ /* 0x000fe20000010015 */
[----:B------:R-:W-:-:S03]  /*2250*/  FMUL.FTZ R15, R15, 1.4426950216293334961 ;  /* 0x3fb8aa3b0f0f7820 */ /* 0x000fc60000410000 */
[----:B------:R-:W0:Y:S08]  /*2260*/  @P1 MUFU.EX2 R4, R16 ;  /* 0x0000001000041308 */ /* 0x000e300000000800 */
        /* <DEDUP_REMOVED lines=9> */
.L_x_854:
[----:B------:R-:W-:Y:S05]  /*2300*/  BSYNC B0 ;  /* 0x0000000000007941 */ /* 0x000fea0003800000 */
.L_x_853:
[----:B------:R-:W0:Y:S01]  /*2310*/  @!P0 LDC.64 R4, c[0x0][0x218] ;  /* 0x00008600ff048b82 */ /* 0x000e220000000a00 */
[C---:B------:R-:W-:Y:S01]  /*2320*/  IADD3 R7, R3.reuse, 0x180, RZ ;  /* 0x0000018003077810 */ /* 0x040fe20007ffe0ff */
[C---:B------:R-:W-:Y:S01]  /*2330*/  VIADD R17, R3.reuse, 0x300 ;  /* 0x0000030003117836 */ /* 0x040fe20000000000 */
[----:B------:R-:W-:Y:S01]  /*2340*/  IADD3 R15, R3, 0x280, RZ ;  /* 0x00000280030f7810 */ /* 0x000fe20007ffe0ff */
[----:B------:R-:W-:Y:S01]  /*2350*/  BSSY B0, `(.L_x_855) ;  /* 0x0000036000007945 */ /* 0x000fe20003800000 */
[-C--:B------:R-:W-:Y:S02]  /*2360*/  ISETP.GE.AND P5, PT, R7, R2.reuse, PT ;  /* 0x000000020700720c */ /* 0x080fe40003fa6270 */
[C---:B------:R-:W-:Y:S02]  /*2370*/  IADD3 R7, R3.reuse, 0x200, RZ ;  /* 0x0000020003077810 */ /* 0x040fe40007ffe0ff */
[----:B------:R-:W-:Y:S02]  /*2380*/  IADD3 R21, R3, 0x380, RZ ;  /* 0x0000038003157810 */ /* 0x000fe40007ffe0ff */
[----:B------:R-:W-:-:S02]  /*2390*/  ISETP.GE.AND P1, PT, R7, R2, PT ;  /* 0x000000020700720c */ /* 0x000fc40003f26270 */
[----:B------:R-:W-:Y:S02]  /*23a0*/  @!P0 IADD3 R7, R0, R3, RZ ;  /* 0x0000000300078210 */ /* 0x000fe40007ffe0ff */
[-C--:B------:R-:W-:Y:S02]  /*23b0*/  ISETP.GE.AND P2, PT, R15, R2.reuse, PT ;  /* 0x000000020f00720c */ /* 0x080fe40003f46270 */
[-C--:B------:R-:W-:Y:S02]  /*23c0*/  ISETP.GE.AND P3, PT, R17, R2.reuse, PT ;  /* 0x000000021100720c */ /* 0x080fe40003f66270 */
[----:B------:R-:W-:Y:S01]  /*23d0*/  ISETP.GE.AND P4, PT, R21, R2, PT ;  /* 0x000000021500720c */ /* 0x000fe20003f86270 */
[----:B0-----:R-:W-:Y:S01]  /*23e0*/  @!P0 IMAD.WIDE.U32 R4, R7, 0x2, R4 ;  /* 0x0000000207048825 */ /* 0x001fe200078e0004 */
[----:B------:R-:W-:Y:S11]  /*23f0*/  @P5 BRA `(.L_x_856) ;  /* 0x0000000000ac5947 */ /* 0x000ff60003800000 */
[----:B------:R-:W-:Y:S01]  /*2400*/  SHF.L.U32 R9, R9, 0x10, RZ ;  /* 0x0000001009097819 */ /* 0x000fe200000006ff */
        /* <DEDUP_REMOVED lines=8> */
[----:B------:R-:W-:Y:S02]  /*2490*/  FSEL R16, R7, R16, P5 ;  /* 0x0000001007107208 */ /* 0x000fe40002800000 */
        /* <DEDUP_REMOVED lines=16> */
[----:B------:R-:W-:-:S03]  /*25a0*/  FADD.FTZ R20, -R7, -RZ ;  /* 0x800000ff07147221 */ /* 0x000fc60000010100 */
[----:B------:R-:W-:Y:S01]  /*25b0*/  FFMA.FTZ R17, R16, R17, R21 ;  /* 0x0000001110117223 */ /* 0x000fe20000010015 */
[----:B------:R-:W-:Y:S01]  /*25c0*/  FMUL.FTZ R16, R9, -0.5 ;  /* 0xbf00000009107820 */ /* 0x000fe20000410000 */
[----:B------:R-:W-:-:S03]  /*25d0*/  FSEL R20, R20, R15, P5 ;  /* 0x0000000f14147208 */ /* 0x000fc60002800000 */
[----:B------:R-:W-:Y:S02]  /*25e0*/  FMUL.FTZ R16, R9, R16 ;  /* 0x0000001009107220 */ /* 0x000fe40000410000 */
[----:B------:R-:W-:Y:S02]  /*25f0*/  FFMA.FTZ R17, R17, R20, R20 ;  /* 0x0000001411117223 */ /* 0x000fe40000010014 */
[----:B------:R-:W-:Y:S02]  /*2600*/  FMUL.FTZ R20, R16, 1.4426950216293334961 ;  /* 0x3fb8aa3b10147820 */ /* 0x000fe40000410000 */
        /* <DEDUP_REMOVED lines=10> */
.L_x_856:
[----:B------:R-:W-:Y:S05]  /*26b0*/  BSYNC B0 ;  /* 0x0000000000007941 */ /* 0x000fea0003800000 */
.L_x_855:
[----:B------:R-:W-:Y:S04]  /*26c0*/  BSSY B0, `(.L_x_857) ;  /* 0x000002d000007945 */ /* 0x000fe80003800000 */
        /* <DEDUP_REMOVED lines=44> */
.L_x_858:
[----:B------:R-:W-:Y:S05]  /*2990*/  BSYNC B0 ;  /* 0x0000000000007941 */ /* 0x000fea0003800000 */
.L_x_857:
[----:B------:R-:W-:Y:S04]  /*29a0*/  BSSY B0, `(.L_x_859) ;  /* 0x000002d000007945 */ /* 0x000fe80003800000 */
[----:B------:R-:W-:Y:S05]  /*29b0*/  @P2 BRA `(.L_x_860) ;  /* 0x0000000000ac2947 */ /* 0x000fea0003800000 */
[----:B------:R-:W-:Y:S01]  /*29c0*/  SHF.L.U32 R19, R19, 0x10, RZ ;  /* 0x0000001013137819 */ /* 0x000fe200000006ff */
[----:B------:R-:W-:Y:S01]  /*29d0*/  HFMA2.MMA R16, -RZ, RZ, 0.61474609375, 16.90625 ;  /* 0x38eb4c3aff107435 */ /* 0x000fe200000001ff */
[----:B------:R-:W-:Y:S01]  /*29e0*/  MOV R20, 0x3aae005b ;  /* 0x3aae005b00147802 */ /* 0x000fe20000000f00 */
[----:B------:R-:W-:Y:S01]  /*29f0*/  HFMA2.MMA R17, -RZ, RZ, 1.28515625, -179.25 ;  /* 0x3d24d99aff117435 */ /* 0x000fe200000001ff */
[----:B------:R-:W-:Y:S02]  /*2a00*/  IMAD.MOV.U32 R15, RZ, RZ, 0x3c09919f ;  /* 0x3c09919fff0f7424 */ /* 0x000fe400078e00ff */
[----:B------:R-:W-:Y:S01]  /*2a10*/  FMUL.FTZ R9, R19, 0.70710676908493041992 ;  /* 0x3f3504f313097820 */ /* 0x000fe20000410000 */
[----:B------:R-:W-:Y:S01]  /*2a20*/  HFMA2.MMA R21, -RZ, RZ, 1.8525390625, -0.310791015625 ;  /* 0x3f69b4f9ff157435 */ /* 0x000fe200000001ff */
[----:B------:R-:W-:Y:S02]  /*2a30*/  SHF.L.U32 R18, R18, 0x10, RZ ;  /* 0x0000001012127819 */ /* 0x000fe400000006ff */
        /* <DEDUP_REMOVED lines=8> */
[----:B------:R-:W-:Y:S01]  /*2ac0*/  FSEL R17, -R17, -0.026868773624300956726, P1 ;  /* 0xbcdc1be711117808 */ /* 0x000fe20000800100 */
[----:B------:R-:W-:Y:S01]  /*2ad0*/  FFMA.FTZ R16, R11, R16, R20 ;  /* 0x000000100b107223 */ /* 0x000fe20000010014 */
[----:B------:R-:W-:-:S02]  /*2ae0*/  MOV R20, 0x3e235519 ;  /* 0x3e23551900147802 */ /* 0x000fc40000000f00 */
[----:B------:R-:W-:Y:S01]  /*2af0*/  FSEL R10, R10, R9, P1 ;  /* 0x000000090a0a7208 */ /* 0x000fe20000800000 */
[C---:B------:R-:W-:Y:S01]  /*2b00*/  FFMA.FTZ R16, R11.reuse, R16, R15 ;  /* 0x000000100b107223 */ /* 0x040fe2000001000f */
[----:B------:R-:W-:Y:S02]  /*2b10*/  FSEL R15, R20, 0.11284004896879196167, P1 ;  /* 0x3de718af140f7808 */ /* 0x000fe40000800000 */
[----:B------:R-:W-:Y:S01]  /*2b20*/  MOV R20, 0x3f210a14 ;  /* 0x3f210a1400147802 */ /* 0x000fe20000000f00 */
[----:B------:R-:W-:Y:S01]  /*2b30*/  FFMA.FTZ R16, R11, R16, R17 ;  /* 0x000000100b107223 */ /* 0x000fe20000010011 */
[----:B------:R-:W-:-:S03]  /*2b40*/  FSEL R17, R21, -0.37612664699554443359, P1 ;  /* 0xbec093ac15117808 */ /* 0x000fc60000800000 */
        /* <DEDUP_REMOVED lines=18> */
.L_x_860:
[----:B------:R-:W-:Y:S05]  /*2c70*/  BSYNC B0 ;  /* 0x0000000000007941 */ /* 0x000fea0003800000 */
.L_x_859:
[----:B------:R-:W-:Y:S04]  /*2c80*/  BSSY B0, `(.L_x_861) ;  /* 0x000002d000007945 */ /* 0x000fe80003800000 */
[----:B------:R-:W-:Y:S05]  /*2c90*/  @P3 BRA `(.L_x_862) ;  /* 0x0000000000ac3947 */ /* 0x000fea0003800000 */
[----:B------:R-:W-:Y:S01]  /*2ca0*/  SHF.L.U32 R25, R25, 0x10, RZ ;  /* 0x0000001019197819 */ /* 0x000fe200000006ff */
[----:B------:R-:W-:Y:S01]  /*2cb0*/  HFMA2.MMA R17, -RZ, RZ, 0.61474609375, 16.90625 ;  /* 0x38eb4c3aff117435 */ /* 0x000fe200000001ff */
[----:B------:R-:W-:Y:S01]  /*2cc0*/  MOV R18, 0x3aae005b ;  /* 0x3aae005b00127802 */ /* 0x000fe20000000f00 */
[----:B------:R-:W-:Y:S01]  /*2cd0*/  HFMA2.MMA R19, -RZ, RZ, 1.0087890625, -0.000686168670654296875 ;  /* 0x3c09919fff137435 */ /* 0x000fe200000001ff */
[----:B------:R-:W-:Y:S01]  /*2ce0*/  MOV R20, 0x3d24d99a ;  /* 0x3d24d99a00147802 */ /* 0x000fe20000000f00 */
        /* <DEDUP_REMOVED lines=11> */
[----:B------:R-:W-:Y:S01]  /*2da0*/  HFMA2.MMA R18, -RZ, RZ, 1.5341796875, 81.5625 ;  /* 0x3e235519ff127435 */ /* 0x000fe200000001ff */
[----:B------:R-:W-:-:S02]  /*2db0*/  IMAD.MOV.U32 R20, RZ, RZ, 0x3f69b4f9 ;  /* 0x3f69b4f9ff147424 */ /* 0x000fc400078e00ff */
[----:B------:R-:W-:-:S04]  /*2dc0*/  FFMA.FTZ R16, R15, R16, R17 ;  /* 0x000000100f107223 */ /* 0x000fc80000010011 */
[----:B------:R-:W-:Y:S01]  /*2dd0*/  FFMA.FTZ R16, R15, R16, R19 ;  /* 0x000000100f107223 */ /* 0x000fe20000010013 */
[----:B------:R-:W-:Y:S02]  /*2de0*/  FSEL R19, R20, -0.37612664699554443359, P1 ;  /* 0xbec093ac14137808 */ /* 0x000fe40000800000 */
[----:B------:R-:W-:Y:S02]  /*2df0*/  FSEL R17, R18, 0.11284004896879196167, P1 ;  /* 0x3de718af12117808 */ /* 0x000fe40000800000 */
[----:B------:R-:W-:-:S03]  /*2e00*/  MOV R18, 0x3f210a14 ;  /* 0x3f210a1400127802 */ /* 0x000fc60000000f00 */
[----:B------:R-:W-:Y:S01]  /*2e10*/  FFMA.FTZ R16, R15, R16, R17 ;  /* 0x000000100f107223 */ /* 0x000fe20000010011 */
[----:B------:R-:W-:Y:S01]  /*2e20*/  FADD.FTZ R17, -R11, -RZ ;  /* 0x800000ff0b117221 */ /* 0x000fe20000010100 */
[----:B------:R-:W-:Y:S02]  /*2e30*/  FSEL R11, R18, 0.12837915122509002686, P1 ;  /* 0x3e0375d3120b7808 */ /* 0x000fe40000800000 */
[----:B------:R-:W-:Y:S02]  /*2e40*/  FFMA.FTZ R16, R15, R16, R19 ;  /* 0x000000100f107223 */ /* 0x000fe40000010013 */
[----:B------:R-:W-:Y:S02]  /*2e50*/  FSEL R18, R17, R10, P1 ;  /* 0x0000000a11127208 */ /* 0x000fe40000800000 */
        /* <DEDUP_REMOVED lines=15> */
.L_x_862:
[----:B------:R-:W-:Y:S05]  /*2f50*/  BSYNC B0 ;  /* 0x0000000000007941 */ /* 0x000fea0003800000 */
.L_x_861:
        /* <DEDUP_REMOVED lines=26> */
[----:B------:R-:W-:-:S04]  /*3100*/  HFMA2.MMA R20, -RZ, RZ, 1.7822265625, 0.000185489654541015625 ;  /* 0x3f210a14ff147435 */ /* 0x000fc800000001ff */
        /* <DEDUP_REMOVED lines=18> */
.L_x_864:
[----:B------:R-:W-:Y:S05]  /*3230*/  BSYNC B0 ;  /* 0x0000000000007941 */ /* 0x000fea0003800000 */
.L_x_863:
[----:B------:R-:W-:Y:S01]  /*3240*/  @!P0 MOV R3, R13 ;  /* 0x0000000d00038202 */ /* 0x000fe20000000f00 */
[----:B------:R0:W-:Y:S01]  /*3250*/  @!P0 STG.E.U16 desc[UR4][R4.64], R12 ;  /* 0x0000000c04008986 */ /* 0x0001e2000c101504 */
[----:B------:R-:W-:Y:S04]  /*3260*/  BSSY B0, `(.L_x_865) ;  /* 0x000002d000007945 */ /* 0x000fe80003800000 */
[----:B------:R-:W-:Y:S01]  /*3270*/  BSSY B1, `(.L_x_866) ;  /* 0x0000025000017945 */ /* 0x000fe20003800000 */
[----:B------:R-:W-:-:S13]  /*3280*/  ISETP.GE.AND P0, PT, R3, R2, PT ;  /* 0x000000020300720c */ /* 0x000fda0003f06270 */
[----:B0-----:R-:W-:Y:S05]  /*3290*/  @P0 BRA `(.L_x_867) ;  /* 0x0000000000300947 */ /* 0x001fea0003800000 */
[----:B------:R-:W0:Y:S01]  /*32a0*/  LDC.64 R4, c[0x0][0x218] ;  /* 0x00008600ff047b82 */ /* 0x000e220000000a00 */
[----:B------:R-:W-:Y:S01]  /*32b0*/  IMAD.IADD R13, R0, 0x1, R3 ;  /* 0x00000001000d7824 */ /* 0x000fe200078e0203 */
[----:B------:R-:W-:-:S04]  /*32c0*/  IADD3 R3, R3, 0x80, RZ ;  /* 0x0000008003037810 */ /* 0x000fc80007ffe0ff */
[----:B------:R-:W-:Y:S01]  /*32d0*/  ISETP.GE.AND P0, PT, R3, R2, PT ;  /* 0x000000020300720c */ /* 0x000fe20003f06270 */
[----:B0-----:R-:W-:-:S05]  /*32e0*/  IMAD.WIDE.U32 R4, R13, 0x2, R4 ;  /* 0x000000020d047825 */ /* 0x001fca00078e0004 */
[----:B------:R0:W-:Y:S07]  /*32f0*/  STG.E.U16 desc[UR4][R4.64], R14 ;  /* 0x0000000e04007986 */ /* 0x0001ee000c101504 */
[----:B------:R-:W-:Y:S05]  /*3300*/  @P0 BRA `(.L_x_868) ;  /* 0x0000000000300947 */ /* 0x000fea0003800000 */
[----:B0-----:R-:W0:Y:S01]  /*3310*/  LDC.64 R4, c[0x0][0x218] ;  /* 0x00008600ff047b82 */ /* 0x001e220000000a00 */
[----:B------:R-:W-:Y:S02]  /*3320*/  IADD3 R13, R0, R3, RZ ;  /* 0x00000003000d7210 */ /* 0x000fe40007ffe0ff */
[----:B------:R-:W-:-:S03]  /*3330*/  IADD3 R3, R3, 0x80, RZ ;  /* 0x0000008003037810 */ /* 0x000fc60007ffe0ff */
[----:B0-----:R-:W-:-:S05]  /*3340*/  IMAD.WIDE.U32 R4, R13, 0x2, R4 ;  /* 0x000000020d047825 */ /* 0x001fca00078e0004 */
[----:B------:R0:W-:Y:S02]  /*3350*/  STG.E.U16 desc[UR4][R4.64], R6 ;  /* 0x0000000604007986 */ /* 0x0001e4000c101504 */
.L_x_867:
[----:B------:R-:W-:-:S13]  /*3360*/  ISETP.GE.AND P0, PT, R3, R2, PT ;  /* 0x000000020300720c */ /* 0x000fda0003f06270 */
[----:B------:R-:W-:Y:S05]  /*3370*/  @P0 BRA `(.L_x_869) ;  /* 0x0000000000300947 */ /* 0x000fea0003800000 */
[----:B0-----:R-:W0:Y:S01]  /*3380*/  LDC.64 R4, c[0x0][0x218] ;  /* 0x00008600ff047b82 */ /* 0x001e220000000a00 */
[----:B------:R-:W-:Y:S02]  /*3390*/  IADD3 R13, R0, R3, RZ ;  /* 0x00000003000d7210 */ /* 0x000fe40007ffe0ff */
[----:B------:R-:W-:-:S03]  /*33a0*/  IADD3 R3, R3, 0x80, RZ ;  /* 0x0000008003037810 */ /* 0x000fc60007ffe0ff */
[----:B0-----:R-:W-:-:S05]  /*33b0*/  IMAD.WIDE.U32 R4, R13, 0x2, R4 ;  /* 0x000000020d047825 */ /* 0x001fca00078e0004 */
[----:B------:R1:W-:Y:S02]  /*33c0*/  STG.E.U16 desc[UR4][R4.64], R7 ;  /* 0x0000000704007986 */ /* 0x0003e4000c101504 */
.L_x_868:
[----:B------:R-:W-:-:S13]  /*33d0*/  ISETP.GE.AND P0, PT, R3, R2, PT ;  /* 0x000000020300720c */ /* 0x000fda0003f06270 */
[----:B------:R-:W-:Y:S05]  /*33e0*/  @P0 BRA `(.L_x_870) ;  /* 0x0000000000340947 */ /* 0x000fea0003800000 */
[----:B01----:R-:W0:Y:S01]  /*33f0*/  LDC.64 R4, c[0x0][0x218] ;  /* 0x00008600ff047b82 */ /* 0x003e220000000a00 */
[----:B------:R-:W-:Y:S02]  /*3400*/  IADD3 R7, R0, R3, RZ ;  /* 0x0000000300077210 */ /* 0x000fe40007ffe0ff */
[----:B------:R-:W-:-:S03]  /*3410*/  IADD3 R3, R3, 0x80, RZ ;  /* 0x0000008003037810 */ /* 0x000fc60007ffe0ff */
[----:B0-----:R-:W-:-:S05]  /*3420*/  IMAD.WIDE.U32 R4, R7, 0x2, R4 ;  /* 0x0000000207047825 */ /* 0x001fca00078e0004 */
[----:B------:R1:W-:Y:S02]  /*3430*/  STG.E.U16 desc[UR4][R4.64], R8 ;  /* 0x0000000804007986 */ /* 0x0003e4000c101504 */
.L_x_869:
[----:B------:R-:W-:-:S13]  /*3440*/  ISETP.GE.AND P0, PT, R3, R2, PT ;  /* 0x000000020300720c */ /* 0x000fda0003f06270 */
[----:B------:R-:W-:Y:S05]  /*3450*/  @P0 BREAK B1 ;  /* 0x0000000000010942 */ /* 0x000fea0003800000 */
[----:B------:R-:W-:Y:S05]  /*3460*/  @P0 BRA `(.L_x_871) ;  /* 0x0000000000300947 */ /* 0x000fea0003800000 */
[----:B01----:R-:W0:Y:S01]  /*3470*/  LDC.64 R4, c[0x0][0x218] ;  /* 0x00008600ff047b82 */ /* 0x003e220000000a00 */
[----:B------:R-:W-:Y:S02]  /*3480*/  IADD3 R7, R0, R3, RZ ;  /* 0x0000000300077210 */ /* 0x000fe40007ffe0ff */
[----:B------:R-:W-:-:S03]  /*3490*/  IADD3 R3, R3, 0x80, RZ ;  /* 0x0000008003037810 */ /* 0x000fc60007ffe0ff */
[----:B0-----:R-:W-:-:S05]  /*34a0*/  IMAD.WIDE.U32 R4, R7, 0x2, R4 ;  /* 0x0000000207047825 */ /* 0x001fca00078e0004 */
[----:B------:R2:W-:Y:S02]  /*34b0*/  STG.E.U16 desc[UR4][R4.64], R9 ;  /* 0x0000000904007986 */ /* 0x0005e4000c101504 */
.L_x_870:
[----:B------:R-:W-:Y:S05]  /*34c0*/  BSYNC B1 ;  /* 0x0000000000017941 */ /* 0x000fea0003800000 */
.L_x_866:
[----:B------:R-:W-:-:S13]  /*34d0*/  ISETP.GE.AND P0, PT, R3, R2, PT ;  /* 0x000000020300720c */ /* 0x000fda0003f06270 */
[----:B012---:R-:W0:Y:S01]  /*34e0*/  @!P0 LDC.64 R4, c[0x0][0x218] ;  /* 0x00008600ff048b82 */ /* 0x007e220000000a00 */
[----:B------:R-:W-:Y:S02]  /*34f0*/  @!P0 IADD3 R7, R0, R3, RZ ;  /* 0x0000000300078210 */ /* 0x000fe40007ffe0ff */
[----:B------:R-:W-:-:S03]  /*3500*/  @!P0 IADD3 R3, R3, 0x80, RZ ;  /* 0x0000008003038810 */ /* 0x000fc60007ffe0ff */
[----:B0-----:R-:W-:-:S05]  /*3510*/  @!P0 IMAD.WIDE.U32 R4, R7, 0x2, R4 ;  /* 0x0000000207048825 */ /* 0x001fca00078e0004 */
[----:B------:R2:W-:Y:S02]  /*3520*/  @!P0 STG.E.U16 desc[UR4][R4.64], R10 ;  /* 0x0000000a04008986 */ /* 0x0005e4000c101504 */
.L_x_871:
[----:B------:R-:W-:Y:S05]  /*3530*/  BSYNC B0 ;  /* 0x0000000000007941 */ /* 0x000fea0003800000 */
.L_x_865:
[----:B------:R-:W-:Y:S05]  /*3540*/  WARPSYNC.ALL ;  /* 0x0000000000007948 */ /* 0x000fea0003800000 */
[----:B------:R-:W-:-:S13]  /*3550*/  ISETP.GE.AND P0, PT, R3, R2, PT ;  /* 0x000000020300720c */ /* 0x000fda0003f06270 */
[----:B------:R-:W-:Y:S05]  /*3560*/  @P0 EXIT ;  /* 0x000000000000094d */ /* 0x000fea0003800000 */
[----:B012---:R-:W0:Y:S01]  /*3570*/  LDC.64 R4, c[0x0][0x218] ;  /* 0x00008600ff047b82 */ /* 0x007e220000000a00 */
[----:B------:R-:W-:-:S05]  /*3580*/  IADD3 R3, R0, R3, RZ ;  /* 0x0000000300037210 */ /* 0x000fca0007ffe0ff */
[----:B0-----:R-:W-:-:S05]  /*3590*/  IMAD.WIDE.U32 R2, R3, 0x2, R4 ;  /* 0x0000000203027825 */ /* 0x001fca00078e0004 */
[----:B------:R-:W-:Y:S01]  /*35a0*/  STG.E.U16 desc[UR4][R2.64], R11 ;  /* 0x0000000b02007986 */ /* 0x000fe2000c101504 */
[----:B------:R-:W-:Y:S05]  /*35b0*/  EXIT ;  /* 0x000000000000794d */ /* 0x000fea0003800000 */
.L_x_872:
        /* <DEDUP_REMOVED lines=12> */
.L_x_12827:


//--------------------- .text._ZN2at6native29vectorized_elementwise_kernelILi4EZZZNS0_26GeluBackwardCUDAKernelImplERNS_18TensorIteratorBaseENS0_8GeluTypeEENKUlvE0_clEvENKUlvE2_clEvEUlN3c108BFloat16ES8_E_St5arrayIPcLm3EEEEviT0_T1_ --------------------------
	.section	.text._ZN2at6native29vectorized_elementwise_kernelILi4EZZZNS0_26GeluBackwardCUDAKernelImplERNS_18TensorIteratorBaseENS0_8GeluTypeEENKUlvE0_clEvENKUlvE2_clEvEUlN3c108BFloat16ES8_E_St5arrayIPcLm3EEEEviT0_T1_,"ax",@progbits
	.align	128
        .global         _ZN2at6native29vectorized_elementwise_kernelILi4EZZZNS0_26GeluBackwardCUDAKernelImplERNS_18TensorIteratorBaseENS0_8GeluTypeEENKUlvE0_clEvENKUlvE2_clEvEUlN3c108BFloat16ES8_E_St5arrayIPcLm3EEEEviT0_T1_
        .type           _ZN2at6native29vectorized_elementwise_kernelILi4EZZZNS0_26GeluBackwardCUDAKernelImplERNS_18TensorIteratorBaseENS0_8GeluTypeEENKUlvE0_clEvENKUlvE2_clEvEUlN3c108BFloat16ES8_E_St5arrayIPcLm3EEEEviT0_T1_,@function
        .size           _ZN2at6native29vectorized_elementwise_kernelILi4EZZZNS0_26GeluBackwardCUDAKernelImplERNS_18TensorIteratorBaseENS0_8GeluTypeEENKUlvE0_clEvENKUlvE2_clEvEUlN3c108BFloat16ES8_E_St5arrayIPcLm3EEEEviT0_T1_,(.L_x_12828 - _ZN2at6native29vectorized_elementwise_kernelILi4EZZZNS0_26GeluBackwardCUDAKernelImplERNS_18TensorIteratorBaseENS0_8GeluTypeEENKUlvE0_clEvENKUlvE2_clEvEUlN3c108BFloat16ES8_E_St5arrayIPcLm3EEEEviT0_T1_)
        .other          _ZN2at6native29vectorized_elementwise_kernelILi4EZZZNS0_26GeluBackwardCUDAKernelImplERNS_18TensorIteratorBaseENS0_8GeluTypeEENKUlvE0_clEvENKUlvE2_clEvEUlN3c108BFloat16ES8_E_St5arrayIPcLm3EEEEviT0_T1_,@"STO_CUDA_ENTRY STV_DEFAULT"
_ZN2at6native29vectorized_elementwise_kernelILi4EZZZNS0_26GeluBackwardCUDAKernelImplERNS_18TensorIteratorBaseENS0_8GeluTypeEENKUlvE0_clEvENKUlvE2_clEvEUlN3c108BFloat16ES8_E_St5arrayIPcLm3EEEEviT0_T1_:
.text._ZN2at6native29vectorized_elementwise_kernelILi4EZZZNS0_26GeluBackwardCUDAKernelImplERNS_18TensorIteratorBaseENS0_8GeluTypeEENKUlvE0_clEvENKUlvE2_clEvEUlN3c108BFloat16ES8_E_St5arrayIPcLm3EEEEviT0_T1_:
        /* <DEDUP_REMOVED lines=12> */
[----:B------:R-:W2:Y:S04]  /*00c0*/  LDG.E.64 R4, desc[UR4][R6.64] ;  /* 0x0000000406047981 */ /* 0x000ea8000c1e1b00 */
[----:B------:R0:W3:Y:S01]  /*00d0*/  LDG.E.64 R14, desc[UR4][R6.64+0x400] ;  /* 0x00040004060e7981 */ /* 0x0000e2000c1e1b00 */
[----:B------:R-:W-:Y:S01]  /*00e0*/  HFMA2.MMA R19, -RZ, RZ, 0.61474609375, 16.90625 ;  /* 0x38eb4c3aff137435 */ /* 0x000fe200000001ff */
[----:B------:R-:W-:Y:S01]  /*00f0*/  MOV R23, 0x3aae005b ;  /* 0x3aae005b00177802 */ /* 0x000fe20000000f00 */
[----:B------:R-:W-:Y:S01]  /*0100*/  HFMA2.MMA R18, -RZ, RZ, 1.0087890625, -0.000686168670654296875 ;  /* 0x3c09919fff127435 */ /* 0x000fe200000001ff */
[----:B------:R-:W-:Y:S01]  /*0110*/  MOV R17, 0x3d24d99a ;  /* 0x3d24d99a00117802 */ /* 0x000fe20000000f00 */
[----:B------:R-:W-:Y:S01]  /*0120*/  HFMA2.MMA R16, -RZ, RZ, 1.5341796875, 81.5625 ;  /* 0x3e235519ff107435 */ /* 0x000fe200000001ff */
[----:B--2---:R-:W-:-:S02]  /*0130*/  SHF.L.U32 R3, R4, 0x10, RZ ;  /* 0x0000001004037819 */ /* 0x004fc400000006ff */
[----:B------:R-:W-:-:S03]  /*0140*/  PRMT R12, R4, 0x7632, R12 ;  /* 0x00007632040c7816 */ /* 0x000fc6000000000c */
[----:B------:R-:W-:Y:S01]  /*0150*/  FMUL.FTZ R13, R3, 0.70710676908493041992 ;  /* 0x3f3504f3030d7820 */ /* 0x000fe20000410000 */
[----:B------:R-:W-:-:S03]  /*0160*/  SHF.L.U32 R12, R12, 0x10, RZ ;  /* 0x000000100c0c7819 */ /* 0x000fc600000006ff */
[C---:B------:R-:W-:Y:S01]  /*0170*/  FADD.FTZ R9, |R13|.reuse, -RZ ;  /* 0x800000ff0d097221 */ /* 0x040fe20000010200 */
[C---:B------:R-:W-:Y:S01]  /*0180*/  FMUL.FTZ R4, R13.reuse, R13 ;  /* 0x0000000d0d047220 */ /* 0x040fe20000410000 */
[----:B------:R-:W-:Y:S01]  /*0190*/  FSETP.GE.FTZ.AND P0, PT, |R13|, 1.0029599666595458984, PT ;  /* 0x3f8060fe0d00780b */ /* 0x000fe20003f16200 */
[----:B------:R-:W-:-:S03]  /*01a0*/  FMUL.FTZ R20, R12, 0.70710676908493041992 ;  /* 0x3f3504f30c147820 */ /* 0x000fc60000410000 */
[----:B0-----:R-:W-:Y:S01]  /*01b0*/  FSEL R6, R9, R4, P0 ;  /* 0x0000000409067208 */ /* 0x001fe20000000000 */
[C---:B------:R-:W-:Y:S01]  /*01c0*/  FADD.FTZ R10, |R20|.reuse, -RZ ;  /* 0x800000ff140a7221 */ /* 0x040fe20000010200 */
[----:B------:R-:W-:Y:S01]  /*01d0*/  FSEL R7, R19, 8.4834944573231041431e-05, P0 ;  /* 0x38b1e96a13077808 */ /* 0x000fe20000000000 */
[C---:B------:R-:W-:Y:S01]  /*01e0*/  FMUL.FTZ R21, R20.reuse, R20 ;  /* 0x0000001414157220 */ /* 0x040fe20000410000 */
[----:B------:R-:W-:Y:S02]  /*01f0*/  FSEL R11, -R23, -0.00082130916416645050049, P0 ;  /* 0xba574d20170b7808 */ /* 0x000fe40000000100 */
[----:B------:R-:W-:Y:S02]  /*0200*/  FSETP.GE.FTZ.AND P1, PT, |R20|, 1.0029599666595458984, PT ;  /* 0x3f8060fe1400780b */ /* 0x000fe40003f36200 */
[----:B------:R-:W-:Y:S01]  /*0210*/  FSEL R25, -R17, -0.026868773624300956726, P0 ;  /* 0xbcdc1be711197808 */ /* 0x000fe20000000100 */
[----:B------:R-:W-:Y:S01]  /*0220*/  FFMA.FTZ R7, R6, R7, R11 ;  /* 0x0000000706077223 */ /* 0x000fe2000001000b */
[----:B------:R-:W-:-:S02]  /*0230*/  FSEL R11, R18, 0.0052134888246655464172, P0 ;  /* 0x3baad5ea120b7808 */ /* 0x000fc40000000000 */
[----:B------:R-:W-:Y:S02]  /*0240*/  FSEL R21, R10, R21, P1 ;  /* 0x000000150a157208 */ /* 0x000fe40000800000 */
[----:B------:R-:W-:Y:S01]  /*0250*/  FSEL R4, R19, 8.4834944573231041431e-05, P1 ;  /* 0x38b1e96a13047808 */ /* 0x000fe20000800000 */
[----:B------:R-:W-:Y:S01]  /*0260*/  FFMA.FTZ R7, R6, R7, R11 ;  /* 0x0000000706077223 */ /* 0x000fe2000001000b */
[----:B------:R-:W-:Y:S02]  /*0270*/  FSEL R8, -R23, -0.00082130916416645050049, P1 ;  /* 0xba574d2017087808 */ /* 0x000fe40000800100 */
[----:B------:R-:W-:Y:S01]  /*0280*/  FSEL R22, R18, 0.0052134888246655464172, P1 ;  /* 0x3baad5ea12167808 */ /* 0x000fe20000800000 */
[----:B------:R-:W-:Y:S01]  /*0290*/  FFMA.FTZ R25, R6, R7, R25 ;  /* 0x0000000706197223 */ /* 0x000fe20000010019 */
[----:B------:R-:W-:Y:S01]  /*02a0*/  FSEL R11, R16, 0.11284004896879196167, P0 ;  /* 0x3de718af100b7808 */ /* 0x000fe20000000000 */
[----:B------:R-:W-:Y:S01]  /*02b0*/  FFMA.FTZ R4, R21, R4, R8 ;  /* 0x0000000415047223 */ /* 0x000fe20000010008 */
[----:B------:R-:W-:-:S02]  /*02c0*/  MOV R7, 0x3f69b4f9 ;  /* 0x3f69b4f900077802 */ /* 0x000fc40000000f00 */
[----:B------:R-:W-:Y:S01]  /*02d0*/  FSEL R8, -R17, -0.026868773624300956726, P1 ;  /* 0xbcdc1be711087808 */ /* 0x000fe20000800100 */
[----:B------:R-:W-:Y:S01]  /*02e0*/  FFMA.FTZ R22, R21, R4, R22 ;  /* 0x0000000415167223 */ /* 0x000fe20000010016 */
[----:B------:R-:W-:Y:S01]  /*02f0*/  HFMA2.MMA R4, -RZ, RZ, 1.7822265625, 0.000185489654541015625 ;  /* 0x3f210a14ff047435 */ /* 0x000fe200000001ff */
[----:B------:R-:W-:Y:S01]  /*0300*/  FFMA.FTZ R11, R6, R25, R11 ;  /* 0x00000019060b7223 */ /* 0x000fe2000001000b */
[----:B------:R-:W-:Y:S01]  /*0310*/  FSEL R25, R7, -0.37612664699554443359, P0 ;  /* 0xbec093ac07197808 */ /* 0x000fe20000000000 */
[----:B------:R-:W-:Y:S01]  /*0320*/  FFMA.FTZ R8, R21, R22, R8 ;  /* 0x0000001615087223 */ /* 0x000fe20000010008 */
[----:B------:R-:W-:Y:S02]  /*0330*/  FSEL R27, R16, 0.11284004896879196167, P1 ;  /* 0x3de718af101b7808 */ /* 0x000fe40000800000 */
[----:B------:R-:W-:Y:S01]  /*0340*/  FSEL R24, R7, -0.37612664699554443359, P1 ;  /* 0xbec093ac07187808 */ /* 0x000fe20000800000 */
[----:B------:R-:W-:Y:S02]  /*0350*/  FFMA.FTZ R11, R6, R11, R25 ;  /* 0x0000000b060b7223 */ /* 0x000fe40000010019 */
[----:B------:R-:W-:Y:S01]  /*0360*/  FFMA.FTZ R22, R21, R8, R27 ;  /* 0x0000000815167223 */ /* 0x000fe2000001001b */
[----:B------:R-:W-:-:S02]  /*0370*/  FSEL R25, R4, 0.12837915122509002686, P0 ;  /* 0x3e0375d304197808 */ /* 0x000fc40000000000 */
[----:B------:R-:W-:Y:S01]  /*0380*/  SHF.L.U32 R8, R5, 0x10, RZ ;  /* 0x0000001005087819 */ /* 0x000fe200000006ff */
[----:B------:R-:W-:Y:S02]  /*0390*/  FFMA.FTZ R22, R21, R22, R24 ;  /* 0x0000001615167223 */ /* 0x000fe40000010018 */
[----:B------:R-:W-:Y:S01]  /*03a0*/  FFMA.FTZ R11, R6, R11, R25 ;  /* 0x0000000b060b7223 */ /* 0x000fe20000010019 */
[----:B------:R-:W-:Y:S01]  /*03b0*/  FSEL R25, R4, 0.12837915122509002686, P1 ;  /* 0x3e0375d304197808 */ /* 0x000fe20000800000 */
[----:B------:R-:W-:-:S04]  /*03c0*/  FMUL.FTZ R6, R8, 0.70710676908493041992 ;  /* 0x3f3504f308067820 */ /* 0x000fc80000410000 */
[----:B------:R-:W-:Y:S01]  /*03d0*/  FFMA.FTZ R21, R21, R22, R25 ;  /* 0x0000001615157223 */ /* 0x000fe20000010019 */
        /* <DEDUP_REMOVED lines=9> */
[----:B------:R-:W-:Y:S01]  /*0470*/  FFMA.FTZ R25, R24, R25, R26 ;  /* 0x0000001918197223 */ /* 0x000fe2000001001a */
[----:B------:R-:W-:Y:S01]  /*0480*/  FADD.FTZ R26, -R9, -RZ ;  /* 0x800000ff091a7221 */ /* 0x000fe20000010100 */
[----:B------:R-:W-:Y:S02]  /*0490*/  FSEL R9, R16, 0.11284004896879196167, P2 ;  /* 0x3de718af10097808 */ /* 0x000fe40001000000 */
[----:B------:R-:W-:Y:S02]  /*04a0*/  FFMA.FTZ R25, R24, R25, R28 ;  /* 0x0000001918197223 */ /* 0x000fe4000001001c */
[----:B------:R-:W-:Y:S02]  /*04b0*/  FSEL R26, R26, R13, P0 ;  /* 0x0000000d1a1a7208 */ /* 0x000fe40000000000 */
[----:B------:R-:W-:-:S03]  /*04c0*/  FFMA.FTZ R9, R24, R25, R9 ;  /* 0x0000001918097223 */ /* 0x000fc60000010009 */
[----:B------:R-:W-:Y:S01]  /*04d0*/  FFMA.FTZ R11, R11, R26, R26 ;  /* 0x0000001a0b0b7223 */ /* 0x000fe2000001001a */
[----:B------:R-:W-:-:S03]  /*04e0*/  FSEL R26, R7, -0.37612664699554443359, P2 ;  /* 0xbec093ac071a7808 */ /* 0x000fc60001000000 */
[----:B------:R-:W0:Y:S02]  /*04f0*/  @P0 MUFU.EX2 R25, R11 ;  /* 0x0000000b00190308 */ /* 0x000e240000000800 */
[----:B------:R-:W-:Y:S01]  /*0500*/  FFMA.FTZ R9, R24, R9, R26 ;  /* 0x0000000918097223 */ /* 0x000fe2000001001a */
[----:B------:R-:W-:-:S05]  /*0510*/  FSEL R26, R4, 0.12837915122509002686, P2 ;  /* 0x3e0375d3041a7808 */ /* 0x000fca0001000000 */
[----:B------:R-:W-:Y:S01]  /*0520*/  FFMA.FTZ R26, R24, R9, R26 ;  /* 0x00000009181a7223 */ /* 0x000fe2000001001a */
[----:B------:R-:W-:Y:S01]  /*0530*/  PRMT R9, R5, 0x7632, R9 ;  /* 0x0000763205097816 */ /* 0x000fe20000000009 */
[----:B------:R-:W-:-:S03]  /*0540*/  FADD.FTZ R5, -R22, -RZ ;  /* 0x800000ff16057221 */ /* 0x000fc60000010100 */
[----:B------:R-:W-:Y:S02]  /*0550*/  SHF.L.U32 R9, R9, 0x10, RZ ;  /* 0x0000001009097819 */ /* 0x000fe400000006ff */
[----:B------:R-:W-:Y:S01]  /*0560*/  FSEL R5, R5, R6, P2 ;  /* 0x0000000605057208 */ /* 0x000fe20001000000 */
[----:B0-----:R-:W-:Y:S02]  /*0570*/  @P0 FADD.FTZ R24, -R25, 1 ;  /* 0x3f80000019180421 */ /* 0x001fe40000010100 */
[----:B------:R-:W-:Y:S02]  /*0580*/  FMUL.FTZ R22, R9, 0.70710676908493041992 ;  /* 0x3f3504f309167820 */ /* 0x000fe40000410000 */
[----:B------:R-:W-:Y:S01]  /*0590*/  FFMA.FTZ R5, R26, R5, R5 ;  /* 0x000000051a057223 */ /* 0x000fe20000010005 */
[----:B------:R-:W-:Y:S01]  /*05a0*/  @P0 LOP3.LUT R11, R24, 0x80000000, R13, 0xb8, !PT ;  /* 0x80000000180b0812 */ /* 0x000fe200078eb80d */
[C---:B------:R-:W-:Y:S01]  /*05b0*/  FADD.FTZ R24, |R22|.reuse, -RZ ;  /* 0x800000ff16187221 */ /* 0x040fe20000010200 */
[C---:B------:R-:W-:Y:S01]  /*05c0*/  FMUL.FTZ R25, R22.reuse, R22 ;  /* 0x0000001616197220 */ /* 0x040fe20000410000 */
[----:B------:R-:W-:Y:S01]  /*05d0*/  FSETP.GE.FTZ.AND P0, PT, |R22|, 1.0029599666595458984, PT ;  /* 0x3f8060fe1600780b */ /* 0x000fe20003f16200 */
[----:B------:R-:W-:Y:S01]  /*05e0*/  FADD.FTZ R13, -R10, -RZ ;  /* 0x800000ff0a0d7221 */ /* 0x000fe20000010100 */
[----:B------:R-:W-:-:S02]  /*05f0*/  FADD.FTZ R11, R11, 1 ;  /* 0x3f8000000b0b7421 */ /* 0x000fc40000010000 */
[----:B------:R-:W-:Y:S02]  /*0600*/  FSEL R25, R24, R25, P0 ;  /* 0x0000001918197208 */ /* 0x000fe40000000000 */
[----:B------:R-:W-:Y:S02]  /*0610*/  FSEL R26, R19, 8.4834944573231041431e-05, P0 ;  /* 0x38b1e96a131a7808 */ /* 0x000fe40000000000 */
[----:B------:R-:W-:Y:S02]  /*0620*/  FSEL R28, -R23, -0.00082130916416645050049, P0 ;  /* 0xba574d20171c7808 */ /* 0x000fe40000000100 */
[----:B------:R-:W-:Y:S02]  /*0630*/  FSEL R27, R18, 0.0052134888246655464172, P0 ;  /* 0x3baad5ea121b7808 */ /* 0x000fe40000000000 */
[----:B------:R-:W-:Y:S01]  /*0640*/  FSEL R10, R13, R20, P1 ;  /* 0x000000140d0a7208 */ /* 0x000fe20000800000 */
[----:B------:R-:W-:Y:S01]  /*0650*/  FFMA.FTZ R26, R25, R26, R28 ;  /* 0x0000001a191a7223 */ /* 0x000fe2000001001c */
[----:B------:R-:W-:-:S03]  /*0660*/  FSEL R28, -R17, -0.026868773624300956726, P0 ;  /* 0xbcdc1be7111c7808 */ /* 0x000fc60000000100 */
[----:B------:R-:W-:Y:S01]  /*0670*/  FFMA.FTZ R26, R25, R26, R27 ;  /* 0x0000001a191a7223 */ /* 0x000fe2000001001b */
[----:B------:R-:W-:Y:S01]  /*0680*/  FFMA.FTZ R13, R21, R10, R10 ;  /* 0x0000000a150d7223 */ /* 0x000fe2000001000a */
[----:B------:R-:W-:Y:S01]  /*0690*/  FSEL R21, R16, 0.11284004896879196167, P0 ;  /* 0x3de718af10157808 */ /* 0x000fe20000000000 */
[----:B------:R-:W0:Y:S01]  /*06a0*/  @P2 MUFU.EX2 R10, R5 ;  /* 0x00000005000a2308 */ /* 0x000e220000000800 */
[----:B------:R-:W-:-:S04]  /*06b0*/  FFMA.FTZ R26, R25, R26, R28 ;  /* 0x0000001a191a7223 */ /* 0x000fc8000001001c */
[----:B------:R-:W-:Y:S01]  /*06c0*/  FFMA.FTZ R26, R25, R26, R21 ;  /* 0x0000001a191a7223 */ /* 0x000fe20000010015 */
[----:B------:R-:W-:-:S05]  /*06d0*/  FSEL R21, R7, -0.37612664699554443359, P0 ;  /* 0xbec093ac07157808 */ /* 0x000fca0000000000 */
[----:B------:R-:W-:Y:S01]  /*06e0*/  FFMA.FTZ R26, R25, R26, R21 ;  /* 0x0000001a191a7223 */ /* 0x000fe20000010015 */
[----:B------:R-:W-:-:S05]  /*06f0*/  FSEL R21, R4, 0.12837915122509002686, P0 ;  /* 0x3e0375d304157808 */ /* 0x000fca0000000000 */
[----:B------:R-:W-:Y:S01]  /*0700*/  FFMA.FTZ R26, R25, R26, R21 ;  /* 0x0000001a191a7223 */ /* 0x000fe20000010015 */
[----:B------:R-:W-:Y:S01]  /*0710*/  FADD.FTZ R25, -R24, -RZ ;  /* 0x800000ff18197221 */ /* 0x000fe20000010100 */
[----:B0-----:R-:W-:-:S04]  /*0720*/  @P2 FADD.FTZ R21, -R10, 1 ;  /* 0x3f8000000a152421 */ /* 0x001fc80000010100 */
[----:B------:R-:W-:Y:S02]  /*0730*/  FSEL R25, R25, R22, P0 ;  /* 0x0000001619197208 */ /* 0x000fe40000000000 */
[----:B------:R-:W-:Y:S01]  /*0740*/  @P2 LOP3.LUT R5, R21, 0x80000000, R6, 0xb8, !PT ;  /* 0x8000000015052812 */ /* 0x000fe200078eb806 */
[----:B---3--:R-:W-:Y:S01]  /*0750*/  IMAD.U32 R6, R14, 0x10000, RZ ;  /* 0x000100000e067824 */ /* 0x008fe200078e00ff */
[----:B------:R-:W0:Y:S01]  /*0760*/  @P1 MUFU.EX2 R21, R13 ;  /* 0x0000000d00151308 */ /* 0x000e220000000800 */
[----:B------:R-:W-:-:S07]  /*0770*/  FFMA.FTZ R10, R26, R25, R25 ;  /* 0x000000191a0a7223 */ /* 0x000fce0000010019 */
[----:B------:R-:W1:Y:S01]  /*0780*/  @P0 MUFU.EX2 R24, R10 ;  /* 0x0000000a00180308 */ /* 0x000e620000000800 */
[----:B0-----:R-:W-:Y:S01]  /*0790*/  @P1 FADD.FTZ R25, -R21, 1 ;  /* 0x3f80000015191421 */ /* 0x001fe20000010100 */
[----:B------:R-:W-:-:S04]  /*07a0*/  FMUL.FTZ R21, R6, 0.70710676908493041992 ;  /* 0x3f3504f306157820 */ /* 0x000fc80000410000 */
[----:B------:R-:W-:Y:S01]  /*07b0*/  @P1 LOP3.LUT R13, R25, 0x80000000, R20, 0xb8, !PT ;  /* 0x80000000190d1812 */ /* 0x000fe200078eb814 */
[C---:B------:R-:W-:Y:S01]  /*07c0*/  FADD.FTZ R20, |R21|.reuse, -RZ ;  /* 0x800000ff15147221 */ /* 0x040fe20000010200 */
[C---:B------:R-:W-:Y:S01]  /*07d0*/  FMUL.FTZ R27, R21.reuse, R21 ;  /* 0x00000015151b7220 */ /* 0x040fe20000410000 */
[----:B-1----:R-:W-:Y:S01]  /*07e0*/  @P0 FADD.FTZ R25, -R24, 1 ;  /* 0x3f80000018190421 */ /* 0x002fe20000010100 */
[----:B------:R-:W-:Y:S01]  /*07f0*/  FSETP.GE.FTZ.AND P1, PT, |R21|, 1.0029599666595458984, PT ;  /* 0x3f8060fe1500780b */ /* 0x000fe20003f36200 */
[----:B------:R-:W-:-:S03]  /*0800*/  FADD.FTZ R13, R13, 1 ;  /* 0x3f8000000d0d7421 */ /* 0x000fc60000010000 */
[----:B------:R-:W-:Y:S02]  /*0810*/  @P0 LOP3.LUT R10, R25, 0x80000000, R22, 0xb8, !PT ;  /* 0x80000000190a0812 */ /* 0x000fe400078eb816 */
[C---:B------:R-:W-:Y:S01]  /*0820*/  FSEL R22, R20.reuse, R27, P1 ;  /* 0x0000001b14167208 */ /* 0x040fe20000800000 */
[----:B------:R-:W-:Y:S01]  /*0830*/  FADD.FTZ R20, -R20, -RZ ;  /* 0x800000ff14147221 */ /* 0x000fe20000010100 */
[----:B------:R-:W-:Y:S02]  /*0840*/  FSEL R25, R19, 8.4834944573231041431e-05, P1 ;  /* 0x38b1e96a13197808 */ /* 0x000fe40000800000 */
[----:B------:R-:W-:Y:S02]  /*0850*/  FSEL R27, -R23, -0.00082130916416645050049, P1 ;  /* 0xba574d20171b7808 */ /* 0x000fe40000800100 */
[----:B------:R-:W-:Y:S02]  /*0860*/  FSEL R24, R18, 0.0052134888246655464172, P1 ;  /* 0x3baad5ea12187808 */ /* 0x000fe40000800000 */
[----:B------:R-:W-:Y:S01]  /*0870*/  FSEL R26, -R17, -0.026868773624300956726, P1 ;  /* 0xbcdc1be7111a7808 */ /* 0x000fe20000800100 */
[----:B------:R-:W-:Y:S01]  /*0880*/  FFMA.FTZ R25, R22, R25, R27 ;  /* 0x0000001916197223 */ /* 0x000fe2000001001b */
[----:B------:R-:W-:-:S03]  /*0890*/  FSEL R29, R16, 0.11284004896879196167, P1 ;  /* 0x3de718af101d7808 */ /* 0x000fc60000800000 */
[----:B------:R-:W-:Y:S01]  /*08a0*/  FFMA.FTZ R25, R22, R25, R24 ;  /* 0x0000001916197223 */ /* 0x000fe20000010018 */
[----:B------:R-:W-:-:S03]  /*08b0*/  FMUL.FTZ R24, R3, -0.5 ;  /* 0xbf00000003187820 */ /* 0x000fc60000410000 */
[C---:B------:R-:W-:Y:S01]  /*08c0*/  FFMA.FTZ R27, R22.reuse, R25, R26 ;  /* 0x00000019161b7223 */ /* 0x040fe2000001001a */
[----:B------:R-:W-:Y:S01]  /*08d0*/  FMUL.FTZ R24, R3, R24 ;  /* 0x0000001803187220 */ /* 0x000fe20000410000 */
[----:B------:R-:W-:Y:S02]  /*08e0*/  FSEL R26, R7, -0.37612664699554443359, P1 ;  /* 0xbec093ac071a7808 */ /* 0x000fe40000800000 */
[----:B------:R-:W-:Y:S01]  /*08f0*/  FFMA.FTZ R27, R22, R27, R29 ;  /* 0x0000001b161b7223 */ /* 0x000fe2000001001d */
[----:B------:R-:W-:Y:S01]  /*0900*/  FMUL.FTZ R25, R24, 1.4426950216293334961 ;  /* 0x3fb8aa3b18197820 */ /* 0x000fe20000410000 */
[----:B------:R-:W-:Y:S02]  /*0910*/  FSEL R29, R20, R21, P1 ;  /* 0x00000015141d7208 */ /* 0x000fe40000800000 */
[----:B------:R-:W-:Y:S01]  /*0920*/  FFMA.FTZ R27, R22, R27, R26 ;  /* 0x0000001b161b7223 */ /* 0x000fe2000001001a */
[----:B------:R-:W0:Y:S01]  /*0930*/  MUFU.EX2 R24, R25 ;  /* 0x0000001900187308 */ /* 0x000e220000000800 */
[----:B------:R-:W-:-:S05]  /*0940*/  FSEL R26, R4, 0.12837915122509002686, P1 ;  /* 0x3e0375d3041a7808 */ /* 0x000fca0000800000 */
[----:B------:R-:W-:Y:S01]  /*0950*/  FFMA.FTZ R26, R22, R27, R26 ;  /* 0x0000001b161a7223 */ /* 0x000fe2000001001a */
[----:B------:R-:W-:Y:S01]  /*0960*/  FMUL.FTZ R27, R12, -0.5 ;  /* 0xbf0000000c1b7820 */ /* 0x000fe20000410000 */
[----:B------:R-:W-:-:S03]  /*0970*/  PRMT R22, R14, 0x7632, R22 ;  /* 0x000076320e167816 */ /* 0x000fc60000000016 */
[----:B------:R-:W-:Y:S01]  /*0980*/  FMUL.FTZ R27, R12, R27 ;  /* 0x0000001b0c1b7220 */ /* 0x000fe20000410000 */
[----:B------:R-:W-:-:S03]  /*0990*/  SHF.L.U32 R22, R22, 0x10, RZ ;  /* 0x0000001016167819 */ /* 0x000fc600000006ff */
[----:B------:R-:W-:Y:S01]  /*09a0*/  FMUL.FTZ R27, R27, 1.4426950216293334961 ;  /* 0x3fb8aa3b1b1b7820 */ /* 0x000fe20000410000 */
[----:B0-----:R-:W-:Y:S01]  /*09b0*/  FMUL.FTZ R24, R24, 0.3989422917366027832 ;  /* 0x3ecc422a18187820 */ /* 0x001fe20000410000 */
[----:B------:R-:W-:-:S03]  /*09c0*/  FMUL.FTZ R25, R22, 0.70710676908493041992 ;  /* 0x3f3504f316197820 */ /* 0x000fc60000410000 */
[----:B------:R-:W-:Y:S01]  /*09d0*/  FMUL.FTZ R24, R3, R24 ;  /* 0x0000001803187220 */ /* 0x000fe20000410000 */
[----:B------:R-:W-:Y:S01]  /*09e0*/  FFMA.FTZ R3, R26, R29, R29 ;  /* 0x0000001d1a037223 */ /* 0x000fe2000001001d */
[----:B------:R-:W-:Y:S01]  /*09f0*/  MUFU.EX2 R27, R27 ;  /* 0x0000001b001b7308 */ /* 0x000fe20000000800 */
[C---:B------:R-:W-:Y:S01]  /*0a00*/  FMUL.FTZ R29, R25.reuse, R25 ;  /* 0x00000019191d7220 */ /* 0x040fe20000410000 */
[----:B------:R-:W-:Y:S01]  /*0a10*/  FSETP.GE.FTZ.AND P0, PT, |R25|, 1.0029599666595458984, PT ;  /* 0x3f8060fe1900780b */ /* 0x000fe20003f16200 */
[----:B------:R-:W-:-:S03]  /*0a20*/  FFMA.FTZ R11, R11, 0.5, R24 ;  /* 0x3f0000000b0b7823 */ /* 0x000fc60000010018 */
[----:B------:R-:W-:Y:S02]  /*0a30*/  FSEL R26, R18, 0.0052134888246655464172, P0 ;  /* 0x3baad5ea121a7808 */ /* 0x000fe40000000000 */
[----:B------:R-:W0:Y:S02]  /*0a40*/  @P1 MUFU.EX2 R20, R3 ;  /* 0x0000000300141308 */ /* 0x000e240000000800 */
[----:B0-----:R-:W-:-:S05]  /*0a50*/  @P1 FADD.FTZ R20, -R20, 1 ;  /* 0x3f80000014141421 */ /* 0x001fca0000010100 */
[----:B------:R-:W-:Y:S01]  /*0a60*/  @P1 LOP3.LUT R3, R20, 0x80000000, R21, 0xb8, !PT ;  /* 0x8000000014031812 */ /* 0x000fe200078eb815 */
[----:B------:R-:W-:Y:S01]  /*0a70*/  FADD.FTZ R20, |R25|, -RZ ;  /* 0x800000ff19147221 */ /* 0x000fe20000010200 */
[----:B------:R-:W-:Y:S01]  /*0a80*/  FMUL.FTZ R21, R27, 0.3989422917366027832 ;  /* 0x3ecc422a1b157820 */ /* 0x000fe20000410000 */
[----:B------:R-:W-:-:S03]  /*0a90*/  FSEL R27, -R23, -0.00082130916416645050049, P0 ;  /* 0xba574d20171b7808 */ /* 0x000fc60000000100 */
[----:B------:R-:W-:Y:S01]  /*0aa0*/  FMUL.FTZ R14, R12, R21 ;  /* 0x000000150c0e7220 */ /* 0x000fe20000410000 */
[----:B------:R-:W-:Y:S02]  /*0ab0*/  FSEL R12, R20, R29, P0 ;  /* 0x0000001d140c7208 */ /* 0x000fe40000000000 */
[----:B------:R-:W-:Y:S01]  /*0ac0*/  FSEL R21, R19, 8.4834944573231041431e-05, P0 ;  /* 0x38b1e96a13157808 */ /* 0x000fe20000000000 */
[----:B------:R-:W-:-:S04]  /*0ad0*/  FFMA.FTZ R13, R13, 0.5, R14 ;  /* 0x3f0000000d0d7823 */ /* 0x000fc8000001000e */
        /* <DEDUP_REMOVED lines=8> */
[----:B------:R-:W-:Y:S01]  /*0b60*/  FADD.FTZ R26, -R20, -RZ ;  /* 0x800000ff141a7221 */ /* 0x000fe20000010100 */
[----:B------:R-:W-:-:S04]  /*0b70*/  FSEL R20, R4, 0.12837915122509002686, P0 ;  /* 0x3e0375d304147808 */ /* 0x000fc80000000000 */
[----:B------:R-:W-:Y:S01]  /*0b80*/  FSEL R26, R26, R25, P0 ;  /* 0x000000191a1a7208 */ /* 0x000fe20000000000 */
[----:B------:R-:W-:Y:S01]  /*0b90*/  FFMA.FTZ R21, R12, R21, R20 ;  /* 0x000000150c157223 */ /* 0x000fe20000010014 */
[----:B------:R-:W-:-:S03]  /*0ba0*/  SHF.L.U32 R20, R15, 0x10, RZ ;  /* 0x000000100f147819 */ /* 0x000fc600000006ff */
[----:B------:R-:W-:-:S04]  /*0bb0*/  FFMA.FTZ R21, R21, R26, R26 ;  /* 0x0000001a15157223 */ /* 0x000fc8000001001a */
[----:B------:R-:W0:Y:S02]  /*0bc0*/  @P0 MUFU.EX2 R12, R21 ;  /* 0x00000015000c0308 */ /* 0x000e240000000800 */
[----:B0-----:R-:W-:-:S05]  /*0bd0*/  @P0 FADD.FTZ R12, -R12, 1 ;  /* 0x3f8000000c0c0421 */ /* 0x001fca0000010100 */
[----:B------:R-:W-:Y:S01]  /*0be0*/  @P0 LOP3.LUT R21, R12, 0x80000000, R25, 0xb8, !PT ;  /* 0x800000000c150812 */ /* 0x000fe200078eb819 */
        /* <DEDUP_REMOVED lines=8> */
[--C-:B------:R-:W-:Y:S01]  /*0c70*/  FFMA.FTZ R25, R14, R25, R27.reuse ;  /* 0x000000190e197223 */ /* 0x100fe2000001001b */
[----:B------:R-:W-:Y:S01]  /*0c80*/  PRMT R27, R15, 0x7632, R27 ;  /* 0x000076320f1b7816 */ /* 0x000fe2000000001b */
[----:B------:R-:W-:Y:S02]  /*0c90*/  FADD.FTZ R15, -R24, -RZ ;  /* 0x800000ff180f7221 */ /* 0x000fe40000010100 */
[C---:B------:R-:W-:Y:S01]  /*0ca0*/  FFMA.FTZ R25, R14.reuse, R25, R26 ;  /* 0x000000190e197223 */ /* 0x040fe2000001001a */
[----:B------:R-:W-:Y:S02]  /*0cb0*/  FSEL R26, -R17, -0.026868773624300956726, P0 ;  /* 0xbcdc1be7111a7808 */ /* 0x000fe40000000100 */
[----:B------:R-:W-:Y:S02]  /*0cc0*/  SHF.L.U32 R27, R27, 0x10, RZ ;  /* 0x000000101b1b7819 */ /* 0x000fe400000006ff */
[----:B------:R-:W-:Y:S01]  /*0cd0*/  FSEL R15, R15, R12, P0 ;  /* 0x0000000c0f0f7208 */ /* 0x000fe20000000000 */
[----:B------:R-:W-:Y:S01]  /*0ce0*/  FFMA.FTZ R25, R14, R25, R26 ;  /* 0x000000190e197223 */ /* 0x000fe2000001001a */
[----:B------:R-:W-:Y:S01]  /*0cf0*/  FSEL R26, R16, 0.11284004896879196167, P0 ;  /* 0x3de718af101a7808 */ /* 0x000fe20000000000 */
[----:B------:R-:W-:-:S04]  /*0d00*/  FMUL.FTZ R24, R27, 0.70710676908493041992 ;  /* 0x3f3504f31b187820 */ /* 0x000fc80000410000 */
[----:B------:R-:W-:Y:S01]  /*0d10*/  FFMA.FTZ R25, R14, R25, R26 ;  /* 0x000000190e197223 */ /* 0x000fe2000001001a */
[----:B------:R-:W-:Y:S02]  /*0d20*/  FSEL R26, R7, -0.37612664699554443359, P0 ;  /* 0xbec093ac071a7808 */ /* 0x000fe40000000000 */
[----:B------:R-:W-:-:S03]  /*0d30*/  FSETP.GE.FTZ.AND P1, PT, |R24|, 1.0029599666595458984, PT ;  /* 0x3f8060fe1800780b */ /* 0x000fc60003f36200 */
[----:B------:R-:W-:Y:S01]  /*0d40*/  FFMA.FTZ R25, R14, R25, R26 ;  /* 0x000000190e197223 */ /* 0x000fe2000001001a */
[----:B------:R-:W-:Y:S02]  /*0d50*/  FSEL R26, R4, 0.12837915122509002686, P0 ;  /* 0x3e0375d3041a7808 */ /* 0x000fe40000000000 */
[----:B------:R-:W-:Y:S02]  /*0d60*/  FSEL R28, R19, 8.4834944573231041431e-05, P1 ;  /* 0x38b1e96a131c7808 */ /* 0x000fe40000800000 */
[----:B------:R-:W-:Y:S01]  /*0d70*/  FSEL R19, R16, 0.11284004896879196167, P1 ;  /* 0x3de718af10137808 */ /* 0x000fe20000800000 */
[----:B------:R-:W-:Y:S01]  /*0d80*/  FFMA.FTZ R26, R14, R25, R26 ;  /* 0x000000190e1a7223 */ /* 0x000fe2000001001a */
[C---:B------:R-:W-:Y:S01]  /*0d90*/  FADD.FTZ R25, |R24|.reuse, -RZ ;  /* 0x800000ff18197221 */ /* 0x040fe20000010200 */
[----:B------:R-:W-:Y:S02]  /*0da0*/  FMUL.FTZ R14, R24, R24 ;  /* 0x00000018180e7220 */ /* 0x000fe40000410000 */
[----:B------:R-:W-:Y:S01]  /*0db0*/  FFMA.FTZ R26, R26, R15, R15 ;  /* 0x0000000f1a1a7223 */ /* 0x000fe2000001000f */
[----:B------:R-:W-:-:S02]  /*0dc0*/  FSEL R15, -R23, -0.00082130916416645050049, P1 ;  /* 0xba574d20170f7808 */ /* 0x000fc40000800100 */
[----:B------:R-:W-:-:S05]  /*0dd0*/  FSEL R23, R25, R14, P1 ;  /* 0x0000000e19177208 */ /* 0x000fca0000800000 */
[----:B------:R-:W-:Y:S01]  /*0de0*/  FFMA.FTZ R28, R23, R28, R15 ;  /* 0x0000001c171c7223 */ /* 0x000fe2000001000f */
[----:B------:R-:W-:Y:S02]  /*0df0*/  FSEL R15, R18, 0.0052134888246655464172, P1 ;  /* 0x3baad5ea120f7808 */ /* 0x000fe40000800000 */
[----:B------:R-:W-:-:S03]  /*0e00*/  FSEL R18, -R17, -0.026868773624300956726, P1 ;  /* 0xbcdc1be711127808 */ /* 0x000fc60000800100 */
[C---:B------:R-:W-:Y:S02]  /*0e10*/  FFMA.FTZ R28, R23.reuse, R28, R15 ;  /* 0x0000001c171c7223 */ /* 0x040fe4000001000f */
[----:B------:R-:W0:Y:S02]  /*0e20*/  LDC.64 R14, c[0x0][0x220] ;  /* 0x00008800ff0e7b82 */ /* 0x000e240000000a00 */
[----:B------:R-:W-:-:S04]  /*0e30*/  FFMA.FTZ R18, R23, R28, R18 ;  /* 0x0000001c17127223 */ /* 0x000fc80000010012 */
[----:B------:R-:W-:Y:S01]  /*0e40*/  FFMA.FTZ R28, R23, R18, R19 ;  /* 0x00000012171c7223 */ /* 0x000fe20000010013 */
[----:B0-----:R-:W-:-:S04]  /*0e50*/  IMAD.WIDE R14, R2, 0x2, R14 ;  /* 0x00000002020e7825 */ /* 0x001fc800078e020e */
[----:B------:R-:W-:-:S05]  /*0e60*/  IMAD.WIDE.U32 R16, R0, 0x8, R14 ;  /* 0x0000000800107825 */ /* 0x000fca00078e000e */
[----:B------:R-:W2:Y:S04]  /*0e70*/  LDG.E.64 R14, desc[UR4][R16.64] ;  /* 0x00000004100e7981 */ /* 0x000ea8000c1e1b00 */
[----:B------:R0:W3:Y:S01]  /*0e80*/  LDG.E.64 R18, desc[UR4][R16.64+0x400] ;  /* 0x0004000410127981 */ /* 0x0000e2000c1e1b00 */
[----:B------:R-:W-:Y:S01]  /*0e90*/  FSEL R7, R7, -0.37612664699554443359, P1 ;  /* 0xbec093ac07077808 */ /* 0x000fe20000800000 */
[----:B------:R-:W-:Y:S01]  /*0ea0*/  FADD.FTZ R25, -R25, -RZ ;  /* 0x800000ff19197221 */ /* 0x000fe20000010100 */
[----:B------:R-:W-:Y:S01]  /*0eb0*/  FMUL.FTZ R29, R6, -0.5 ;  /* 0xbf000000061d7820 */ /* 0x000fe20000410000 */
[----:B------:R-:W-:Y:S02]  /*0ec0*/  FADD.FTZ R21, R21, 1 ;  /* 0x3f80000015157421 */ /* 0x000fe40000010000 */
[----:B------:R-:W-:Y:S01]  /*0ed0*/  FFMA.FTZ R28, R23, R28, R7 ;  /* 0x0000001c171c7223 */ /* 0x000fe20000010007 */
[----:B------:R-:W-:Y:S01]  /*0ee0*/  FSEL R7, R4, 0.12837915122509002686, P1 ;  /* 0x3e0375d304077808 */ /* 0x000fe20000800000 */
[----:B------:R-:W-:Y:S01]  /*0ef0*/  FMUL.FTZ R4, R9, -0.5 ;  /* 0xbf00000009047820 */ /* 0x000fe20000410000 */
[----:B------:R-:W-:Y:S01]  /*0f00*/  FSEL R25, R25, R24, P1 ;  /* 0x0000001819197208 */ /* 0x000fe20000800000 */
[----:B------:R-:W-:-:S02]  /*0f10*/  FMUL.FTZ R29, R6, R29 ;  /* 0x0000001d061d7220 */ /* 0x000fc40000410000 */
[----:B------:R-:W-:Y:S01]  /*0f20*/  FMUL.FTZ R4, R9, R4 ;  /* 0x0000000409047220 */ /* 0x000fe20000410000 */
[----:B------:R-:W-:Y:S01]  /*0f30*/  FFMA.FTZ R23, R23, R28, R7 ;  /* 0x0000001c17177223 */ /* 0x000fe20000010007 */
[----:B------:R-:W-:Y:S01]  /*0f40*/  FMUL.FTZ R7, R8, -0.5 ;  /* 0xbf00000008077820 */ /* 0x000fe20000410000 */
[----:B------:R-:W-:Y:S01]  /*0f50*/  FMUL.FTZ R29, R29, 1.4426950216293334961 ;  /* 0x3fb8aa3b1d1d7820 */ /* 0x000fe20000410000 */
[----:B0-----:R-:W-:Y:S01]  /*0f60*/  FMUL.FTZ R17, R4, 1.4426950216293334961 ;  /* 0x3fb8aa3b04117820 */ /* 0x001fe20000410000 */
[----:B------:R-:W-:Y:S01]  /*0f70*/  FADD.FTZ R4, R5, 1 ;  /* 0x3f80000005047421 */ /* 0x000fe20000010000 */
[----:B------:R-:W-:Y:S01]  /*0f80*/  FMUL.FTZ R7, R8, R7 ;  /* 0x0000000708077220 */ /* 0x000fe20000410000 */
[----:B------:R-:W-:-:S03]  /*0f90*/  FMUL.FTZ R5, R22, -0.5 ;  /* 0xbf00000016057820 */ /* 0x000fc60000410000 */
[----:B------:R-:W0:Y:S01]  /*0fa0*/  MUFU.EX2 R17, R17 ;  /* 0x0000001100117308 */ /* 0x000e220000000800 */
[----:B------:R-:W-:-:S07]  /*0fb0*/  FMUL.FTZ R28, R7, 1.4426950216293334961 ;  /* 0x3fb8aa3b071c7820 */ /* 0x000fce0000410000 */
[----:B------:R-:W1:Y:S01]  /*0fc0*/  MUFU.EX2 R28, R28 ;  /* 0x0000001c001c7308 */ /* 0x000e620000000800 */
[----:B0-----:R-:W-:Y:S01]  /*0fd0*/  FMUL.FTZ R16, R17, 0.3989422917366027832 ;  /* 0x3ecc422a11107820 */ /* 0x001fe20000410000 */
[----:B------:R-:W-:-:S03]  /*0fe0*/  FMUL.FTZ R17, R27, -0.5 ;  /* 0xbf0000001b117820 */ /* 0x000fc60000410000 */
[----:B------:R-:W-:Y:S01]  /*0ff0*/  FMUL.FTZ R16, R9, R16 ;  /* 0x0000001009107220 */ /* 0x000fe20000410000 */
[----:B------:R-:W-:Y:S01]  /*1000*/  FMUL.FTZ R9, R20, -0.5 ;  /* 0xbf00000014097820 */ /* 0x000fe20000410000 */
[----:B------:R-:W-:Y:S01]  /*1010*/  FMUL.FTZ R17, R27, R17 ;  /* 0x000000111b117220 */ /* 0x000fe20000410000 */
[----:B-1----:R-:W-:Y:S02]  /*1020*/  FMUL.FTZ R7, R28, 0.3989422917366027832 ;  /* 0x3ecc422a1c077820 */ /* 0x002fe40000410000 */
[----:B------:R-:W-:Y:S01]  /*1030*/  FMUL.FTZ R9, R20, R9 ;  /* 0x0000000914097220 */ /* 0x000fe20000410000 */
[----:B------:R-:W-:Y:S01]  /*1040*/  FMUL.FTZ R17, R17, 1.4426950216293334961 ;  /* 0x3fb8aa3b11117820 */ /* 0x000fe20000410000 */
[----:B------:R-:W-:Y:S01]  /*1050*/  FMUL.FTZ R7, R8, R7 ;  /* 0x0000000708077220 */ /* 0x000fe20000410000 */
[----:B------:R-:W-:Y:S01]  /*1060*/  FMUL.FTZ R8, R22, R5 ;  /* 0x0000000516087220 */ /* 0x000fe20000410000 */
[----:B------:R-:W-:Y:S02]  /*1070*/  FMUL.FTZ R28, R9, 1.4426950216293334961 ;  /* 0x3fb8aa3b091c7820 */ /* 0x000fe40000410000 */
[----:B------:R-:W-:Y:S01]  /*1080*/  FFMA.FTZ R7, R4, 0.5, R7 ;  /* 0x3f00000004077823 */ /* 0x000fe20000010007 */
[----:B------:R-:W-:Y:S01]  /*1090*/  FMUL.FTZ R9, R8, 1.4426950216293334961 ;  /* 0x3fb8aa3b08097820 */ /* 0x000fe20000410000 */
[----:B------:R-:W0:Y:S01]  /*10a0*/  MUFU.EX2 R5, R28 ;  /* 0x0000001c00057308 */ /* 0x000e220000000800 */
[----:B------:R-:W-:Y:S01]  /*10b0*/  FFMA.FTZ R8, R23, R25, R25 ;  /* 0x0000001917087223 */ /* 0x000fe20000010019 */
[----:B------:R-:W-:-:S04]  /*10c0*/  FADD.FTZ R25, R10, 1 ;  /* 0x3f8000000a197421 */ /* 0x000fc80000010000 */
[----:B------:R-:W-:Y:S02]  /*10d0*/  FFMA.FTZ R16, R25, 0.5, R16 ;  /* 0x3f00000019107823 */ /* 0x000fe40000010010 */
[----:B------:R-:W1:Y:S08]  /*10e0*/  @P0 MUFU.EX2 R23, R26 ;  /* 0x0000001a00170308 */ /* 0x000e700000000800 */
[----:B------:R0:W4:Y:S08]  /*10f0*/  MUFU.EX2 R4, R29 ;  /* 0x0000001d00047308 */ /* 0x0001300000000800 */
[----:B------:R-:W5:Y:S01]  /*1100*/  MUFU.EX2 R9, R9 ;  /* 0x0000000900097308 */ /* 0x000f620000000800 */
[----:B0-----:R-:W-:Y:S01]  /*1110*/  FMUL.FTZ R29, R5, 0.3989422917366027832 ;  /* 0x3ecc422a051d7820 */ /* 0x001fe20000410000 */
[----:B-1----:R-:W-:-:S05]  /*1120*/  @P0 FADD.FTZ R5, -R23, 1 ;  /* 0x3f80000017050421 */ /* 0x002fca0000010100 */
[----:B------:R-:W-:Y:S01]  /*1130*/  @P0 LOP3.LUT R26, R5, 0x80000000, R12, 0xb8, !PT ;  /* 0x80000000051a0812 */ /* 0x000fe200078eb80c */
[----:B------:R-:W0:Y:S01]  /*1140*/  MUFU.EX2 R17, R17 ;  /* 0x0000001100117308 */ /* 0x000e220000000800 */
[----:B----4-:R-:W-:Y:S02]  /*1150*/  FMUL.FTZ R25, R4, 0.3989422917366027832 ;  /* 0x3ecc422a04197820 */ /* 0x010fe40000410000 */
[----:B------:R-:W1:Y:S02]  /*1160*/  LDC.64 R4, c[0x0][0x218] ;  /* 0x00008600ff047b82 */ /* 0x000e640000000a00 */
[----:B------:R-:W-:Y:S01]  /*1170*/  FMUL.FTZ R23, R6, R25 ;  /* 0x0000001906177220 */ /* 0x000fe20000410000 */
[----:B------:R-:W-:Y:S02]  /*1180*/  FMUL.FTZ R6, R20, R29 ;  /* 0x0000001d14067220 */ /* 0x000fe40000410000 */
[----:B------:R-:W4:Y:S01]  /*1190*/  @P1 MUFU.EX2 R10, R8 ;  /* 0x00000008000a1308 */ /* 0x000f220000000800 */
[----:B-----5:R-:W-:-:S04]  /*11a0*/  FMUL.FTZ R9, R9, 0.3989422917366027832 ;  /* 0x3ecc422a09097820 */ /* 0x020fc80000410000 */
[----:B------:R-:W-:Y:S01]  /*11b0*/  FMUL.FTZ R22, R22, R9 ;  /* 0x0000000916167220 */ /* 0x000fe20000410000 */
[----:B------:R-:W-:Y:S01]  /*11c0*/  FADD.FTZ R9, R26, 1 ;  /* 0x3f8000001a097421 */ /* 0x000fe20000010000 */
[----:B0-----:R-:W-:-:S03]  /*11d0*/  FMUL.FTZ R12, R17, 0.3989422917366027832 ;  /* 0x3ecc422a110c7820 */ /* 0x001fc60000410000 */
[----:B------:R-:W-:Y:S01]  /*11e0*/  FFMA.FTZ R6, R9, 0.5, R6 ;  /* 0x3f00000009067823 */ /* 0x000fe20000010006 */
[----:B------:R-:W-:Y:S01]  /*11f0*/  FFMA.FTZ R22, R21, 0.5, R22 ;  /* 0x3f00000015167823 */ /* 0x000fe20000010016 */
[----:B------:R-:W-:Y:S01]  /*1200*/  FMUL.FTZ R27, R27, R12 ;  /* 0x0000000c1b1b7220 */ /* 0x000fe20000410000 */
[----:B----4-:R-:W-:Y:S01]  /*1210*/  @P1 FADD.FTZ R17, -R10, 1 ;  /* 0x3f8000000a111421 */ /* 0x010fe20000010100 */
[----:B------:R-:W-:Y:S01]  /*1220*/  FADD.FTZ R10, R3, 1 ;  /* 0x3f800000030a7421 */ /* 0x000fe20000010000 */
[----:B-1----:R-:W-:-:S03]  /*1230*/  IMAD.WIDE.U32 R4, R2, 0x2, R4 ;  /* 0x0000000202047825 */ /* 0x002fc600078e0004 */
[----:B------:R-:W-:Y:S01]  /*1240*/  @P1 LOP3.LUT R8, R17, 0x80000000, R24, 0xb8, !PT ;  /* 0x8000000011081812 */ /* 0x000fe200078eb818 */
[----:B------:R-:W-:Y:S01]  /*1250*/  FFMA.FTZ R3, R10, 0.5, R23 ;  /* 0x3f0000000a037823 */ /* 0x000fe20000010017 */
[----:B------:R-:W-:Y:S01]  /*1260*/  IMAD.WIDE R4, R0, 0x8, R4 ;  /* 0x0000000800047825 */ /* 0x000fe200078e0204 */
[C---:B--2---:R-:W-:Y:S02]  /*1270*/  PRMT R9, R14.reuse, 0x7632, R9 ;  /* 0x000076320e097816 */ /* 0x044fe40000000009 */
[----:B------:R-:W-:Y:S01]  /*1280*/  SHF.L.U32 R10, R14, 0x10, RZ ;  /* 0x000000100e0a7819 */ /* 0x000fe200000006ff */
[----:B------:R-:W-:Y:S01]  /*1290*/  FADD.FTZ R14, R8, 1 ;  /* 0x3f800000080e7421 */ /* 0x000fe20000010000 */
[----:B------:R-:W-:Y:S02]  /*12a0*/  SHF.L.U32 R8, R9, 0x10, RZ ;  /* 0x0000001009087819 */ /* 0x000fe400000006ff */
[----:B------:R-:W-:Y:S01]  /*12b0*/  PRMT R9, R15, 0x7632, R9 ;  /* 0x000076320f097816 */ /* 0x000fe20000000009 */
[----:B------:R-:W-:Y:S01]  /*12c0*/  FFMA.FTZ R27, R14, 0.5, R27 ;  /* 0x3f0000000e1b7823 */ /* 0x000fe2000001001b */
[----:B---3--:R-:W-:Y:S01]  /*12d0*/  PRMT R2, R19, 0x7632, R2 ;  /* 0x0000763213027816 */ /* 0x008fe20000000002 */
[----:B------:R-:W-:Y:S01]  /*12e0*/  FMUL.FTZ R8, R8, R13 ;  /* 0x0000000d08087220 */ /* 0x000fe20000410000 */
[----:B------:R-:W-:Y:S01]  /*12f0*/  PRMT R13, R18, 0x7632, R13 ;  /* 0x00007632120d7816 */ /* 0x000fe2000000000d */
[----:B------:R-:W-:Y:S01]  /*1300*/  FMUL.FTZ R11, R10, R11 ;  /* 0x0000000b0a0b7220 */ /* 0x000fe20000410000 */
[----:B------:R-:W-:-:S02]  /*1310*/  SHF.L.U32 R9, R9, 0x10, RZ ;  /* 0x0000001009097819 */ /* 0x000fc400000006ff */
[----:B------:R-:W-:Y:S02]  /*1320*/  SHF.L.U32 R12, R15, 0x10, RZ ;  /* 0x000000100f0c7819 */ /* 0x000fe400000006ff */
[----:B------:R-:W-:Y:S01]  /*1330*/  SHF.L.U32 R18, R18, 0x10, RZ ;  /* 0x0000001012127819 */ /* 0x000fe200000006ff */
[----:B------:R-:W-:Y:S01]  /*1340*/  FMUL.FTZ R16, R9, R16 ;  /* 0x0000001009107220 */ /* 0x000fe20000410000 */
[----:B------:R-:W-:Y:S01]  /*1350*/  SHF.L.U32 R19, R19, 0x10, RZ ;  /* 0x0000001013137819 */ /* 0x000fe200000006ff */
[----:B------:R-:W-:Y:S01]  /*1360*/  FMUL.FTZ R7, R12, R7 ;  /* 0x000000070c077220 */ /* 0x000fe20000410000 */
[----:B------:R-:W-:Y:S01]  /*1370*/  SHF.L.U32 R13, R13, 0x10, RZ ;  /* 0x000000100d0d7819 */ /* 0x000fe200000006ff */
[----:B------:R-:W-:Y:S01]  /*1380*/  FMUL.FTZ R3, R18, R3 ;  /* 0x0000000312037220 */ /* 0x000fe20000410000 */
[----:B------:R-:W-:Y:S01]  /*1390*/  SHF.L.U32 R2, R2, 0x10, RZ ;  /* 0x0000001002027819 */ /* 0x000fe200000006ff */
[----:B------:R-:W-:Y:S01]  /*13a0*/  FMUL.FTZ R9, R19, R6 ;  /* 0x0000000613097220 */ /* 0x000fe20000410000 */
[----:B------:R-:W-:Y:S01]  /*13b0*/  F2FP.BF16.F32.PACK_AB R6, R8, R11 ;  /* 0x0000000b0806723e */ /* 0x000fe200000010ff */
[----:B------:R-:W-:Y:S01]  /*13c0*/  FMUL.FTZ R22, R13, R22 ;  /* 0x000000160d167220 */ /* 0x000fe20000410000 */
[----:B------:R-:W-:Y:S01]  /*13d0*/  F2FP.BF16.F32.PACK_AB R7, R16, R7 ;  /* 0x000000071007723e */ /* 0x000fe200000010ff */
[----:B------:R-:W-:-:S03]  /*13e0*/  FMUL.FTZ R2, R2, R27 ;  /* 0x0000001b02027220 */ /* 0x000fc60000410000 */
[----:B------:R-:W-:Y:S01]  /*13f0*/  F2FP.BF16.F32.PACK_AB R8, R22, R3 ;  /* 0x000000031608723e */ /* 0x000fe200000010ff */
[----:B------:R-:W-:Y:S01]  /*1400*/  STG.E.64 desc[UR4][R4.64], R6 ;  /* 0x0000000604007986 */ /* 0x000fe2000c101b04 */
[----:B------:R-:W-:-:S05]  /*1410*/  F2FP.BF16.F32.PACK_AB R9, R2, R9 ;  /* 0x000000090209723e */ /* 0x000fca00000010ff */
[----:B------:R-:W-:Y:S01]  /*1420*/  STG.E.64 desc[UR4][R4.64+0x400], R8 ;  /* 0x0004000804007986 */ /* 0x000fe2000c101b04 */
[----:B------:R-:W-:Y:S05]  /*1430*/  EXIT ;  /* 0x000000000000794d */ /* 0x000fea0003800000 */
.L_x_873:
        /* <DEDUP_REMOVED lines=134> */
.L_x_875:
[----:B------:R-:W-:Y:S05]  /*1ca0*/  BSYNC B0 ;  /* 0x0000000000007941 */ /* 0x000fea0003800000 */
.L_x_874:
        /* <DEDUP_REMOVED lines=47> */
.L_x_877:
[----:B------:R-:W-:Y:S05]  /*1fa0*/  BSYNC B0 ;  /* 0x0000000000007941 */ /* 0x000fea0003800000 */
.L_x_876:
        /* <DEDUP_REMOVED lines=47> */
.L_x_879:
[----:B------:R-:W-:Y:S05]  /*22a0*/  BSYNC B0 ;  /* 0x0000000000007941 */ /* 0x000fea0003800000 */
.L_x_878:
        /* <DEDUP_REMOVED lines=58> */
.L_x_881:
[----:B------:R-:W-:Y:S05]  /*2650*/  BSYNC B0 ;  /* 0x0000000000007941 */ /* 0x000fea0003800000 */
.L_x_880:
        /* <DEDUP_REMOVED lines=45> */
.L_x_883:
[----:B------:R-:W-:Y:S05]  /*2930*/  BSYNC B0 ;  /* 0x0000000000007941 */ /* 0x000fea0003800000 */
.L_x_882:
        /* <DEDUP_REMOVED lines=45> */
.L_x_885:
[----:B------:R-:W-:Y:S05]  /*2c10*/  BSYNC B0 ;  /* 0x0000000000007941 */ /* 0x000fea0003800000 */
.L_x_884:
        /* <DEDUP_REMOVED lines=45> */
.L_x_887:
[----:B------:R-:W-:Y:S05]  /*2ef0*/  BSYNC B0 ;  /* 0x0000000000007941 */ /* 0x000fea0003800000 */
.L_x_886:
        /* <DEDUP_REMOVED lines=45> */
.L_x_889:
[----:B------:R-:W-:Y:S05]  /*31d0*/  BSYNC B0 ;  /* 0x0000000000007941 */ /* 0x000fea0003800000 */
.L_x_888:
        /* <DEDUP_REMOVED lines=18> */
.L_x_892:
[----:B------:R-:W-:-:S13]  /*3300*/  ISETP.GE.AND P0, PT, R3, R0, PT ;  /* 0x000000000300720c */ /* 0x000fda0003f06270 */
[----:B------:R-:W-:Y:S05]  /*3310*/  @P0 BRA `(.L_x_894) ;  /* 0x0000000000300947 */ /* 0x000fea0003800000 */
[----:B0-----:R-:W0:Y:S01]  /*3320*/  LDC.64 R4, c[0x0][0x218] ;  /* 0x00008600ff047b82 */ /* 0x001e220000000a00 */
[----:B------:R-:W-:Y:S02]  /*3330*/  IADD3 R13, R2, R3, RZ ;  /* 0x00000003020d7210 */ /* 0x000fe40007ffe0ff */
[----:B------:R-:W-:-:S03]  /*3340*/  IADD3 R3, R3, 0x80, RZ ;  /* 0x0000008003037810 */ /* 0x000fc60007ffe0ff */
[----:B0-----:R-:W-:-:S05]  /*3350*/  IMAD.WIDE.U32 R4, R13, 0x2, R4 ;  /* 0x000000020d047825 */ /* 0x001fca00078e0004 */
[----:B------:R1:W-:Y:S02]  /*3360*/  STG.E.U16 desc[UR4][R4.64], R7 ;  /* 0x0000000704007986 */ /* 0x0003e4000c101504 */
.L_x_893:
[----:B------:R-:W-:-:S13]  /*3370*/  ISETP.GE.AND P0, PT, R3, R0, PT ;  /* 0x000000000300720c */ /* 0x000fda0003f06270 */
[----:B------:R-:W-:Y:S05]  /*3380*/  @P0 BRA `(.L_x_895) ;  /* 0x0000000000340947 */ /* 0x000fea0003800000 */
[----:B01----:R-:W0:Y:S01]  /*3390*/  LDC.64 R4, c[0x0][0x218] ;  /* 0x00008600ff047b82 */ /* 0x003e220000000a00 */
[----:B------:R-:W-:Y:S02]  /*33a0*/  IADD3 R7, R2, R3, RZ ;  /* 0x0000000302077210 */ /* 0x000fe40007ffe0ff */
[----:B------:R-:W-:-:S03]  /*33b0*/  IADD3 R3, R3, 0x80, RZ ;  /* 0x0000008003037810 */ /* 0x000fc60007ffe0ff */
[----:B0-----:R-:W-:-:S05]  /*33c0*/  IMAD.WIDE.U32 R4, R7, 0x2, R4 ;  /* 0x0000000207047825 */ /* 0x001fca00078e0004 */
[----:B------:R1:W-:Y:S02]  /*33d0*/  STG.E.U16 desc[UR4][R4.64], R8 ;  /* 0x0000000804007986 */ /* 0x0003e4000c101504 */
.L_x_894:
        /* <DEDUP_REMOVED lines=8> */
.L_x_895:
[----:B------:R-:W-:Y:S05]  /*3460*/  BSYNC B1 ;  /* 0x0000000000017941 */ /* 0x000fea0003800000 */
.L_x_891:
[----:B------:R-:W-:-:S13]  /*3470*/  ISETP.GE.AND P0, PT, R3, R0, PT ;  /* 0x000000000300720c */ /* 0x000fda0003f06270 */
[----:B012---:R-:W0:Y:S01]  /*3480*/  @!P0 LDC.64 R4, c[0x0][0x218] ;  /* 0x00008600ff048b82 */ /* 0x007e220000000a00 */
[----:B------:R-:W-:Y:S02]  /*3490*/  @!P0 IADD3 R7, R2, R3, RZ ;  /* 0x0000000302078210 */ /* 0x000fe40007ffe0ff */
[----:B------:R-:W-:-:S03]  /*34a0*/  @!P0 IADD3 R3, R3, 0x80, RZ ;  /* 0x0000008003038810 */ /* 0x000fc60007ffe0ff */
[----:B0-----:R-:W-:-:S05]  /*34b0*/  @!P0 IMAD.WIDE.U32 R4, R7, 0x2, R4 ;  /* 0x0000000207048825 */ /* 0x001fca00078e0004 */
[----:B------:R2:W-:Y:S02]  /*34c0*/  @!P0 STG.E.U16 desc[UR4][R4.64], R10 ;  /* 0x0000000a04008986 */ /* 0x0005e4000c101504 */
.L_x_896:
[----:B------:R-:W-:Y:S05]  /*34d0*/  BSYNC B0 ;  /* 0x0000000000007941 */ /* 0x000fea0003800000 */
.L_x_890:
        /* <DEDUP_REMOVED lines=8> */
.L_x_897:
        /* <DEDUP_REMOVED lines=10> */
.L_x_12828:


//--------------------- .text._ZN2at6native29vectorized_elementwise_kernelILi8EZZZNS0_26GeluBackwardCUDAKernelImplERNS_18TensorIteratorBaseENS0_8GeluTypeEENKUlvE0_clEvENKUlvE2_clEvEUlN3c108BFloat16ES8_E_St5arrayIPcLm3EEEEviT0_T1_ --------------------------
	.section	.text._ZN2at6native29vectorized_elementwise_kernelILi8EZZZNS0_26GeluBackwardCUDAKernelImplERNS_18TensorIteratorBaseENS0_8GeluTypeEENKUlvE0_clEvENKUlvE2_clEvEUlN3c108BFloat16ES8_E_St5arrayIPcLm3EEEEviT0_T1_,"ax",@progbits
	.align	128
        .global         _ZN2at6native29vectorized_elementwise_kernelILi8EZZZNS0_26GeluBackwardCUDAKernelImplERNS_18TensorIteratorBaseENS0_8GeluTypeEENKUlvE0_clEvENKUlvE2_clEvEUlN3c108BFloat16ES8_E_St5arrayIPcLm3EEEEviT0_T1_
        .type           _ZN2at6native29vectorized_elementwise_kernelILi8EZZZNS0_26GeluBackwardCUDAKernelImplERNS_18TensorIteratorBaseENS0_8GeluTypeEENKUlvE0_clEvENKUlvE2_clEvEUlN3c108BFloat16ES8_E_St5arrayIPcLm3EEEEviT0_T1_,@function
        .size           _ZN2at6native29vectorized_elementwise_kernelILi8EZZZNS0_26GeluBackwardCUDAKernelImplERNS_18TensorIteratorBaseENS0_8GeluTypeEENKUlvE0_clEvENKUlvE2_clEvEUlN3c108BFloat16ES8_E_St5arrayIPcLm3EEEEviT0_T1_,(.L_x_12829 - _ZN2at6native29vectorized_elementwise_kernelILi8EZZZNS0_26GeluBackwardCUDAKernelImplERNS_18TensorIteratorBaseENS0_8GeluTypeEENKUlvE0_clEvENKUlvE2_clEvEUlN3c108BFloat16ES8_E_St5arrayIPcLm3EEEEviT0_T1_)
        .other          _ZN2at6native29vectorized_elementwise_kernelILi8EZZZNS0_26GeluBackwardCUDAKernelImplERNS_18TensorIteratorBaseENS0_8GeluTypeEENKUlvE0_clEvENKUlvE2_clEvEUlN3c108BFloat16ES8_E_St5arrayIPcLm3EEEEviT0_T1_,@"STO_CUDA_ENTRY STV_DEFAULT"
_ZN2at6native29vectorized_elementwise_kernelILi8EZZZNS0_26GeluBackwardCUDAKernelImplERNS_18TensorIteratorBaseENS0_8GeluTypeEENKUlvE0_clEvENKUlvE2_clEvEUlN3c108BFloat16ES8_E_St5arrayIPcLm3EEEEviT0_T1_:
.text._ZN2at6native29vectorized_elementwise_kernelILi8EZZZNS0_26GeluBackwardCUDAKernelImplERNS_18TensorIteratorBaseENS0_8GeluTypeEENKUlvE0_clEvENKUlvE2_clEvEUlN3c108BFloat16ES8_E_St5arrayIPcLm3EEEEviT0_T1_:
        /* <DEDUP_REMOVED lines=12> */
[----:B------:R0:W2:Y:S01]  /*00c0*/  LDG.E.128 R8, desc[UR4][R4.64] ;  /* 0x0000000404087981 */ /* 0x0000a2000c1e1d00 */
[----:B------:R-:W-:Y:S01]  /*00d0*/  HFMA2.MMA R22, -RZ, RZ, 0.61474609375, 16.90625 ;  /* 0x38eb4c3aff167435 */ /* 0x000fe200000001ff */
[----:B------:R-:W-:Y:S01]  /*00e0*/  MOV R28, 0x3aae005b ;  /* 0x3aae005b001c7802 */ /* 0x000fe20000000f00 */
[----:B------:R-:W-:Y:S01]  /*00f0*/  HFMA2.MMA R26, -RZ, RZ, 1.5341796875, 81.5625 ;  /* 0x3e235519ff1a7435 */ /* 0x000fe200000001ff */
[----:B------:R-:W-:Y:S01]  /*0100*/  MOV R27, 0x3d24d99a ;  /* 0x3d24d99a001b7802 */ /* 0x000fe20000000f00 */
[----:B0-----:R-:W-:Y:S01]  /*0110*/  HFMA2.MMA R4, -RZ, RZ, 1.7822265625, 0.000185489654541015625 ;  /* 0x3f210a14ff047435 */ /* 0x001fe200000001ff */
[C---:B--2---:R-:W-:Y:S02]  /*0120*/  SHF.L.U32 R14, R8.reuse, 0x10, RZ ;  /* 0x00000010080e7819 */ /* 0x044fe400000006ff */
[----:B------:R-:W-:Y:S01]  /*0130*/  PRMT R16, R8, 0x7632, R16 ;  /* 0x0000763208107816 */ /* 0x000fe20000000010 */
[----:B------:R-:W-:Y:S02]  /*0140*/  HFMA2.MMA R8, -RZ, RZ, 1.0087890625, -0.000686168670654296875 ;  /* 0x3c09919fff087435 */ /* 0x000fe400000001ff */
[----:B------:R-:W-:Y:S01]  /*0150*/  FMUL.FTZ R7, R14, 0.70710676908493041992 ;  /* 0x3f3504f30e077820 */ /* 0x000fe20000410000 */
[----:B------:R-:W-:-:S03]  /*0160*/  SHF.L.U32 R16, R16, 0x10, RZ ;  /* 0x0000001010107819 */ /* 0x000fc600000006ff */
[C---:B------:R-:W-:Y:S01]  /*0170*/  FADD.FTZ R12, |R7|.reuse, -RZ ;  /* 0x800000ff070c7221 */ /* 0x040fe20000010200 */
[C---:B------:R-:W-:Y:S01]  /*0180*/  FMUL.FTZ R3, R7.reuse, R7 ;  /* 0x0000000707037220 */ /* 0x040fe20000410000 */
[----:B------:R-:W-:Y:S01]  /*0190*/  FSETP.GE.FTZ.AND P0, PT, |R7|, 1.0029599666595458984, PT ;  /* 0x3f8060fe0700780b */ /* 0x000fe20003f16200 */
[----:B------:R-:W-:-:S03]  /*01a0*/  FMUL.FTZ R17, R16, 0.70710676908493041992 ;  /* 0x3f3504f310117820 */ /* 0x000fc60000410000 */
[----:B------:R-:W-:Y:S01]  /*01b0*/  FSEL R6, R12, R3, P0 ;  /* 0x000000030c067208 */ /* 0x000fe20000000000 */
[C---:B------:R-:W-:Y:S01]  /*01c0*/  FADD.FTZ R13, |R17|.reuse, -RZ ;  /* 0x800000ff110d7221 */ /* 0x040fe20000010200 */
[----:B------:R-:W-:Y:S01]  /*01d0*/  FSEL R3, R22, 8.4834944573231041431e-05, P0 ;  /* 0x38b1e96a16037808 */ /* 0x000fe20000000000 */
[C---:B------:R-:W-:Y:S01]  /*01e0*/  FMUL.FTZ R18, R17.reuse, R17 ;  /* 0x0000001111127220 */ /* 0x040fe20000410000 */
[----:B------:R-:W-:Y:S01]  /*01f0*/  FSEL R5, -R28, -0.00082130916416645050049, P0 ;  /* 0xba574d201c057808 */ /* 0x000fe20000000100 */
[----:B------:R-:W-:Y:S01]  /*0200*/  FADD.FTZ R12, -R12, -RZ ;  /* 0x800000ff0c0c7221 */ /* 0x000fe20000010100 */
        /* <DEDUP_REMOVED lines=15> */
[----:B------:R-:W-:Y:S01]  /*0300*/  FFMA.FTZ R5, R6, R15, R5 ;  /* 0x0000000f06057223 */ /* 0x000fe20000010005 */
[C---:B------:R-:W-:Y:S02]  /*0310*/  FSEL R15, R3.reuse, -0.37612664699554443359, P0 ;  /* 0xbec093ac030f7808 */ /* 0x040fe40000000000 */
[----:B------:R-:W-:Y:S01]  /*0320*/  FSEL R20, R26, 0.11284004896879196167, P1 ;  /* 0x3de718af1a147808 */ /* 0x000fe20000800000 */
[----:B------:R-:W-:Y:S01]  /*0330*/  FFMA.FTZ R21, R18, R19, R21 ;  /* 0x0000001312157223 */ /* 0x000fe20000010015 */
[----:B------:R-:W-:Y:S01]  /*0340*/  FSEL R19, R4, 0.12837915122509002686, P0 ;  /* 0x3e0375d304137808 */ /* 0x000fe20000000000 */
[----:B------:R-:W-:Y:S01]  /*0350*/  FFMA.FTZ R15, R6, R5, R15 ;  /* 0x00000005060f7223 */ /* 0x000fe2000001000f */
[----:B------:R-:W-:Y:S01]  /*0360*/  FSEL R23, R3, -0.37612664699554443359, P1 ;  /* 0xbec093ac03177808 */ /* 0x000fe20000800000 */
[----:B------:R-:W-:Y:S01]  /*0370*/  FFMA.FTZ R21, R18, R21, R20 ;  /* 0x0000001512157223 */ /* 0x000fe20000010014 */
[----:B------:R-:W-:Y:S01]  /*0380*/  SHF.L.U32 R5, R9, 0x10, RZ ;  /* 0x0000001009057819 */ /* 0x000fe200000006ff */
[----:B------:R-:W-:Y:S01]  /*0390*/  FFMA.FTZ R15, R6, R15, R19 ;  /* 0x0000000f060f7223 */ /* 0x000fe20000010013 */
[----:B------:R-:W-:Y:S01]  /*03a0*/  FSEL R20, R4, 0.12837915122509002686, P1 ;  /* 0x3e0375d304147808 */ /* 0x000fe20000800000 */
[----:B------:R-:W-:Y:S01]  /*03b0*/  FFMA.FTZ R21, R18, R21, R23 ;  /* 0x0000001512157223 */ /* 0x000fe20000010017 */
[----:B------:R-:W-:Y:S01]  /*03c0*/  FSEL R12, R12, R7, P0 ;  /* 0x000000070c0c7208 */ /* 0x000fe20000000000 */
[----:B------:R-:W-:-:S02]  /*03d0*/  FMUL.FTZ R6, R5, 0.70710676908493041992 ;  /* 0x3f3504f305067820 */ /* 0x000fc40000410000 */
[----:B------:R-:W-:Y:S02]  /*03e0*/  FFMA.FTZ R18, R18, R21, R20 ;  /* 0x0000001512127223 */ /* 0x000fe40000010014 */
[C---:B------:R-:W-:Y:S01]  /*03f0*/  FADD.FTZ R19, |R6|.reuse, -RZ ;  /* 0x800000ff06137221 */ /* 0x040fe20000010200 */
[C---:B------:R-:W-:Y:S01]  /*0400*/  FMUL.FTZ R20, R6.reuse, R6 ;  /* 0x0000000606147220 */ /* 0x040fe20000410000 */
[----:B------:R-:W-:Y:S01]  /*0410*/  FSETP.GE.FTZ.AND P2, PT, |R6|, 1.0029599666595458984, PT ;  /* 0x3f8060fe0600780b */ /* 0x000fe20003f56200 */
[----:B------:R-:W-:-:S03]  /*0420*/  FFMA.FTZ R15, R15, R12, R12 ;  /* 0x0000000c0f0f7223 */ /* 0x000fc6000001000c */
[----:B------:R-:W-:Y:S02]  /*0430*/  FSEL R20, R19, R20, P2 ;  /* 0x0000001413147208 */ /* 0x000fe40001000000 */
[----:B------:R-:W-:Y:S02]  /*0440*/  FSEL R21, R22, 8.4834944573231041431e-05, P2 ;  /* 0x38b1e96a16157808 */ /* 0x000fe40001000000 */
[----:B------:R-:W-:Y:S02]  /*0450*/  FSEL R23, -R28, -0.00082130916416645050049, P2 ;  /* 0xba574d201c177808 */ /* 0x000fe40001000100 */
[----:B------:R-:W-:Y:S02]  /*0460*/  FSEL R24, R8, 0.0052134888246655464172, P2 ;  /* 0x3baad5ea08187808 */ /* 0x000fe40001000000 */
[----:B------:R-:W-:Y:S01]  /*0470*/  FSEL R12, R3, -0.37612664699554443359, P2 ;  /* 0xbec093ac030c7808 */ /* 0x000fe20001000000 */
[----:B------:R-:W-:Y:S01]  /*0480*/  FFMA.FTZ R21, R20, R21, R23 ;  /* 0x0000001514157223 */ /* 0x000fe20000010017 */
[----:B------:R-:W-:-:S03]  /*0490*/  FSEL R23, R26, 0.11284004896879196167, P2 ;  /* 0x3de718af1a177808 */ /* 0x000fc60001000000 */
[----:B------:R-:W-:Y:S01]  /*04a0*/  FFMA.FTZ R21, R20, R21, R24 ;  /* 0x0000001514157223 */ /* 0x000fe20000010018 */
[----:B------:R-:W-:-:S05]  /*04b0*/  FSEL R24, -R27, -0.026868773624300956726, P2 ;  /* 0xbcdc1be71b187808 */ /* 0x000fca0001000100 */
[----:B------:R-:W-:-:S04]  /*04c0*/  FFMA.FTZ R21, R20, R21, R24 ;  /* 0x0000001514157223 */ /* 0x000fc80000010018 */
[C---:B------:R-:W-:Y:S02]  /*04d0*/  FFMA.FTZ R23, R20.reuse, R21, R23 ;  /* 0x0000001514177223 */ /* 0x040fe40000010017 */
[----:B------:R-:W0:Y:S02]  /*04e0*/  @P0 MUFU.EX2 R21, R15 ;  /* 0x0000000f00150308 */ /* 0x000e240000000800 */
[----:B------:R-:W-:Y:S01]  /*04f0*/  FFMA.FTZ R23, R20, R23, R12 ;  /* 0x0000001714177223 */ /* 0x000fe2000001000c */
[----:B------:R-:W-:-:S05]  /*0500*/  FSEL R12, R4, 0.12837915122509002686, P2 ;  /* 0x3e0375d3040c7808 */ /* 0x000fca0001000000 */
[--C-:B------:R-:W-:Y:S01]  /*0510*/  FFMA.FTZ R23, R20, R23, R12.reuse ;  /* 0x0000001714177223 */ /* 0x100fe2000001000c */
[----:B------:R-:W-:Y:S01]  /*0520*/  PRMT R12, R9, 0x7632, R12 ;  /* 0x00007632090c7816 */ /* 0x000fe2000000000c */
[----:B------:R-:W-:-:S03]  /*0530*/  FADD.FTZ R9, -R19, -RZ ;  /* 0x800000ff13097221 */ /* 0x000fc60000010100 */
[----:B------:R-:W-:Y:S02]  /*0540*/  SHF.L.U32 R12, R12, 0x10, RZ ;  /* 0x000000100c0c7819 */ /* 0x000fe400000006ff */
[----:B------:R-:W-:Y:S01]  /*0550*/  FSEL R24, R9, R6, P2 ;  /* 0x0000000609187208 */ /* 0x000fe20001000000 */
[----:B0-----:R-:W-:Y:S02]  /*0560*/  @P0 FADD.FTZ R20, -R21, 1 ;  /* 0x3f80000015140421 */ /* 0x001fe40000010100 */
[----:B------:R-:W-:-:S03]  /*0570*/  FMUL.FTZ R19, R12, 0.70710676908493041992 ;  /* 0x3f3504f30c137820 */ /* 0x000fc60000410000 */
[----:B------:R-:W-:Y:S01]  /*0580*/  @P0 LOP3.LUT R15, R20, 0x80000000, R7, 0xb8, !PT ;  /* 0x80000000140f0812 */ /* 0x000fe200078eb807 */
        /* <DEDUP_REMOVED lines=8> */
[----:B------:R-:W-:Y:S02]  /*0610*/  FSEL R23, R26, 0.11284004896879196167, P0 ;  /* 0x3de718af1a177808 */ /* 0x000fe40000000000 */
[----:B------:R-:W-:Y:S01]  /*0620*/  FSEL R20, R20, R19, P0 ;  /* 0x0000001314147208 */ /* 0x000fe20000000000 */
[----:B------:R-:W-:Y:S01]  /*0630*/  FFMA.FTZ R9, R21, R24, R9 ;  /* 0x0000001815097223 */ /* 0x000fe20000010009 */
[----:B------:R-:W-:Y:S01]  /*0640*/  FADD.FTZ R24, -R13, -RZ ;  /* 0x800000ff0d187221 */ /* 0x000fe20000010100 */
[----:B------:R-:W-:-:S05]  /*0650*/  FSEL R13, R8, 0.0052134888246655464172, P0 ;  /* 0x3baad5ea080d7808 */ /* 0x000fca0000000000 */
[----:B------:R-:W-:Y:S01]  /*0660*/  FFMA.FTZ R13, R21, R9, R13 ;  /* 0x00000009150d7223 */ /* 0x000fe2000001000d */
[----:B------:R-:W-:Y:S02]  /*0670*/  FSEL R9, R24, R17, P1 ;  /* 0x0000001118097208 */ /* 0x000fe40000800000 */
[----:B------:R-:W-:-:S03]  /*0680*/  FSEL R24, -R27, -0.026868773624300956726, P0 ;  /* 0xbcdc1be71b187808 */ /* 0x000fc60000000100 */
[----:B------:R-:W-:Y:S02]  /*0690*/  FFMA.FTZ R9, R18, R9, R9 ;  /* 0x0000000912097223 */ /* 0x000fe40000010009 */
[C---:B------:R-:W-:Y:S02]  /*06a0*/  FFMA.FTZ R24, R21.reuse, R13, R24 ;  /* 0x0000000d15187223 */ /* 0x040fe40000010018 */
[----:B------:R-:W0:Y:S02]  /*06b0*/  @P2 MUFU.EX2 R13, R7 ;  /* 0x00000007000d2308 */ /* 0x000e240000000800 */
[----:B------:R-:W-:Y:S01]  /*06c0*/  FFMA.FTZ R24, R21, R24, R23 ;  /* 0x0000001815187223 */ /* 0x000fe20000010017 */
[----:B------:R-:W-:-:S05]  /*06d0*/  FSEL R23, R3, -0.37612664699554443359, P0 ;  /* 0xbec093ac03177808 */ /* 0x000fca0000000000 */
[C---:B------:R-:W-:Y:S01]  /*06e0*/  FFMA.FTZ R24, R21.reuse, R24, R23 ;  /* 0x0000001815187223 */ /* 0x040fe20000010017 */
[----:B------:R-:W-:Y:S01]  /*06f0*/  FSEL R23, R4, 0.12837915122509002686, P0 ;  /* 0x3e0375d304177808 */ /* 0x000fe20000000000 */
[----:B------:R-:W1:Y:S04]  /*0700*/  @P1 MUFU.EX2 R18, R9 ;  /* 0x0000000900121308 */ /* 0x000e680000000800 */
[----:B------:R-:W-:Y:S01]  /*0710*/  FFMA.FTZ R23, R21, R24, R23 ;  /* 0x0000001815177223 */ /* 0x000fe20000010017 */
[----:B0-----:R-:W-:-:S05]  /*0720*/  @P2 FADD.FTZ R13, -R13, 1 ;  /* 0x3f8000000d0d2421 */ /* 0x001fca0000010100 */
[----:B------:R-:W-:Y:S01]  /*0730*/  @P2 LOP3.LUT R7, R13, 0x80000000, R6, 0xb8, !PT ;  /* 0x800000000d072812 */ /* 0x000fe200078eb806 */
[----:B------:R-:W-:Y:S01]  /*0740*/  FFMA.FTZ R13, R23, R20, R20 ;  /* 0x00000014170d7223 */ /* 0x000fe20000010014 */
[----:B------:R-:W-:-:S03]  /*0750*/  IMAD.U32 R6, R10, 0x10000, RZ ;  /* 0x000100000a067824 */ /* 0x000fc600078e00ff */
[----:B------:R-:W0:Y:S01]  /*0760*/  @P0 MUFU.EX2 R21, R13 ;  /* 0x0000000d00150308 */ /* 0x000e220000000800 */
[----:B-1----:R-:W-:Y:S01]  /*0770*/  @P1 FADD.FTZ R18, -R18, 1 ;  /* 0x3f80000012121421 */ /* 0x002fe20000010100 */
[----:B------:R-:W-:-:S04]  /*0780*/  FMUL.FTZ R20, R6, 0.70710676908493041992 ;  /* 0x3f3504f306147820 */ /* 0x000fc80000410000 */
[----:B------:R-:W-:Y:S01]  /*0790*/  @P1 LOP3.LUT R9, R18, 0x80000000, R17, 0xb8, !PT ;  /* 0x8000000012091812 */ /* 0x000fe200078eb811 */
[C---:B------:R-:W-:Y:S01]  /*07a0*/  FADD.FTZ R17, |R20|.reuse, -RZ ;  /* 0x800000ff14117221 */ /* 0x040fe20000010200 */
[C---:B------:R-:W-:Y:S01]  /*07b0*/  FMUL.FTZ R24, R20.reuse, R20 ;  /* 0x0000001414187220 */ /* 0x040fe20000410000 */
[----:B------:R-:W-:-:S04]  /*07c0*/  FSETP.GE.FTZ.AND P1, PT, |R20|, 1.0029599666595458984, PT ;  /* 0x3f8060fe1400780b */ /* 0x000fc80003f36200 */
[----:B------:R-:W-:Y:S01]  /*07d0*/  FSEL R23, R26, 0.11284004896879196167, P1 ;  /* 0x3de718af1a177808 */ /* 0x000fe20000800000 */
[----:B0-----:R-:W-:Y:S01]  /*07e0*/  @P0 FADD.FTZ R18, -R21, 1 ;  /* 0x3f80000015120421 */ /* 0x001fe20000010100 */
[----:B------:R-:W-:-:S04]  /*07f0*/  FSEL R21, -R28, -0.00082130916416645050049, P1 ;  /* 0xba574d201c157808 */ /* 0x000fc80000800100 */
[----:B------:R-:W-:Y:S02]  /*0800*/  @P0 LOP3.LUT R13, R18, 0x80000000, R19, 0xb8, !PT ;  /* 0x80000000120d0812 */ /* 0x000fe400078eb813 */
[----:B------:R-:W-:Y:S02]  /*0810*/  FSEL R18, R17, R24, P1 ;  /* 0x0000001811127208 */ /* 0x000fe40000800000 */
[----:B------:R-:W-:Y:S02]  /*0820*/  FSEL R19, R22, 8.4834944573231041431e-05, P1 ;  /* 0x38b1e96a16137808 */ /* 0x000fe40000800000 */
[----:B------:R-:W-:-:S03]  /*0830*/  FSEL R24, R8, 0.0052134888246655464172, P1 ;  /* 0x3baad5ea08187808 */ /* 0x000fc60000800000 */
[----:B------:R-:W-:-:S04]  /*0840*/  FFMA.FTZ R19, R18, R19, R21 ;  /* 0x0000001312137223 */ /* 0x000fc80000010015 */
[----:B------:R-:W-:Y:S01]  /*0850*/  FFMA.FTZ R21, R18, R19, R24 ;  /* 0x0000001312157223 */ /* 0x000fe20000010018 */
[----:B------:R-:W-:Y:S01]  /*0860*/  FMUL.FTZ R19, R14, -0.5 ;  /* 0xbf0000000e137820 */ /* 0x000fe20000410000 */
[----:B------:R-:W-:-:S03]  /*0870*/  FSEL R24, -R27, -0.026868773624300956726, P1 ;  /* 0xbcdc1be71b187808 */ /* 0x000fc60000800100 */
[----:B------:R-:W-:Y:S02]  /*0880*/  FMUL.FTZ R19, R14, R19 ;  /* 0x000000130e137220 */ /* 0x000fe40000410000 */
[C---:B------:R-:W-:Y:S01]  /*0890*/  FFMA.FTZ R21, R18.reuse, R21, R24 ;  /* 0x0000001512157223 */ /* 0x040fe20000010018 */
[----:B------:R-:W-:Y:S01]  /*08a0*/  FSEL R24, R3, -0.37612664699554443359, P1 ;  /* 0xbec093ac03187808 */ /* 0x000fe20000800000 */
[----:B------:R-:W-:Y:S02]  /*08b0*/  FMUL.FTZ R19, R19, 1.4426950216293334961 ;  /* 0x3fb8aa3b13137820 */ /* 0x000fe40000410000 */
[----:B------:R-:W-:-:S04]  /*08c0*/  FFMA.FTZ R21, R18, R21, R23 ;  /* 0x0000001512157223 */ /* 0x000fc80000010017 */
[----:B------:R-:W0:Y:S01]  /*08d0*/  MUFU.EX2 R19, R19 ;  /* 0x0000001300137308 */ /* 0x000e220000000800 */
[----:B------:R-:W-:Y:S01]  /*08e0*/  FFMA.FTZ R21, R18, R21, R24 ;  /* 0x0000001512157223 */ /* 0x000fe20000010018 */
[----:B------:R-:W-:-:S05]  /*08f0*/  FSEL R24, R4, 0.12837915122509002686, P1 ;  /* 0x3e0375d304187808 */ /* 0x000fca0000800000 */
[----:B------:R-:W-:Y:S01]  /*0900*/  FFMA.FTZ R24, R18, R21, R24 ;  /* 0x0000001512187223 */ /* 0x000fe20000010018 */
[----:B------:R-:W-:Y:S01]  /*0910*/  FADD.FTZ R21, -R17, -RZ ;  /* 0x800000ff11157221 */ /* 0x000fe20000010100 */
[----:B------:R-:W-:-:S04]  /*0920*/  PRMT R18, R10, 0x7632, R18 ;  /* 0x000076320a127816 */ /* 0x000fc80000000012 */
[----:B------:R-:W-:Y:S01]  /*0930*/  FSEL R23, R21, R20, P1 ;  /* 0x0000001415177208 */ /* 0x000fe20000800000 */
[----:B------:R-:W-:Y:S01]  /*0940*/  FMUL.FTZ R21, R16, -0.5 ;  /* 0xbf00000010157820 */ /* 0x000fe20000410000 */
[----:B------:R-:W-:Y:S01]  /*0950*/  SHF.L.U32 R18, R18, 0x10, RZ ;  /* 0x0000001012127819 */ /* 0x000fe200000006ff */
[----:B0-----:R-:W-:Y:S02]  /*0960*/  FMUL.FTZ R17, R19, 0.3989422917366027832 ;  /* 0x3ecc422a13117820 */ /* 0x001fe40000410000 */
[----:B------:R-:W-:Y:S02]  /*0970*/  FMUL.FTZ R21, R16, R21 ;  /* 0x0000001510157220 */ /* 0x000fe40000410000 */
[----:B------:R-:W-:Y:S01]  /*0980*/  FMUL.FTZ R17, R14, R17 ;  /* 0x000000110e117220 */ /* 0x000fe20000410000 */
[----:B------:R-:W-:Y:S01]  /*0990*/  FFMA.FTZ R14, R24, R23, R23 ;  /* 0x00000017180e7223 */ /* 0x000fe20000010017 */
[----:B------:R-:W-:Y:S01]  /*09a0*/  FMUL.FTZ R23, R21, 1.4426950216293334961 ;  /* 0x3fb8aa3b15177820 */ /* 0x000fe20000410000 */
[----:B------:R-:W-:-:S02]  /*09b0*/  FMUL.FTZ R21, R18, 0.70710676908493041992 ;  /* 0x3f3504f312157820 */ /* 0x000fc40000410000 */
[----:B------:R-:W0:Y:S03]  /*09c0*/  @P1 MUFU.EX2 R19, R14 ;  /* 0x0000000e00131308 */ /* 0x000e260000000800 */
[----:B------:R-:W-:-:S05]  /*09d0*/  FSETP.GE.FTZ.AND P0, PT, |R21|, 1.0029599666595458984, PT ;  /* 0x3f8060fe1500780b */ /* 0x000fca0003f16200 */
[----:B------:R-:W1:Y:S01]  /*09e0*/  MUFU.EX2 R23, R23 ;  /* 0x0000001700177308 */ /* 0x000e620000000800 */
[----:B0-----:R-:W-:-:S05]  /*09f0*/  @P1 FADD.FTZ R19, -R19, 1 ;  /* 0x3f80000013131421 */ /* 0x001fca0000010100 */
[----:B------:R-:W-:Y:S01]  /*0a00*/  @P1 LOP3.LUT R14, R19, 0x80000000, R20, 0xb8, !PT ;  /* 0x80000000130e1812 */ /* 0x000fe200078eb814 */
[C---:B------:R-:W-:Y:S01]  /*0a10*/  FADD.FTZ R19, |R21|.reuse, -RZ ;  /* 0x800000ff15137221 */ /* 0x040fe20000010200 */
[----:B------:R-:W-:Y:S01]  /*0a20*/  FMUL.FTZ R20, R21, R21 ;  /* 0x0000001515147220 */ /* 0x000fe20000410000 */
[----:B-1----:R-:W-:Y:S01]  /*0a30*/  FMUL.FTZ R25, R23, 0.3989422917366027832 ;  /* 0x3ecc422a17197820 */ /* 0x002fe20000410000 */
[----:B------:R-:W-:Y:S01]  /*0a40*/  FSEL R23, R22, 8.4834944573231041431e-05, P0 ;  /* 0x38b1e96a16177808 */ /* 0x000fe20000000000 */
[C---:B------:R-:W-:Y:S02]  /*0a50*/  FADD.FTZ R24, -R19.reuse, -RZ ;  /* 0x800000ff13187221 */ /* 0x040fe40000010100 */
[----:B------:R-:W-:Y:S01]  /*0a60*/  FMUL.FTZ R10, R16, R25 ;  /* 0x00000019100a7220 */ /* 0x000fe20000410000 */
[----:B------:R-:W-:Y:S02]  /*0a70*/  FSEL R16, R19, R20, P0 ;  /* 0x0000001413107208 */ /* 0x000fe40000000000 */
[----:B------:R-:W-:-:S02]  /*0a80*/  FSEL R25, -R28, -0.00082130916416645050049, P0 ;  /* 0xba574d201c197808 */ /* 0x000fc40000000100 */
[----:B------:R-:W-:Y:S02]  /*0a90*/  FSEL R20, R8, 0.0052134888246655464172, P0 ;  /* 0x3baad5ea08147808 */ /* 0x000fe40000000000 */
[----:B------:R-:W-:Y:S01]  /*0aa0*/  FSEL R19, R24, R21, P0 ;  /* 0x0000001518137208 */ /* 0x000fe20000000000 */
[C---:B------:R-:W-:Y:S01]  /*0ab0*/  FFMA.FTZ R23, R16.reuse, R23, R25 ;  /* 0x0000001710177223 */ /* 0x040fe20000010019 */
[----:B------:R-:W-:Y:S01]  /*0ac0*/  FADD.FTZ R24, R15, 1 ;  /* 0x3f8000000f187421 */ /* 0x000fe20000010000 */
[----:B------:R-:W-:Y:S02]  /*0ad0*/  FADD.FTZ R15, R9, 1 ;  /* 0x3f800000090f7421 */ /* 0x000fe40000010000 */
[----:B------:R-:W-:Y:S01]  /*0ae0*/  FFMA.FTZ R23, R16, R23, R20 ;  /* 0x0000001710177223 */ /* 0x000fe20000010014 */
[----:B------:R-:W-:Y:S01]  /*0af0*/  FSEL R20, -R27, -0.026868773624300956726, P0 ;  /* 0xbcdc1be71b147808 */ /* 0x000fe20000000100 */
[----:B------:R-:W-:Y:S01]  /*0b00*/  FFMA.FTZ R17, R24, 0.5, R17 ;  /* 0x3f00000018117823 */ /* 0x000fe20000010011 */
[----:B------:R-:W-:-:S03]  /*0b10*/  FFMA.FTZ R15, R15, 0.5, R10 ;  /* 0x3f0000000f0f7823 */ /* 0x000fc6000001000a */
[----:B------:R-:W-:Y:S01]  /*0b20*/  FFMA.FTZ R23, R16, R23, R20 ;  /* 0x0000001710177223 */ /* 0x000fe20000010014 */
[----:B------:R-:W-:-:S05]  /*0b30*/  FSEL R20, R26, 0.11284004896879196167, P0 ;  /* 0x3de718af1a147808 */ /* 0x000fca0000000000 */
[----:B------:R-:W-:Y:S01]  /*0b40*/  FFMA.FTZ R23, R16, R23, R20 ;  /* 0x0000001710177223 */ /* 0x000fe20000010014 */
[----:B------:R-:W-:-:S05]  /*0b50*/  FSEL R20, R3, -0.37612664699554443359, P0 ;  /* 0xbec093ac03147808 */ /* 0x000fca0000000000 */
[----:B------:R-:W-:Y:S01]  /*0b60*/  FFMA.FTZ R23, R16, R23, R20 ;  /* 0x0000001710177223 */ /* 0x000fe20000010014 */
[----:B------:R-:W-:-:S05]  /*0b70*/  FSEL R20, R4, 0.12837915122509002686, P0 ;  /* 0x3e0375d304147808 */ /* 0x000fca0000000000 */
[----:B------:R-:W-:-:S04]  /*0b80*/  FFMA.FTZ R20, R16, R23, R20 ;  /* 0x0000001710147223 */ /* 0x000fc80000010014 */
[----:B------:R-:W-:Y:S01]  /*0b90*/  FFMA.FTZ R20, R20, R19, R19 ;  /* 0x0000001314147223 */ /* 0x000fe20000010013 */
[----:B------:R-:W-:-:S03]  /*0ba0*/  SHF.L.U32 R19, R11, 0x10, RZ ;  /* 0x000000100b137819 */ /* 0x000fc600000006ff */
[----:B------:R-:W0:Y:S02]  /*0bb0*/  @P0 MUFU.EX2 R16, R20 ;  /* 0x0000001400100308 */ /* 0x000e240000000800 */
[----:B0-----:R-:W-:-:S05]  /*0bc0*/  @P0 FADD.FTZ R16, -R16, 1 ;  /* 0x3f80000010100421 */ /* 0x001fca0000010100 */
[----:B------:R-:W-:Y:S01]  /*0bd0*/  @P0 LOP3.LUT R20, R16, 0x80000000, R21, 0xb8, !PT ;  /* 0x8000000010140812 */ /* 0x000fe200078eb815 */
        /* <DEDUP_REMOVED lines=20> */
[----:B------:R-:W-:-:S03]  /*0d20*/  PRMT R23, R11, 0x7632, R23 ;  /* 0x000076320b177816 */ /* 0x000fc60000000017 */
[----:B------:R-:W-:Y:S01]  /*0d30*/  FFMA.FTZ R21, R10, R21, R21 ;  /* 0x000000150a157223 */ /* 0x000fe20000010015 */
[----:B------:R-:W-:-:S05]  /*0d40*/  SHF.L.U32 R23, R23, 0x10, RZ ;  /* 0x0000001017177819 */ /* 0x000fca00000006ff */
        /* <DEDUP_REMOVED lines=16> */
[----:B------:R-:W-:-:S06]  /*0e50*/  IMAD.WIDE.U32 R8, R2, 0x10, R8 ;  /* 0x0000001002087825 */ /* 0x000fcc00078e0008 */
[----:B------:R-:W2:Y:S01]  /*0e60*/  LDG.E.128 R8, desc[UR4][R8.64] ;  /* 0x0000000408087981 */ /* 0x000ea2000c1e1d00 */
[----:B------:R-:W-:Y:S01]  /*0e70*/  FSEL R26, R3, -0.37612664699554443359, P1 ;  /* 0xbec093ac031a7808 */ /* 0x000fe20000800000 */
[----:B------:R-:W-:Y:S01]  /*0e80*/  FMUL.FTZ R3, R6, -0.5 ;  /* 0xbf00000006037820 */ /* 0x000fe20000410000 */
[----:B------:R-:W-:Y:S01]  /*0e90*/  FSEL R4, R4, 0.12837915122509002686, P1 ;  /* 0x3e0375d304047808 */ /* 0x000fe20000800000 */
[----:B------:R-:W-:Y:S01]  /*0ea0*/  FADD.FTZ R25, -R25, -RZ ;  /* 0x800000ff19197221 */ /* 0x000fe20000010100 */
[----:B------:R-:W-:Y:S01]  /*0eb0*/  FADD.FTZ R13, R13, 1 ;  /* 0x3f8000000d0d7421 */ /* 0x000fe20000010000 */
[----:B------:R-:W-:-:S03]  /*0ec0*/  FFMA.FTZ R27, R22, R27, R26 ;  /* 0x0000001b161b7223 */ /* 0x000fc6000001001a */
[----:B------:R-:W-:Y:S01]  /*0ed0*/  FSEL R25, R25, R24, P1 ;  /* 0x0000001819197208 */ /* 0x000fe20000800000 */
[----:B------:R-:W-:Y:S01]  /*0ee0*/  FFMA.FTZ R22, R22, R27, R4 ;  /* 0x0000001b16167223 */ /* 0x000fe20000010004 */
[----:B------:R-:W-:-:S03]  /*0ef0*/  FMUL.FTZ R4, R5, -0.5 ;  /* 0xbf00000005047820 */ /* 0x000fc60000410000 */
[----:B------:R-:W-:Y:S01]  /*0f00*/  FFMA.FTZ R22, R22, R25, R25 ;  /* 0x0000001916167223 */ /* 0x000fe20000010019 */
[----:B------:R-:W-:Y:S01]  /*0f10*/  FMUL.FTZ R4, R5, R4 ;  /* 0x0000000405047220 */ /* 0x000fe20000410000 */
[----:B------:R-:W0:Y:S03]  /*0f20*/  @P0 MUFU.EX2 R25, R21 ;  /* 0x0000001500190308 */ /* 0x000e260000000800 */
[----:B------:R-:W-:Y:S01]  /*0f30*/  FMUL.FTZ R26, R4, 1.4426950216293334961 ;  /* 0x3fb8aa3b041a7820 */ /* 0x000fe20000410000 */
[----:B------:R-:W-:-:S04]  /*0f40*/  FMUL.FTZ R4, R6, R3 ;  /* 0x0000000306047220 */ /* 0x000fc80000410000 */
[----:B------:R-:W-:Y:S01]  /*0f50*/  FMUL.FTZ R27, R4, 1.4426950216293334961 ;  /* 0x3fb8aa3b041b7820 */ /* 0x000fe20000410000 */
[C---:B------:R-:W-:Y:S01]  /*0f60*/  FMUL.FTZ R4, R19.reuse, -0.5 ;  /* 0xbf00000013047820 */ /* 0x040fe20000410000 */
[----:B------:R-:W1:Y:S03]  /*0f70*/  MUFU.EX2 R3, R26 ;  /* 0x0000001a00037308 */ /* 0x000e660000000800 */
[----:B------:R-:W-:-:S04]  /*0f80*/  FMUL.FTZ R4, R19, R4 ;  /* 0x0000000413047220 */ /* 0x000fc80000410000 */
[----:B------:R-:W-:Y:S01]  /*0f90*/  FMUL.FTZ R4, R4, 1.4426950216293334961 ;  /* 0x3fb8aa3b04047820 */ /* 0x000fe20000410000 */
[----:B------:R-:W3:Y:S01]  /*0fa0*/  MUFU.EX2 R27, R27 ;  /* 0x0000001b001b7308 */ /* 0x000ee20000000800 */
[----:B0-----:R-:W-:-:S05]  /*0fb0*/  @P0 FADD.FTZ R25, -R25, 1 ;  /* 0x3f80000019190421 */ /* 0x001fca0000010100 */
[----:B------:R-:W-:Y:S01]  /*0fc0*/  @P0 LOP3.LUT R21, R25, 0x80000000, R16, 0xb8, !PT ;  /* 0x8000000019150812 */ /* 0x000fe200078eb810 */
[----:B------:R-:W-:Y:S01]  /*0fd0*/  FADD.FTZ R16, R7, 1 ;  /* 0x3f80000007107421 */ /* 0x000fe20000010000 */
[----:B------:R-:W0:Y:S01]  /*0fe0*/  MUFU.EX2 R4, R4 ;  /* 0x0000000400047308 */ /* 0x000e220000000800 */
[----:B-1----:R-:W-:Y:S01]  /*0ff0*/  FMUL.FTZ R28, R3, 0.3989422917366027832 ;  /* 0x3ecc422a031c7820 */ /* 0x002fe20000410000 */
[----:B------:R-:W-:Y:S01]  /*1000*/  FADD.FTZ R7, R14, 1 ;  /* 0x3f8000000e077421 */ /* 0x000fe20000010000 */
[----:B------:R-:W-:Y:S02]  /*1010*/  FADD.FTZ R14, R21, 1 ;  /* 0x3f800000150e7421 */ /* 0x000fe40000010000 */
[----:B------:R-:W-:Y:S01]  /*1020*/  FMUL.FTZ R3, R5, R28 ;  /* 0x0000001c05037220 */ /* 0x000fe20000410000 */
[----:B------:R-:W-:Y:S01]  /*1030*/  FMUL.FTZ R5, R12, -0.5 ;  /* 0xbf0000000c057820 */ /* 0x000fe20000410000 */
[----:B------:R-:W-:Y:S01]  /*1040*/  FMUL.FTZ R28, R23, -0.5 ;  /* 0xbf000000171c7820 */ /* 0x000fe20000410000 */
[----:B---3--:R-:W-:-:S02]  /*1050*/  FMUL.FTZ R29, R27, 0.3989422917366027832 ;  /* 0x3ecc422a1b1d7820 */ /* 0x008fc40000410000 */
[----:B------:R-:W-:Y:S01]  /*1060*/  FMUL.FTZ R5, R12, R5 ;  /* 0x000000050c057220 */ /* 0x000fe20000410000 */
[----:B------:R-:W-:Y:S01]  /*1070*/  FMUL.FTZ R27, R18, -0.5 ;  /* 0xbf000000121b7820 */ /* 0x000fe20000410000 */
[----:B------:R-:W-:Y:S01]  /*1080*/  FMUL.FTZ R28, R23, R28 ;  /* 0x0000001c171c7220 */ /* 0x000fe20000410000 */
[----:B------:R-:W-:Y:S01]  /*1090*/  FMUL.FTZ R6, R6, R29 ;  /* 0x0000001d06067220 */ /* 0x000fe20000410000 */
[----:B------:R-:W-:Y:S01]  /*10a0*/  FFMA.FTZ R3, R16, 0.5, R3 ;  /* 0x3f00000010037823 */ /* 0x000fe20000010003 */
[----:B------:R-:W-:Y:S01]  /*10b0*/  FMUL.FTZ R27, R18, R27 ;  /* 0x0000001b121b7220 */ /* 0x000fe20000410000 */
[----:B0-----:R-:W-:Y:S01]  /*10c0*/  FMUL.FTZ R26, R4, 0.3989422917366027832 ;  /* 0x3ecc422a041a7820 */ /* 0x001fe20000410000 */
[----:B------:R-:W-:Y:S02]  /*10d0*/  FFMA.FTZ R6, R7, 0.5, R6 ;  /* 0x3f00000007067823 */ /* 0x000fe40000010006 */
[----:B------:R-:W-:Y:S01]  /*10e0*/  FMUL.FTZ R4, R27, 1.4426950216293334961 ;  /* 0x3fb8aa3b1b047820 */ /* 0x000fe20000410000 */
[----:B------:R-:W-:Y:S01]  /*10f0*/  FADD.FTZ R7, R20, 1 ;  /* 0x3f80000014077421 */ /* 0x000fe20000010000 */
[----:B------:R-:W-:Y:S01]  /*1100*/  FMUL.FTZ R19, R19, R26 ;  /* 0x0000001a13137220 */ /* 0x000fe20000410000 */
[----:B------:R-:W-:Y:S01]  /*1110*/  FMUL.FTZ R26, R5, 1.4426950216293334961 ;  /* 0x3fb8aa3b051a7820 */ /* 0x000fe20000410000 */
[----:B------:R-:W-:-:S02]  /*1120*/  FMUL.FTZ R5, R28, 1.4426950216293334961 ;  /* 0x3fb8aa3b1c057820 */ /* 0x000fc40000410000 */
[----:B------:R-:W-:Y:S01]  /*1130*/  MUFU.EX2 R4, R4 ;  /* 0x0000000400047308 */ /* 0x000fe20000000800 */
[----:B------:R-:W-:-:S07]  /*1140*/  FFMA.FTZ R19, R14, 0.5, R19 ;  /* 0x3f0000000e137823 */ /* 0x000fce0000010013 */
[----:B------:R-:W0:Y:S08]  /*1150*/  MUFU.EX2 R26, R26 ;  /* 0x0000001a001a7308 */ /* 0x000e300000000800 */
[----:B------:R-:W1:Y:S01]  /*1160*/  MUFU.EX2 R5, R5 ;  /* 0x0000000500057308 */ /* 0x000e620000000800 */
[----:B0-----:R-:W-:-:S07]  /*1170*/  FMUL.FTZ R27, R26, 0.3989422917366027832 ;  /* 0x3ecc422a1a1b7820 */ /* 0x001fce0000410000 */
[----:B------:R-:W0:Y:S01]  /*1180*/  @P1 MUFU.EX2 R26, R22 ;  /* 0x00000016001a1308 */ /* 0x000e220000000800 */
[----:B------:R-:W-:Y:S01]  /*1190*/  FMUL.FTZ R12, R12, R27 ;  /* 0x0000001b0c0c7220 */ /* 0x000fe20000410000 */
[----:B------:R-:W-:Y:S01]  /*11a0*/  FMUL.FTZ R27, R4, 0.3989422917366027832 ;  /* 0x3ecc422a041b7820 */ /* 0x000fe20000410000 */
[----:B-1----:R-:W-:-:S03]  /*11b0*/  FMUL.FTZ R4, R5, 0.3989422917366027832 ;  /* 0x3ecc422a05047820 */ /* 0x002fc60000410000 */
[----:B------:R-:W-:Y:S01]  /*11c0*/  FMUL.FTZ R18, R18, R27 ;  /* 0x0000001b12127220 */ /* 0x000fe20000410000 */
[----:B------:R-:W-:Y:S01]  /*11d0*/  FFMA.FTZ R12, R13, 0.5, R12 ;  /* 0x3f0000000d0c7823 */ /* 0x000fe2000001000c */
[----:B------:R-:W-:Y:S02]  /*11e0*/  FMUL.FTZ R23, R23, R4 ;  /* 0x0000000417177220 */ /* 0x000fe40000410000 */
[----:B------:R-:W-:Y:S01]  /*11f0*/  FFMA.FTZ R18, R7, 0.5, R18 ;  /* 0x3f00000007127823 */ /* 0x000fe20000010012 */
[----:B------:R-:W1:Y:S01]  /*1200*/  LDC.64 R4, c[0x0][0x218] ;  /* 0x00008600ff047b82 */ /* 0x000e620000000a00 */
[----:B0-----:R-:W-:-:S05]  /*1210*/  @P1 FADD.FTZ R25, -R26, 1 ;  /* 0x3f8000001a191421 */ /* 0x001fca0000010100 */
[----:B------:R-:W-:-:S05]  /*1220*/  @P1 LOP3.LUT R22, R25, 0x80000000, R24, 0xb8, !PT ;  /* 0x8000000019161812 */ /* 0x000fca00078eb818 */
[----:B------:R-:W-:-:S04]  /*1230*/  FADD.FTZ R22, R22, 1 ;  /* 0x3f80000016167421 */ /* 0x000fc80000010000 */
[----:B------:R-:W-:Y:S01]  /*1240*/  FFMA.FTZ R23, R22, 0.5, R23 ;  /* 0x3f00000016177823 */ /* 0x000fe20000010017 */
[----:B-1----:R-:W-:Y:S01]  /*1250*/  IMAD.WIDE.U32 R4, R0, 0x2, R4 ;  /* 0x0000000200047825 */ /* 0x002fe200078e0004 */
[C---:B--2---:R-:W-:Y:S02]  /*1260*/  SHF.L.U32 R14, R9.reuse, 0x10, RZ ;  /* 0x00000010090e7819 */ /* 0x044fe400000006ff */
[----:B------:R-:W-:Y:S02]  /*1270*/  PRMT R9, R9, 0x7632, R9 ;  /* 0x0000763209097816 */ /* 0x000fe40000000009 */
[----:B------:R-:W-:Y:S01]  /*1280*/  PRMT R16, R10, 0x7632, R16 ;  /* 0x000076320a107816 */ /* 0x000fe20000000010 */
[----:B------:R-:W-:Y:S01]  /*1290*/  FMUL.FTZ R3, R14, R3 ;  /* 0x000000030e037220 */ /* 0x000fe20000410000 */
[----:B------:R-:W-:Y:S02]  /*12a0*/  PRMT R7, R8, 0x7632, R7 ;  /* 0x0000763208077816 */ /* 0x000fe40000000007 */
[----:B------:R-:W-:-:S02]  /*12b0*/  PRMT R20, R11, 0x7632, R20 ;  /* 0x000076320b147816 */ /* 0x000fc40000000014 */
[----:B------:R-:W-:Y:S02]  /*12c0*/  SHF.L.U32 R13, R10, 0x10, RZ ;  /* 0x000000100a0d7819 */ /* 0x000fe400000006ff */
        /* <DEDUP_REMOVED lines=11> */
[----:B------:R-:W-:-:S04]  /*1380*/  IMAD.WIDE R8, R2, 0x10, R4 ;  /* 0x0000001002087825 */ /* 0x000fc800078e0204 */
[----:B------:R-:W-:Y:S01]  /*1390*/  FMUL.FTZ R0, R0, R15 ;  /* 0x0000000f00007220 */ /* 0x000fe20000410000 */
[----:B------:R-:W-:Y:S01]  /*13a0*/  F2FP.BF16.F32.PACK_AB R5, R12, R3 ;  /* 0x000000030c05723e */ /* 0x000fe200000010ff */
[----:B------:R-:W-:Y:S01]  /*13b0*/  FMUL.FTZ R7, R20, R23 ;  /* 0x0000001714077220 */ /* 0x000fe20000410000 */
[----:B------:R-:W-:Y:S02]  /*13c0*/  F2FP.BF16.F32.PACK_AB R6, R11, R6 ;  /* 0x000000060b06723e */ /* 0x000fe400000010ff */
[----:B------:R-:W-:Y:S02]  /*13d0*/  F2FP.BF16.F32.PACK_AB R4, R0, R17 ;  /* 0x000000110004723e */ /* 0x000fe400000010ff */
[----:B------:R-:W-:-:S05]  /*13e0*/  F2FP.BF16.F32.PACK_AB R7, R7, R10 ;  /* 0x0000000a0707723e */ /* 0x000fca00000010ff */
[----:B------:R-:W-:Y:S01]  /*13f0*/  STG.E.128 desc[UR4][R8.64], R4 ;  /* 0x0000000408007986 */ /* 0x000fe2000c101d04 */
[----:B------:R-:W-:Y:S05]  /*1400*/  EXIT ;  /* 0x000000000000794d */ /* 0x000fea0003800000 */
.L_x_898:
        /* <DEDUP_REMOVED lines=134> */
.L_x_900:
[----:B------:R-:W-:Y:S05]  /*1c70*/  BSYNC B0 ;  /* 0x0000000000007941 */ /* 0x000fea0003800000 */
.L_x_899:
        /* <DEDUP_REMOVED lines=47> */
.L_x_902:
[----:B------:R-:W-:Y:S05]  /*1f70*/  BSYNC B0 ;  /* 0x0000000000007941 */ /* 0x000fea0003800000 */
.L_x_901:
        /* <DEDUP_REMOVED lines=47> */
.L_x_904:
[----:B------:R-:W-:Y:S05]  /*2270*/  BSYNC B0 ;  /* 0x0000000000007941 */ /* 0x000fea0003800000 */
.L_x_903:
        /* <DEDUP_REMOVED lines=58> */
.L_x_906:
[----:B------:R-:W-:Y:S05]  /*2620*/  BSYNC B0 ;  /* 0x0000000000007941 */ /* 0x000fea0003800000 */
.L_x_905:
        /* <DEDUP_REMOVED lines=45> */
.L_x_908:
[----:B------:R-:W-:Y:S05]  /*2900*/  BSYNC B0 ;  /* 0x0000000000007941 */ /* 0x000fea0003800000 */
.L_x_907:
        /* <DEDUP_REMOVED lines=45> */
.L_x_910:
[----:B------:R-:W-:Y:S05]  /*2be0*/  BSYNC B0 ;  /* 0x0000000000007941 */ /* 0x000fea0003800000 */
.L_x_909:
        /* <DEDUP_REMOVED lines=45> */
.L_x_912:
[----:B------:R-:W-:Y:S05]  /*2ec0*/  BSYNC B0 ;  /* 0x0000000000007941 */ /* 0x000fea0003800000 */
.L_x_911:
        /* <DEDUP_REMOVED lines=45> */
.L_x_914:
[----:B------:R-:W-:Y:S05]  /*31a0*/  BSYNC B0 ;  /* 0x0000000000007941 */ /* 0x000fea0003800000 */
.L_x_913:
        /* <DEDUP_REMOVED lines=18> */
.L_x_917:
[----:B------:R-:W-:-:S13]  /*32d0*/  ISETP.GE.AND P0, PT, R3, R2, PT ;  /* 0x000000020300720c */ /* 0x000fda0003f06270 */
[----:B------:R-:W-:Y:S05]  /*32e0*/  @P0 BRA `(.L_x_919) ;  /* 0x0000000000300947 */ /* 0x000fea0003800000 */
[----:B0-----:R-:W0:Y:S01]  /*32f0*/  LDC.64 R4, c[0x0][0x218] ;  /* 0x00008600ff047b82 */ /* 0x001e220000000a00 */
[----:B------:R-:W-:Y:S02]  /*3300*/  IADD3 R13, R0, R3, RZ ;  /* 0x00000003000d7210 */ /* 0x000fe40007ffe0ff */
[----:B------:R-:W-:-:S03]  /*3310*/  IADD3 R3, R3, 0x80, RZ ;  /* 0x0000008003037810 */ /* 0x000fc60007ffe0ff */
[----:B0-----:R-:W-:-:S05]  /*3320*/  IMAD.WIDE.U32 R4, R13, 0x2, R4 ;  /* 0x000000020d047825 */ /* 0x001fca00078e0004 */
[----:B------:R1:W-:Y:S02]  /*3330*/  STG.E.U16 desc[UR4][R4.64], R7 ;  /* 0x0000000704007986 */ /* 0x0003e4000c101504 */
.L_x_918:
[----:B------:R-:W-:-:S13]  /*3340*/  ISETP.GE.AND P0, PT, R3, R2, PT ;  /* 0x000000020300720c */ /* 0x000fda0003f06270 */
[----:B------:R-:W-:Y:S05]  /*3350*/  @P0 BRA `(.L_x_920) ;  /* 0x0000000000340947 */ /* 0x000fea0003800000 */
[----:B01----:R-:W0:Y:S01]  /*3360*/  LDC.64 R4, c[0x0][0x218] ;  /* 0x00008600ff047b82 */ /* 0x003e220000000a00 */
[----:B------:R-:W-:Y:S02]  /*3370*/  IADD3 R7, R0, R3, RZ ;  /* 0x0000000300077210 */ /* 0x000fe40007ffe0ff */
[----:B------:R-:W-:-:S03]  /*3380*/  IADD3 R3, R3, 0x80, RZ ;  /* 0x0000008003037810 */ /* 0x000fc60007ffe0ff */
[----:B0-----:R-:W-:-:S05]  /*3390*/  IMAD.WIDE.U32 R4, R7, 0x2, R4 ;  /* 0x0000000207047825 */ /* 0x001fca00078e0004 */
[----:B------:R1:W-:Y:S02]  /*33a0*/  STG.E.U16 desc[UR4][R4.64], R8 ;  /* 0x0000000804007986 */ /* 0x0003e4000c101504 */
.L_x_919:
        /* <DEDUP_REMOVED lines=8> */
.L_x_920:
[----:B------:R-:W-:Y:S05]  /*3430*/  BSYNC B1 ;  /* 0x0000000000017941 */ /* 0x000fea0003800000 */
.L_x_916:
[----:B------:R-:W-:-:S13]  /*3440*/  ISETP.GE.AND P0, PT, R3, R2, PT ;  /* 0x000000020300720c */ /* 0x000fda0003f06270 */
[----:B012---:R-:W0:Y:S01]  /*3450*/  @!P0 LDC.64 R4, c[0x0][0x218] ;  /* 0x00008600ff048b82 */ /* 0x007e220000000a00 */
[----:B------:R-:W-:Y:S02]  /*3460*/  @!P0 IADD3 R7, R0, R3, RZ ;  /* 0x0000000300078210 */ /* 0x000fe40007ffe0ff */
[----:B------:R-:W-:-:S03]  /*3470*/  @!P0 IADD3 R3, R3, 0x80, RZ ;  /* 0x0000008003038810 */ /* 0x000fc60007ffe0ff */
[----:B0-----:R-:W-:-:S05]  /*3480*/  @!P0 IMAD.WIDE.U32 R4, R7, 0x2, R4 ;  /* 0x0000000207048825 */ /* 0x001fca00078e0004 */
[----:B------:R2:W-:Y:S02]  /*3490*/  @!P0 STG.E.U16 desc[UR4][R4.64], R10 ;  /* 0x0000000a04008986 */ /* 0x0005e4000c101504 */
.L_x_921:
[----:B------:R-:W-:Y:S05]  /*34a0*/  BSYNC B0 ;  /* 0x0000000000007941 */ /* 0x000fea0003800000 */
.L_x_915:
        /* <DEDUP_REMOVED lines=8> */
.L_x_922:
        /* <DEDUP_REMOVED lines=13> */
.L_x_12829:


//--------------------- .text._ZN2at6native18elementwise_kernelILi128ELi4EZNS0_15gpu_kernel_implIZZZNS0_26GeluBackwardCUDAKernelImplERNS_18TensorIteratorBaseENS0_8GeluTypeEENKUlvE0_clEvENKUlvE1_clEvEUlN3c104HalfES9_E_EEvS4_RKT_EUliE_EEviT1_ --------------------------
	.section	.text._ZN2at6native18elementwise_kernelILi128ELi4EZNS0_15gpu_kernel_implIZZZNS0_26GeluBackwardCUDAKernelImplERNS_18TensorIteratorBaseENS0_8GeluTypeEENKUlvE0_clEvENKUlvE1_clEvEUlN3c104HalfES9_E_EEvS4_RKT_EUliE_EEviT1_,"ax",@progbits
	.align	128
        .global         _ZN2at6native18elementwise_kernelILi128ELi4EZNS0_15gpu_kernel_implIZZZNS0_26GeluBackwardCUDAKernelImplERNS_18TensorIteratorBaseENS0_8GeluTypeEENKUlvE0_clEvENKUlvE1_clEvEUlN3c104HalfES9_E_EEvS4_RKT_EUliE_EEviT1_
        .type           _ZN2at6native18elementwise_kernelILi128ELi4EZNS0_15gpu_kernel_implIZZZNS0_26GeluBackwardCUDAKernelImplERNS_18TensorIteratorBaseENS0_8GeluTypeEENKUlvE0_clEvENKUlvE1_clEvEUlN3c104HalfES9_E_EEvS4_RKT_EUliE_EEviT1_,@function
        .size           _ZN2at6native18elementwise_kernelILi128ELi4EZNS0_15gpu_kernel_implIZZZNS0_26GeluBackwardCUDAKernelImplERNS_18TensorIteratorBaseENS0_8GeluTypeEENKUlvE0_clEvENKUlvE1_clEvEUlN3c104HalfES9_E_EEvS4_RKT_EUliE_EEviT1_,(.L_x_12830 - _ZN2at6native18elementwise_kernelILi128ELi4EZNS0_15gpu_kernel_implIZZZNS0_26GeluBackwardCUDAKernelImplERNS_18TensorIteratorBaseENS0_8GeluTypeEENKUlvE0_clEvENKUlvE1_clEvEUlN3c104HalfES9_E_EEvS4_RKT_EUliE_EEviT1_)
        .other          _ZN2at6native18elementwise_kernelILi128ELi4EZNS0_15gpu_kernel_implIZZZNS0_26GeluBackwardCUDAKernelImplERNS_18TensorIteratorBaseENS0_8GeluTypeEENKUlvE0_clEvENKUlvE1_clEvEUlN3c104HalfES9_E_EEvS4_RKT_EUliE_EEviT1_,@"STO_CUDA_ENTRY STV_DEFAULT"
_ZN2at6native18elementwise_kernelILi128ELi4EZNS0_15gpu_kernel_implIZZZNS0_26GeluBackwardCUDAKernelImplERNS_18TensorIteratorBaseENS0_8GeluTypeEENKUlvE0_clEvENKUlvE1_clEvEUlN3c104HalfES9_E_EEvS4_RKT_EUliE_EEviT1_:
.text._ZN2at6native18elementwise_kernelILi128ELi4EZNS0_15gpu_kernel_implIZZZNS0_26GeluBackwardCUDAKernelImplERNS_18TensorIteratorBaseENS0_8GeluTypeEENKUlvE0_clEvENKUlvE1_clEvEUlN3c104HalfES9_E_EEvS4_RKT_EUliE_EEviT1_:
        /* <DEDUP_REMOVED lines=367> */
.L_x_925:
        /* <DEDUP_REMOVED lines=20> */
[----:B0-----:R-:W-:-:S04]  /*1830*/  F2FP.F16.F32.PACK_AB R0, RZ, R0 ;  /* 0x00000000ff00723e */ /* 0x001fc800000000ff */
[----:B------:R-:W-:Y:S01]  /*1840*/  PRMT R19, R0, 0x7610, R19 ;  /* 0x0000761000137816 */ /* 0x000fe20000000013 */
[----:B------:R-:W-:Y:S06]  /*1850*/  BRA `(.L_x_931) ;  /* 0x0000000c00d07947 */ /* 0x000fec0003800000 */
.L_x_929:
[----:B------:R-:W2:Y:S02]  /*1860*/  LDG.E.U8 R2, desc[UR36][R2.64] ;  /* 0x0000002402027981 */ /* 0x000ea4000c1e1100 */
[----:B--2---:R-:W-:-:S04]  /*1870*/  I2FP.F32.U32 R0, R2 ;  /* 0x0000000200007245 */ /* 0x004fc80000201000 */
[----:B------:R-:W-:-:S04]  /*1880*/  F2FP.F16.F32.PACK_AB R0, RZ, R0 ;  /* 0x00000000ff00723e */ /* 0x000fc800000000ff */
[----:B------:R-:W-:Y:S01]  /*1890*/  PRMT R19, R0, 0x7610, R19 ;  /* 0x0000761000137816 */ /* 0x000fe20000000013 */
[----:B------:R-:W-:Y:S06]  /*18a0*/  BRA `(.L_x_931) ;  /* 0x0000000c00bc7947 */ /* 0x000fec0003800000 */
.L_x_928:
        /* <DEDUP_REMOVED lines=8> */
[----:B0-----:R-:W-:-:S04]  /*1930*/  F2FP.F16.F32.PACK_AB R0, RZ, R0 ;  /* 0x00000000ff00723e */ /* 0x001fc800000000ff */
[----:B------:R-:W-:Y:S01]  /*1940*/  PRMT R19, R0, 0x7610, R19 ;  /* 0x0000761000137816 */ /* 0x000fe20000000013 */
[----:B------:R-:W-:Y:S06]  /*1950*/  BRA `(.L_x_931) ;  /* 0x0000000c00907947 */ /* 0x000fec0003800000 */
.L_x_933:
[----:B------:R-:W2:Y:S02]  /*1960*/  LDG.E R2, desc[UR36][R2.64] ;  /* 0x0000002402027981 */ /* 0x000ea4000c1e1900 */
[----:B--2---:R-:W-:-:S04]  /*1970*/  I2FP.F32.S32 R0, R2 ;  /* 0x0000000200007245 */ /* 0x004fc80000201400 */
[----:B------:R-:W-:-:S04]  /*1980*/  F2FP.F16.F32.PACK_AB R0, RZ, R0 ;  /* 0x00000000ff00723e */ /* 0x000fc800000000ff */
[----:B------:R-:W-:Y:S01]  /*1990*/  PRMT R19, R0, 0x7610, R19 ;  /* 0x0000761000137816 */ /* 0x000fe20000000013 */
[----:B------:R-:W-:Y:S06]  /*19a0*/  BRA `(.L_x_931) ;  /* 0x0000000c007c7947 */ /* 0x000fec0003800000 */
.L_x_932:
[----:B------:R-:W2:Y:S02]  /*19b0*/  LDG.E.U16 R2, desc[UR36][R2.64] ;  /* 0x0000002402027981 */ /* 0x000ea4000c1e1500 */
[----:B--2---:R-:W0:Y:S02]  /*19c0*/  I2F.S16 R0, R2 ;  /* 0x0000000200007306 */ /* 0x004e240000101400 */
[----:B0-----:R-:W-:-:S04]  /*19d0*/  F2FP.F16.F32.PACK_AB R0, RZ, R0 ;  /* 0x00000000ff00723e */ /* 0x001fc800000000ff */
[----:B------:R-:W-:Y:S01]  /*19e0*/  PRMT R19, R0, 0x7610, R19 ;  /* 0x0000761000137816 */ /* 0x000fe20000000013 */
[----:B------:R-:W-:Y:S06]  /*19f0*/  BRA `(.L_x_931) ;  /* 0x0000000c00687947 */ /* 0x000fec0003800000 */
.L_x_927:
[----:B------:R-:W-:-:S13]  /*1a00*/  ISETP.GT.AND P0, PT, R4, 0x6, PT ;  /* 0x000000060400780c */ /* 0x000fda0003f04270 */
[----:B------:R-:W-:Y:S05]  /*1a10*/  @P0 BRA `(.L_x_934) ;  /* 0x0000000000240947 */ /* 0x000fea0003800000 */
[----:B------:R-:W-:-:S13]  /*1a20*/  ISETP.NE.AND P0, PT, R4, 0x5, PT ;  /* 0x000000050400780c */ /* 0x000fda0003f05270 */
[----:B------:R-:W-:Y:S05]  /*1a30*/  @!P0 BRA `(.L_x_935) ;  /* 0x0000000000148947 */ /* 0x000fea0003800000 */
[----:B------:R-:W-:-:S13]  /*1a40*/  ISETP.NE.AND P0, PT, R4, 0x6, PT ;  /* 0x000000060400780c */ /* 0x000fda0003f05270 */
[----:B------:R-:W-:Y:S05]  /*1a50*/  @P0 BRA `(.L_x_930) ;  /* 0x0000000800e40947 */ /* 0x000fea0003800000 */
[----:B------:R-:W2:Y:S02]  /*1a60*/  LDG.E R2, desc[UR36][R2.64] ;  /* 0x0000002402027981 */ /* 0x000ea4000c1e1900 */
[----:B--2---:R-:W-:Y:S01]  /*1a70*/  F2FP.F16.F32.PACK_AB R19, RZ, R2 ;  /* 0x00000002ff13723e */ /* 0x004fe200000000ff */
[----:B------:R-:W-:Y:S06]  /*1a80*/  BRA `(.L_x_931) ;  /* 0x0000000c00447947 */ /* 0x000fec0003800000 */
.L_x_935:
[----:B------:R0:W5:Y:S01]  /*1a90*/  LDG.E.U16 R19, desc[UR36][R2.64] ;  /* 0x0000002402137981 */ /* 0x000162000c1e1500 */
[----:B------:R-:W-:Y:S05]  /*1aa0*/  BRA `(.L_x_931) ;  /* 0x0000000c003c7947 */ /* 0x000fea0003800000 */
.L_x_934:
[----:B------:R-:W-:-:S13]  /*1ab0*/  ISETP.NE.AND P0, PT, R4, 0x7, PT ;  /* 0x000000070400780c */ /* 0x000fda0003f05270 */
[----:B------:R-:W-:Y:S05]  /*1ac0*/  @!P0 BRA `(.L_x_936) ;  /* 0x0000000000248947 */ /* 0x000fea0003800000 */
[----:B------:R-:W-:-:S13]  /*1ad0*/  ISETP.NE.AND P0, PT, R4, 0x8, PT ;  /* 0x000000080400780c */ /* 0x000fda0003f05270 */
[----:B------:R-:W-:Y:S05]  /*1ae0*/  @!P0 BRA `(.L_x_937) ;  /* 0x0000000000148947 */ /* 0x000fea0003800000 */
[----:B------:R-:W-:-:S13]  /*1af0*/  ISETP.NE.AND P0, PT, R4, 0x9, PT ;  /* 0x000000090400780c */ /* 0x000fda0003f05270 */
[----:B------:R-:W-:Y:S05]  /*1b00*/  @P0 BRA `(.L_x_930) ;  /* 0x0000000800b80947 */ /* 0x000fea0003800000 */
[----:B------:R-:W2:Y:S02]  /*1b10*/  LDG.E R2, desc[UR36][R2.64] ;  /* 0x0000002402027981 */ /* 0x000ea4000c1e1900 */
[----:B--2---:R-:W-:Y:S01]  /*1b20*/  F2FP.F16.F32.PACK_AB R19, RZ, R2 ;  /* 0x00000002ff13723e */ /* 0x004fe200000000ff */
[----:B------:R-:W-:Y:S06]  /*1b30*/  BRA `(.L_x_931) ;  /* 0x0000000c00187947 */ /* 0x000fec0003800000 */
.L_x_937:
[----:B------:R1:W5:Y:S01]  /*1b40*/  LDG.E.U16 R19, desc[UR36][R2.64] ;  /* 0x0000002402137981 */ /* 0x000362000c1e1500 */
[----:B------:R-:W-:Y:S05]  /*1b50*/  BRA `(.L_x_931) ;  /* 0x0000000c00107947 */ /* 0x000fea0003800000 */
.L_x_936:
[----:B------:R-:W2:Y:S01]  /*1b60*/  LDG.E.64 R2, desc[UR36][R2.64] ;  /* 0x0000002402027981 */ /* 0x000ea2000c1e1b00 */
[----:B------:R-:W-:Y:S01]  /*1b70*/  UMOV UR4, 0xf0000000 ;  /* 0xf000000000047882 */ /* 0x000fe20000000000 */
[----:B------:R-:W-:Y:S01]  /*1b80*/  UMOV UR5, 0x380fffff ;  /* 0x380fffff00057882 */ /* 0x000fe20000000000 */
[----:B--2---:R-:W0:Y:S01]  /*1b90*/  F2F.F32.F64 R0, R2 ;  /* 0x0000000200007310 */ /* 0x004e220000301000 */
[----:B------:R-:W-:-:S14]  /*1ba0*/  DSETP.GEU.AND P0, PT, |R2|, UR4, PT ;  /* 0x0000000402007e2a */ /* 0x000fdc000bf0e200 */
[----:B0-----:R-:W-:-:S05]  /*1bb0*/  @!P0 FMUL R0, R0, 1.175494350822287508e-38 ;  /* 0x0080000000008820 */ /* 0x001fca0000400000 */
[----:B------:R-:W-:-:S04]  /*1bc0*/  F2FP.F16.F32.PACK_AB R0, RZ, R0 ;  /* 0x00000000ff00723e */ /* 0x000fc800000000ff */
[----:B------:R-:W-:Y:S01]  /*1bd0*/  PRMT R19, R0, 0x7610, R19 ;  /* 0x0000761000137816 */ /* 0x000fe20000000013 */
[----:B------:R-:W-:Y:S06]  /*1be0*/  BRA `(.L_x_931) ;  /* 0x0000000800ec7947 */ /* 0x000fec0003800000 */
.L_x_926:
        /* <DEDUP_REMOVED lines=11> */
[----:B------:R-:W-:-:S04]  /*1ca0*/  F2FP.F16.F32.PACK_AB R0, RZ, R0 ;  /* 0x00000000ff00723e */ /* 0x000fc800000000ff */
[----:B------:R-:W-:Y:S01]  /*1cb0*/  PRMT R19, R0, 0x7610, R19 ;  /* 0x0000761000137816 */ /* 0x000fe20000000013 */
[----:B------:R-:W-:Y:S06]  /*1cc0*/  BRA `(.L_x_931) ;  /* 0x0000000800b47947 */ /* 0x000fec0003800000 */
.L_x_940:
        /* <DEDUP_REMOVED lines=9> */
.L_x_939:
        /* <DEDUP_REMOVED lines=25> */
[----:B------:R-:W-:-:S04]  /*1ef0*/  F2FP.F16.F32.PACK_AB R5, RZ, R5 ;  /* 0x00000005ff05723e */ /* 0x000fc800000000ff */
[----:B------:R-:W-:Y:S01]  /*1f00*/  PRMT R19, R5, 0x7610, R19 ;  /* 0x0000761005137816 */ /* 0x000fe20000000013 */
[----:B------:R-:W-:Y:S06]  /*1f10*/  BRA `(.L_x_931) ;  /* 0x0000000800207947 */ /* 0x000fec0003800000 */
.L_x_942:
        /* <DEDUP_REMOVED lines=12> */
[----:B------:R-:W-:-:S04]  /*1fe0*/  F2FP.F16.F32.PACK_AB R4, RZ, R4 ;  /* 0x00000004ff04723e */ /* 0x000fc800000000ff */
[----:B------:R-:W-:Y:S01]  /*1ff0*/  PRMT R19, R4, 0x7610, R19 ;  /* 0x0000761004137816 */ /* 0x000fe20000000013 */
[----:B------:R-:W-:Y:S06]  /*2000*/  BRA `(.L_x_931) ;  /* 0x0000000400e47947 */ /* 0x000fec0003800000 */
.L_x_941:
[----:B------:R-:W2:Y:S02]  /*2010*/  LDG.E.U16 R0, desc[UR36][R2.64] ;  /* 0x0000002402007981 */ /* 0x000ea4000c1e1500 */
[----:B--2---:R-:W-:-:S05]  /*2020*/  IMAD.U32 R0, R0, 0x10000, RZ ;  /* 0x0001000000007824 */ /* 0x004fca00078e00ff */
[----:B------:R-:W-:-:S04]  /*2030*/  F2FP.F16.F32.PACK_AB R0, RZ, R0 ;  /* 0x00000000ff00723e */ /* 0x000fc800000000ff */
[----:B------:R-:W-:Y:S01]  /*2040*/  PRMT R19, R0, 0x7610, R19 ;  /* 0x0000761000137816 */ /* 0x000fe20000000013 */
[----:B------:R-:W-:Y:S06]  /*2050*/  BRA `(.L_x_931) ;  /* 0x0000000400d07947 */ /* 0x000fec0003800000 */
.L_x_938:
        /* <DEDUP_REMOVED lines=10> */
[----:B------:R-:W-:-:S04]  /*2100*/  F2FP.F16.F32.PACK_AB R0, RZ, R0 ;  /* 0x00000000ff00723e */ /* 0x000fc800000000ff */
[----:B------:R-:W-:Y:S01]  /*2110*/  PRMT R19, R0, 0x7610, R19 ;  /* 0x0000761000137816 */ /* 0x000fe20000000013 */
[----:B------:R-:W-:Y:S06]  /*2120*/  BRA `(.L_x_931) ;  /* 0x00000004009c7947 */ /* 0x000fec0003800000 */
.L_x_945:
        /* <DEDUP_REMOVED lines=21> */
.L_x_949:
[----:B------:R-:W-:Y:S05]  /*2280*/  BSYNC B1 ;  /* 0x0000000000017941 */ /* 0x000fea0003800000 */
.L_x_948:
[----:B------:R-:W-:Y:S01]  /*2290*/  LEA R3, R0, 0x3b800000, 0x17 ;  /* 0x3b80000000037811 */ /* 0x000fe200078eb8ff */
[----:B------:R-:W-:-:S05]  /*22a0*/  IMAD.SHL.U32 R0, R2, 0x100000, RZ ;  /* 0x0010000002007824 */ /* 0x000fca00078e00ff */
[----:B------:R-:W-:-:S07]  /*22b0*/  LOP3.LUT R0, R3, R0, R4, 0xfe, !PT ;  /* 0x0000000003007212 */ /* 0x000fce00078efe04 */
.L_x_947:
[----:B------:R-:W-:Y:S05]  /*22c0*/  BSYNC B0 ;  /* 0x0000000000007941 */ /* 0x000fea0003800000 */
.L_x_946:
[----:B------:R-:W-:-:S04]  /*22d0*/  F2FP.F16.F32.PACK_AB R0, RZ, R0 ;  /* 0x00000000ff00723e */ /* 0x000fc800000000ff */
[----:B------:R-:W-:Y:S01]  /*22e0*/  PRMT R19, R0, 0x7610, R19 ;  /* 0x0000761000137816 */ /* 0x000fe20000000013 */
[----:B------:R-:W-:Y:S06]  /*22f0*/  BRA `(.L_x_931) ;  /* 0x0000000400287947 */ /* 0x000fec0003800000 */
.L_x_944:
        /* <DEDUP_REMOVED lines=21> */
.L_x_953:
[----:B------:R-:W-:Y:S05]  /*2450*/  BSYNC B1 ;  /* 0x0000000000017941 */ /* 0x000fea0003800000 */
.L_x_952:
[----:B------:R-:W-:Y:S01]  /*2460*/  LEA R3, R0, 0x37800000, 0x17 ;  /* 0x3780000000037811 */ /* 0x000fe200078eb8ff */
[----:B------:R-:W-:-:S05]  /*2470*/  IMAD.SHL.U32 R0, R2, 0x200000, RZ ;  /* 0x0020000002007824 */ /* 0x000fca00078e00ff */
[----:B------:R-:W-:-:S07]  /*2480*/  LOP3.LUT R0, R3, R0, R4, 0xfe, !PT ;  /* 0x0000000003007212 */ /* 0x000fce00078efe04 */
.L_x_951:
[----:B------:R-:W-:Y:S05]  /*2490*/  BSYNC B0 ;  /* 0x0000000000007941 */ /* 0x000fea0003800000 */
.L_x_950:
[----:B------:R-:W-:-:S04]  /*24a0*/  F2FP.F16.F32.PACK_AB R0, RZ, R0 ;  /* 0x00000000ff00723e */ /* 0x000fc800000000ff */
[----:B------:R-:W-:Y:S01]  /*24b0*/  PRMT R19, R0, 0x7610, R19 ;  /* 0x0000761000137816 */ /* 0x000fe20000000013 */
[----:B------:R-:W-:Y:S06]  /*24c0*/  BRA `(.L_x_931) ;  /* 0x0000000000b47947 */ /* 0x000fec0003800000 */
.L_x_943:
        /* <DEDUP_REMOVED lines=14> */
.L_x_957:
[----:B------:R-:W-:Y:S05]  /*25b0*/  BSYNC B0 ;  /* 0x0000000000007941 */ /* 0x000fea0003800000 */
.L_x_956:
[----:B------:R-:W-:-:S04]  /*25c0*/  F2FP.F16.F32.PACK_AB R0, RZ, R0 ;  /* 0x00000000ff00723e */ /* 0x000fc800000000ff */
[----:B------:R-:W-:Y:S01]  /*25d0*/  PRMT R19, R0, 0x7610, R19 ;  /* 0x0000761000137816 */ /* 0x000fe20000000013 */
[----:B------:R-:W-:Y:S06]  /*25e0*/  BRA `(.L_x_931) ;  /* 0x00000000006c7947 */ /* 0x000fec0003800000 */
.L_x_930:
        /* <DEDUP_REMOVED lines=16> */
.L_x_958:
[----:B------:R-:W-:Y:S01]  /*26f0*/  PRMT R19, RZ, 0x7610, R19 ;  /* 0x00007610ff137816 */ /* 0x000fe20000000013 */
[----:B------:R-:W-:Y:S06]  /*2700*/  BRA `(.L_x_931) ;  /* 0x0000000000247947 */ /* 0x000fec0003800000 */
.L_x_955:
[----:B------:R-:W2:Y:S02]  /*2710*/  LDG.E.64 R2, desc[UR36][R2.64] ;  /* 0x0000002402027981 */ /* 0x000ea4000c1e1b00 */
[----:B--2---:R-:W0:Y:S02]  /*2720*/  I2F.U64 R0, R2 ;  /* 0x0000000200007312 */ /* 0x004e240000301000 */
[----:B0-----:R-:W-:-:S04]  /*2730*/  F2FP.F16.F32.PACK_AB R0, RZ, R0 ;  /* 0x00000000ff00723e */ /* 0x001fc800000000ff */
[----:B------:R-:W-:Y:S01]  /*2740*/  PRMT R19, R0, 0x7610, R19 ;  /* 0x0000761000137816 */ /* 0x000fe20000000013 */
[----:B------:R-:W-:Y:S06]  /*2750*/  BRA `(.L_x_931) ;  /* 0x0000000000107947 */ /* 0x000fec0003800000 */
.L_x_954:
[----:B------:R-:W2:Y:S02]  /*2760*/  LDG.E R2, desc[UR36][R2.64] ;  /* 0x0000002402027981 */ /* 0x000ea4000c1e1900 */
[----:B--2---:R-:W-:-:S04]  /*2770*/  I2FP.F32.U32 R0, R2 ;  /* 0x0000000200007245 */ /* 0x004fc80000201000 */
[----:B------:R-:W-:-:S04]  /*2780*/  F2FP.F16.F32.PACK_AB R0, RZ, R0 ;  /* 0x00000000ff00723e */ /* 0x000fc800000000ff */
[----:B------:R-:W-:-:S07]  /*2790*/  PRMT R19, R0, 0x7610, R19 ;  /* 0x0000761000137816 */ /* 0x000fce0000000013 */
.L_x_931:
[----:B------:R-:W2:Y:S01]  /*27a0*/  LDC.U8 R4, c[0x0][0x493] ;  /* 0x000124c0ff047b82 */ /* 0x000ea20000000000 */
[----:B------:R-:W-:Y:S02]  /*27b0*/  ULDC.64 UR4, c[0x0][0x488] ;  /* 0x0001220000047ab9 */ /* 0x000fe40000000a00 */
[----:B01----:R-:W-:-:S05]  /*27c0*/  IADD3 R2, P1, R22, UR4, RZ ;  /* 0x0000000416027c10 */ /* 0x003fca000ff3e0ff */
[----:B------:R-:W-:Y:S01]  /*27d0*/  IMAD.X R3, RZ, RZ, UR5, P1 ;  /* 0x00000005ff037e24 */ /* 0x000fe200088e06ff */
[----:B--2---:R-:W-:-:S04]  /*27e0*/  PRMT R0, R4, 0x9910, RZ ;  /* 0x0000991004007816 */ /* 0x004fc800000000ff */
        /* <DEDUP_REMOVED lines=12> */
[----:B0-----:R-:W-:Y:S01]  /*28b0*/  F2FP.F16.F32.PACK_AB R0, RZ, R0 ;  /* 0x00000000ff00723e */ /* 0x001fe200000000ff */
[----:B------:R-:W-:Y:S06]  /*28c0*/  BRA `(.L_x_964) ;  /* 0x0000000c00987947 */ /* 0x000fec0003800000 */
.L_x_962:
[----:B------:R-:W2:Y:S02]  /*28d0*/  LDG.E.U8 R2, desc[UR36][R2.64] ;  /* 0x0000002402027981 */ /* 0x000ea4000c1e1100 */
[----:B--2---:R-:W-:-:S04]  /*28e0*/  I2FP.F32.U32 R0, R2 ;  /* 0x0000000200007245 */ /* 0x004fc80000201000 */
[----:B------:R-:W-:Y:S01]  /*28f0*/  F2FP.F16.F32.PACK_AB R0, RZ, R0 ;  /* 0x00000000ff00723e */ /* 0x000fe200000000ff */
[----:B------:R-:W-:Y:S06]  /*2900*/  BRA `(.L_x_964) ;  /* 0x0000000c00887947 */ /* 0x000fec0003800000 */
.L_x_961:
        /* <DEDUP_REMOVED lines=8> */
[----:B0-----:R-:W-:Y:S01]  /*2990*/  F2FP.F16.F32.PACK_AB R0, RZ, R0 ;  /* 0x00000000ff00723e */ /* 0x001fe200000000ff */
[----:B------:R-:W-:Y:S06]  /*29a0*/  BRA `(.L_x_964) ;  /* 0x0000000c00607947 */ /* 0x000fec0003800000 */
.L_x_966:
[----:B------:R-:W2:Y:S02]  /*29b0*/  LDG.E R2, desc[UR36][R2.64] ;  /* 0x0000002402027981 */ /* 0x000ea4000c1e1900 */
[----:B--2---:R-:W-:-:S04]  /*29c0*/  I2FP.F32.S32 R0, R2 ;  /* 0x0000000200007245 */ /* 0x004fc80000201400 */
[----:B------:R-:W-:Y:S01]  /*29d0*/  F2FP.F16.F32.PACK_AB R0, RZ, R0 ;  /* 0x00000000ff00723e */ /* 0x000fe200000000ff */
[----:B------:R-:W-:Y:S06]  /*29e0*/  BRA `(.L_x_964) ;  /* 0x0000000c00507947 */ /* 0x000fec0003800000 */
.L_x_965:
[----:B------:R-:W2:Y:S02]  /*29f0*/  LDG.E.U16 R2, desc[UR36][R2.64] ;  /* 0x0000002402027981 */ /* 0x000ea4000c1e1500 */
[----:B--2---:R-:W0:Y:S02]  /*2a00*/  I2F.S16 R0, R2 ;  /* 0x0000000200007306 */ /* 0x004e240000101400 */
[----:B0-----:R-:W-:Y:S01]  /*2a10*/  F2FP.F16.F32.PACK_AB R0, RZ, R0 ;  /* 0x00000000ff00723e */ /* 0x001fe200000000ff */
[----:B------:R-:W-:Y:S06]  /*2a20*/  BRA `(.L_x_964) ;  /* 0x0000000c00407947 */ /* 0x000fec0003800000 */
.L_x_960:
        /* <DEDUP_REMOVED lines=9> */
.L_x_968:
[----:B------:R1:W5:Y:S01]  /*2ac0*/  LDG.E.U16 R0, desc[UR36][R2.64] ;  /* 0x0000002402007981 */ /* 0x000362000c1e1500 */
[----:B------:R-:W-:Y:S05]  /*2ad0*/  BRA `(.L_x_964) ;  /* 0x0000000c00147947 */ /* 0x000fea0003800000 */
.L_x_967:
        /* <DEDUP_REMOVED lines=9> */
.L_x_970:
[----:B------:R0:W5:Y:S01]  /*2b70*/  LDG.E.U16 R0, desc[UR36][R2.64] ;  /* 0x0000002402007981 */ /* 0x000162000c1e1500 */
[----:B------:R-:W-:Y:S05]  /*2b80*/  BRA `(.L_x_964) ;  /* 0x0000000800e87947 */ /* 0x000fea0003800000 */
.L_x_969:
[----:B------:R-:W2:Y:S01]  /*2b90*/  LDG.E.64 R2, desc[UR36][R2.64] ;  /* 0x0000002402027981 */ /* 0x000ea2000c1e1b00 */
[----:B------:R-:W-:Y:S01]  /*2ba0*/  UMOV UR4, 0xf0000000 ;  /* 0xf000000000047882 */ /* 0x000fe20000000000 */
[----:B------:R-:W-:Y:S01]  /*2bb0*/  UMOV UR5, 0x380fffff ;  /* 0x380fffff00057882 */ /* 0x000fe20000000000 */
[----:B--2---:R-:W0:Y:S01]  /*2bc0*/  F2F.F32.F64 R0, R2 ;  /* 0x0000000200007310 */ /* 0x004e220000301000 */
[----:B------:R-:W-:-:S14]  /*2bd0*/  DSETP.GEU.AND P0, PT, |R2|, UR4, PT ;  /* 0x0000000402007e2a */ /* 0x000fdc000bf0e200 */
[----:B0-----:R-:W-:-:S05]  /*2be0*/  @!P0 FMUL R0, R0, 1.175494350822287508e-38 ;  /* 0x0080000000008820 */ /* 0x001fca0000400000 */
[----:B------:R-:W-:Y:S01]  /*2bf0*/  F2FP.F16.F32.PACK_AB R0, RZ, R0 ;  /* 0x00000000ff00723e */ /* 0x000fe200000000ff */
[----:B------:R-:W-:Y:S06]  /*2c00*/  BRA `(.L_x_964) ;  /* 0x0000000800c87947 */ /* 0x000fec0003800000 */
.L_x_959:
        /* <DEDUP_REMOVED lines=11> */
[----:B------:R-:W-:Y:S01]  /*2cc0*/  F2FP.F16.F32.PACK_AB R0, RZ, R0 ;  /* 0x00000000ff00723e */ /* 0x000fe200000000ff */
[----:B------:R-:W-:Y:S06]  /*2cd0*/  BRA `(.L_x_964) ;  /* 0x0000000800947947 */ /* 0x000fec0003800000 */
.L_x_973:
        /* <DEDUP_REMOVED lines=8> */
.L_x_972:
        /* <DEDUP_REMOVED lines=28> */
.L_x_975:
        /* <DEDUP_REMOVED lines=15> */
.L_x_974:
[----:B------:R-:W2:Y:S02]  /*3010*/  LDG.E.U16 R0, desc[UR36][R2.64] ;  /* 0x0000002402007981 */ /* 0x000ea4000c1e1500 */
[----:B--2---:R-:W-:-:S05]  /*3020*/  IMAD.U32 R0, R0, 0x10000, RZ ;  /* 0x0001000000007824 */ /* 0x004fca00078e00ff */
[----:B------:R-:W-:Y:S01]  /*3030*/  F2FP.F16.F32.PACK_AB R0, RZ, R0 ;  /* 0x00000000ff00723e */ /* 0x000fe200000000ff */
[----:B------:R-:W-:Y:S06]  /*3040*/  BRA `(.L_x_964) ;  /* 0x0000000400b87947 */ /* 0x000fec0003800000 */
.L_x_971:
        /* <DEDUP_REMOVED lines=10> */
[----:B------:R-:W-:Y:S01]  /*30f0*/  F2FP.F16.F32.PACK_AB R0, RZ, R0 ;  /* 0x00000000ff00723e */ /* 0x000fe200000000ff */
[----:B------:R-:W-:Y:S06]  /*3100*/  BRA `(.L_x_964) ;  /* 0x0000000400887947 */ /* 0x000fec0003800000 */
.L_x_978:
        /* <DEDUP_REMOVED lines=21> */
.L_x_982:
[----:B------:R-:W-:Y:S05]  /*3260*/  BSYNC B1 ;  /* 0x0000000000017941 */ /* 0x000fea0003800000 */
.L_x_981:
[----:B------:R-:W-:Y:S01]  /*3270*/  LEA R3, R0, 0x3b800000, 0x17 ;  /* 0x3b80000000037811 */ /* 0x000fe200078eb8ff */
[----:B------:R-:W-:-:S05]  /*3280*/  IMAD.SHL.U32 R0, R2, 0x100000, RZ ;  /* 0x0010000002007824 */ /* 0x000fca00078e00ff */
[----:B------:R-:W-:-:S07]  /*3290*/  LOP3.LUT R0, R3, R0, R4, 0xfe, !PT ;  /* 0x0000000003007212 */ /* 0x000fce00078efe04 */
.L_x_980:
[----:B------:R-:W-:Y:S05]  /*32a0*/  BSYNC B0 ;  /* 0x0000000000007941 */ /* 0x000fea0003800000 */
.L_x_979:
[----:B------:R-:W-:Y:S01]  /*32b0*/  F2FP.F16.F32.PACK_AB R0, RZ, R0 ;  /* 0x00000000ff00723e */ /* 0x000fe200000000ff */
[----:B------:R-:W-:Y:S06]  /*32c0*/  BRA `(.L_x_964) ;  /* 0x0000000400187947 */ /* 0x000fec0003800000 */
.L_x_977:
        /* <DEDUP_REMOVED lines=21> */
.L_x_986:
[----:B------:R-:W-:Y:S05]  /*3420*/  BSYNC B1 ;  /* 0x0000000000017941 */ /* 0x000fea0003800000 */
.L_x_985:
[----:B------:R-:W-:Y:S01]  /*3430*/  LEA R3, R0, 0x37800000, 0x17 ;  /* 0x3780000000037811 */ /* 0x000fe200078eb8ff */
[----:B------:R-:W-:-:S05]  /*3440*/  IMAD.SHL.U32 R0, R2, 0x200000, RZ ;  /* 0x0020000002007824 */ /* 0x000fca00078e00ff */
[----:B------:R-:W-:-:S07]  /*3450*/  LOP3.LUT R0, R3, R0, R4, 0xfe, !PT ;  /* 0x0000000003007212 */ /* 0x000fce00078efe04 */
.L_x_984:
[----:B------:R-:W-:Y:S05]  /*3460*/  BSYNC B0 ;  /* 0x0000000000007941 */ /* 0x000fea0003800000 */
.L_x_983:
[----:B------:R-:W-:Y:S01]  /*3470*/  F2FP.F16.F32.PACK_AB R0, RZ, R0 ;  /* 0x00000000ff00723e */ /* 0x000fe200000000ff */
[----:B------:R-:W-:Y:S06]  /*3480*/  BRA `(.L_x_964) ;  /* 0x0000000000a87947 */ /* 0x000fec0003800000 */
.L_x_976:
        /* <DEDUP_REMOVED lines=14> */
.L_x_990:
[----:B------:R-:W-:Y:S05]  /*3570*/  BSYNC B0 ;  /* 0x0000000000007941 */ /* 0x000fea0003800000 */
.L_x_989:
[----:B------:R-:W-:Y:S01]  /*3580*/  F2FP.F16.F32.PACK_AB R0, RZ, R0 ;  /* 0x00000000ff00723e */ /* 0x000fe200000000ff */
[----:B------:R-:W-:Y:S06]  /*3590*/  BRA `(.L_x_964) ;  /* 0x0000000000647947 */ /* 0x000fec0003800000 */
.L_x_963:
        /* <DEDUP_REMOVED lines=16> */
.L_x_991:
[----:B------:R-:W-:Y:S01]  /*36a0*/  PRMT R0, RZ, 0x7610, R0 ;  /* 0x00007610ff007816 */ /* 0x000fe20000000000 */
[----:B------:R-:W-:Y:S06]  /*36b0*/  BRA `(.L_x_964) ;  /* 0x00000000001c7947 */ /* 0x000fec0003800000 */
.L_x_988:
[----:B------:R-:W2:Y:S02]  /*36c0*/  LDG.E.64 R2, desc[UR36][R2.64] ;  /* 0x0000002402027981 */ /* 0x000ea4000c1e1b00 */
[----:B--2---:R-:W0:Y:S02]  /*36d0*/  I2F.U64 R0, R2 ;  /* 0x0000000200007312 */ /* 0x004e240000301000 */
[----:B0-----:R-:W-:Y:S01]  /*36e0*/  F2FP.F16.F32.PACK_AB R0, RZ, R0 ;  /* 0x00000000ff00723e */ /* 0x001fe200000000ff */
[----:B------:R-:W-:Y:S06]  /*36f0*/  BRA `(.L_x_964) ;  /* 0x00000000000c7947 */ /* 0x000fec0003800000 */
.L_x_987:
[----:B------:R-:W2:Y:S02]  /*3700*/  LDG.E R2, desc[UR36][R2.64] ;  /* 0x0000002402027981 */ /* 0x000ea4000c1e1900 */
[----:B--2---:R-:W-:-:S04]  /*3710*/  I2FP.F32.U32 R0, R2 ;  /* 0x0000000200007245 */ /* 0x004fc80000201000 */
[----:B------:R-:W-:-:S07]  /*3720*/  F2FP.F16.F32.PACK_AB R0, RZ, R0 ;  /* 0x00000000ff00723e */ /* 0x000fce00000000ff */
.L_x_964:
[----:B01---5:R-:W-:Y:S02]  /*3730*/  HADD2.F32 R2, -RZ, R0.H0_H0 ;  /* 0x20000000ff027230 */ /* 0x023fe40000004100 */
[----:B------:R-:W-:Y:S02]  /*3740*/  IMAD.MOV.U32 R6, RZ, RZ, 0x38eb4c3a ;  /* 0x38eb4c3aff067424 */ /* 0x000fe400078e00ff */
        /* <DEDUP_REMOVED lines=8> */
[----:B------:R-:W-:Y:S01]  /*37d0*/  HADD2.F32 R19, -RZ, R19.H0_H0 ;  /* 0x20000013ff137230 */ /* 0x000fe20000004100 */
[----:B------:R-:W-:Y:S02]  /*37e0*/  FSEL R3, R4, R3, P0 ;  /* 0x0000000304037208 */ /* 0x000fe40000000000 */
        /* <DEDUP_REMOVED lines=27> */
[----:B--2---:R-:W-:Y:S02]  /*39a0*/  FMUL.FTZ R7, R5, 0.3989422917366027832 ;  /* 0x3ecc422a05077820 */ /* 0x004fe40000410000 */
[----:B------:R-:W-:Y:S02]  /*39b0*/  FADD.FTZ R0, R4, 1 ;  /* 0x3f80000004007421 */ /* 0x000fe40000010000 */
[----:B------:R-:W-:Y:S01]  /*39c0*/  FMUL.FTZ R7, R2, R7 ;  /* 0x0000000702077220 */ /* 0x000fe20000410000 */
[----:B------:R-:W-:-:S03]  /*39d0*/  IMAD.MOV.U32 R2, RZ, RZ, R3 ;  /* 0x000000ffff027224 */ /* 0x000fc600078e0003 */
[----:B------:R-:W-:Y:S02]  /*39e0*/  FFMA.FTZ R0, R0, 0.5, R7 ;  /* 0x3f00000000007823 */ /* 0x000fe40000010007 */
[----:B------:R-:W-:Y:S02]  /*39f0*/  ISETP.GT.AND P0, PT, R2, 0x9, PT ;  /* 0x000000090200780c */ /* 0x000fe40003f04270 */
[----:B------:R-:W-:-:S05]  /*3a00*/  FMUL.FTZ R0, R19, R0 ;  /* 0x0000000013007220 */ /* 0x000fca0000410000 */
[----:B------:R-:W-:-:S06]  /*3a10*/  F2FP.F16.F32.PACK_AB R0, RZ, R0 ;  /* 0x00000000ff00723e */ /* 0x000fcc00000000ff */
        /* <DEDUP_REMOVED lines=9> */
[----:B------:R-:W-:-:S04]  /*3ab0*/  HADD2.F32 R0, -RZ, R0.H0_H0 ;  /* 0x20000000ff007230 */ /* 0x000fc80000004100 */
[----:B------:R-:W0:Y:S02]  /*3ac0*/  F2I.FTZ.TRUNC.NTZ R3, R0 ;  /* 0x0000000000037305 */ /* 0x000e24000021f100 */
[----:B0-----:R0:W-:Y:S01]  /*3ad0*/  STG.E.U8 desc[UR36][R16.64], R3 ;  /* 0x0000000310007986 */ /* 0x0011e2000c101124 */
[----:B------:R-:W-:Y:S05]  /*3ae0*/  BRA `(.L_x_997) ;  /* 0x0000000c00947947 */ /* 0x000fea0003800000 */
.L_x_995:
[----:B------:R-:W-:-:S06]  /*3af0*/  HADD2.F32 R3, -RZ, R0.H0_H0 ;  /* 0x20000000ff037230 */ /* 0x000fcc0000004100 */
[----:B------:R-:W0:Y:S02]  /*3b00*/  F2I.S64.TRUNC R2, R3 ;  /* 0x0000000300027311 */ /* 0x000e24000020d900 */
[----:B0-----:R1:W-:Y:S01]  /*3b10*/  STG.E.U8 desc[UR36][R16.64], R2 ;  /* 0x0000000210007986 */ /* 0x0013e2000c101124 */
[----:B------:R-:W-:Y:S05]  /*3b20*/  BRA `(.L_x_997) ;  /* 0x0000000c00847947 */ /* 0x000fea0003800000 */
.L_x_994:
[----:B------:R-:W-:-:S13]  /*3b30*/  ISETP.NE.AND P0, PT, R2, 0x2, PT ;  /* 0x000000020200780c */ /* 0x000fda0003f05270 */
[----:B------:R-:W-:Y:S05]  /*3b40*/  @!P0 BRA `(.L_x_998) ;  /* 0x0000000000308947 */ /* 0x000fea0003800000 */
[----:B------:R-:W-:-:S13]  /*3b50*/  ISETP.NE.AND P0, PT, R2, 0x3, PT ;  /* 0x000000030200780c */ /* 0x000fda0003f05270 */
[----:B------:R-:W-:Y:S05]  /*3b60*/  @!P0 BRA `(.L_x_999) ;  /* 0x0000000000188947 */ /* 0x000fea0003800000 */
[----:B------:R-:W-:-:S13]  /*3b70*/  ISETP.NE.AND P0, PT, R2, 0x4, PT ;  /* 0x000000040200780c */ /* 0x000fda0003f05270 */
[----:B------:R-:W-:Y:S05]  /*3b80*/  @P0 BRA `(.L_x_996) ;  /* 0x0000000c000c0947 */ /* 0x000fea0003800000 */
[----:B------:R-:W-:-:S06]  /*3b90*/  HADD2.F32 R2, -RZ, R0.H0_H0 ;  /* 0x20000000ff027230 */ /* 0x000fcc0000004100 */
[----:B------:R-:W0:Y:S02]  /*3ba0*/  F2I.S64.TRUNC R2, R2 ;  /* 0x0000000200027311 */ /* 0x000e24000020d900 */
[----:B0-----:R4:W-:Y:S01]  /*3bb0*/  STG.E.64 desc[UR36][R16.64], R2 ;  /* 0x0000000210007986 */ /* 0x0019e2000c101b24 */
[----:B------:R-:W-:Y:S05]  /*3bc0*/  BRA `(.L_x_997) ;  /* 0x0000000c005c7947 */ /* 0x000fea0003800000 */
.L_x_999:
[----:B------:R-:W-:-:S04]  /*3bd0*/  HADD2.F32 R0, -RZ, R0.H0_H0 ;  /* 0x20000000ff007230 */ /* 0x000fc80000004100 */
[----:B------:R-:W0:Y:S02]  /*3be0*/  F2I.FTZ.TRUNC.NTZ R3, R0 ;  /* 0x0000000000037305 */ /* 0x000e24000021f100 */
[----:B0-----:R3:W-:Y:S01]  /*3bf0*/  STG.E desc[UR36][R16.64], R3 ;  /* 0x0000000310007986 */ /* 0x0017e2000c101924 */
[----:B------:R-:W-:Y:S05]  /*3c00*/  BRA `(.L_x_997) ;  /* 0x0000000c004c7947 */ /* 0x000fea0003800000 */
.L_x_998:
[----:B------:R-:W-:-:S04]  /*3c10*/  HADD2.F32 R0, -RZ, R0.H0_H0 ;  /* 0x20000000ff007230 */ /* 0x000fc80000004100 */
[----:B------:R-:W0:Y:S02]  /*3c20*/  F2I.FTZ.TRUNC.NTZ R3, R0 ;  /* 0x0000000000037305 */ /* 0x000e24000021f100 */
[----:B0-----:R2:W-:Y:S01]  /*3c30*/  STG.E.U16 desc[UR36][R16.64], R3 ;  /* 0x0000000310007986 */ /* 0x0015e2000c101524 */
[----:B------:R-:W-:Y:S05]  /*3c40*/  BRA `(.L_x_997) ;  /* 0x0000000c003c7947 */ /* 0x000fea0003800000 */
.L_x_993:
[----:B------:R-:W-:-:S13]  /*3c50*/  ISETP.GT.AND P0, PT, R2, 0x6, PT ;  /* 0x000000060200780c */ /* 0x000fda0003f04270 */
[----:B------:R-:W-:Y:S05]  /*3c60*/  @P0 BRA `(.L_x_1000) ;  /* 0x0000000000240947 */ /* 0x000fea0003800000 */
[----:B------:R-:W-:-:S13]  /*3c70*/  ISETP.NE.AND P0, PT, R2, 0x5, PT ;  /* 0x000000050200780c */ /* 0x000fda0003f05270 */
[----:B------:R-:W-:Y:S05]  /*3c80*/  @!P0 BRA `(.L_x_1001) ;  /* 0x0000000000148947 */ /* 0x000fea0003800000 */
[----:B------:R-:W-:-:S13]  /*3c90*/  ISETP.NE.AND P0, PT, R2, 0x6, PT ;  /* 0x000000060200780c */ /* 0x000fda0003f05270 */
[----:B------:R-:W-:Y:S05]  /*3ca0*/  @P0 BRA `(.L_x_996) ;  /* 0x0000000800c40947 */ /* 0x000fea0003800000 */
[----:B------:R-:W-:-:S05]  /*3cb0*/  HADD2.F32 R3, -RZ, R0.H0_H0 ;  /* 0x20000000ff037230 */ /* 0x000fca0000004100 */
[----:B------:R0:W-:Y:S01]  /*3cc0*/  STG.E desc[UR36][R16.64], R3 ;  /* 0x0000000310007986 */ /* 0x0001e2000c101924 */
[----:B------:R-:W-:Y:S05]  /*3cd0*/  BRA `(.L_x_997) ;  /* 0x0000000c00187947 */ /* 0x000fea0003800000 */
.L_x_1001:
[----:B------:R0:W-:Y:S01]  /*3ce0*/  STG.E.U16 desc[UR36][R16.64], R0 ;  /* 0x0000000010007986 */ /* 0x0001e2000c101524 */
[----:B------:R-:W-:Y:S05]  /*3cf0*/  BRA `(.L_x_997) ;  /* 0x0000000c00107947 */ /* 0x000fea0003800000 */
.L_x_1000:
[----:B------:R-:W-:-:S13]  /*3d00*/  ISETP.NE.AND P0, PT, R2, 0x7, PT ;  /* 0x000000070200780c */ /* 0x000fda0003f05270 */
[----:B------:R-:W-:Y:S05]  /*3d10*/  @!P0 BRA `(.L_x_1002) ;  /* 0x0000000000348947 */ /* 0x000fea0003800000 */
[----:B------:R-:W-:-:S13]  /*3d20*/  ISETP.NE.AND P0, PT, R2, 0x8, PT ;  /* 0x000000080200780c */ /* 0x000fda0003f05270 */
[----:B------:R-:W-:Y:S05]  /*3d30*/  @!P0 BRA `(.L_x_1003) ;  /* 0x0000000000188947 */ /* 0x000fea0003800000 */
[----:B------:R-:W-:-:S13]  /*3d40*/  ISETP.NE.AND P0, PT, R2, 0x9, PT ;  /* 0x000000090200780c */ /* 0x000fda0003f05270 */
[----:B------:R-:W-:Y:S05]  /*3d50*/  @P0 BRA `(.L_x_996) ;  /* 0x0000000800980947 */ /* 0x000fea0003800000 */
[----:B------:R-:W-:Y:S02]  /*3d60*/  HADD2.F32 R2, -RZ, R0.H0_H0 ;  /* 0x20000000ff027230 */ /* 0x000fe40000004100 */
[----:B------:R-:W-:-:S05]  /*3d70*/  IMAD.MOV.U32 R3, RZ, RZ, RZ ;  /* 0x000000ffff037224 */ /* 0x000fca00078e00ff */
[----:B------:R0:W-:Y:S01]  /*3d80*/  STG.E.64 desc[UR36][R16.64], R2 ;  /* 0x0000000210007986 */ /* 0x0001e2000c101b24 */
[----:B------:R-:W-:Y:S05]  /*3d90*/  BRA `(.L_x_997) ;  /* 0x0000000800e87947 */ /* 0x000fea0003800000 */
.L_x_1003:
[----:B------:R-:W-:-:S05]  /*3da0*/  HADD2.F32 R0, -RZ, R0.H0_H0 ;  /* 0x20000000ff007230 */ /* 0x000fca0000004100 */
[----:B------:R-:W-:-:S04]  /*3db0*/  F2FP.F16.F32.PACK_AB R0, RZ, R0 ;  /* 0x00000000ff00723e */ /* 0x000fc800000000ff */
[----:B------:R-:W-:-:S05]  /*3dc0*/  PRMT R0, R0, 0x5410, RZ ;  /* 0x0000541000007816 */ /* 0x000fca00000000ff */
[----:B------:R0:W-:Y:S01]  /*3dd0*/  STG.E desc[UR36][R16.64], R0 ;  /* 0x0000000010007986 */ /* 0x0001e2000c101924 */
[----:B------:R-:W-:Y:S05]  /*3de0*/  BRA `(.L_x_997) ;  /* 0x0000000800d47947 */ /* 0x000fea0003800000 */
.L_x_1002:
[----:B------:R-:W-:-:S05]  /*3df0*/  HADD2.F32 R2, -RZ, R0.H0_H0 ;  /* 0x20000000ff027230 */ /* 0x000fca0000004100 */
[----:B------:R-:W-:-:S06]  /*3e00*/  FMUL.FTZ R2, R2, 1 ;  /* 0x3f80000002027820 */ /* 0x000fcc0000410000 */
[----:B------:R-:W0:Y:S02]  /*3e10*/  F2F.F64.F32 R2, R2 ;  /* 0x0000000200027310 */ /* 0x000e240000201800 */
[----:B0-----:R0:W-:Y:S01]  /*3e20*/  STG.E.64 desc[UR36][R16.64], R2 ;  /* 0x0000000210007986 */ /* 0x0011e2000c101b24 */
[----:B------:R-:W-:Y:S05]  /*3e30*/  BRA `(.L_x_997) ;  /* 0x0000000800c07947 */ /* 0x000fea0003800000 */
.L_x_992:
        /* <DEDUP_REMOVED lines=8> */
[----:B------:R-:W-:-:S05]  /*3ec0*/  HADD2.F32 R0, -RZ, R0.H0_H0 ;  /* 0x20000000ff007230 */ /* 0x000fca0000004100 */
[----:B------:R-:W-:-:S04]  /*3ed0*/  FSETP.NEU.FTZ.AND P0, PT, R0, RZ, PT ;  /* 0x000000ff0000720b */ /* 0x000fc80003f1d000 */
[----:B------:R-:W-:-:S05]  /*3ee0*/  SEL R3, RZ, 0x1, !P0 ;  /* 0x00000001ff037807 */ /* 0x000fca0004000000 */
[----:B------:R0:W-:Y:S01]  /*3ef0*/  STG.E.U8 desc[UR36][R16.64], R3 ;  /* 0x0000000310007986 */ /* 0x0001e2000c101124 */
[----:B------:R-:W-:Y:S05]  /*3f00*/  BRA `(.L_x_997) ;  /* 0x00000008008c7947 */ /* 0x000fea0003800000 */
.L_x_1006:
[----:B------:R-:W-:Y:S01]  /*3f10*/  HADD2.F32 R0, -RZ, R0.H0_H0 ;  /* 0x20000000ff007230 */ /* 0x000fe20000004100 */
[----:B------:R-:W-:-:S04]  /*3f20*/  CS2R R6, SRZ ;  /* 0x0000000000067805 */ /* 0x000fc8000001ff00 */
[----:B------:R-:W-:-:S04]  /*3f30*/  FMUL.FTZ R0, R0, 1 ;  /* 0x3f80000000007820 */ /* 0x000fc80000410000 */
[----:B------:R-:W0:Y:S02]  /*3f40*/  F2F.F64.F32 R4, R0 ;  /* 0x0000000000047310 */ /* 0x000e240000201800 */
[----:B0-----:R0:W-:Y:S01]  /*3f50*/  STG.E.128 desc[UR36][R16.64], R4 ;  /* 0x0000000410007986 */ /* 0x0011e2000c101d24 */
[----:B------:R-:W-:Y:S05]  /*3f60*/  BRA `(.L_x_997) ;  /* 0x0000000800747947 */ /* 0x000fea0003800000 */
.L_x_1005:
[----:B------:R-:W-:-:S13]  /*3f70*/  ISETP.NE.AND P0, PT, R2, 0xf, PT ;  /* 0x0000000f0200780c */ /* 0x000fda0003f05270 */
[----:B------:R-:W-:Y:S05]  /*3f80*/  @!P0 BRA `(.L_x_1007) ;  /* 0x0000000000b48947 */ /* 0x000fea0003800000 */
[----:B------:R-:W-:-:S13]  /*3f90*/  ISETP.NE.AND P0, PT, R2, 0x17, PT ;  /* 0x000000170200780c */ /* 0x000fda0003f05270 */
[----:B------:R-:W-:Y:S05]  /*3fa0*/  @!P0 BRA `(.L_x_1008) ;  /* 0x0000000000548947 */ /* 0x000fea0003800000 */
[----:B------:R-:W-:-:S13]  /*3fb0*/  ISETP.NE.AND P0, PT, R2, 0x18, PT ;  /* 0x000000180200780c */ /* 0x000fda0003f05270 */
[----:B------:R-:W-:Y:S05]  /*3fc0*/  @P0 BRA `(.L_x_996) ;  /* 0x0000000400fc0947 */ /* 0x000fea0003800000 */
[----:B------:R-:W-:Y:S01]  /*3fd0*/  HADD2.F32 R5, -RZ, R0.H0_H0 ;  /* 0x20000000ff057230 */ /* 0x000fe20000004100 */
        /* <DEDUP_REMOVED lines=14> */
.L_x_1010:
[----:B------:R-:W-:Y:S05]  /*40c0*/  BSYNC B0 ;  /* 0x0000000000007941 */ /* 0x000fea0003800000 */
.L_x_1009:
[----:B------:R-:W-:-:S05]  /*40d0*/  LOP3.LUT R3, R0, R3, RZ, 0xfc, !PT ;  /* 0x0000000300037212 */ /* 0x000fca00078efcff */
[----:B------:R0:W-:Y:S01]  /*40e0*/  STG.E.U8 desc[UR36][R16.64], R3 ;  /* 0x0000000310007986 */ /* 0x0001e2000c101124 */
[----:B------:R-:W-:Y:S05]  /*40f0*/  BRA `(.L_x_997) ;  /* 0x0000000800107947 */ /* 0x000fea0003800000 */
.L_x_1008:
[----:B------:R-:W-:Y:S01]  /*4100*/  HADD2.F32 R3, -RZ, R0.H0_H0 ;  /* 0x20000000ff037230 */ /* 0x000fe20000004100 */
        /* <DEDUP_REMOVED lines=12> */
.L_x_1012:
[----:B------:R-:W-:Y:S01]  /*41d0*/  IMAD.MOV.U32 R0, RZ, RZ, 0x7f ;  /* 0x0000007fff007424 */ /* 0x000fe200078e00ff */
[----:B------:R-:W-:-:S04]  /*41e0*/  ISETP.GT.U32.AND P0, PT, R2, 0x7f800000, PT ;  /* 0x7f8000000200780c */ /* 0x000fc80003f04070 */
[----:B------:R-:W-:-:S09]  /*41f0*/  SEL R0, R0, 0x7c, P0 ;  /* 0x0000007c00007807 */ /* 0x000fd20000000000 */
.L_x_1013:
[----:B------:R-:W-:Y:S05]  /*4200*/  BSYNC B0 ;  /* 0x0000000000007941 */ /* 0x000fea0003800000 */
.L_x_1011:
[----:B------:R-:W-:-:S04]  /*4210*/  LOP3.LUT R2, R3, 0x80000000, RZ, 0xc0, !PT ;  /* 0x8000000003027812 */ /* 0x000fc800078ec0ff */
[----:B------:R-:W-:-:S04]  /*4220*/  SHF.R.U32.HI R3, RZ, 0x18, R2 ;  /* 0x00000018ff037819 */ /* 0x000fc80000011602 */
[----:B------:R-:W-:-:S05]  /*4230*/  LOP3.LUT R3, R0, R3, RZ, 0xfc, !PT ;  /* 0x0000000300037212 */ /* 0x000fca00078efcff */
[----:B------:R0:W-:Y:S01]  /*4240*/  STG.E.U8 desc[UR36][R16.64], R3 ;  /* 0x0000000310007986 */ /* 0x0001e2000c101124 */
[----:B------:R-:W-:Y:S05]  /*4250*/  BRA `(.L_x_997) ;  /* 0x0000000400b87947 */ /* 0x000fea0003800000 */
.L_x_1007:
[----:B------:R-:W-:-:S05]  /*4260*/  HADD2.F32 R0, -RZ, R0.H0_H0 ;  /* 0x20000000ff007230 */ /* 0x000fca0000004100 */
[----:B------:R-:W-:-:S05]  /*4270*/  F2FP.BF16.F32.PACK_AB R0, RZ, R0 ;  /* 0x00000000ff00723e */ /* 0x000fca00000010ff */
[----:B------:R0:W-:Y:S01]  /*4280*/  STG.E.U16 desc[UR36][R16.64], R0 ;  /* 0x0000000010007986 */ /* 0x0001e2000c101524 */
[----:B------:R-:W-:Y:S05]  /*4290*/  BRA `(.L_x_997) ;  /* 0x0000000400a87947 */ /* 0x000fea0003800000 */
.L_x_1004:
        /* <DEDUP_REMOVED lines=8> */
[----:B------:R-:W-:-:S06]  /*4320*/  HADD2.F32 R3, -RZ, R0.H0_H0 ;  /* 0x20000000ff037230 */ /* 0x000fcc0000004100 */
[----:B------:R-:W0:Y:S02]  /*4330*/  F2I.FTZ.U32.TRUNC.NTZ R3, R3 ;  /* 0x0000000300037305 */ /* 0x000e24000021f000 */
[----:B0-----:R0:W-:Y:S01]  /*4340*/  STG.E.U16 desc[UR36][R16.64], R3 ;  /* 0x0000000310007986 */ /* 0x0011e2000c101524 */
[----:B------:R-:W-:Y:S05]  /*4350*/  BRA `(.L_x_997) ;  /* 0x0000000400787947 */ /* 0x000fea0003800000 */
.L_x_1016:
[----:B------:R-:W-:Y:S01]  /*4360*/  HADD2.F32 R3, -RZ, R0.H0_H0 ;  /* 0x20000000ff037230 */ /* 0x000fe20000004100 */
        /* <DEDUP_REMOVED lines=16> */
.L_x_1019:
[----:B------:R-:W-:-:S04]  /*4470*/  LOP3.LUT R2, R3, 0x80000000, RZ, 0xc0, !PT ;  /* 0x8000000003027812 */ /* 0x000fc800078ec0ff */
[----:B------:R-:W-:-:S04]  /*4480*/  SHF.R.U32.HI R3, RZ, 0x18, R2 ;  /* 0x00000018ff037819 */ /* 0x000fc80000011602 */
[----:B------:R-:W-:-:S04]  /*4490*/  LOP3.LUT R0, R0, R3, RZ, 0xfc, !PT ;  /* 0x0000000300007212 */ /* 0x000fc800078efcff */
[----:B------:R-:W-:-:S07]  /*44a0*/  PRMT R8, R0, 0x7610, R8 ;  /* 0x0000761000087816 */ /* 0x000fce0000000008 */
.L_x_1018:
[----:B------:R-:W-:Y:S05]  /*44b0*/  BSYNC B0 ;  /* 0x0000000000007941 */ /* 0x000fea0003800000 */
.L_x_1017:
[----:B------:R0:W-:Y:S01]  /*44c0*/  STG.E.U8 desc[UR36][R16.64], R8 ;  /* 0x0000000810007986 */ /* 0x0001e2000c101124 */
[----:B------:R-:W-:Y:S05]  /*44d0*/  BRA `(.L_x_997) ;  /* 0x0000000400187947 */ /* 0x000fea0003800000 */
.L_x_1015:
        /* <DEDUP_REMOVED lines=17> */
.L_x_1022:
[----:B------:R-:W-:-:S04]  /*45f0*/  LOP3.LUT R2, R3, 0x80000000, RZ, 0xc0, !PT ;  /* 0x8000000003027812 */ /* 0x000fc800078ec0ff */
[----:B------:R-:W-:-:S04]  /*4600*/  SHF.R.U32.HI R3, RZ, 0x18, R2 ;  /* 0x00000018ff037819 */ /* 0x000fc80000011602 */
[----:B------:R-:W-:-:S04]  /*4610*/  LOP3.LUT R0, R0, R3, RZ, 0xfc, !PT ;  /* 0x0000000300007212 */ /* 0x000fc800078efcff */
[----:B------:R-:W-:-:S07]  /*4620*/  PRMT R8, R0, 0x7610, R8 ;  /* 0x0000761000087816 */ /* 0x000fce0000000008 */
.L_x_1021:
[----:B------:R-:W-:Y:S05]  /*4630*/  BSYNC B0 ;  /* 0x0000000000007941 */ /* 0x000fea0003800000 */
.L_x_1020:
[----:B------:R0:W-:Y:S01]  /*4640*/  STG.E.U8 desc[UR36][R16.64], R8 ;  /* 0x0000000810007986 */ /* 0x0001e2000c101124 */
[----:B------:R-:W-:Y:S05]  /*4650*/  BRA `(.L_x_997) ;  /* 0x0000000000b87947 */ /* 0x000fea0003800000 */
.L_x_1014:
[----:B------:R-:W-:-:S13]  /*4660*/  ISETP.NE.AND P0, PT, R2, 0x1c, PT ;  /* 0x0000001c0200780c */ /* 0x000fda0003f05270 */
[----:B------:R-:W-:Y:S05]  /*4670*/  @!P0 BRA `(.L_x_1023) ;  /* 0x0000000000a48947 */ /* 0x000fea0003800000 */
[----:B------:R-:W-:-:S13]  /*4680*/  ISETP.NE.AND P0, PT, R2, 0x1d, PT ;  /* 0x0000001d0200780c */ /* 0x000fda0003f05270 */
[----:B------:R-:W-:Y:S05]  /*4690*/  @!P0 BRA `(.L_x_1024) ;  /* 0x00000000008c8947 */ /* 0x000fea0003800000 */
[----:B------:R-:W-:-:S13]  /*46a0*/  ISETP.NE.AND P0, PT, R2, 0x2c, PT ;  /* 0x0000002c0200780c */ /* 0x000fda0003f05270 */
[----:B------:R-:W-:Y:S05]  /*46b0*/  @P0 BRA `(.L_x_996) ;  /* 0x0000000000400947 */ /* 0x000fea0003800000 */
[----:B------:R-:W-:-:S05]  /*46c0*/  HADD2.F32 R3, -RZ, R0.H0_H0 ;  /* 0x20000000ff037230 */ /* 0x000fca0000004100 */
        /* <DEDUP_REMOVED lines=15> */
.L_x_996:
        /* <DEDUP_REMOVED lines=16> */
.L_x_1025:
[----:B------:R-:W-:Y:S05]  /*48c0*/  BRA `(.L_x_997) ;  /* 0x00000000001c7947 */ /* 0x000fea0003800000 */
.L_x_1024:
[----:B------:R-:W-:-:S06]  /*48d0*/  HADD2.F32 R2, -RZ, R0.H0_H0 ;  /* 0x20000000ff027230 */ /* 0x000fcc0000004100 */
[----:B------:R-:W0:Y:S02]  /*48e0*/  F2I.U64.TRUNC R2, R2 ;  /* 0x0000000200027311 */ /* 0x000e24000020d800 */
[----:B0-----:R0:W-:Y:S01]  /*48f0*/  STG.E.64 desc[UR36][R16.64], R2 ;  /* 0x0000000210007986 */ /* 0x0011e2000c101b24 */
[----:B------:R-:W-:Y:S05]  /*4900*/  BRA `(.L_x_997) ;  /* 0x00000000000c7947 */ /* 0x000fea0003800000 */
.L_x_1023:
[----:B------:R-:W-:-:S04]  /*4910*/  HADD2.F32 R0, -RZ, R0.H0_H0 ;  /* 0x20000000ff007230 */ /* 0x000fc80000004100 */
[----:B------:R-:W0:Y:S02]  /*4920*/  F2I.FTZ.U32.TRUNC.NTZ R3, R0 ;  /* 0x0000000000037305 */ /* 0x000e24000021f000 */
[----:B0-----:R0:W-:Y:S02]  /*4930*/  STG.E desc[UR36][R16.64], R3 ;  /* 0x0000000310007986 */ /* 0x0011e4000c101924 */
.L_x_997:
[----:B------:R-:W-:-:S04]  /*4940*/  IMAD R18, R18, 0x200, R23 ;  /* 0x0000020012127824 */ /* 0x000fc800078e0217 */
[----:B------:R-:W-:-:S07]  /*4950*/  VIADD R19, R18, 0x80 ;  /* 0x0000008012137836 */ /* 0x000fce0000000000 */
.L_x_924:
[----:B------:R-:W-:Y:S05]  /*4960*/  BSYNC B6 ;  /* 0x0000000000067941 */ /* 0x000fea0003800000 */
.L_x_923:
[----:B------:R-:W-:Y:S01]  /*4970*/  ULDC UR4, c[0x0][0x210] ;  /* 0x0000840000047ab9 */ /* 0x000fe20000000800 */
[----:B------:R-:W-:Y:S01]  /*4980*/  BSSY B6, `(.L_x_1026) ;  /* 0x000048b000067945 */ /* 0x000fe20003800000 */
[----:B------:R-:W-:-:S13]  /*4990*/  ISETP.GE.AND P0, PT, R19, UR4, PT ;  /* 0x0000000413007c0c */ /* 0x000fda000bf06270 */
[----:B------:R-:W-:Y:S05]  /*49a0*/  @P0 BRA `(.L_x_1027) ;  /* 0x0000004800200947 */ /* 0x000fea0003800000 */
[----:B0-----:R-:W0:Y:S01]  /*49b0*/  LDC R6, c[0x0][0x218] ;  /* 0x00008600ff067b82 */ /* 0x001e220000000800 */
[----:B------:R-:W-:Y:S02]  /*49c0*/  IMAD.MOV.U32 R18, RZ, RZ, RZ ;  /* 0x000000ffff127224 */ /* 0x000fe400078e00ff */
[----:B------:R-:W-:Y:S02]  /*49d0*/  IMAD.MOV.U32 R0, RZ, RZ, RZ ;  /* 0x000000ffff007224 */ /* 0x000fe400078e00ff */
[----:B-1234-:R-:W-:Y:S01]  /*49e0*/  IMAD.MOV.U32 R16, RZ, RZ, RZ ;  /* 0x000000ffff107224 */ /* 0x01efe200078e00ff */
        /* <DEDUP_REMOVED lines=350> */
.L_x_1028:
        /* <DEDUP_REMOVED lines=23> */
.L_x_1032:
[----:B------:R-:W2:Y:S02]  /*6140*/  LDG.E.U8 R2, desc[UR36][R2.64] ;  /* 0x0000002402027981 */ /* 0x000ea4000c1e1100 */
[----:B--2---:R-:W-:-:S04]  /*6150*/  I2FP.F32.U32 R0, R2 ;  /* 0x0000000200007245 */ /* 0x004fc80000201000 */
[----:B------:R-:W-:-:S04]  /*6160*/  F2FP.F16.F32.PACK_AB R0, RZ, R0 ;  /* 0x00000000ff00723e */ /* 0x000fc800000000ff */
[----:B------:R-:W-:Y:S01]  /*6170*/  PRMT R22, R0, 0x7610, R22 ;  /* 0x0000761000167816 */ /* 0x000fe20000000016 */
[----:B------:R-:W-:Y:S06]  /*6180*/  BRA `(.L_x_1034) ;  /* 0x0000000c00bc7947 */ /* 0x000fec0003800000 */
.L_x_1031:
        /* <DEDUP_REMOVED lines=11> */
.L_x_1036:
[----:B------:R-:W2:Y:S02]  /*6240*/  LDG.E R2, desc[UR36][R2.64] ;  /* 0x0000002402027981 */ /* 0x000ea4000c1e1900 */
[----:B--2---:R-:W-:-:S04]  /*6250*/  I2FP.F32.S32 R0, R2 ;  /* 0x0000000200007245 */ /* 0x004fc80000201400 */
[----:B------:R-:W-:-:S04]  /*6260*/  F2FP.F16.F32.PACK_AB R0, RZ, R0 ;  /* 0x00000000ff00723e */ /* 0x000fc800000000ff */
[----:B------:R-:W-:Y:S01]  /*6270*/  PRMT R22, R0, 0x7610, R22 ;  /* 0x0000761000167816 */ /* 0x000fe20000000016 */
[----:B------:R-:W-:Y:S06]  /*6280*/  BRA `(.L_x_1034) ;  /* 0x0000000c007c7947 */ /* 0x000fec0003800000 */
.L_x_1035:
[----:B------:R-:W2:Y:S02]  /*6290*/  LDG.E.U16 R2, desc[UR36][R2.64] ;  /* 0x0000002402027981 */ /* 0x000ea4000c1e1500 */
[----:B--2---:R-:W0:Y:S02]  /*62a0*/  I2F.S16 R0, R2 ;  /* 0x0000000200007306 */ /* 0x004e240000101400 */
[----:B0-----:R-:W-:-:S04]  /*62b0*/  F2FP.F16.F32.PACK_AB R0, RZ, R0 ;  /* 0x00000000ff00723e */ /* 0x001fc800000000ff */
[----:B------:R-:W-:Y:S01]  /*62c0*/  PRMT R22, R0, 0x7610, R22 ;  /* 0x0000761000167816 */ /* 0x000fe20000000016 */
[----:B------:R-:W-:Y:S06]  /*62d0*/  BRA `(.L_x_1034) ;  /* 0x0000000c00687947 */ /* 0x000fec0003800000 */
.L_x_1030:
        /* <DEDUP_REMOVED lines=9> */
.L_x_1038:
[----:B------:R1:W5:Y:S01]  /*6370*/  LDG.E.U16 R22, desc[UR36][R2.64] ;  /* 0x0000002402167981 */ /* 0x000362000c1e1500 */
[----:B------:R-:W-:Y:S05]  /*6380*/  BRA `(.L_x_1034) ;  /* 0x0000000c003c7947 */ /* 0x000fea0003800000 */
.L_x_1037:
        /* <DEDUP_REMOVED lines=9> */
.L_x_1040:
[----:B------:R0:W5:Y:S01]  /*6420*/  LDG.E.U16 R22, desc[UR36][R2.64] ;  /* 0x0000002402167981 */ /* 0x000162000c1e1500 */
[----:B------:R-:W-:Y:S05]  /*6430*/  BRA `(.L_x_1034) ;  /* 0x0000000c00107947 */ /* 0x000fea0003800000 */
.L_x_1039:
        /* <DEDUP_REMOVED lines=9> */
.L_x_1029:
        /* <DEDUP_REMOVED lines=14> */
.L_x_1043:
        /* <DEDUP_REMOVED lines=9> */
.L_x_1042:
        /* <DEDUP_REMOVED lines=28> */
.L_x_1045:
        /* <DEDUP_REMOVED lines=15> */
.L_x_1044:
[----:B------:R-:W2:Y:S02]  /*68f0*/  LDG.E.U16 R0, desc[UR36][R2.64] ;  /* 0x0000002402007981 */ /* 0x000ea4000c1e1500 */
[----:B--2---:R-:W-:-:S05]  /*6900*/  IMAD.U32 R0, R0, 0x10000, RZ ;  /* 0x0001000000007824 */ /* 0x004fca00078e00ff */
[----:B------:R-:W-:-:S04]  /*6910*/  F2FP.F16.F32.PACK_AB R0, RZ, R0 ;  /* 0x00000000ff00723e */ /* 0x000fc800000000ff */
[----:B------:R-:W-:Y:S01]  /*6920*/  PRMT R22, R0, 0x7610, R22 ;  /* 0x0000761000167816 */ /* 0x000fe20000000016 */
[----:B------:R-:W-:Y:S06]  /*6930*/  BRA `(.L_x_1034) ;  /* 0x0000000400d07947 */ /* 0x000fec0003800000 */
.L_x_1041:
        /* <DEDUP_REMOVED lines=13> */
.L_x_1048:
        /* <DEDUP_REMOVED lines=21> */
.L_x_1052:
[----:B------:R-:W-:Y:S05]  /*6b60*/  BSYNC B1 ;  /* 0x0000000000017941 */ /* 0x000fea0003800000 */
.L_x_1051:
[----:B------:R-:W-:Y:S01]  /*6b70*/  LEA R3, R0, 0x3b800000, 0x17 ;  /* 0x3b80000000037811 */ /* 0x000fe200078eb8ff */
[----:B------:R-:W-:-:S05]  /*6b80*/  IMAD.SHL.U32 R0, R2, 0x100000, RZ ;  /* 0x0010000002007824 */ /* 0x000fca00078e00ff */
[----:B------:R-:W-:-:S07]  /*6b90*/  LOP3.LUT R0, R3, R0, R4, 0xfe, !PT ;  /* 0x0000000003007212 */ /* 0x000fce00078efe04 */
.L_x_1050:
[----:B------:R-:W-:Y:S05]  /*6ba0*/  BSYNC B0 ;  /* 0x0000000000007941 */ /* 0x000fea0003800000 */
.L_x_1049:
[----:B------:R-:W-:-:S04]  /*6bb0*/  F2FP.F16.F32.PACK_AB R0, RZ, R0 ;  /* 0x00000000ff00723e */ /* 0x000fc800000000ff */
[----:B------:R-:W-:Y:S01]  /*6bc0*/  PRMT R22, R0, 0x7610, R22 ;  /* 0x0000761000167816 */ /* 0x000fe20000000016 */
[----:B------:R-:W-:Y:S06]  /*6bd0*/  BRA `(.L_x_1034) ;  /* 0x0000000400287947 */ /* 0x000fec0003800000 */
.L_x_1047:
        /* <DEDUP_REMOVED lines=21> */
.L_x_1056:
[----:B------:R-:W-:Y:S05]  /*6d30*/  BSYNC B1 ;  /* 0x0000000000017941 */ /* 0x000fea0003800000 */
.L_x_1055:
[----:B------:R-:W-:Y:S01]  /*6d40*/  LEA R3, R0, 0x37800000, 0x17 ;  /* 0x3780000000037811 */ /* 0x000fe200078eb8ff */
[----:B------:R-:W-:-:S05]  /*6d50*/  IMAD.SHL.U32 R0, R2, 0x200000, RZ ;  /* 0x0020000002007824 */ /* 0x000fca00078e00ff */
[----:B------:R-:W-:-:S07]  /*6d60*/  LOP3.LUT R0, R3, R0, R4, 0xfe, !PT ;  /* 0x0000000003007212 */ /* 0x000fce00078efe04 */
.L_x_1054:
[----:B------:R-:W-:Y:S05]  /*6d70*/  BSYNC B0 ;  /* 0x0000000000007941 */ /* 0x000fea0003800000 */
.L_x_1053:
[----:B------:R-:W-:-:S04]  /*6d80*/  F2FP.F16.F32.PACK_AB R0, RZ, R0 ;  /* 0x00000000ff00723e */ /* 0x000fc800000000ff */
[----:B------:R-:W-:Y:S01]  /*6d90*/  PRMT R22, R0, 0x7610, R22 ;  /* 0x0000761000167816 */ /* 0x000fe20000000016 */
[----:B------:R-:W-:Y:S06]  /*6da0*/  BRA `(.L_x_1034) ;  /* 0x0000000000b47947 */ /* 0x000fec0003800000 */
.L_x_1046:
        /* <DEDUP_REMOVED lines=14> */
.L_x_1060:
[----:B------:R-:W-:Y:S05]  /*6e90*/  BSYNC B0 ;  /* 0x0000000000007941 */ /* 0x000fea0003800000 */
.L_x_1059:
[----:B------:R-:W-:-:S04]  /*6ea0*/  F2FP.F16.F32.PACK_AB R0, RZ, R0 ;  /* 0x00000000ff00723e */ /* 0x000fc800000000ff */
[----:B------:R-:W-:Y:S01]  /*6eb0*/  PRMT R22, R0, 0x7610, R22 ;  /* 0x0000761000167816 */ /* 0x000fe20000000016 */
[----:B------:R-:W-:Y:S06]  /*6ec0*/  BRA `(.L_x_1034) ;  /* 0x00000000006c7947 */ /* 0x000fec0003800000 */
.L_x_1033:
        /* <DEDUP_REMOVED lines=16> */
.L_x_1061:
[----:B------:R-:W-:Y:S01]  /*6fd0*/  PRMT R22, RZ, 0x7610, R22 ;  /* 0x00007610ff167816 */ /* 0x000fe20000000016 */
[----:B------:R-:W-:Y:S06]  /*6fe0*/  BRA `(.L_x_1034) ;  /* 0x0000000000247947 */ /* 0x000fec0003800000 */
.L_x_1058:
[----:B------:R-:W2:Y:S02]  /*6ff0*/  LDG.E.64 R2, desc[UR36][R2.64] ;  /* 0x0000002402027981 */ /* 0x000ea4000c1e1b00 */
[----:B--2---:R-:W0:Y:S02]  /*7000*/  I2F.U64 R0, R2 ;  /* 0x0000000200007312 */ /* 0x004e240000301000 */
[----:B0-----:R-:W-:-:S04]  /*7010*/  F2FP.F16.F32.PACK_AB R0, RZ, R0 ;  /* 0x00000000ff00723e */ /* 0x001fc800000000ff */
[----:B------:R-:W-:Y:S01]  /*7020*/  PRMT R22, R0, 0x7610, R22 ;  /* 0x0000761000167816 */ /* 0x000fe20000000016 */
[----:B------:R-:W-:Y:S06]  /*7030*/  BRA `(.L_x_1034) ;  /* 0x0000000000107947 */ /* 0x000fec0003800000 */
.L_x_1057:
[----:B------:R-:W2:Y:S02]  /*7040*/  LDG.E R2, desc[UR36][R2.64] ;  /* 0x0000002402027981 */ /* 0x000ea4000c1e1900 */
[----:B--2---:R-:W-:-:S04]  /*7050*/  I2FP.F32.U32 R0, R2 ;  /* 0x0000000200007245 */ /* 0x004fc80000201000 */
[----:B------:R-:W-:-:S04]  /*7060*/  F2FP.F16.F32.PACK_AB R0, RZ, R0 ;  /* 0x00000000ff00723e */ /* 0x000fc800000000ff */
[----:B------:R-:W-:-:S07]  /*7070*/  PRMT R22, R0, 0x7610, R22 ;  /* 0x0000761000167816 */ /* 0x000fce0000000016 */
.L_x_1034:
        /* <DEDUP_REMOVED lines=19> */
.L_x_1065:
[----:B------:R-:W2:Y:S02]  /*71b0*/  LDG.E.U8 R2, desc[UR36][R2.64] ;  /* 0x0000002402027981 */ /* 0x000ea4000c1e1100 */
[----:B--2---:R-:W-:-:S04]  /*71c0*/  I2FP.F32.U32 R0, R2 ;  /* 0x0000000200007245 */ /* 0x004fc80000201000 */
[----:B------:R-:W-:Y:S01]  /*71d0*/  F2FP.F16.F32.PACK_AB R0, RZ, R0 ;  /* 0x00000000ff00723e */ /* 0x000fe200000000ff */
[----:B------:R-:W-:Y:S06]  /*71e0*/  BRA `(.L_x_1067) ;  /* 0x0000000c00887947 */ /* 0x000fec0003800000 */
.L_x_1064:
        /* <DEDUP_REMOVED lines=10> */
.L_x_1069:
[----:B------:R-:W2:Y:S02]  /*7290*/  LDG.E R2, desc[UR36][R2.64] ;  /* 0x0000002402027981 */ /* 0x000ea4000c1e1900 */
[----:B--2---:R-:W-:-:S04]  /*72a0*/  I2FP.F32.S32 R0, R2 ;  /* 0x0000000200007245 */ /* 0x004fc80000201400 */
[----:B------:R-:W-:Y:S01]  /*72b0*/  F2FP.F16.F32.PACK_AB R0, RZ, R0 ;  /* 0x00000000ff00723e */ /* 0x000fe200000000ff */
[----:B------:R-:W-:Y:S06]  /*72c0*/  BRA `(.L_x_1067) ;  /* 0x0000000c00507947 */ /* 0x000fec0003800000 */
.L_x_1068:
[----:B------:R-:W2:Y:S02]  /*72d0*/  LDG.E.U16 R2, desc[UR36][R2.64] ;  /* 0x0000002402027981 */ /* 0x000ea4000c1e1500 */
[----:B--2---:R-:W0:Y:S02]  /*72e0*/  I2F.S16 R0, R2 ;  /* 0x0000000200007306 */ /* 0x004e240000101400 */
[----:B0-----:R-:W-:Y:S01]  /*72f0*/  F2FP.F16.F32.PACK_AB R0, RZ, R0 ;  /* 0x00000000ff00723e */ /* 0x001fe200000000ff */
[----:B------:R-:W-:Y:S06]  /*7300*/  BRA `(.L_x_1067) ;  /* 0x0000000c00407947 */ /* 0x000fec0003800000 */
.L_x_1063:
        /* <DEDUP_REMOVED lines=9> */
.L_x_1071:
[----:B------:R1:W5:Y:S01]  /*73a0*/  LDG.E.U16 R0, desc[UR36][R2.64] ;  /* 0x0000002402007981 */ /* 0x000362000c1e1500 */
[----:B------:R-:W-:Y:S05]  /*73b0*/  BRA `(.L_x_1067) ;  /* 0x0000000c00147947 */ /* 0x000fea0003800000 */
.L_x_1070:
        /* <DEDUP_REMOVED lines=9> */
.L_x_1073:
[----:B------:R0:W5:Y:S01]  /*7450*/  LDG.E.U16 R0, desc[UR36][R2.64] ;  /* 0x0000002402007981 */ /* 0x000162000c1e1500 */
[----:B------:R-:W-:Y:S05]  /*7460*/  BRA `(.L_x_1067) ;  /* 0x0000000800e87947 */ /* 0x000fea0003800000 */
.L_x_1072:
        /* <DEDUP_REMOVED lines=8> */
.L_x_1062:
        /* <DEDUP_REMOVED lines=13> */
.L_x_1076:
        /* <DEDUP_REMOVED lines=8> */
.L_x_1075:
        /* <DEDUP_REMOVED lines=28> */
.L_x_1078:
        /* <DEDUP_REMOVED lines=15> */
.L_x_1077:
[----:B------:R-:W2:Y:S02]  /*78f0*/  LDG.E.U16 R0, desc[UR36][R2.64] ;  /* 0x0000002402007981 */ /* 0x000ea4000c1e1500 */
[----:B--2---:R-:W-:-:S05]  /*7900*/  IMAD.U32 R0, R0, 0x10000, RZ ;  /* 0x0001000000007824 */ /* 0x004fca00078e00ff */
[----:B------:R-:W-:Y:S01]  /*7910*/  F2FP.F16.F32.PACK_AB R0, RZ, R0 ;  /* 0x00000000ff00723e */ /* 0x000fe200000000ff */
[----:B------:R-:W-:Y:S06]  /*7920*/  BRA `(.L_x_1067) ;  /* 0x0000000400b87947 */ /* 0x000fec0003800000 */
.L_x_1074:
        /* <DEDUP_REMOVED lines=12> */
.L_x_1081:
        /* <DEDUP_REMOVED lines=21> */
.L_x_1085:
[----:B------:R-:W-:Y:S05]  /*7b40*/  BSYNC B1 ;  /* 0x0000000000017941 */ /* 0x000fea0003800000 */
.L_x_1084:
[----:B------:R-:W-:Y:S01]  /*7b50*/  LEA R3, R0, 0x3b800000, 0x17 ;  /* 0x3b80000000037811 */ /* 0x000fe200078eb8ff */
[----:B------:R-:W-:-:S05]  /*7b60*/  IMAD.SHL.U32 R0, R2, 0x100000, RZ ;  /* 0x0010000002007824 */ /* 0x000fca00078e00ff */
[----:B------:R-:W-:-:S07]  /*7b70*/  LOP3.LUT R0, R3, R0, R4, 0xfe, !PT ;  /* 0x0000000003007212 */ /* 0x000fce00078efe04 */
.L_x_1083:
[----:B------:R-:W-:Y:S05]  /*7b80*/  BSYNC B0 ;  /* 0x0000000000007941 */ /* 0x000fea0003800000 */
.L_x_1082:
[----:B------:R-:W-:Y:S01]  /*7b90*/  F2FP.F16.F32.PACK_AB R0, RZ, R0 ;  /* 0x00000000ff00723e */ /* 0x000fe200000000ff */
[----:B------:R-:W-:Y:S06]  /*7ba0*/  BRA `(.L_x_1067) ;  /* 0x0000000400187947 */ /* 0x000fec0003800000 */
.L_x_1080:
        /* <DEDUP_REMOVED lines=21> */
.L_x_1089:
[----:B------:R-:W-:Y:S05]  /*7d00*/  BSYNC B1 ;  /* 0x0000000000017941 */ /* 0x000fea0003800000 */
.L_x_1088:
[----:B------:R-:W-:Y:S01]  /*7d10*/  LEA R3, R0, 0x37800000, 0x17 ;  /* 0x3780000000037811 */ /* 0x000fe200078eb8ff */
[----:B------:R-:W-:-:S05]  /*7d20*/  IMAD.SHL.U32 R0, R2, 0x200000, RZ ;  /* 0x0020000002007824 */ /* 0x000fca00078e00ff */
[----:B------:R-:W-:-:S07]  /*7d30*/  LOP3.LUT R0, R3, R0, R4, 0xfe, !PT ;  /* 0x0000000003007212 */ /* 0x000fce00078efe04 */
.L_x_1087:
[----:B------:R-:W-:Y:S05]  /*7d40*/  BSYNC B0 ;  /* 0x0000000000007941 */ /* 0x000fea0003800000 */
.L_x_1086:
[----:B------:R-:W-:Y:S01]  /*7d50*/  F2FP.F16.F32.PACK_AB R0, RZ, R0 ;  /* 0x00000000ff00723e */ /* 0x000fe200000000ff */
[----:B------:R-:W-:Y:S06]  /*7d60*/  BRA `(.L_x_1067) ;  /* 0x0000000000a87947 */ /* 0x000fec0003800000 */
.L_x_1079:
        /* <DEDUP_REMOVED lines=14> */
.L_x_1093:
[----:B------:R-:W-:Y:S05]  /*7e50*/  BSYNC B0 ;  /* 0x0000000000007941 */ /* 0x000fea0003800000 */
.L_x_1092:
[----:B------:R-:W-:Y:S01]  /*7e60*/  F2FP.F16.F32.PACK_AB R0, RZ, R0 ;  /* 0x00000000ff00723e */ /* 0x000fe200000000ff */
[----:B------:R-:W-:Y:S06]  /*7e70*/  BRA `(.L_x_1067) ;  /* 0x0000000000647947 */ /* 0x000fec0003800000 */
.L_x_1066:
        /* <DEDUP_REMOVED lines=16> */
.L_x_1094:
[----:B------:R-:W-:Y:S01]  /*7f80*/  PRMT R0, RZ, 0x7610, R0 ;  /* 0x00007610ff007816 */ /* 0x000fe20000000000 */
[----:B------:R-:W-:Y:S06]  /*7f90*/  BRA `(.L_x_1067) ;  /* 0x00000000001c7947 */ /* 0x000fec0003800000 */
.L_x_1091:
[----:B------:R-:W2:Y:S02]  /*7fa0*/  LDG.E.64 R2, desc[UR36][R2.64] ;  /* 0x0000002402027981 */ /* 0x000ea4000c1e1b00 */
[----:B--2---:R-:W0:Y:S02]  /*7fb0*/  I2F.U64 R0, R2 ;  /* 0x0000000200007312 */ /* 0x004e240000301000 */
[----:B0-----:R-:W-:Y:S01]  /*7fc0*/  F2FP.F16.F32.PACK_AB R0, RZ, R0 ;  /* 0x00000000ff00723e */ /* 0x001fe200000000ff */
[----:B------:R-:W-:Y:S06]  /*7fd0*/  BRA `(.L_x_1067) ;  /* 0x00000000000c7947 */ /* 0x000fec0003800000 */
.L_x_1090:
[----:B------:R-:W2:Y:S02]  /*7fe0*/  LDG.E R2, desc[UR36][R2.64] ;  /* 0x0000002402027981 */ /* 0x000ea4000c1e1900 */
[----:B--2---:R-:W-:-:S04]  /*7ff0*/  I2FP.F32.U32 R0, R2 ;  /* 0x0000000200007245 */ /* 0x004fc80000201000 */
[----:B------:R-:W-:-:S07]  /*8000*/  F2FP.F16.F32.PACK_AB R0, RZ, R0 ;  /* 0x00000000ff00723e */ /* 0x000fce00000000ff */
.L_x_1067:
        /* <DEDUP_REMOVED lines=11> */
[C---:B------:R-:W-:Y:S01]  /*80c0*/  FSEL R4, R3.reuse, R4, P0 ;  /* 0x0000000403047208 */ /* 0x040fe20000000000 */
[----:B------:R-:W-:Y:S01]  /*80d0*/  FADD.FTZ R3, -R3, -RZ ;  /* 0x800000ff03037221 */ /* 0x000fe20000010100 */
        /* <DEDUP_REMOVED lines=47> */
.L_x_1098:
[----:B------:R-:W-:-:S06]  /*83d0*/  HADD2.F32 R3, -RZ, R7.H0_H0 ;  /* 0x20000007ff037230 */ /* 0x000fcc0000004100 */
[----:B------:R-:W0:Y:S02]  /*83e0*/  F2I.S64.TRUNC R2, R3 ;  /* 0x0000000300027311 */ /* 0x000e24000020d900 */
[----:B0-----:R0:W-:Y:S01]  /*83f0*/  STG.E.U8 desc[UR36][R16.64], R2 ;  /* 0x0000000210007986 */ /* 0x0011e2000c101124 */
[----:B------:R-:W-:Y:S05]  /*8400*/  BRA `(.L_x_1100) ;  /* 0x0000000c00847947 */ /* 0x000fea0003800000 */
.L_x_1097:
        /* <DEDUP_REMOVED lines=10> */
.L_x_1102:
[----:B------:R-:W-:-:S06]  /*84b0*/  HADD2.F32 R7, -RZ, R7.H0_H0 ;  /* 0x20000007ff077230 */ /* 0x000fcc0000004100 */
[----:B------:R-:W0:Y:S02]  /*84c0*/  F2I.FTZ.TRUNC.NTZ R7, R7 ;  /* 0x0000000700077305 */ /* 0x000e24000021f100 */
[----:B0-----:R3:W-:Y:S01]  /*84d0*/  STG.E desc[UR36][R16.64], R7 ;  /* 0x0000000710007986 */ /* 0x0017e2000c101924 */
[----:B------:R-:W-:Y:S05]  /*84e0*/  BRA `(.L_x_1100) ;  /* 0x0000000c004c7947 */ /* 0x000fea0003800000 */
.L_x_1101:
[----:B------:R-:W-:-:S06]  /*84f0*/  HADD2.F32 R7, -RZ, R7.H0_H0 ;  /* 0x20000007ff077230 */ /* 0x000fcc0000004100 */
[----:B------:R-:W0:Y:S02]  /*8500*/  F2I.FTZ.TRUNC.NTZ R7, R7 ;  /* 0x0000000700077305 */ /* 0x000e24000021f100 */
[----:B0-----:R2:W-:Y:S01]  /*8510*/  STG.E.U16 desc[UR36][R16.64], R7 ;  /* 0x0000000710007986 */ /* 0x0015e2000c101524 */
[----:B------:R-:W-:Y:S05]  /*8520*/  BRA `(.L_x_1100) ;  /* 0x0000000c003c7947 */ /* 0x000fea0003800000 */
.L_x_1096:
        /* <DEDUP_REMOVED lines=9> */
.L_x_1104:
[----:B------:R0:W-:Y:S01]  /*85c0*/  STG.E.U16 desc[UR36][R16.64], R7 ;  /* 0x0000000710007986 */ /* 0x0001e2000c101524 */
[----:B------:R-:W-:Y:S05]  /*85d0*/  BRA `(.L_x_1100) ;  /* 0x0000000c00107947 */ /* 0x000fea0003800000 */
.L_x_1103:
        /* <DEDUP_REMOVED lines=10> */
.L_x_1106:
[----:B------:R-:W-:-:S05]  /*8680*/  HADD2.F32 R0, -RZ, R7.H0_H0 ;  /* 0x20000007ff007230 */ /* 0x000fca0000004100 */
[----:B------:R-:W-:-:S04]  /*8690*/  F2FP.F16.F32.PACK_AB R0, RZ, R0 ;  /* 0x00000000ff00723e */ /* 0x000fc800000000ff */
[----:B------:R-:W-:-:S05]  /*86a0*/  PRMT R0, R0, 0x5410, RZ ;  /* 0x0000541000007816 */ /* 0x000fca00000000ff */
[----:B------:R0:W-:Y:S01]  /*86b0*/  STG.E desc[UR36][R16.64], R0 ;  /* 0x0000000010007986 */ /* 0x0001e2000c101924 */
[----:B------:R-:W-:Y:S05]  /*86c0*/  BRA `(.L_x_1100) ;  /* 0x0000000800d47947 */ /* 0x000fea0003800000 */
.L_x_1105:
[----:B------:R-:W-:-:S05]  /*86d0*/  HADD2.F32 R2, -RZ, R7.H0_H0 ;  /* 0x20000007ff027230 */ /* 0x000fca0000004100 */
[----:B------:R-:W-:-:S06]  /*86e0*/  FMUL.FTZ R2, R2, 1 ;  /* 0x3f80000002027820 */ /* 0x000fcc0000410000 */
[----:B------:R-:W0:Y:S02]  /*86f0*/  F2F.F64.F32 R2, R2 ;  /* 0x0000000200027310 */ /* 0x000e240000201800 */
[----:B0-----:R0:W-:Y:S01]  /*8700*/  STG.E.64 desc[UR36][R16.64], R2 ;  /* 0x0000000210007986 */ /* 0x0011e2000c101b24 */
[----:B------:R-:W-:Y:S05]  /*8710*/  BRA `(.L_x_1100) ;  /* 0x0000000800c07947 */ /* 0x000fea0003800000 */
.L_x_1095:
        /* <DEDUP_REMOVED lines=13> */
.L_x_1109:
[----:B------:R-:W-:-:S05]  /*87f0*/  HADD2.F32 R7, -RZ, R7.H0_H0 ;  /* 0x20000007ff077230 */ /* 0x000fca0000004100 */
[----:B------:R-:W-:Y:S01]  /*8800*/  FMUL.FTZ R4, R7, 1 ;  /* 0x3f80000007047820 */ /* 0x000fe20000410000 */
[----:B------:R-:W-:-:S05]  /*8810*/  CS2R R6, SRZ ;  /* 0x0000000000067805 */ /* 0x000fca000001ff00 */
[----:B------:R-:W0:Y:S02]  /*8820*/  F2F.F64.F32 R4, R4 ;  /* 0x0000000400047310 */ /* 0x000e240000201800 */
[----:B0-----:R0:W-:Y:S01]  /*8830*/  STG.E.128 desc[UR36][R16.64], R4 ;  /* 0x0000000410007986 */ /* 0x0011e2000c101d24 */
[----:B------:R-:W-:Y:S05]  /*8840*/  BRA `(.L_x_1100) ;  /* 0x0000000800747947 */ /* 0x000fea0003800000 */
.L_x_1108:
        /* <DEDUP_REMOVED lines=21> */
.L_x_1113:
[----:B------:R-:W-:Y:S05]  /*89a0*/  BSYNC B0 ;  /* 0x0000000000007941 */ /* 0x000fea0003800000 */
.L_x_1112:
[----:B------:R-:W-:-:S05]  /*89b0*/  LOP3.LUT R3, R0, R3, RZ, 0xfc, !PT ;  /* 0x0000000300037212 */ /* 0x000fca00078efcff */
[----:B------:R0:W-:Y:S01]  /*89c0*/  STG.E.U8 desc[UR36][R16.64], R3 ;  /* 0x0000000310007986 */ /* 0x0001e2000c101124 */
[----:B------:R-:W-:Y:S05]  /*89d0*/  BRA `(.L_x_1100) ;  /* 0x0000000800107947 */ /* 0x000fea0003800000 */
.L_x_1111:
        /* <DEDUP_REMOVED lines=13> */
.L_x_1115:
[----:B------:R-:W-:Y:S01]  /*8ab0*/  IMAD.MOV.U32 R0, RZ, RZ, 0x7f ;  /* 0x0000007fff007424 */ /* 0x000fe200078e00ff */
[----:B------:R-:W-:-:S04]  /*8ac0*/  ISETP.GT.U32.AND P0, PT, R2, 0x7f800000, PT ;  /* 0x7f8000000200780c */ /* 0x000fc80003f04070 */
[----:B------:R-:W-:-:S09]  /*8ad0*/  SEL R0, R0, 0x7c, P0 ;  /* 0x0000007c00007807 */ /* 0x000fd20000000000 */
.L_x_1116:
[----:B------:R-:W-:Y:S05]  /*8ae0*/  BSYNC B0 ;  /* 0x0000000000007941 */ /* 0x000fea0003800000 */
.L_x_1114:
[----:B------:R-:W-:-:S04]  /*8af0*/  LOP3.LUT R2, R7, 0x80000000, RZ, 0xc0, !PT ;  /* 0x8000000007027812 */ /* 0x000fc800078ec0ff */
[----:B------:R-:W-:-:S04]  /*8b00*/  SHF.R.U32.HI R3, RZ, 0x18, R2 ;  /* 0x00000018ff037819 */ /* 0x000fc80000011602 */
[----:B------:R-:W-:-:S05]  /*8b10*/  LOP3.LUT R3, R0, R3, RZ, 0xfc, !PT ;  /* 0x0000000300037212 */ /* 0x000fca00078efcff */
[----:B------:R0:W-:Y:S01]  /*8b20*/  STG.E.U8 desc[UR36][R16.64], R3 ;  /* 0x0000000310007986 */ /* 0x0001e2000c101124 */
[----:B------:R-:W-:Y:S05]  /*8b30*/  BRA `(.L_x_1100) ;  /* 0x0000000400b87947 */ /* 0x000fea0003800000 */
.L_x_1110:
[----:B------:R-:W-:-:S05]  /*8b40*/  HADD2.F32 R0, -RZ, R7.H0_H0 ;  /* 0x20000007ff007230 */ /* 0x000fca0000004100 */
[----:B------:R-:W-:-:S05]  /*8b50*/  F2FP.BF16.F32.PACK_AB R0, RZ, R0 ;  /* 0x00000000ff00723e */ /* 0x000fca00000010ff */
[----:B------:R0:W-:Y:S01]  /*8b60*/  STG.E.U16 desc[UR36][R16.64], R0 ;  /* 0x0000000010007986 */ /* 0x0001e2000c101524 */
[----:B------:R-:W-:Y:S05]  /*8b70*/  BRA `(.L_x_1100) ;  /* 0x0000000400a87947 */ /* 0x000fea0003800000 */
.L_x_1107:
        /* <DEDUP_REMOVED lines=12> */
.L_x_1119:
        /* <DEDUP_REMOVED lines=17> */
.L_x_1122:
[----:B------:R-:W-:-:S04]  /*8d50*/  LOP3.LUT R2, R7, 0x80000000, RZ, 0xc0, !PT ;  /* 0x8000000007027812 */ /* 0x000fc800078ec0ff */
[----:B------:R-:W-:-:S04]  /*8d60*/  SHF.R.U32.HI R3, RZ, 0x18, R2 ;  /* 0x00000018ff037819 */ /* 0x000fc80000011602 */
[----:B------:R-:W-:-:S04]  /*8d70*/  LOP3.LUT R0, R0, R3, RZ, 0xfc, !PT ;  /* 0x0000000300007212 */ /* 0x000fc800078efcff */
[----:B------:R-:W-:-:S07]  /*8d80*/  PRMT R8, R0, 0x7610, R8 ;  /* 0x0000761000087816 */ /* 0x000fce0000000008 */
.L_x_1121:
[----:B------:R-:W-:Y:S05]  /*8d90*/  BSYNC B0 ;  /* 0x0000000000007941 */ /* 0x000fea0003800000 */
.L_x_1120:
[----:B------:R0:W-:Y:S01]  /*8da0*/  STG.E.U8 desc[UR36][R16.64], R8 ;  /* 0x0000000810007986 */ /* 0x0001e2000c101124 */
[----:B------:R-:W-:Y:S05]  /*8db0*/  BRA `(.L_x_1100) ;  /* 0x0000000400187947 */ /* 0x000fea0003800000 */
.L_x_1118:
        /* <DEDUP_REMOVED lines=17> */
.L_x_1125:
[----:B------:R-:W-:-:S04]  /*8ed0*/  LOP3.LUT R2, R7, 0x80000000, RZ, 0xc0, !PT ;  /* 0x8000000007027812 */ /* 0x000fc800078ec0ff */
[----:B------:R-:W-:-:S04]  /*8ee0*/  SHF.R.U32.HI R3, RZ, 0x18, R2 ;  /* 0x00000018ff037819 */ /* 0x000fc80000011602 */
[----:B------:R-:W-:-:S04]  /*8ef0*/  LOP3.LUT R0, R0, R3, RZ, 0xfc, !PT ;  /* 0x0000000300007212 */ /* 0x000fc800078efcff */
[----:B------:R-:W-:-:S07]  /*8f00*/  PRMT R8, R0, 0x7610, R8 ;  /* 0x0000761000087816 */ /* 0x000fce0000000008 */
.L_x_1124:
[----:B------:R-:W-:Y:S05]  /*8f10*/  BSYNC B0 ;  /* 0x0000000000007941 */ /* 0x000fea0003800000 */
.L_x_1123:
[----:B------:R0:W-:Y:S01]  /*8f20*/  STG.E.U8 desc[UR36][R16.64], R8 ;  /* 0x0000000810007986 */ /* 0x0001e2000c101124 */
[----:B------:R-:W-:Y:S05]  /*8f30*/  BRA `(.L_x_1100) ;  /* 0x0000000000b87947 */ /* 0x000fea0003800000 */
.L_x_1117:
[----:B------:R-:W-:-:S13]  /*8f40*/  ISETP.NE.AND P0, PT, R2, 0x1c, PT ;  /* 0x0000001c0200780c */ /* 0x000fda0003f05270 */
[----:B------:R-:W-:Y:S05]  /*8f50*/  @!P0 BRA `(.L_x_1126) ;  /* 0x0000000000a48947 */ /* 0x000fea0003800000 */
[----:B------:R-:W-:-:S13]  /*8f60*/  ISETP.NE.AND P0, PT, R2, 0x1d, PT ;  /* 0x0000001d0200780c */ /* 0x000fda0003f05270 */
[----:B------:R-:W-:Y:S05]  /*8f70*/  @!P0 BRA `(.L_x_1127) ;  /* 0x00000000008c8947 */ /* 0x000fea0003800000 */
[----:B------:R-:W-:-:S13]  /*8f80*/  ISETP.NE.AND P0, PT, R2, 0x2c, PT ;  /* 0x0000002c0200780c */ /* 0x000fda0003f05270 */
[----:B------:R-:W-:Y:S05]  /*8f90*/  @P0 BRA `(.L_x_1099) ;  /* 0x0000000000400947 */ /* 0x000fea0003800000 */
[----:B------:R-:W-:Y:S02]  /*8fa0*/  HADD2.F32 R7, -RZ, R7.H0_H0 ;  /* 0x20000007ff077230 */ /* 0x000fe40000004100 */
        /* <DEDUP_REMOVED lines=15> */
.L_x_1099:
        /* <DEDUP_REMOVED lines=16> */
.L_x_1128:
[----:B------:R-:W-:Y:S05]  /*91a0*/  BRA `(.L_x_1100) ;  /* 0x00000000001c7947 */ /* 0x000fea0003800000 */
.L_x_1127:
[----:B------:R-:W-:-:S06]  /*91b0*/  HADD2.F32 R2, -RZ, R7.H0_H0 ;  /* 0x20000007ff027230 */ /* 0x000fcc0000004100 */
[----:B------:R-:W0:Y:S02]  /*91c0*/  F2I.U64.TRUNC R2, R2 ;  /* 0x0000000200027311 */ /* 0x000e24000020d800 */
[----:B0-----:R0:W-:Y:S01]  /*91d0*/  STG.E.64 desc[UR36][R16.64], R2 ;  /* 0x0000000210007986 */ /* 0x0011e2000c101b24 */
[----:B------:R-:W-:Y:S05]  /*91e0*/  BRA `(.L_x_1100) ;  /* 0x00000000000c7947 */ /* 0x000fea0003800000 */
.L_x_1126:
[----:B------:R-:W-:-:S06]  /*91f0*/  HADD2.F32 R7, -RZ, R7.H0_H0 ;  /* 0x20000007ff077230 */ /* 0x000fcc0000004100 */
[----:B------:R-:W0:Y:S02]  /*9200*/  F2I.FTZ.U32.TRUNC.NTZ R7, R7 ;  /* 0x0000000700077305 */ /* 0x000e24000021f000 */
[----:B0-----:R0:W-:Y:S02]  /*9210*/  STG.E desc[UR36][R16.64], R7 ;  /* 0x0000000710007986 */ /* 0x0011e4000c101924 */
.L_x_1100:
[----:B------:R-:W-:-:S07]  /*9220*/  VIADD R19, R19, 0x80 ;  /* 0x0000008013137836 */ /* 0x000fce0000000000 */
.L_x_1027:
[----:B------:R-:W-:Y:S05]  /*9230*/  BSYNC B6 ;  /* 0x0000000000067941 */ /* 0x000fea0003800000 */
.L_x_1026:
        /* <DEDUP_REMOVED lines=358> */
.L_x_1131:
        /* <DEDUP_REMOVED lines=23> */
.L_x_1135:
[----:B------:R-:W2:Y:S02]  /*aa10*/  LDG.E.U8 R2, desc[UR36][R2.64] ;  /* 0x0000002402027981 */ /* 0x000ea4000c1e1100 */
[----:B--2---:R-:W-:-:S04]  /*aa20*/  I2FP.F32.U32 R0, R2 ;  /* 0x0000000200007245 */ /* 0x004fc80000201000 */
[----:B------:R-:W-:-:S04]  /*aa30*/  F2FP.F16.F32.PACK_AB R0, RZ, R0 ;  /* 0x00000000ff00723e */ /* 0x000fc800000000ff */
[----:B------:R-:W-:Y:S01]  /*aa40*/  PRMT R22, R0, 0x7610, R22 ;  /* 0x0000761000167816 */ /* 0x000fe20000000016 */
[----:B------:R-:W-:Y:S06]  /*aa50*/  BRA `(.L_x_1137) ;  /* 0x0000000c00bc7947 */ /* 0x000fec0003800000 */
.L_x_1134:
        /* <DEDUP_REMOVED lines=11> */
.L_x_1139:
[----:B------:R-:W2:Y:S02]  /*ab10*/  LDG.E R2, desc[UR36][R2.64] ;  /* 0x0000002402027981 */ /* 0x000ea4000c1e1900 */
[----:B--2---:R-:W-:-:S04]  /*ab20*/  I2FP.F32.S32 R0, R2 ;  /* 0x0000000200007245 */ /* 0x004fc80000201400 */
[----:B------:R-:W-:-:S04]  /*ab30*/  F2FP.F16.F32.PACK_AB R0, RZ, R0 ;  /* 0x00000000ff00723e */ /* 0x000fc800000000ff */
[----:B------:R-:W-:Y:S01]  /*ab40*/  PRMT R22, R0, 0x7610, R22 ;  /* 0x0000761000167816 */ /* 0x000fe20000000016 */
[----:B------:R-:W-:Y:S06]  /*ab50*/  BRA `(.L_x_1137) ;  /* 0x0000000c007c7947 */ /* 0x000fec0003800000 */
.L_x_1138:
[----:B------:R-:W2:Y:S02]  /*ab60*/  LDG.E.U16 R2, desc[UR36][R2.64] ;  /* 0x0000002402027981 */ /* 0x000ea4000c1e1500 */
[----:B--2---:R-:W0:Y:S02]  /*ab70*/  I2F.S16 R0, R2 ;  /* 0x0000000200007306 */ /* 0x004e240000101400 */
[----:B0-----:R-:W-:-:S04]  /*ab80*/  F2FP.F16.F32.PACK_AB R0, RZ, R0 ;  /* 0x00000000ff00723e */ /* 0x001fc800000000ff */
[----:B------:R-:W-:Y:S01]  /*ab90*/  PRMT R22, R0, 0x7610, R22 ;  /* 0x0000761000167816 */ /* 0x000fe20000000016 */
[----:B------:R-:W-:Y:S06]  /*aba0*/  BRA `(.L_x_1137) ;  /* 0x0000000c00687947 */ /* 0x000fec0003800000 */
.L_x_1133:
        /* <DEDUP_REMOVED lines=9> */
.L_x_1141:
[----:B------:R0:W5:Y:S01]  /*ac40*/  LDG.E.U16 R22, desc[UR36][R2.64] ;  /* 0x0000002402167981 */ /* 0x000162000c1e1500 */
[----:B------:R-:W-:Y:S05]  /*ac50*/  BRA `(.L_x_1137) ;  /* 0x0000000c003c7947 */ /* 0x000fea0003800000 */
.L_x_1140:
        /* <DEDUP_REMOVED lines=9> */
.L_x_1143:
[----:B------:R1:W5:Y:S01]  /*acf0*/  LDG.E.U16 R22, desc[UR36][R2.64] ;  /* 0x0000002402167981 */ /* 0x000362000c1e1500 */
[----:B------:R-:W-:Y:S05]  /*ad00*/  BRA `(.L_x_1137) ;  /* 0x0000000c00107947 */ /* 0x000fea0003800000 */
.L_x_1142:
        /* <DEDUP_REMOVED lines=9> */
.L_x_1132:
        /* <DEDUP_REMOVED lines=14> */
.L_x_1146:
        /* <DEDUP_REMOVED lines=9> */
.L_x_1145:
        /* <DEDUP_REMOVED lines=28> */
.L_x_1148:
        /* <DEDUP_REMOVED lines=15> */
.L_x_1147:
[----:B------:R-:W2:Y:S02]  /*b1c0*/  LDG.E.U16 R0, desc[UR36][R2.64] ;  /* 0x0000002402007981 */ /* 0x000ea4000c1e1500 */
[----:B--2---:R-:W-:-:S05]  /*b1d0*/  IMAD.U32 R0, R0, 0x10000, RZ ;  /* 0x0001000000007824 */ /* 0x004fca00078e00ff */
[----:B------:R-:W-:-:S04]  /*b1e0*/  F2FP.F16.F32.PACK_AB R0, RZ, R0 ;  /* 0x00000000ff00723e */ /* 0x000fc800000000ff */
[----:B------:R-:W-:Y:S01]  /*b1f0*/  PRMT R22, R0, 0x7610, R22 ;  /* 0x0000761000167816 */ /* 0x000fe20000000016 */
[----:B------:R-:W-:Y:S06]  /*b200*/  BRA `(.L_x_1137) ;  /* 0x0000000400d07947 */ /* 0x000fec0003800000 */
.L_x_1144:
        /* <DEDUP_REMOVED lines=13> */
.L_x_1151:
        /* <DEDUP_REMOVED lines=21> */
.L_x_1155:
[----:B------:R-:W-:Y:S05]  /*b430*/  BSYNC B1 ;  /* 0x0000000000017941 */ /* 0x000fea0003800000 */
.L_x_1154:
[----:B------:R-:W-:Y:S01]  /*b440*/  LEA R3, R0, 0x3b800000, 0x17 ;  /* 0x3b80000000037811 */ /* 0x000fe200078eb8ff */
[----:B------:R-:W-:-:S05]  /*b450*/  IMAD.SHL.U32 R0, R2, 0x100000, RZ ;  /* 0x0010000002007824 */ /* 0x000fca00078e00ff */
[----:B------:R-:W-:-:S07]  /*b460*/  LOP3.LUT R0, R3, R0, R4, 0xfe, !PT ;  /* 0x0000000003007212 */ /* 0x000fce00078efe04 */
.L_x_1153:
[----:B------:R-:W-:Y:S05]  /*b470*/  BSYNC B0 ;  /* 0x0000000000007941 */ /* 0x000fea0003800000 */
.L_x_1152:
[----:B------:R-:W-:-:S04]  /*b480*/  F2FP.F16.F32.PACK_AB R0, RZ, R0 ;  /* 0x00000000ff00723e */ /* 0x000fc800000000ff */
[----:B------:R-:W-:Y:S01]  /*b490*/  PRMT R22, R0, 0x7610, R22 ;  /* 0x0000761000167816 */ /* 0x000fe20000000016 */
[----:B------:R-:W-:Y:S06]  /*b4a0*/  BRA `(.L_x_1137) ;  /* 0x0000000400287947 */ /* 0x000fec0003800000 */
.L_x_1150:
        /* <DEDUP_REMOVED lines=21> */
.L_x_1159:
[----:B------:R-:W-:Y:S05]  /*b600*/  BSYNC B1 ;  /* 0x0000000000017941 */ /* 0x000fea0003800000 */
.L_x_1158:
[----:B------:R-:W-:Y:S01]  /*b610*/  LEA R3, R0, 0x37800000, 0x17 ;  /* 0x3780000000037811 */ /* 0x000fe200078eb8ff */
[----:B------:R-:W-:-:S05]  /*b620*/  IMAD.SHL.U32 R0, R2, 0x200000, RZ ;  /* 0x0020000002007824 */ /* 0x000fca00078e00ff */
[----:B------:R-:W-:-:S07]  /*b630*/  LOP3.LUT R0, R3, R0, R4, 0xfe, !PT ;  /* 0x0000000003007212 */ /* 0x000fce00078efe04 */
.L_x_1157:
[----:B------:R-:W-:Y:S05]  /*b640*/  BSYNC B0 ;  /* 0x0000000000007941 */ /* 0x000fea0003800000 */
.L_x_1156:
[----:B------:R-:W-:-:S04]  /*b650*/  F2FP.F16.F32.PACK_AB R0, RZ, R0 ;  /* 0x00000000ff00723e */ /* 0x000fc800000000ff */
[----:B------:R-:W-:Y:S01]  /*b660*/  PRMT R22, R0, 0x7610, R22 ;  /* 0x0000761000167816 */ /* 0x000fe20000000016 */
[----:B------:R-:W-:Y:S06]  /*b670*/  BRA `(.L_x_1137) ;  /* 0x0000000000b47947 */ /* 0x000fec0003800000 */
.L_x_1149:
        /* <DEDUP_REMOVED lines=14> */
.L_x_1163:
[----:B------:R-:W-:Y:S05]  /*b760*/  BSYNC B0 ;  /* 0x0000000000007941 */ /* 0x000fea0003800000 */
.L_x_1162:
[----:B------:R-:W-:-:S04]  /*b770*/  F2FP.F16.F32.PACK_AB R0, RZ, R0 ;  /* 0x00000000ff00723e */ /* 0x000fc800000000ff */
[----:B------:R-:W-:Y:S01]  /*b780*/  PRMT R22, R0, 0x7610, R22 ;  /* 0x0000761000167816 */ /* 0x000fe20000000016 */
[----:B------:R-:W-:Y:S06]  /*b790*/  BRA `(.L_x_1137) ;  /* 0x00000000006c7947 */ /* 0x000fec0003800000 */
.L_x_1136:
        /* <DEDUP_REMOVED lines=16> */
.L_x_1164:
[----:B------:R-:W-:Y:S01]  /*b8a0*/  PRMT R22, RZ, 0x7610, R22 ;  /* 0x00007610ff167816 */ /* 0x000fe20000000016 */
[----:B------:R-:W-:Y:S06]  /*b8b0*/  BRA `(.L_x_1137) ;  /* 0x0000000000247947 */ /* 0x000fec0003800000 */
.L_x_1161:
[----:B------:R-:W2:Y:S02]  /*b8c0*/  LDG.E.64 R2, desc[UR36][R2.64] ;  /* 0x0000002402027981 */ /* 0x000ea4000c1e1b00 */
[----:B--2---:R-:W0:Y:S02]  /*b8d0*/  I2F.U64 R0, R2 ;  /* 0x0000000200007312 */ /* 0x004e240000301000 */
[----:B0-----:R-:W-:-:S04]  /*b8e0*/  F2FP.F16.F32.PACK_AB R0, RZ, R0 ;  /* 0x00000000ff00723e */ /* 0x001fc800000000ff */
[----:B------:R-:W-:Y:S01]  /*b8f0*/  PRMT R22, R0, 0x7610, R22 ;  /* 0x0000761000167816 */ /* 0x000fe20000000016 */
[----:B------:R-:W-:Y:S06]  /*b900*/  BRA `(.L_x_1137) ;  /* 0x0000000000107947 */ /* 0x000fec0003800000 */
.L_x_1160:
[----:B------:R-:W2:Y:S02]  /*b910*/  LDG.E R2, desc[UR36][R2.64] ;  /* 0x0000002402027981 */ /* 0x000ea4000c1e1900 */
[----:B--2---:R-:W-:-:S04]  /*b920*/  I2FP.F32.U32 R0, R2 ;  /* 0x0000000200007245 */ /* 0x004fc80000201000 */
[----:B------:R-:W-:-:S04]  /*b930*/  F2FP.F16.F32.PACK_AB R0, RZ, R0 ;  /* 0x00000000ff00723e */ /* 0x000fc800000000ff */
[----:B------:R-:W-:-:S07]  /*b940*/  PRMT R22, R0, 0x7610, R22 ;  /* 0x0000761000167816 */ /* 0x000fce0000000016 */
.L_x_1137:
        /* <DEDUP_REMOVED lines=19> */
.L_x_1168:
[----:B------:R-:W2:Y:S02]  /*ba80*/  LDG.E.U8 R2, desc[UR36][R2.64] ;  /* 0x0000002402027981 */ /* 0x000ea4000c1e1100 */
[----:B--2---:R-:W-:-:S04]  /*ba90*/  I2FP.F32.U32 R0, R2 ;  /* 0x0000000200007245 */ /* 0x004fc80000201000 */
[----:B------:R-:W-:Y:S01]  /*baa0*/  F2FP.F16.F32.PACK_AB R0, RZ, R0 ;  /* 0x00000000ff00723e */ /* 0x000fe200000000ff */
[----:B------:R-:W-:Y:S06]  /*bab0*/  BRA `(.L_x_1170) ;  /* 0x0000000c00887947 */ /* 0x000fec0003800000 */
.L_x_1167:
        /* <DEDUP_REMOVED lines=10> */
.L_x_1172:
[----:B------:R-:W2:Y:S02]  /*bb60*/  LDG.E R2, desc[UR36][R2.64] ;  /* 0x0000002402027981 */ /* 0x000ea4000c1e1900 */
[----:B--2---:R-:W-:-:S04]  /*bb70*/  I2FP.F32.S32 R0, R2 ;  /* 0x0000000200007245 */ /* 0x004fc80000201400 */
[----:B------:R-:W-:Y:S01]  /*bb80*/  F2FP.F16.F32.PACK_AB R0, RZ, R0 ;  /* 0x00000000ff00723e */ /* 0x000fe200000000ff */
[----:B------:R-:W-:Y:S06]  /*bb90*/  BRA `(.L_x_1170) ;  /* 0x0000000c00507947 */ /* 0x000fec0003800000 */
.L_x_1171:
[----:B------:R-:W2:Y:S02]  /*bba0*/  LDG.E.U16 R2, desc[UR36][R2.64] ;  /* 0x0000002402027981 */ /* 0x000ea4000c1e1500 */
[----:B--2---:R-:W0:Y:S02]  /*bbb0*/  I2F.S16 R0, R2 ;  /* 0x0000000200007306 */ /* 0x004e240000101400 */
[----:B0-----:R-:W-:Y:S01]  /*bbc0*/  F2FP.F16.F32.PACK_AB R0, RZ, R0 ;  /* 0x00000000ff00723e */ /* 0x001fe200000000ff */
[----:B------:R-:W-:Y:S06]  /*bbd0*/  BRA `(.L_x_1170) ;  /* 0x0000000c00407947 */ /* 0x000fec0003800000 */
.L_x_1166:
        /* <DEDUP_REMOVED lines=9> */
.L_x_1174:
[----:B------:R0:W5:Y:S01]  /*bc70*/  LDG.E.U16 R0, desc[UR36][R2.64] ;  /* 0x0000002402007981 */ /* 0x000162000c1e1500 */
[----:B------:R-:W-:Y:S05]  /*bc80*/  BRA `(.L_x_1170) ;  /* 0x0000000c00147947 */ /* 0x000fea0003800000 */
.L_x_1173:
        /* <DEDUP_REMOVED lines=9> */
.L_x_1176:
[----:B------:R1:W5:Y:S01]  /*bd20*/  LDG.E.U16 R0, desc[UR36][R2.64] ;  /* 0x0000002402007981 */ /* 0x000362000c1e1500 */
[----:B------:R-:W-:Y:S05]  /*bd30*/  BRA `(.L_x_1170) ;  /* 0x0000000800e87947 */ /* 0x000fea0003800000 */
.L_x_1175:
        /* <DEDUP_REMOVED lines=8> */
.L_x_1165:
        /* <DEDUP_REMOVED lines=13> */
.L_x_1179:
        /* <DEDUP_REMOVED lines=8> */
.L_x_1178:
        /* <DEDUP_REMOVED lines=28> */
.L_x_1181:
        /* <DEDUP_REMOVED lines=15> */
.L_x_1180:
[----:B------:R-:W2:Y:S02]  /*c1c0*/  LDG.E.U16 R0, desc[UR36][R2.64] ;  /* 0x0000002402007981 */ /* 0x000ea4000c1e1500 */
[----:B--2---:R-:W-:-:S05]  /*c1d0*/  IMAD.U32 R0, R0, 0x10000, RZ ;  /* 0x0001000000007824 */ /* 0x004fca00078e00ff */
[----:B------:R-:W-:Y:S01]  /*c1e0*/  F2FP.F16.F32.PACK_AB R0, RZ, R0 ;  /* 0x00000000ff00723e */ /* 0x000fe200000000ff */
[----:B------:R-:W-:Y:S06]  /*c1f0*/  BRA `(.L_x_1170) ;  /* 0x0000000400b87947 */ /* 0x000fec0003800000 */
.L_x_1177:
        /* <DEDUP_REMOVED lines=12> */
.L_x_1184:
        /* <DEDUP_REMOVED lines=21> */
.L_x_1188:
[----:B------:R-:W-:Y:S05]  /*c410*/  BSYNC B1 ;  /* 0x0000000000017941 */ /* 0x000fea0003800000 */
.L_x_1187:
[----:B------:R-:W-:Y:S01]  /*c420*/  LEA R3, R0, 0x3b800000, 0x17 ;  /* 0x3b80000000037811 */ /* 0x000fe200078eb8ff */
[----:B------:R-:W-:-:S05]  /*c430*/  IMAD.SHL.U32 R0, R2, 0x100000, RZ ;  /* 0x0010000002007824 */ /* 0x000fca00078e00ff */
[----:B------:R-:W-:-:S07]  /*c440*/  LOP3.LUT R0, R3, R0, R4, 0xfe, !PT ;  /* 0x0000000003007212 */ /* 0x000fce00078efe04 */
.L_x_1186:
[----:B------:R-:W-:Y:S05]  /*c450*/  BSYNC B0 ;  /* 0x0000000000007941 */ /* 0x000fea0003800000 */
.L_x_1185:
[----:B------:R-:W-:Y:S01]  /*c460*/  F2FP.F16.F32.PACK_AB R0, RZ, R0 ;  /* 0x00000000ff00723e */ /* 0x000fe200000000ff */
[----:B------:R-:W-:Y:S06]  /*c470*/  BRA `(.L_x_1170) ;  /* 0x0000000400187947 */ /* 0x000fec0003800000 */
.L_x_1183:
        /* <DEDUP_REMOVED lines=21> */
.L_x_1192:
[----:B------:R-:W-:Y:S05]  /*c5d0*/  BSYNC B1 ;  /* 0x0000000000017941 */ /* 0x000fea0003800000 */
.L_x_1191:
[----:B------:R-:W-:Y:S01]  /*c5e0*/  LEA R3, R0, 0x37800000, 0x17 ;  /* 0x3780000000037811 */ /* 0x000fe200078eb8ff */
[----:B------:R-:W-:-:S05]  /*c5f0*/  IMAD.SHL.U32 R0, R2, 0x200000, RZ ;  /* 0x0020000002007824 */ /* 0x000fca00078e00ff */
[----:B------:R-:W-:-:S07]  /*c600*/  LOP3.LUT R0, R3, R0, R4, 0xfe, !PT ;  /* 0x0000000003007212 */ /* 0x000fce00078efe04 */
.L_x_1190:
[----:B------:R-:W-:Y:S05]  /*c610*/  BSYNC B0 ;  /* 0x0000000000007941 */ /* 0x000fea0003800000 */
.L_x_1189:
[----:B------:R-:W-:Y:S01]  /*c620*/  F2FP.F16.F32.PACK_AB R0, RZ, R0 ;  /* 0x00000000ff00723e */ /* 0x000fe200000000ff */
[----:B------:R-:W-:Y:S06]  /*c630*/  BRA `(.L_x_1170) ;  /* 0x0000000000a87947 */ /* 0x000fec0003800000 */
.L_x_1182:
        /* <DEDUP_REMOVED lines=14> */
.L_x_1196:
[----:B------:R-:W-:Y:S05]  /*c720*/  BSYNC B0 ;  /* 0x0000000000007941 */ /* 0x000fea0003800000 */
.L_x_1195:
[----:B------:R-:W-:Y:S01]  /*c730*/  F2FP.F16.F32.PACK_AB R0, RZ, R0 ;  /* 0x00000000ff00723e */ /* 0x000fe200000000ff */
[----:B------:R-:W-:Y:S06]  /*c740*/  BRA `(.L_x_1170) ;  /* 0x0000000000647947 */ /* 0x000fec0003800000 */
.L_x_1169:
        /* <DEDUP_REMOVED lines=16> */
.L_x_1197:
[----:B------:R-:W-:Y:S01]  /*c850*/  PRMT R0, RZ, 0x7610, R0 ;  /* 0x00007610ff007816 */ /* 0x000fe20000000000 */
[----:B------:R-:W-:Y:S06]  /*c860*/  BRA `(.L_x_1170) ;  /* 0x00000000001c7947 */ /* 0x000fec0003800000 */
.L_x_1194:
[----:B------:R-:W2:Y:S02]  /*c870*/  LDG.E.64 R2, desc[UR36][R2.64] ;  /* 0x0000002402027981 */ /* 0x000ea4000c1e1b00 */
[----:B--2---:R-:W0:Y:S02]  /*c880*/  I2F.U64 R0, R2 ;  /* 0x0000000200007312 */ /* 0x004e240000301000 */
[----:B0-----:R-:W-:Y:S01]  /*c890*/  F2FP.F16.F32.PACK_AB R0, RZ, R0 ;  /* 0x00000000ff00723e */ /* 0x001fe200000000ff */
[----:B------:R-:W-:Y:S06]  /*c8a0*/  BRA `(.L_x_1170) ;  /* 0x00000000000c7947 */ /* 0x000fec0003800000 */
.L_x_1193:
[----:B------:R-:W2:Y:S02]  /*c8b0*/  LDG.E R2, desc[UR36][R2.64] ;  /* 0x0000002402027981 */ /* 0x000ea4000c1e1900 */
[----:B--2---:R-:W-:-:S04]  /*c8c0*/  I2FP.F32.U32 R0, R2 ;  /* 0x0000000200007245 */ /* 0x004fc80000201000 */
[----:B------:R-:W-:-:S07]  /*c8d0*/  F2FP.F16.F32.PACK_AB R0, RZ, R0 ;  /* 0x00000000ff00723e */ /* 0x000fce00000000ff */
.L_x_1170:
        /* <DEDUP_REMOVED lines=60> */
.L_x_1201:
[----:B------:R-:W-:-:S06]  /*cca0*/  HADD2.F32 R3, -RZ, R7.H0_H0 ;  /* 0x20000007ff037230 */ /* 0x000fcc0000004100 */
[----:B------:R-:W0:Y:S02]  /*ccb0*/  F2I.S64.TRUNC R2, R3 ;  /* 0x0000000300027311 */ /* 0x000e24000020d900 */
[----:B0-----:R0:W-:Y:S01]  /*ccc0*/  STG.E.U8 desc[UR36][R16.64], R2 ;  /* 0x0000000210007986 */ /* 0x0011e2000c101124 */
[----:B------:R-:W-:Y:S05]  /*ccd0*/  BRA `(.L_x_1203) ;  /* 0x0000000c00847947 */ /* 0x000fea0003800000 */
.L_x_1200:
        /* <DEDUP_REMOVED lines=10> */
.L_x_1205:
[----:B------:R-:W-:-:S06]  /*cd80*/  HADD2.F32 R7, -RZ, R7.H0_H0 ;  /* 0x20000007ff077230 */ /* 0x000fcc0000004100 */
[----:B------:R-:W0:Y:S02]  /*cd90*/  F2I.FTZ.TRUNC.NTZ R7, R7 ;  /* 0x0000000700077305 */ /* 0x000e24000021f100 */
[----:B0-----:R0:W-:Y:S01]  /*cda0*/  STG.E desc[UR36][R16.64], R7 ;  /* 0x0000000710007986 */ /* 0x0011e2000c101924 */
[----:B------:R-:W-:Y:S05]  /*cdb0*/  BRA `(.L_x_1203) ;  /* 0x0000000c004c7947 */ /* 0x000fea0003800000 */
.L_x_1204:
[----:B------:R-:W-:-:S06]  /*cdc0*/  HADD2.F32 R7, -RZ, R7.H0_H0 ;  /* 0x20000007ff077230 */ /* 0x000fcc0000004100 */
[----:B------:R-:W0:Y:S02]  /*cdd0*/  F2I.FTZ.TRUNC.NTZ R7, R7 ;  /* 0x0000000700077305 */ /* 0x000e24000021f100 */
[----:B0-----:R0:W-:Y:S01]  /*cde0*/  STG.E.U16 desc[UR36][R16.64], R7 ;  /* 0x0000000710007986 */ /* 0x0011e2000c101524 */
[----:B------:R-:W-:Y:S05]  /*cdf0*/  BRA `(.L_x_1203) ;  /* 0x0000000c003c7947 */ /* 0x000fea0003800000 */
.L_x_1199:
        /* <DEDUP_REMOVED lines=9> */
.L_x_1207:
[----:B------:R0:W-:Y:S01]  /*ce90*/  STG.E.U16 desc[UR36][R16.64], R7 ;  /* 0x0000000710007986 */ /* 0x0001e2000c101524 */
[----:B------:R-:W-:Y:S05]  /*cea0*/  BRA `(.L_x_1203) ;  /* 0x0000000c00107947 */ /* 0x000fea0003800000 */
.L_x_1206:
        /* <DEDUP_REMOVED lines=10> */
.L_x_1209:
[----:B------:R-:W-:-:S05]  /*cf50*/  HADD2.F32 R0, -RZ, R7.H0_H0 ;  /* 0x20000007ff007230 */ /* 0x000fca0000004100 */
[----:B------:R-:W-:-:S04]  /*cf60*/  F2FP.F16.F32.PACK_AB R0, RZ, R0 ;  /* 0x00000000ff00723e */ /* 0x000fc800000000ff */
[----:B------:R-:W-:-:S05]  /*cf70*/  PRMT R0, R0, 0x5410, RZ ;  /* 0x0000541000007816 */ /* 0x000fca00000000ff */
[----:B------:R0:W-:Y:S01]  /*cf80*/  STG.E desc[UR36][R16.64], R0 ;  /* 0x0000000010007986 */ /* 0x0001e2000c101924 */
[----:B------:R-:W-:Y:S05]  /*cf90*/  BRA `(.L_x_1203) ;  /* 0x0000000800d47947 */ /* 0x000fea0003800000 */
.L_x_1208:
[----:B------:R-:W-:-:S05]  /*cfa0*/  HADD2.F32 R2, -RZ, R7.H0_H0 ;  /* 0x20000007ff027230 */ /* 0x000fca0000004100 */
[----:B------:R-:W-:-:S06]  /*cfb0*/  FMUL.FTZ R2, R2, 1 ;  /* 0x3f80000002027820 */ /* 0x000fcc0000410000 */
[----:B------:R-:W0:Y:S02]  /*cfc0*/  F2F.F64.F32 R2, R2 ;  /* 0x0000000200027310 */ /* 0x000e240000201800 */
[----:B0-----:R0:W-:Y:S01]  /*cfd0*/  STG.E.64 desc[UR36][R16.64], R2 ;  /* 0x0000000210007986 */ /* 0x0011e2000c101b24 */
[----:B------:R-:W-:Y:S05]  /*cfe0*/  BRA `(.L_x_1203) ;  /* 0x0000000800c07947 */ /* 0x000fea0003800000 */
.L_x_1198:
        /* <DEDUP_REMOVED lines=13> */
.L_x_1212:
[----:B------:R-:W-:-:S05]  /*d0c0*/  HADD2.F32 R7, -RZ, R7.H0_H0 ;  /* 0x20000007ff077230 */ /* 0x000fca0000004100 */
[----:B------:R-:W-:Y:S01]  /*d0d0*/  FMUL.FTZ R4, R7, 1 ;  /* 0x3f80000007047820 */ /* 0x000fe20000410000 */
[----:B------:R-:W-:-:S05]  /*d0e0*/  CS2R R6, SRZ ;  /* 0x0000000000067805 */ /* 0x000fca000001ff00 */
[----:B------:R-:W0:Y:S02]  /*d0f0*/  F2F.F64.F32 R4, R4 ;  /* 0x0000000400047310 */ /* 0x000e240000201800 */
[----:B0-----:R0:W-:Y:S01]  /*d100*/  STG.E.128 desc[UR36][R16.64], R4 ;  /* 0x0000000410007986 */ /* 0x0011e2000c101d24 */
[----:B------:R-:W-:Y:S05]  /*d110*/  BRA `(.L_x_1203) ;  /* 0x0000000800747947 */ /* 0x000fea0003800000 */
.L_x_1211:
        /* <DEDUP_REMOVED lines=21> */
.L_x_1216:
[----:B------:R-:W-:Y:S05]  /*d270*/  BSYNC B0 ;  /* 0x0000000000007941 */ /* 0x000fea0003800000 */
.L_x_1215:
[----:B------:R-:W-:-:S05]  /*d280*/  LOP3.LUT R3, R0, R3, RZ, 0xfc, !PT ;  /* 0x0000000300037212 */ /* 0x000fca00078efcff */
[----:B------:R0:W-:Y:S01]  /*d290*/  STG.E.U8 desc[UR36][R16.64], R3 ;  /* 0x0000000310007986 */ /* 0x0001e2000c101124 */
[----:B------:R-:W-:Y:S05]  /*d2a0*/  BRA `(.L_x_1203) ;  /* 0x0000000800107947 */ /* 0x000fea0003800000 */
.L_x_1214:
        /* <DEDUP_REMOVED lines=13> */
.L_x_1218:
[----:B------:R-:W-:Y:S01]  /*d380*/  IMAD.MOV.U32 R0, RZ, RZ, 0x7f ;  /* 0x0000007fff007424 */ /* 0x000fe200078e00ff */
[----:B------:R-:W-:-:S04]  /*d390*/  ISETP.GT.U32.AND P0, PT, R2, 0x7f800000, PT ;  /* 0x7f8000000200780c */ /* 0x000fc80003f04070 */
[----:B------:R-:W-:-:S09]  /*d3a0*/  SEL R0, R0, 0x7c, P0 ;  /* 0x0000007c00007807 */ /* 0x000fd20000000000 */
.L_x_1219:
[----:B------:R-:W-:Y:S05]  /*d3b0*/  BSYNC B0 ;  /* 0x0000000000007941 */ /* 0x000fea0003800000 */
.L_x_1217:
[----:B------:R-:W-:-:S04]  /*d3c0*/  LOP3.LUT R2, R7, 0x80000000, RZ, 0xc0, !PT ;  /* 0x8000000007027812 */ /* 0x000fc800078ec0ff */
[----:B------:R-:W-:-:S04]  /*d3d0*/  SHF.R.U32.HI R3, RZ, 0x18, R2 ;  /* 0x00000018ff037819 */ /* 0x000fc80000011602 */
[----:B------:R-:W-:-:S05]  /*d3e0*/  LOP3.LUT R3, R0, R3, RZ, 0xfc, !PT ;  /* 0x0000000300037212 */ /* 0x000fca00078efcff */
[----:B------:R0:W-:Y:S01]  /*d3f0*/  STG.E.U8 desc[UR36][R16.64], R3 ;  /* 0x0000000310007986 */ /* 0x0001e2000c101124 */
[----:B------:R-:W-:Y:S05]  /*d400*/  BRA `(.L_x_1203) ;  /* 0x0000000400b87947 */ /* 0x000fea0003800000 */
.L_x_1213:
[----:B------:R-:W-:-:S05]  /*d410*/  HADD2.F32 R0, -RZ, R7.H0_H0 ;  /* 0x20000007ff007230 */ /* 0x000fca0000004100 */
[----:B------:R-:W-:-:S05]  /*d420*/  F2FP.BF16.F32.PACK_AB R0, RZ, R0 ;  /* 0x00000000ff00723e */ /* 0x000fca00000010ff */
[----:B------:R0:W-:Y:S01]  /*d430*/  STG.E.U16 desc[UR36][R16.64], R0 ;  /* 0x0000000010007986 */ /* 0x0001e2000c101524 */
[----:B------:R-:W-:Y:S05]  /*d440*/  BRA `(.L_x_1203) ;  /* 0x0000000400a87947 */ /* 0x000fea0003800000 */
.L_x_1210:
        /* <DEDUP_REMOVED lines=12> */
.L_x_1222:
        /* <DEDUP_REMOVED lines=17> */
.L_x_1225:
[----:B------:R-:W-:-:S04]  /*d620*/  LOP3.LUT R2, R7, 0x80000000, RZ, 0xc0, !PT ;  /* 0x8000000007027812 */ /* 0x000fc800078ec0ff */
[----:B------:R-:W-:-:S04]  /*d630*/  SHF.R.U32.HI R3, RZ, 0x18, R2 ;  /* 0x00000018ff037819 */ /* 0x000fc80000011602 */
[----:B------:R-:W-:-:S04]  /*d640*/  LOP3.LUT R0, R0, R3, RZ, 0xfc, !PT ;  /* 0x0000000300007212 */ /* 0x000fc800078efcff */
[----:B------:R-:W-:-:S07]  /*d650*/  PRMT R8, R0, 0x7610, R8 ;  /* 0x0000761000087816 */ /* 0x000fce0000000008 */
.L_x_1224:
[----:B------:R-:W-:Y:S05]  /*d660*/  BSYNC B0 ;  /* 0x0000000000007941 */ /* 0x000fea0003800000 */
.L_x_1223:
[----:B------:R3:W-:Y:S01]  /*d670*/  STG.E.U8 desc[UR36][R16.64], R8 ;  /* 0x0000000810007986 */ /* 0x0007e2000c101124 */
[----:B------:R-:W-:Y:S05]  /*d680*/  BRA `(.L_x_1203) ;  /* 0x0000000400187947 */ /* 0x000fea0003800000 */
.L_x_1221:
        /* <DEDUP_REMOVED lines=17> */
.L_x_1228:
[----:B------:R-:W-:-:S04]  /*d7a0*/  LOP3.LUT R2, R7, 0x80000000, RZ, 0xc0, !PT ;  /* 0x8000000007027812 */ /* 0x000fc800078ec0ff */
[----:B------:R-:W-:-:S04]  /*d7b0*/  SHF.R.U32.HI R3, RZ, 0x18, R2 ;  /* 0x00000018ff037819 */ /* 0x000fc80000011602 */
[----:B------:R-:W-:-:S04]  /*d7c0*/  LOP3.LUT R0, R0, R3, RZ, 0xfc, !PT ;  /* 0x0000000300007212 */ /* 0x000fc800078efcff */
[----:B------:R-:W-:-:S07]  /*d7d0*/  PRMT R8, R0, 0x7610, R8 ;  /* 0x0000761000087816 */ /* 0x000fce0000000008 */
.L_x_1227:
[----:B------:R-:W-:Y:S05]  /*d7e0*/  BSYNC B0 ;  /* 0x0000000000007941 */ /* 0x000fea0003800000 */
.L_x_1226:
[----:B------:R0:W-:Y:S01]  /*d7f0*/  STG.E.U8 desc[UR36][R16.64], R8 ;  /* 0x0000000810007986 */ /* 0x0001e2000c101124 */
[----:B------:R-:W-:Y:S05]  /*d800*/  BRA `(.L_x_1203) ;  /* 0x0000000000b87947 */ /* 0x000fea0003800000 */
.L_x_1220:
        /* <DEDUP_REMOVED lines=22> */
.L_x_1202:
        /* <DEDUP_REMOVED lines=16> */
.L_x_1231:
[----:B------:R-:W-:Y:S05]  /*da70*/  BRA `(.L_x_1203) ;  /* 0x00000000001c7947 */ /* 0x000fea0003800000 */
.L_x_1230:
[----:B------:R-:W-:-:S06]  /*da80*/  HADD2.F32 R2, -RZ, R7.H0_H0 ;  /* 0x20000007ff027230 */ /* 0x000fcc0000004100 */
[----:B------:R-:W0:Y:S02]  /*da90*/  F2I.U64.TRUNC R2, R2 ;  /* 0x0000000200027311 */ /* 0x000e24000020d800 */
[----:B0-----:R1:W-:Y:S01]  /*daa0*/  STG.E.64 desc[UR36][R16.64], R2 ;  /* 0x0000000210007986 */ /* 0x0013e2000c101b24 */
[----:B------:R-:W-:Y:S05]  /*dab0*/  BRA `(.L_x_1203) ;  /* 0x00000000000c7947 */ /* 0x000fea0003800000 */
.L_x_1229:
[----:B------:R-:W-:-:S06]  /*dac0*/  HADD2.F32 R7, -RZ, R7.H0_H0 ;  /* 0x20000007ff077230 */ /* 0x000fcc0000004100 */
[----:B------:R-:W0:Y:S02]  /*dad0*/  F2I.FTZ.U32.TRUNC.NTZ R7, R7 ;  /* 0x0000000700077305 */ /* 0x000e24000021f000 */
[----:B0-----:R0:W-:Y:S02]  /*dae0*/  STG.E desc[UR36][R16.64], R7 ;  /* 0x0000000710007986 */ /* 0x0011e4000c101924 */
.L_x_1203:
[----:B------:R-:W-:-:S07]  /*daf0*/  VIADD R19, R19, 0x80 ;  /* 0x0000008013137836 */ /* 0x000fce0000000000 */
.L_x_1130:
[----:B------:R-:W-:Y:S05]  /*db00*/  BSYNC B6 ;  /* 0x0000000000067941 */ /* 0x000fea0003800000 */
.L_x_1129:
[----:B------:R-:W-:Y:S02]  /*db10*/  ULDC UR4, c[0x0][0x210] ;  /* 0x0000840000047ab9 */ /* 0x000fe40000000800 */
[----:B------:R-:W-:-:S13]  /*db20*/  ISETP.GE.AND P0, PT, R19, UR4, PT ;  /* 0x0000000413007c0c */ /* 0x000fda000bf06270 */
[----:B------:R-:W-:Y:S05]  /*db30*/  @P0 EXIT ;  /* 0x000000000000094d */ /* 0x000fea0003800000 */
        /* <DEDUP_REMOVED lines=354> */
.L_x_1232:
        /* <DEDUP_REMOVED lines=23> */
.L_x_1236:
[----:B------:R-:W2:Y:S02]  /*f2d0*/  LDG.E.U8 R2, desc[UR36][R2.64] ;  /* 0x0000002402027981 */ /* 0x000ea4000c1e1100 */
[----:B--2---:R-:W-:-:S04]  /*f2e0*/  I2FP.F32.U32 R0, R2 ;  /* 0x0000000200007245 */ /* 0x004fc80000201000 */
[----:B------:R-:W-:-:S04]  /*f2f0*/  F2FP.F16.F32.PACK_AB R0, RZ, R0 ;  /* 0x00000000ff00723e */ /* 0x000fc800000000ff */
[----:B------:R-:W-:Y:S01]  /*f300*/  PRMT R19, R0, 0x7610, R19 ;  /* 0x0000761000137816 */ /* 0x000fe20000000013 */
[----:B------:R-:W-:Y:S06]  /*f310*/  BRA `(.L_x_1238) ;  /* 0x0000000c00bc7947 */ /* 0x000fec0003800000 */
.L_x_1235:
        /* <DEDUP_REMOVED lines=11> */
.L_x_1240:
[----:B------:R-:W2:Y:S02]  /*f3d0*/  LDG.E R2, desc[UR36][R2.64] ;  /* 0x0000002402027981 */ /* 0x000ea4000c1e1900 */
[----:B--2---:R-:W-:-:S04]  /*f3e0*/  I2FP.F32.S32 R0, R2 ;  /* 0x0000000200007245 */ /* 0x004fc80000201400 */
[----:B------:R-:W-:-:S04]  /*f3f0*/  F2FP.F16.F32.PACK_AB R0, RZ, R0 ;  /* 0x00000000ff00723e */ /* 0x000fc800000000ff */
[----:B------:R-:W-:Y:S01]  /*f400*/  PRMT R19, R0, 0x7610, R19 ;  /* 0x0000761000137816 */ /* 0x000fe20000000013 */
[----:B------:R-:W-:Y:S06]  /*f410*/  BRA `(.L_x_1238) ;  /* 0x0000000c007c7947 */ /* 0x000fec0003800000 */
.L_x_1239:
[----:B------:R-:W2:Y:S02]  /*f420*/  LDG.E.U16 R2, desc[UR36][R2.64] ;  /* 0x0000002402027981 */ /* 0x000ea4000c1e1500 */
[----:B--2---:R-:W0:Y:S02]  /*f430*/  I2F.S16 R0, R2 ;  /* 0x0000000200007306 */ /* 0x004e240000101400 */
[----:B0-----:R-:W-:-:S04]  /*f440*/  F2FP.F16.F32.PACK_AB R0, RZ, R0 ;  /* 0x00000000ff00723e */ /* 0x001fc800000000ff */
[----:B------:R-:W-:Y:S01]  /*f450*/  PRMT R19, R0, 0x7610, R19 ;  /* 0x0000761000137816 */ /* 0x000fe20000000013 */
[----:B------:R-:W-:Y:S06]  /*f460*/  BRA `(.L_x_1238) ;  /* 0x0000000c00687947 */ /* 0x000fec0003800000 */
.L_x_1234:
        /* <DEDUP_REMOVED lines=9> */
.L_x_1242:
[----:B------:R1:W5:Y:S01]  /*f500*/  LDG.E.U16 R19, desc[UR36][R2.64] ;  /* 0x0000002402137981 */ /* 0x000362000c1e1500 */
[----:B------:R-:W-:Y:S05]  /*f510*/  BRA `(.L_x_1238) ;  /* 0x0000000c003c7947 */ /* 0x000fea0003800000 */
.L_x_1241:
        /* <DEDUP_REMOVED lines=9> */
.L_x_1244:
[----:B------:R0:W5:Y:S01]  /*f5b0*/  LDG.E.U16 R19, desc[UR36][R2.64] ;  /* 0x0000002402137981 */ /* 0x000162000c1e1500 */
[----:B------:R-:W-:Y:S05]  /*f5c0*/  BRA `(.L_x_1238) ;  /* 0x0000000c00107947 */ /* 0x000fea0003800000 */
.L_x_1243:
        /* <DEDUP_REMOVED lines=9> */
.L_x_1233:
        /* <DEDUP_REMOVED lines=14> */
.L_x_1247:
        /* <DEDUP_REMOVED lines=9> */
.L_x_1246:
        /* <DEDUP_REMOVED lines=28> */
.L_x_1249:
        /* <DEDUP_REMOVED lines=15> */
.L_x_1248:
[----:B------:R-:W2:Y:S02]  /*fa80*/  LDG.E.U16 R0, desc[UR36][R2.64] ;  /* 0x0000002402007981 */ /* 0x000ea4000c1e1500 */
[----:B--2---:R-:W-:-:S05]  /*fa90*/  IMAD.U32 R0, R0, 0x10000, RZ ;  /* 0x0001000000007824 */ /* 0x004fca00078e00ff */
[----:B------:R-:W-:-:S04]  /*faa0*/  F2FP.F16.F32.PACK_AB R0, RZ, R0 ;  /* 0x00000000ff00723e */ /* 0x000fc800000000ff */
[----:B------:R-:W-:Y:S01]  /*fab0*/  PRMT R19, R0, 0x7610, R19 ;  /* 0x0000761000137816 */ /* 0x000fe20000000013 */
[----:B------:R-:W-:Y:S06]  /*fac0*/  BRA `(.L_x_1238) ;  /* 0x0000000400d07947 */ /* 0x000fec0003800000 */
.L_x_1245:
        /* <DEDUP_REMOVED lines=13> */
.L_x_1252:
        /* <DEDUP_REMOVED lines=21> */
.L_x_1256:
[----:B------:R-:W-:Y:S05]  /*fcf0*/  BSYNC B1 ;  /* 0x0000000000017941 */ /* 0x000fea0003800000 */
.L_x_1255:
[----:B------:R-:W-:Y:S01]  /*fd00*/  LEA R3, R0, 0x3b800000, 0x17 ;  /* 0x3b80000000037811 */ /* 0x000fe200078eb8ff */
[----:B------:R-:W-:-:S05]  /*fd10*/  IMAD.SHL.U32 R0, R2, 0x100000, RZ ;  /* 0x0010000002007824 */ /* 0x000fca00078e00ff */
[----:B------:R-:W-:-:S07]  /*fd20*/  LOP3.LUT R0, R3, R0, R4, 0xfe, !PT ;  /* 0x0000000003007212 */ /* 0x000fce00078efe04 */
.L_x_1254:
[----:B------:R-:W-:Y:S05]  /*fd30*/  BSYNC B0 ;  /* 0x0000000000007941 */ /* 0x000fea0003800000 */
.L_x_1253:
[----:B------:R-:W-:-:S04]  /*fd40*/  F2FP.F16.F32.PACK_AB R0, RZ, R0 ;  /* 0x00000000ff00723e */ /* 0x000fc800000000ff */
[----:B------:R-:W-:Y:S01]  /*fd50*/  PRMT R19, R0, 0x7610, R19 ;  /* 0x0000761000137816 */ /* 0x000fe20000000013 */
[----:B------:R-:W-:Y:S06]  /*fd60*/  BRA `(.L_x_1238) ;  /* 0x0000000400287947 */ /* 0x000fec0003800000 */
.L_x_1251:
        /* <DEDUP_REMOVED lines=21> */
.L_x_1260:
[----:B------:R-:W-:Y:S05]  /*fec0*/  BSYNC B1 ;  /* 0x0000000000017941 */ /* 0x000fea0003800000 */
.L_x_1259:
[----:B------:R-:W-:Y:S01]  /*fed0*/  LEA R3, R0, 0x37800000, 0x17 ;  /* 0x3780000000037811 */ /* 0x000fe200078eb8ff */
[----:B------:R-:W-:-:S05]  /*fee0*/  IMAD.SHL.U32 R0, R2, 0x200000, RZ ;  /* 0x0020000002007824 */ /* 0x000fca00078e00ff */
[----:B------:R-:W-:-:S07]  /*fef0*/  LOP3.LUT R0, R3, R0, R4, 0xfe, !PT ;  /* 0x0000000003007212 */ /* 0x000fce00078efe04 */
.L_x_1258:
[----:B------:R-:W-:Y:S05]  /*ff00*/  BSYNC B0 ;  /* 0x0000000000007941 */ /* 0x000fea0003800000 */
.L_x_1257:
[----:B------:R-:W-:-:S04]  /*ff10*/  F2FP.F16.F32.PACK_AB R0, RZ, R0 ;  /* 0x00000000ff00723e */ /* 0x000fc800000000ff */
[----:B------:R-:W-:Y:S01]  /*ff20*/  PRMT R19, R0, 0x7610, R19 ;  /* 0x0000761000137816 */ /* 0x000fe20000000013 */
[----:B------:R-:W-:Y:S06]  /*ff30*/  BRA `(.L_x_1238) ;  /* 0x0000000000b47947 */ /* 0x000fec0003800000 */
.L_x_1250:
        /* <DEDUP_REMOVED lines=14> */
.L_x_1264:
[----:B------:R-:W-:Y:S05]  /*10020*/  BSYNC B0 ;  /* 0x0000000000007941 */ /* 0x000fea0003800000 */
.L_x_1263:
[----:B------:R-:W-:-:S04]  /*10030*/  F2FP.F16.F32.PACK_AB R0, RZ, R0 ;  /* 0x00000000ff00723e */ /* 0x000fc800000000ff */
[----:B------:R-:W-:Y:S01]  /*10040*/  PRMT R19, R0, 0x7610, R19 ;  /* 0x0000761000137816 */ /* 0x000fe20000000013 */
[----:B------:R-:W-:Y:S06]  /*10050*/  BRA `(.L_x_1238) ;  /* 0x00000000006c7947 */ /* 0x000fec0003800000 */
.L_x_1237:
        /* <DEDUP_REMOVED lines=16> */
.L_x_1265:
[----:B------:R-:W-:Y:S01]  /*10160*/  PRMT R19, RZ, 0x7610, R19 ;  /* 0x00007610ff137816 */ /* 0x000fe20000000013 */
[----:B------:R-:W-:Y:S06]  /*10170*/  BRA `(.L_x_1238) ;  /* 0x0000000000247947 */ /* 0x000fec0003800000 */
.L_x_1262:
[----:B------:R-:W2:Y:S02]  /*10180*/  LDG.E.64 R2, desc[UR36][R2.64] ;  /* 0x0000002402027981 */ /* 0x000ea4000c1e1b00 */
[----:B--2---:R-:W0:Y:S02]  /*10190*/  I2F.U64 R0, R2 ;  /* 0x0000000200007312 */ /* 0x004e240000301000 */
[----:B0-----:R-:W-:-:S04]  /*101a0*/  F2FP.F16.F32.PACK_AB R0, RZ, R0 ;  /* 0x00000000ff00723e */ /* 0x001fc800000000ff */
[----:B------:R-:W-:Y:S01]  /*101b0*/  PRMT R19, R0, 0x7610, R19 ;  /* 0x0000761000137816 */ /* 0x000fe20000000013 */
[----:B------:R-:W-:Y:S06]  /*101c0*/  BRA `(.L_x_1238) ;  /* 0x0000000000107947 */ /* 0x000fec0003800000 */
.L_x_1261:
[----:B------:R-:W2:Y:S02]  /*101d0*/  LDG.E R2, desc[UR36][R2.64] ;  /* 0x0000002402027981 */ /* 0x000ea4000c1e1900 */
[----:B--2---:R-:W-:-:S04]  /*101e0*/  I2FP.F32.U32 R0, R2 ;  /* 0x0000000200007245 */ /* 0x004fc80000201000 */
[----:B------:R-:W-:-:S04]  /*101f0*/  F2FP.F16.F32.PACK_AB R0, RZ, R0 ;  /* 0x00000000ff00723e */ /* 0x000fc800000000ff */
[----:B------:R-:W-:-:S07]  /*10200*/  PRMT R19, R0, 0x7610, R19 ;  /* 0x0000761000137816 */ /* 0x000fce0000000013 */
.L_x_1238:
        /* <DEDUP_REMOVED lines=19> */
.L_x_1269:
[----:B------:R-:W2:Y:S02]  /*10340*/  LDG.E.U8 R2, desc[UR36][R2.64] ;  /* 0x0000002402027981 */ /* 0x000ea4000c1e1100 */
[----:B--2---:R-:W-:-:S04]  /*10350*/  I2FP.F32.U32 R0, R2 ;  /* 0x0000000200007245 */ /* 0x004fc80000201000 */
[----:B------:R-:W-:Y:S01]  /*10360*/  F2FP.F16.F32.PACK_AB R0, RZ, R0 ;  /* 0x00000000ff00723e */ /* 0x000fe200000000ff */
[----:B------:R-:W-:Y:S06]  /*10370*/  BRA `(.L_x_1271) ;  /* 0x0000000c00887947 */ /* 0x000fec0003800000 */
.L_x_1268:
        /* <DEDUP_REMOVED lines=10> */
.L_x_1273:
[----:B------:R-:W2:Y:S02]  /*10420*/  LDG.E R2, desc[UR36][R2.64] ;  /* 0x0000002402027981 */ /* 0x000ea4000c1e1900 */
[----:B--2---:R-:W-:-:S04]  /*10430*/  I2FP.F32.S32 R0, R2 ;  /* 0x0000000200007245 */ /* 0x004fc80000201400 */
[----:B------:R-:W-:Y:S01]  /*10440*/  F2FP.F16.F32.PACK_AB R0, RZ, R0 ;  /* 0x00000000ff00723e */ /* 0x000fe200000000ff */
[----:B------:R-:W-:Y:S06]  /*10450*/  BRA `(.L_x_1271) ;  /* 0x0000000c00507947 */ /* 0x000fec0003800000 */
.L_x_1272:
[----:B------:R-:W2:Y:S02]  /*10460*/  LDG.E.U16 R2, desc[UR36][R2.64] ;  /* 0x0000002402027981 */ /* 0x000ea4000c1e1500 */
[----:B--2---:R-:W0:Y:S02]  /*10470*/  I2F.S16 R0, R2 ;  /* 0x0000000200007306 */ /* 0x004e240000101400 */
[----:B0-----:R-:W-:Y:S01]  /*10480*/  F2FP.F16.F32.PACK_AB R0, RZ, R0 ;  /* 0x00000000ff00723e */ /* 0x001fe200000000ff */
[----:B------:R-:W-:Y:S06]  /*10490*/  BRA `(.L_x_1271) ;  /* 0x0000000c00407947 */ /* 0x000fec0003800000 */
.L_x_1267:
        /* <DEDUP_REMOVED lines=9> */
.L_x_1275:
[----:B------:R1:W5:Y:S01]  /*10530*/  LDG.E.U16 R0, desc[UR36][R2.64] ;  /* 0x0000002402007981 */ /* 0x000362000c1e1500 */
[----:B------:R-:W-:Y:S05]  /*10540*/  BRA `(.L_x_1271) ;  /* 0x0000000c00147947 */ /* 0x000fea0003800000 */
.L_x_1274:
        /* <DEDUP_REMOVED lines=9> */
.L_x_1277:
[----:B------:R0:W5:Y:S01]  /*105e0*/  LDG.E.U16 R0, desc[UR36][R2.64] ;  /* 0x0000002402007981 */ /* 0x000162000c1e1500 */
[----:B------:R-:W-:Y:S05]  /*105f0*/  BRA `(.L_x_1271) ;  /* 0x0000000800e87947 */ /* 0x000fea0003800000 */
.L_x_1276:
        /* <DEDUP_REMOVED lines=8> */
.L_x_1266:
        /* <DEDUP_REMOVED lines=13> */
.L_x_1280:
        /* <DEDUP_REMOVED lines=8> */
.L_x_1279:
        /* <DEDUP_REMOVED lines=28> */
.L_x_1282:
        /* <DEDUP_REMOVED lines=15> */
.L_x_1281:
[----:B------:R-:W2:Y:S02]  /*10a80*/  LDG.E.U16 R0, desc[UR36][R2.64] ;  /* 0x0000002402007981 */ /* 0x000ea4000c1e1500 */
[----:B--2---:R-:W-:-:S05]  /*10a90*/  IMAD.U32 R0, R0, 0x10000, RZ ;  /* 0x0001000000007824 */ /* 0x004fca00078e00ff */
[----:B------:R-:W-:Y:S01]  /*10aa0*/  F2FP.F16.F32.PACK_AB R0, RZ, R0 ;  /* 0x00000000ff00723e */ /* 0x000fe200000000ff */
[----:B------:R-:W-:Y:S06]  /*10ab0*/  BRA `(.L_x_1271) ;  /* 0x0000000400b87947 */ /* 0x000fec0003800000 */
.L_x_1278:
        /* <DEDUP_REMOVED lines=12> */
.L_x_1285:
        /* <DEDUP_REMOVED lines=21> */
.L_x_1289:
[----:B------:R-:W-:Y:S05]  /*10cd0*/  BSYNC B1 ;  /* 0x0000000000017941 */ /* 0x000fea0003800000 */
.L_x_1288:
[----:B------:R-:W-:Y:S01]  /*10ce0*/  LEA R3, R0, 0x3b800000, 0x17 ;  /* 0x3b80000000037811 */ /* 0x000fe200078eb8ff */
[----:B------:R-:W-:-:S05]  /*10cf0*/  IMAD.SHL.U32 R0, R2, 0x100000, RZ ;  /* 0x0010000002007824 */ /* 0x000fca00078e00ff */
[----:B------:R-:W-:-:S07]  /*10d00*/  LOP3.LUT R0, R3, R0, R4, 0xfe, !PT ;  /* 0x0000000003007212 */ /* 0x000fce00078efe04 */
.L_x_1287:
[----:B------:R-:W-:Y:S05]  /*10d10*/  BSYNC B0 ;  /* 0x0000000000007941 */ /* 0x000fea0003800000 */
.L_x_1286:
[----:B------:R-:W-:Y:S01]  /*10d20*/  F2FP.F16.F32.PACK_AB R0, RZ, R0 ;  /* 0x00000000ff00723e */ /* 0x000fe200000000ff */
[----:B------:R-:W-:Y:S06]  /*10d30*/  BRA `(.L_x_1271) ;  /* 0x0000000400187947 */ /* 0x000fec0003800000 */
.L_x_1284:
        /* <DEDUP_REMOVED lines=21> */
.L_x_1293:
[----:B------:R-:W-:Y:S05]  /*10e90*/  BSYNC B1 ;  /* 0x0000000000017941 */ /* 0x000fea0003800000 */
.L_x_1292:
[----:B------:R-:W-:Y:S01]  /*10ea0*/  LEA R3, R0, 0x37800000, 0x17 ;  /* 0x3780000000037811 */ /* 0x000fe200078eb8ff */
[----:B------:R-:W-:-:S05]  /*10eb0*/  IMAD.SHL.U32 R0, R2, 0x200000, RZ ;  /* 0x0020000002007824 */ /* 0x000fca00078e00ff */
[----:B------:R-:W-:-:S07]  /*10ec0*/  LOP3.LUT R0, R3, R0, R4, 0xfe, !PT ;  /* 0x0000000003007212 */ /* 0x000fce00078efe04 */
.L_x_1291:
[----:B------:R-:W-:Y:S05]  /*10ed0*/  BSYNC B0 ;  /* 0x0000000000007941 */ /* 0x000fea0003800000 */
.L_x_1290:
[----:B------:R-:W-:Y:S01]  /*10ee0*/  F2FP.F16.F32.PACK_AB R0, RZ, R0 ;  /* 0x00000000ff00723e */ /* 0x000fe200000000ff */
[----:B------:R-:W-:Y:S06]  /*10ef0*/  BRA `(.L_x_1271) ;  /* 0x0000000000a87947 */ /* 0x000fec0003800000 */
.L_x_1283:
        /* <DEDUP_REMOVED lines=14> */
.L_x_1297:
[----:B------:R-:W-:Y:S05]  /*10fe0*/  BSYNC B0 ;  /* 0x0000000000007941 */ /* 0x000fea0003800000 */
.L_x_1296:
[----:B------:R-:W-:Y:S01]  /*10ff0*/  F2FP.F16.F32.PACK_AB R0, RZ, R0 ;  /* 0x00000000ff00723e */ /* 0x000fe200000000ff */
[----:B------:R-:W-:Y:S06]  /*11000*/  BRA `(.L_x_1271) ;  /* 0x0000000000647947 */ /* 0x000fec0003800000 */
.L_x_1270:
        /* <DEDUP_REMOVED lines=16> */
.L_x_1298:
[----:B------:R-:W-:Y:S01]  /*11110*/  PRMT R0, RZ, 0x7610, R0 ;  /* 0x00007610ff007816 */ /* 0x000fe20000000000 */
[----:B------:R-:W-:Y:S06]  /*11120*/  BRA `(.L_x_1271) ;  /* 0x00000000001c7947 */ /* 0x000fec0003800000 */
.L_x_1295:
[----:B------:R-:W2:Y:S02]  /*11130*/  LDG.E.64 R2, desc[UR36][R2.64] ;  /* 0x0000002402027981 */ /* 0x000ea4000c1e1b00 */
[----:B--2---:R-:W0:Y:S02]  /*11140*/  I2F.U64 R0, R2 ;  /* 0x0000000200007312 */ /* 0x004e240000301000 */
[----:B0-----:R-:W-:Y:S01]  /*11150*/  F2FP.F16.F32.PACK_AB R0, RZ, R0 ;  /* 0x00000000ff00723e */ /* 0x001fe200000000ff */
[----:B------:R-:W-:Y:S06]  /*11160*/  BRA `(.L_x_1271) ;  /* 0x00000000000c7947 */ /* 0x000fec0003800000 */
.L_x_1294:
[----:B------:R-:W2:Y:S02]  /*11170*/  LDG.E R2, desc[UR36][R2.64] ;  /* 0x0000002402027981 */ /* 0x000ea4000c1e1900 */
[----:B--2---:R-:W-:-:S04]  /*11180*/  I2FP.F32.U32 R0, R2 ;  /* 0x0000000200007245 */ /* 0x004fc80000201000 */
[----:B------:R-:W-:-:S07]  /*11190*/  F2FP.F16.F32.PACK_AB R0, RZ, R0 ;  /* 0x00000000ff00723e */ /* 0x000fce00000000ff */
.L_x_1271:
        /* <DEDUP_REMOVED lines=58> */
[----:B0-----:R-:W-:Y:S01]  /*11540*/  STG.E.U8 desc[UR36][R16.64], R3 ;  /* 0x0000000310007986 */ /* 0x001fe2000c101124 */
[----:B------:R-:W-:Y:S05]  /*11550*/  EXIT ;  /* 0x000000000000794d */ /* 0x000fea0003800000 */
.L_x_1302:
[----:B------:R-:W-:-:S06]  /*11560*/  HADD2.F32 R3, -RZ, R0.H0_H0 ;  /* 0x20000000ff037230 */ /* 0x000fcc0000004100 */
[----:B------:R-:W0:Y:S02]  /*11570*/  F2I.S64.TRUNC R2, R3 ;  /* 0x0000000300027311 */ /* 0x000e24000020d900 */
[----:B0-----:R-:W-:Y:S01]  /*11580*/  STG.E.U8 desc[UR36][R16.64], R2 ;  /* 0x0000000210007986 */ /* 0x001fe2000c101124 */
[----:B------:R-:W-:Y:S05]  /*11590*/  EXIT ;  /* 0x000000000000794d */ /* 0x000fea0003800000 */
.L_x_1301:
        /* <DEDUP_REMOVED lines=8> */
[----:B0-----:R-:W-:Y:S01]  /*11620*/  STG.E.64 desc[UR36][R16.64], R2 ;  /* 0x0000000210007986 */ /* 0x001fe2000c101b24 */
[----:B------:R-:W-:Y:S05]  /*11630*/  EXIT ;  /* 0x000000000000794d */ /* 0x000fea0003800000 */
.L_x_1305:
[----:B------:R-:W-:-:S04]  /*11640*/  HADD2.F32 R0, -RZ, R0.H0_H0 ;  /* 0x20000000ff007230 */ /* 0x000fc80000004100 */
[----:B------:R-:W0:Y:S02]  /*11650*/  F2I.FTZ.TRUNC.NTZ R3, R0 ;  /* 0x0000000000037305 */ /* 0x000e24000021f100 */
[----:B0-----:R-:W-:Y:S01]  /*11660*/  STG.E desc[UR36][R16.64], R3 ;  /* 0x0000000310007986 */ /* 0x001fe2000c101924 */
[----:B------:R-:W-:Y:S05]  /*11670*/  EXIT ;  /* 0x000000000000794d */ /* 0x000fea0003800000 */
.L_x_1304:
[----:B------:R-:W-:-:S04]  /*11680*/  HADD2.F32 R0, -RZ, R0.H0_H0 ;  /* 0x20000000ff007230 */ /* 0x000fc80000004100 */
[----:B------:R-:W0:Y:S02]  /*11690*/  F2I.FTZ.TRUNC.NTZ R3, R0 ;  /* 0x0000000000037305 */ /* 0x000e24000021f100 */
[----:B0-----:R-:W-:Y:S01]  /*116a0*/  STG.E.U16 desc[UR36][R16.64], R3 ;  /* 0x0000000310007986 */ /* 0x001fe2000c101524 */
[----:B------:R-:W-:Y:S05]  /*116b0*/  EXIT ;  /* 0x000000000000794d */ /* 0x000fea0003800000 */
.L_x_1300:
[----:B------:R-:W-:-:S13]  /*116c0*/  ISETP.GT.AND P0, PT, R2, 0x6, PT ;  /* 0x000000060200780c */ /* 0x000fda0003f04270 */
[----:B------:R-:W-:Y:S05]  /*116d0*/  @P0 BRA `(.L_x_1306) ;  /* 0x0000000000240947 */ /* 0x000fea0003800000 */
[----:B------:R-:W-:-:S13]  /*116e0*/  ISETP.NE.AND P0, PT, R2, 0x5, PT ;  /* 0x000000050200780c */ /* 0x000fda0003f05270 */
[----:B------:R-:W-:Y:S05]  /*116f0*/  @!P0 BRA `(.L_x_1307) ;  /* 0x0000000000148947 */ /* 0x000fea0003800000 */
[----:B------:R-:W-:-:S13]  /*11700*/  ISETP.NE.AND P0, PT, R2, 0x6, PT ;  /* 0x000000060200780c */ /* 0x000fda0003f05270 */
[----:B------:R-:W-:Y:S05]  /*11710*/  @P0 BRA `(.L_x_1303) ;  /* 0x0000000800c40947 */ /* 0x000fea0003800000 */
[----:B------:R-:W-:-:S05]  /*11720*/  HADD2.F32 R3, -RZ, R0.H0_H0 ;  /* 0x20000000ff037230 */ /* 0x000fca0000004100 */
[----:B------:R-:W-:Y:S01]  /*11730*/  STG.E desc[UR36][R16.64], R3 ;  /* 0x0000000310007986 */ /* 0x000fe2000c101924 */
[----:B------:R-:W-:Y:S05]  /*11740*/  EXIT ;  /* 0x000000000000794d */ /* 0x000fea0003800000 */
.L_x_1307:
[----:B------:R-:W-:Y:S01]  /*11750*/  STG.E.U16 desc[UR36][R16.64], R0 ;  /* 0x0000000010007986 */ /* 0x000fe2000c101524 */
[----:B------:R-:W-:Y:S05]  /*11760*/  EXIT ;  /* 0x000000000000794d */ /* 0x000fea0003800000 */
.L_x_1306:
        /* <DEDUP_REMOVED lines=8> */
[----:B------:R-:W-:Y:S01]  /*117f0*/  STG.E.64 desc[UR36][R16.64], R2 ;  /* 0x0000000210007986 */ /* 0x000fe2000c101b24 */
[----:B------:R-:W-:Y:S05]  /*11800*/  EXIT ;  /* 0x000000000000794d */ /* 0x000fea0003800000 */
.L_x_1309:
[----:B------:R-:W-:-:S05]  /*11810*/  HADD2.F32 R0, -RZ, R0.H0_H0 ;  /* 0x20000000ff007230 */ /* 0x000fca0000004100 */
[----:B------:R-:W-:-:S04]  /*11820*/  F2FP.F16.F32.PACK_AB R0, RZ, R0 ;  /* 0x00000000ff00723e */ /* 0x000fc800000000ff */
[----:B------:R-:W-:-:S05]  /*11830*/  PRMT R0, R0, 0x5410, RZ ;  /* 0x0000541000007816 */ /* 0x000fca00000000ff */
[----:B------:R-:W-:Y:S01]  /*11840*/  STG.E desc[UR36][R16.64], R0 ;  /* 0x0000000010007986 */ /* 0x000fe2000c101924 */
[----:B------:R-:W-:Y:S05]  /*11850*/  EXIT ;  /* 0x000000000000794d */ /* 0x000fea0003800000 */
.L_x_1308:
[----:B------:R-:W-:-:S05]  /*11860*/  HADD2.F32 R2, -RZ, R0.H0_H0 ;  /* 0x20000000ff027230 */ /* 0x000fca0000004100 */
[----:B------:R-:W-:-:S06]  /*11870*/  FMUL.FTZ R2, R2, 1 ;  /* 0x3f80000002027820 */ /* 0x000fcc0000410000 */
[----:B------:R-:W0:Y:S02]  /*11880*/  F2F.F64.F32 R2, R2 ;  /* 0x0000000200027310 */ /* 0x000e240000201800 */
[----:B0-----:R-:W-:Y:S01]  /*11890*/  STG.E.64 desc[UR36][R16.64], R2 ;  /* 0x0000000210007986 */ /* 0x001fe2000c101b24 */
[----:B------:R-:W-:Y:S05]  /*118a0*/  EXIT ;  /* 0x000000000000794d */ /* 0x000fea0003800000 */
.L_x_1299:
        /* <DEDUP_REMOVED lines=11> */
[----:B------:R-:W-:Y:S01]  /*11960*/  STG.E.U8 desc[UR36][R16.64], R3 ;  /* 0x0000000310007986 */ /* 0x000fe2000c101124 */
[----:B------:R-:W-:Y:S05]  /*11970*/  EXIT ;  /* 0x000000000000794d */ /* 0x000fea0003800000 */
.L_x_1312:
[----:B------:R-:W-:Y:S01]  /*11980*/  HADD2.F32 R0, -RZ, R0.H0_H0 ;  /* 0x20000000ff007230 */ /* 0x000fe20000004100 */
[----:B------:R-:W-:-:S04]  /*11990*/  CS2R R6, SRZ ;  /* 0x0000000000067805 */ /* 0x000fc8000001ff00 */
[----:B------:R-:W-:-:S04]  /*119a0*/  FMUL.FTZ R0, R0, 1 ;  /* 0x3f80000000007820 */ /* 0x000fc80000410000 */
[----:B------:R-:W0:Y:S02]  /*119b0*/  F2F.F64.F32 R4, R0 ;  /* 0x0000000000047310 */ /* 0x000e240000201800 */
[----:B0-----:R-:W-:Y:S01]  /*119c0*/  STG.E.128 desc[UR36][R16.64], R4 ;  /* 0x0000000410007986 */ /* 0x001fe2000c101d24 */
[----:B------:R-:W-:Y:S05]  /*119d0*/  EXIT ;  /* 0x000000000000794d */ /* 0x000fea0003800000 */
.L_x_1311:
        /* <DEDUP_REMOVED lines=21> */
.L_x_1316:
[----:B------:R-:W-:Y:S05]  /*11b30*/  BSYNC B0 ;  /* 0x0000000000007941 */ /* 0x000fea0003800000 */
.L_x_1315:
[----:B------:R-:W-:-:S05]  /*11b40*/  LOP3.LUT R3, R0, R3, RZ, 0xfc, !PT ;  /* 0x0000000300037212 */ /* 0x000fca00078efcff */
[----:B------:R-:W-:Y:S01]  /*11b50*/  STG.E.U8 desc[UR36][R16.64], R3 ;  /* 0x0000000310007986 */ /* 0x000fe2000c101124 */
[----:B------:R-:W-:Y:S05]  /*11b60*/  EXIT ;  /* 0x000000000000794d */ /* 0x000fea0003800000 */
.L_x_1314:
        /* <DEDUP_REMOVED lines=13> */
.L_x_1318:
[----:B------:R-:W-:Y:S01]  /*11c40*/  IMAD.MOV.U32 R0, RZ, RZ, 0x7f ;  /* 0x0000007fff007424 */ /* 0x000fe200078e00ff */
[----:B------:R-:W-:-:S04]  /*11c50*/  ISETP.GT.U32.AND P0, PT, R2, 0x7f800000, PT ;  /* 0x7f8000000200780c */ /* 0x000fc80003f04070 */
[----:B------:R-:W-:-:S09]  /*11c60*/  SEL R0, R0, 0x7c, P0 ;  /* 0x0000007c00007807 */ /* 0x000fd20000000000 */
.L_x_1319:
[----:B------:R-:W-:Y:S05]  /*11c70*/  BSYNC B0 ;  /* 0x0000000000007941 */ /* 0x000fea0003800000 */
.L_x_1317:
[----:B------:R-:W-:-:S04]  /*11c80*/  LOP3.LUT R2, R3, 0x80000000, RZ, 0xc0, !PT ;  /* 0x8000000003027812 */ /* 0x000fc800078ec0ff */
[----:B------:R-:W-:-:S04]  /*11c90*/  SHF.R.U32.HI R3, RZ, 0x18, R2 ;  /* 0x00000018ff037819 */ /* 0x000fc80000011602 */
[----:B------:R-:W-:-:S05]  /*11ca0*/  LOP3.LUT R3, R0, R3, RZ, 0xfc, !PT ;  /* 0x0000000300037212 */ /* 0x000fca00078efcff */
[----:B------:R-:W-:Y:S01]  /*11cb0*/  STG.E.U8 desc[UR36][R16.64], R3 ;  /* 0x0000000310007986 */ /* 0x000fe2000c101124 */
[----:B------:R-:W-:Y:S05]  /*11cc0*/  EXIT ;  /* 0x000000000000794d */ /* 0x000fea0003800000 */
.L_x_1313:
[----:B------:R-:W-:-:S05]  /*11cd0*/  HADD2.F32 R0, -RZ, R0.H0_H0 ;  /* 0x20000000ff007230 */ /* 0x000fca0000004100 */
[----:B------:R-:W-:-:S05]  /*11ce0*/  F2FP.BF16.F32.PACK_AB R0, RZ, R0 ;  /* 0x00000000ff00723e */ /* 0x000fca00000010ff */
[----:B------:R-:W-:Y:S01]  /*11cf0*/  STG.E.U16 desc[UR36][R16.64], R0 ;  /* 0x0000000010007986 */ /* 0x000fe2000c101524 */
[----:B------:R-:W-:Y:S05]  /*11d00*/  EXIT ;  /* 0x000000000000794d */ /* 0x000fea0003800000 */
.L_x_1310:
        /* <DEDUP_REMOVED lines=10> */
[----:B0-----:R-:W-:Y:S01]  /*11db0*/  STG.E.U16 desc[UR36][R16.64], R3 ;  /* 0x0000000310007986 */ /* 0x001fe2000c101524 */
[----:B------:R-:W-:Y:S05]  /*11dc0*/  EXIT ;  /* 0x000000000000794d */ /* 0x000fea0003800000 */
.L_x_1322:
        /* <DEDUP_REMOVED lines=17> */
.L_x_1325:
[----:B------:R-:W-:-:S04]  /*11ee0*/  LOP3.LUT R2, R3, 0x80000000, RZ, 0xc0, !PT ;  /* 0x8000000003027812 */ /* 0x000fc800078ec0ff */
[----:B------:R-:W-:-:S04]  /*11ef0*/  SHF.R.U32.HI R3, RZ, 0x18, R2 ;  /* 0x00000018ff037819 */ /* 0x000fc80000011602 */
[----:B------:R-:W-:-:S04]  /*11f00*/  LOP3.LUT R0, R0, R3, RZ, 0xfc, !PT ;  /* 0x0000000300007212 */ /* 0x000fc800078efcff */
[----:B------:R-:W-:-:S07]  /*11f10*/  PRMT R8, R0, 0x7610, R8 ;  /* 0x0000761000087816 */ /* 0x000fce0000000008 */
.L_x_1324:
[----:B------:R-:W-:Y:S05]  /*11f20*/  BSYNC B0 ;  /* 0x0000000000007941 */ /* 0x000fea0003800000 */
.L_x_1323:
[----:B------:R-:W-:Y:S01]  /*11f30*/  STG.E.U8 desc[UR36][R16.64], R8 ;  /* 0x0000000810007986 */ /* 0x000fe2000c101124 */
[----:B------:R-:W-:Y:S05]  /*11f40*/  EXIT ;  /* 0x000000000000794d */ /* 0x000fea0003800000 */
.L_x_1321:
        /* <DEDUP_REMOVED lines=17> */
.L_x_1328:
[----:B------:R-:W-:-:S04]  /*12060*/  LOP3.LUT R2, R3, 0x80000000, RZ, 0xc0, !PT ;  /* 0x8000000003027812 */ /* 0x000fc800078ec0ff */
[----:B------:R-:W-:-:S04]  /*12070*/  SHF.R.U32.HI R3, RZ, 0x18, R2 ;  /* 0x00000018ff037819 */ /* 0x000fc80000011602 */
[----:B------:R-:W-:-:S04]  /*12080*/  LOP3.LUT R0, R0, R3, RZ, 0xfc, !PT ;  /* 0x0000000300007212 */ /* 0x000fc800078efcff */
[----:B------:R-:W-:-:S07]  /*12090*/  PRMT R8, R0, 0x7610, R8 ;  /* 0x0000761000087816 */ /* 0x000fce0000000008 */
.L_x_1327:
[----:B------:R-:W-:Y:S05]  /*120a0*/  BSYNC B0 ;  /* 0x0000000000007941 */ /* 0x000fea0003800000 */
.L_x_1326:
[----:B------:R-:W-:Y:S01]  /*120b0*/  STG.E.U8 desc[UR36][R16.64], R8 ;  /* 0x0000000810007986 */ /* 0x000fe2000c101124 */
[----:B------:R-:W-:Y:S05]  /*120c0*/  EXIT ;  /* 0x000000000000794d */ /* 0x000fea0003800000 */
.L_x_1320:
        /* <DEDUP_REMOVED lines=22> */
.L_x_1303:
        /* <DEDUP_REMOVED lines=16> */
.L_x_1331:
[----:B------:R-:W-:Y:S05]  /*12330*/  EXIT ;  /* 0x000000000000794d */ /* 0x000fea0003800000 */
.L_x_1330:
[----:B------:R-:W-:-:S06]  /*12340*/  HADD2.F32 R2, -RZ, R0.H0_H0 ;  /* 0x20000000ff027230 */ /* 0x000fcc0000004100 */
[----:B------:R-:W0:Y:S02]  /*12350*/  F2I.U64.TRUNC R2, R2 ;  /* 0x0000000200027311 */ /* 0x000e24000020d800 */
[----:B0-----:R-:W-:Y:S01]  /*12360*/  STG.E.64 desc[UR36][R16.64], R2 ;  /* 0x0000000210007986 */ /* 0x001fe2000c101b24 */
[----:B------:R-:W-:Y:S05]  /*12370*/  EXIT ;  /* 0x000000000000794d */ /* 0x000fea0003800000 */
.L_x_1329:
[----:B------:R-:W-:-:S04]  /*12380*/  HADD2.F32 R0, -RZ, R0.H0_H0 ;  /* 0x20000000ff007230 */ /* 0x000fc80000004100 */
[----:B------:R-:W0:Y:S02]  /*12390*/  F2I.FTZ.U32.TRUNC.NTZ R3, R0 ;  /* 0x0000000000037305 */ /* 0x000e24000021f000 */
[----:B0-----:R-:W-:Y:S01]  /*123a0*/  STG.E desc[UR36][R16.64], R3 ;  /* 0x0000000310007986 */ /* 0x001fe2000c101924 */
[----:B------:R-:W-:Y:S05]  /*123b0*/  EXIT ;  /* 0x000000000000794d */ /* 0x000fea0003800000 */
.L_x_1332:
        /* <DEDUP_REMOVED lines=12> */
.L_x_12830:


//--------------------- .text._ZN2at6native27unrolled_elementwise_kernelIZZZNS0_26GeluBackwardCUDAKernelImplERNS_18TensorIteratorBaseENS0_8GeluTypeEENKUlvE0_clEvENKUlvE1_clEvEUlN3c104HalfES8_E_St5arrayIPcLm3EELi4E23TrivialOffsetCalculatorILi2EjESD_ILi1EjENS0_6memory12LoadWithCastILi2EEENSG_13StoreWithCastILi1EEEEEviT_T0_T2_T3_T4_T5_ --------------------------
	.section	.text._ZN2at6native27unrolled_elementwise_kernelIZZZNS0_26GeluBackwardCUDAKernelImplERNS_18TensorIteratorBaseENS0_8GeluTypeEENKUlvE0_clEvENKUlvE1_clEvEUlN3c104HalfES8_E_St5arrayIPcLm3EELi4E23TrivialOffsetCalculatorILi2EjESD_ILi1EjENS0_6memory12LoadWithCastILi2EEENSG_13StoreWithCastILi1EEEEEviT_T0_T2_T3_T4_T5_,"ax",@progbits
	.align	128
        .global         _ZN2at6native27unrolled_elementwise_kernelIZZZNS0_26GeluBackwardCUDAKernelImplERNS_18TensorIteratorBaseENS0_8GeluTypeEENKUlvE0_clEvENKUlvE1_clEvEUlN3c104HalfES8_E_St5arrayIPcLm3EELi4E23TrivialOffsetCalculatorILi2EjESD_ILi1EjENS0_6memory12LoadWithCastILi2EEENSG_13StoreWithCastILi1EEEEEviT_T0_T2_T3_T4_T5_
        .type           _ZN2at6native27unrolled_elementwise_kernelIZZZNS0_26GeluBackwardCUDAKernelImplERNS_18TensorIteratorBaseENS0_8GeluTypeEENKUlvE0_clEvENKUlvE1_clEvEUlN3c104HalfES8_E_St5arrayIPcLm3EELi4E23TrivialOffsetCalculatorILi2EjESD_ILi1EjENS0_6memory12LoadWithCastILi2EEENSG_13StoreWithCastILi1EEEEEviT_T0_T2_T3_T4_T5_,@function
        .size           _ZN2at6native27unrolled_elementwise_kernelIZZZNS0_26GeluBackwardCUDAKernelImplERNS_18TensorIteratorBaseENS0_8GeluTypeEENKUlvE0_clEvENKUlvE1_clEvEUlN3c104HalfES8_E_St5arrayIPcLm3EELi4E23TrivialOffsetCalculatorILi2EjESD_ILi1EjENS0_6memory12LoadWithCastILi2EEENSG_13StoreWithCastILi1EEEEEviT_T0_T2_T3_T4_T5_,(.L_x_12831 - _ZN2at6native27unrolled_elementwise_kernelIZZZNS0_26GeluBackwardCUDAKernelImplERNS_18TensorIteratorBaseENS0_8GeluTypeEENKUlvE0_clEvENKUlvE1_clEvEUlN3c104HalfES8_E_St5arrayIPcLm3EELi4E23TrivialOffsetCalculatorILi2EjESD_ILi1EjENS0_6memory12LoadWithCastILi2EEENSG_13StoreWithCastILi1EEEEEviT_T0_T2_T3_T4_T5_)
        .other          _ZN2at6native27unrolled_elementwise_kernelIZZZNS0_26GeluBackwardCUDAKernelImplERNS_18TensorIteratorBaseENS0_8GeluTypeEENKUlvE0_clEvENKUlvE1_clEvEUlN3c104HalfES8_E_St5arrayIPcLm3EELi4E23TrivialOffsetCalculatorILi2EjESD_ILi1EjENS0_6memory12LoadWithCastILi2EEENSG_13StoreWithCastILi1EEEEEviT_T0_T2_T3_T4_T5_,@"STO_CUDA_ENTRY STV_DEFAULT"
_ZN2at6native27unrolled_elementwise_kernelIZZZNS0_26GeluBackwardCUDAKernelImplERNS_18TensorIteratorBaseENS0_8GeluTypeEENKUlvE0_clEvENKUlvE1_clEvEUlN3c104HalfES8_E_St5arrayIPcLm3EELi4E23TrivialOffsetCalculatorILi2EjESD_ILi1EjENS0_6memory12LoadWithCastILi2EEENSG_13StoreWithCastILi1EEEEEviT_T0_T2_T3_T4_T5_:
.text._ZN2at6native27unrolled_elementwise_kernelIZZZNS0_26GeluBackwardCUDAKernelImplERNS_18TensorIteratorBaseENS0_8GeluTypeEENKUlvE0_clEvENKUlvE1_clEvEUlN3c104HalfES8_E_St5arrayIPcLm3EELi4E23TrivialOffsetCalculatorILi2EjESD_ILi1EjENS0_6memory12LoadWithCastILi2EEENSG_13StoreWithCastILi1EEEEEviT_T0_T2_T3_T4_T5_:
        /* <DEDUP_REMOVED lines=36> */
.L_x_1338:
[----:B------:R-:W2:Y:S02]  /*0240*/  LDG.E.U8 R4, desc[UR36][R4.64] ;  /* 0x0000002404047981 */ /* 0x000ea4000c1e1100 */
[----:B--2---:R-:W-:-:S04]  /*0250*/  I2FP.F32.U32 R0, R4 ;  /* 0x0000000400007245 */ /* 0x004fc80000201000 */
[----:B------:R-:W-:-:S04]  /*0260*/  F2FP.F16.F32.PACK_AB R0, RZ, R0 ;  /* 0x00000000ff00723e */ /* 0x000fc800000000ff */
[----:B------:R-:W-:Y:S01]  /*0270*/  PRMT R17, R0, 0x7610, R17 ;  /* 0x0000761000117816 */ /* 0x000fe20000000011 */
[----:B------:R-:W-:Y:S06]  /*0280*/  BRA `(.L_x_1340) ;  /* 0x0000000c00bc7947 */ /* 0x000fec0003800000 */
.L_x_1337:
        /* <DEDUP_REMOVED lines=11> */
.L_x_1342:
[----:B------:R-:W2:Y:S02]  /*0340*/  LDG.E R4, desc[UR36][R4.64] ;  /* 0x0000002404047981 */ /* 0x000ea4000c1e1900 */
[----:B--2---:R-:W-:-:S04]  /*0350*/  I2FP.F32.S32 R0, R4 ;  /* 0x0000000400007245 */ /* 0x004fc80000201400 */
[----:B------:R-:W-:-:S04]  /*0360*/  F2FP.F16.F32.PACK_AB R0, RZ, R0 ;  /* 0x00000000ff00723e */ /* 0x000fc800000000ff */
[----:B------:R-:W-:Y:S01]  /*0370*/  PRMT R17, R0, 0x7610, R17 ;  /* 0x0000761000117816 */ /* 0x000fe20000000011 */
[----:B------:R-:W-:Y:S06]  /*0380*/  BRA `(.L_x_1340) ;  /* 0x0000000c007c7947 */ /* 0x000fec0003800000 */
.L_x_1341:
[----:B------:R-:W2:Y:S02]  /*0390*/  LDG.E.U16 R4, desc[UR36][R4.64] ;  /* 0x0000002404047981 */ /* 0x000ea4000c1e1500 */
[----:B--2---:R-:W0:Y:S02]  /*03a0*/  I2F.S16 R0, R4 ;  /* 0x0000000400007306 */ /* 0x004e240000101400 */
[----:B0-----:R-:W-:-:S04]  /*03b0*/  F2FP.F16.F32.PACK_AB R0, RZ, R0 ;  /* 0x00000000ff00723e */ /* 0x001fc800000000ff */
[----:B------:R-:W-:Y:S01]  /*03c0*/  PRMT R17, R0, 0x7610, R17 ;  /* 0x0000761000117816 */ /* 0x000fe20000000011 */
[----:B------:R-:W-:Y:S06]  /*03d0*/  BRA `(.L_x_1340) ;  /* 0x0000000c00687947 */ /* 0x000fec0003800000 */
.L_x_1336:
        /* <DEDUP_REMOVED lines=9> */
.L_x_1344:
[----:B------:R1:W5:Y:S01]  /*0470*/  LDG.E.U16 R17, desc[UR36][R4.64] ;  /* 0x0000002404117981 */ /* 0x000362000c1e1500 */
[----:B------:R-:W-:Y:S05]  /*0480*/  BRA `(.L_x_1340) ;  /* 0x0000000c003c7947 */ /* 0x000fea0003800000 */
.L_x_1343:
        /* <DEDUP_REMOVED lines=9> */
.L_x_1346:
[----:B------:R0:W5:Y:S01]  /*0520*/  LDG.E.U16 R17, desc[UR36][R4.64] ;  /* 0x0000002404117981 */ /* 0x000162000c1e1500 */
[----:B------:R-:W-:Y:S05]  /*0530*/  BRA `(.L_x_1340) ;  /* 0x0000000c00107947 */ /* 0x000fea0003800000 */
.L_x_1345:
        /* <DEDUP_REMOVED lines=9> */
.L_x_1335:
        /* <DEDUP_REMOVED lines=14> */
.L_x_1349:
        /* <DEDUP_REMOVED lines=9> */
.L_x_1348:
        /* <DEDUP_REMOVED lines=28> */
.L_x_1351:
        /* <DEDUP_REMOVED lines=12> */
[----:B------:R-:W-:-:S04]  /*09c0*/  F2FP.F16.F32.PACK_AB R0, RZ, R0 ;  /* 0x00000000ff00723e */ /* 0x000fc800000000ff */
[----:B------:R-:W-:Y:S01]  /*09d0*/  PRMT R17, R0, 0x7610, R17 ;  /* 0x0000761000117816 */ /* 0x000fe20000000011 */
[----:B------:R-:W-:Y:S06]  /*09e0*/  BRA `(.L_x_1340) ;  /* 0x0000000400e47947 */ /* 0x000fec0003800000 */
.L_x_1350:
[----:B------:R-:W2:Y:S02]  /*09f0*/  LDG.E.U16 R0, desc[UR36][R4.64] ;  /* 0x0000002404007981 */ /* 0x000ea4000c1e1500 */
[----:B--2---:R-:W-:-:S05]  /*0a00*/  IMAD.U32 R0, R0, 0x10000, RZ ;  /* 0x0001000000007824 */ /* 0x004fca00078e00ff */
[----:B------:R-:W-:-:S04]  /*0a10*/  F2FP.F16.F32.PACK_AB R0, RZ, R0 ;  /* 0x00000000ff00723e */ /* 0x000fc800000000ff */
[----:B------:R-:W-:Y:S01]  /*0a20*/  PRMT R17, R0, 0x7610, R17 ;  /* 0x0000761000117816 */ /* 0x000fe20000000011 */
[----:B------:R-:W-:Y:S06]  /*0a30*/  BRA `(.L_x_1340) ;  /* 0x0000000400d07947 */ /* 0x000fec0003800000 */
.L_x_1347:
        /* <DEDUP_REMOVED lines=13> */
.L_x_1354:
        /* <DEDUP_REMOVED lines=21> */
.L_x_1358:
[----:B------:R-:W-:Y:S05]  /*0c60*/  BSYNC B1 ;  /* 0x0000000000017941 */ /* 0x000fea0003800000 */
.L_x_1357:
[----:B------:R-:W-:Y:S01]  /*0c70*/  LEA R5, R0, 0x3b800000, 0x17 ;  /* 0x3b80000000057811 */ /* 0x000fe200078eb8ff */
[----:B------:R-:W-:-:S05]  /*0c80*/  IMAD.SHL.U32 R0, R3, 0x100000, RZ ;  /* 0x0010000003007824 */ /* 0x000fca00078e00ff */
[----:B------:R-:W-:-:S07]  /*0c90*/  LOP3.LUT R0, R5, R0, R6, 0xfe, !PT ;  /* 0x0000000005007212 */ /* 0x000fce00078efe06 */
.L_x_1356:
[----:B------:R-:W-:Y:S05]  /*0ca0*/  BSYNC B0 ;  /* 0x0000000000007941 */ /* 0x000fea0003800000 */
.L_x_1355:
[----:B------:R-:W-:-:S04]  /*0cb0*/  F2FP.F16.F32.PACK_AB R0, RZ, R0 ;  /* 0x00000000ff00723e */ /* 0x000fc800000000ff */
[----:B------:R-:W-:Y:S01]  /*0cc0*/  PRMT R17, R0, 0x7610, R17 ;  /* 0x0000761000117816 */ /* 0x000fe20000000011 */
[----:B------:R-:W-:Y:S06]  /*0cd0*/  BRA `(.L_x_1340) ;  /* 0x0000000400287947 */ /* 0x000fec0003800000 */
.L_x_1353:
        /* <DEDUP_REMOVED lines=21> */
.L_x_1362:
[----:B------:R-:W-:Y:S05]  /*0e30*/  BSYNC B1 ;  /* 0x0000000000017941 */ /* 0x000fea0003800000 */
.L_x_1361:
[----:B------:R-:W-:Y:S01]  /*0e40*/  LEA R5, R0, 0x37800000, 0x17 ;  /* 0x3780000000057811 */ /* 0x000fe200078eb8ff */
[----:B------:R-:W-:-:S05]  /*0e50*/  IMAD.SHL.U32 R0, R3, 0x200000, RZ ;  /* 0x0020000003007824 */ /* 0x000fca00078e00ff */
[----:B------:R-:W-:-:S07]  /*0e60*/  LOP3.LUT R0, R5, R0, R6, 0xfe, !PT ;  /* 0x0000000005007212 */ /* 0x000fce00078efe06 */
.L_x_1360:
[----:B------:R-:W-:Y:S05]  /*0e70*/  BSYNC B0 ;  /* 0x0000000000007941 */ /* 0x000fea0003800000 */
.L_x_1359:
[----:B------:R-:W-:-:S04]  /*0e80*/  F2FP.F16.F32.PACK_AB R0, RZ, R0 ;  /* 0x00000000ff00723e */ /* 0x000fc800000000ff */
[----:B------:R-:W-:Y:S01]  /*0e90*/  PRMT R17, R0, 0x7610, R17 ;  /* 0x0000761000117816 */ /* 0x000fe20000000011 */
[----:B------:R-:W-:Y:S06]  /*0ea0*/  BRA `(.L_x_1340) ;  /* 0x0000000000b47947 */ /* 0x000fec0003800000 */
.L_x_1352:
        /* <DEDUP_REMOVED lines=14> */
.L_x_1366:
[----:B------:R-:W-:Y:S05]  /*0f90*/  BSYNC B0 ;  /* 0x0000000000007941 */ /* 0x000fea0003800000 */
.L_x_1365:
[----:B------:R-:W-:-:S04]  /*0fa0*/  F2FP.F16.F32.PACK_AB R0, RZ, R0 ;  /* 0x00000000ff00723e */ /* 0x000fc800000000ff */
[----:B------:R-:W-:Y:S01]  /*0fb0*/  PRMT R17, R0, 0x7610, R17 ;  /* 0x0000761000117816 */ /* 0x000fe20000000011 */
[----:B------:R-:W-:Y:S06]  /*0fc0*/  BRA `(.L_x_1340) ;  /* 0x00000000006c7947 */ /* 0x000fec0003800000 */
.L_x_1339:
        /* <DEDUP_REMOVED lines=16> */
.L_x_1367:
[----:B------:R-:W-:Y:S01]  /*10d0*/  PRMT R17, RZ, 0x7610, R17 ;  /* 0x00007610ff117816 */ /* 0x000fe20000000011 */
[----:B------:R-:W-:Y:S06]  /*10e0*/  BRA `(.L_x_1340) ;  /* 0x0000000000247947 */ /* 0x000fec0003800000 */
.L_x_1364:
[----:B------:R-:W2:Y:S02]  /*10f0*/  LDG.E.64 R4, desc[UR36][R4.64] ;  /* 0x0000002404047981 */ /* 0x000ea4000c1e1b00 */
[----:B--2---:R-:W0:Y:S02]  /*1100*/  I2F.U64 R0, R4 ;  /* 0x0000000400007312 */ /* 0x004e240000301000 */
[----:B0-----:R-:W-:-:S04]  /*1110*/  F2FP.F16.F32.PACK_AB R0, RZ, R0 ;  /* 0x00000000ff00723e */ /* 0x001fc800000000ff */
[----:B------:R-:W-:Y:S01]  /*1120*/  PRMT R17, R0, 0x7610, R17 ;  /* 0x0000761000117816 */ /* 0x000fe20000000011 */
[----:B------:R-:W-:Y:S06]  /*1130*/  BRA `(.L_x_1340) ;  /* 0x0000000000107947 */ /* 0x000fec0003800000 */
.L_x_1363:
[----:B------:R-:W2:Y:S02]  /*1140*/  LDG.E R4, desc[UR36][R4.64] ;  /* 0x0000002404047981 */ /* 0x000ea4000c1e1900 */
[----:B--2---:R-:W-:-:S04]  /*1150*/  I2FP.F32.U32 R0, R4 ;  /* 0x0000000400007245 */ /* 0x004fc80000201000 */
[----:B------:R-:W-:-:S04]  /*1160*/  F2FP.F16.F32.PACK_AB R0, RZ, R0 ;  /* 0x00000000ff00723e */ /* 0x000fc800000000ff */
[----:B------:R-:W-:-:S07]  /*1170*/  PRMT R17, R0, 0x7610, R17 ;  /* 0x0000761000117816 */ /* 0x000fce0000000011 */
.L_x_1340:
[----:B01----:R-:W0:Y:S01]  /*1180*/  LDC.64 R4, c[0x0][0x228] ;  /* 0x00008a00ff047b82 */ /* 0x003e220000000a00 */
        /* <DEDUP_REMOVED lines=20> */
.L_x_1371:
[----:B------:R-:W2:Y:S02]  /*12d0*/  LDG.E.U8 R4, desc[UR36][R4.64] ;  /* 0x0000002404047981 */ /* 0x000ea4000c1e1100 */
[----:B--2---:R-:W-:-:S04]  /*12e0*/  I2FP.F32.U32 R0, R4 ;  /* 0x0000000400007245 */ /* 0x004fc80000201000 */
[----:B------:R-:W-:-:S04]  /*12f0*/  F2FP.F16.F32.PACK_AB R0, RZ, R0 ;  /* 0x00000000ff00723e */ /* 0x000fc800000000ff */
[----:B------:R-:W-:Y:S01]  /*1300*/  PRMT R18, R0, 0x7610, R18 ;  /* 0x0000761000127816 */ /* 0x000fe20000000012 */
[----:B------:R-:W-:Y:S06]  /*1310*/  BRA `(.L_x_1373) ;  /* 0x0000000c00bc7947 */ /* 0x000fec0003800000 */
.L_x_1370:
        /* <DEDUP_REMOVED lines=11> */
.L_x_1375:
[----:B------:R-:W2:Y:S02]  /*13d0*/  LDG.E R4, desc[UR36][R4.64] ;  /* 0x0000002404047981 */ /* 0x000ea4000c1e1900 */
[----:B--2---:R-:W-:-:S04]  /*13e0*/  I2FP.F32.S32 R0, R4 ;  /* 0x0000000400007245 */ /* 0x004fc80000201400 */
[----:B------:R-:W-:-:S04]  /*13f0*/  F2FP.F16.F32.PACK_AB R0, RZ, R0 ;  /* 0x00000000ff00723e */ /* 0x000fc800000000ff */
[----:B------:R-:W-:Y:S01]  /*1400*/  PRMT R18, R0, 0x7610, R18 ;  /* 0x0000761000127816 */ /* 0x000fe20000000012 */
[----:B------:R-:W-:Y:S06]  /*1410*/  BRA `(.L_x_1373) ;  /* 0x0000000c007c7947 */ /* 0x000fec0003800000 */
.L_x_1374:
[----:B------:R-:W2:Y:S02]  /*1420*/  LDG.E.U16 R4, desc[UR36][R4.64] ;  /* 0x0000002404047981 */ /* 0x000ea4000c1e1500 */
[----:B--2---:R-:W0:Y:S02]  /*1430*/  I2F.S16 R0, R4 ;  /* 0x0000000400007306 */ /* 0x004e240000101400 */
[----:B0-----:R-:W-:-:S04]  /*1440*/  F2FP.F16.F32.PACK_AB R0, RZ, R0 ;  /* 0x00000000ff00723e */ /* 0x001fc800000000ff */
[----:B------:R-:W-:Y:S01]  /*1450*/  PRMT R18, R0, 0x7610, R18 ;  /* 0x0000761000127816 */ /* 0x000fe20000000012 */
[----:B------:R-:W-:Y:S06]  /*1460*/  BRA `(.L_x_1373) ;  /* 0x0000000c00687947 */ /* 0x000fec0003800000 */
.L_x_1369:
        /* <DEDUP_REMOVED lines=9> */
.L_x_1377:
[----:B------:R1:W5:Y:S01]  /*1500*/  LDG.E.U16 R18, desc[UR36][R4.64] ;  /* 0x0000002404127981 */ /* 0x000362000c1e1500 */
[----:B------:R-:W-:Y:S05]  /*1510*/  BRA `(.L_x_1373) ;  /* 0x0000000c003c7947 */ /* 0x000fea0003800000 */
.L_x_1376:
        /* <DEDUP_REMOVED lines=9> */
.L_x_1379:
[----:B------:R0:W5:Y:S01]  /*15b0*/  LDG.E.U16 R18, desc[UR36][R4.64] ;  /* 0x0000002404127981 */ /* 0x000162000c1e1500 */
[----:B------:R-:W-:Y:S05]  /*15c0*/  BRA `(.L_x_1373) ;  /* 0x0000000c00107947 */ /* 0x000fea0003800000 */
.L_x_1378:
        /* <DEDUP_REMOVED lines=9> */
.L_x_1368:
        /* <DEDUP_REMOVED lines=14> */
.L_x_1382:
        /* <DEDUP_REMOVED lines=9> */
.L_x_1381:
        /* <DEDUP_REMOVED lines=28> */
.L_x_1384:
        /* <DEDUP_REMOVED lines=15> */
.L_x_1383:
[----:B------:R-:W2:Y:S02]  /*1a80*/  LDG.E.U16 R0, desc[UR36][R4.64] ;  /* 0x0000002404007981 */ /* 0x000ea4000c1e1500 */
[----:B--2---:R-:W-:-:S05]  /*1a90*/  IMAD.U32 R0, R0, 0x10000, RZ ;  /* 0x0001000000007824 */ /* 0x004fca00078e00ff */
[----:B------:R-:W-:-:S04]  /*1aa0*/  F2FP.F16.F32.PACK_AB R0, RZ, R0 ;  /* 0x00000000ff00723e */ /* 0x000fc800000000ff */
[----:B------:R-:W-:Y:S01]  /*1ab0*/  PRMT R18, R0, 0x7610, R18 ;  /* 0x0000761000127816 */ /* 0x000fe20000000012 */
[----:B------:R-:W-:Y:S06]  /*1ac0*/  BRA `(.L_x_1373) ;  /* 0x0000000400d07947 */ /* 0x000fec0003800000 */
.L_x_1380:
        /* <DEDUP_REMOVED lines=13> */
.L_x_1387:
        /* <DEDUP_REMOVED lines=21> */
.L_x_1391:
[----:B------:R-:W-:Y:S05]  /*1cf0*/  BSYNC B1 ;  /* 0x0000000000017941 */ /* 0x000fea0003800000 */
.L_x_1390:
[----:B------:R-:W-:Y:S01]  /*1d00*/  LEA R5, R0, 0x3b800000, 0x17 ;  /* 0x3b80000000057811 */ /* 0x000fe200078eb8ff */
[----:B------:R-:W-:-:S05]  /*1d10*/  IMAD.SHL.U32 R0, R3, 0x100000, RZ ;  /* 0x0010000003007824 */ /* 0x000fca00078e00ff */
[----:B------:R-:W-:-:S07]  /*1d20*/  LOP3.LUT R0, R5, R0, R6, 0xfe, !PT ;  /* 0x0000000005007212 */ /* 0x000fce00078efe06 */
.L_x_1389:
[----:B------:R-:W-:Y:S05]  /*1d30*/  BSYNC B0 ;  /* 0x0000000000007941 */ /* 0x000fea0003800000 */
.L_x_1388:
[----:B------:R-:W-:-:S04]  /*1d40*/  F2FP.F16.F32.PACK_AB R0, RZ, R0 ;  /* 0x00000000ff00723e */ /* 0x000fc800000000ff */
[----:B------:R-:W-:Y:S01]  /*1d50*/  PRMT R18, R0, 0x7610, R18 ;  /* 0x0000761000127816 */ /* 0x000fe20000000012 */
[----:B------:R-:W-:Y:S06]  /*1d60*/  BRA `(.L_x_1373) ;  /* 0x0000000400287947 */ /* 0x000fec0003800000 */
.L_x_1386:
        /* <DEDUP_REMOVED lines=21> */
.L_x_1395:
[----:B------:R-:W-:Y:S05]  /*1ec0*/  BSYNC B1 ;  /* 0x0000000000017941 */ /* 0x000fea0003800000 */
.L_x_1394:
[----:B------:R-:W-:Y:S01]  /*1ed0*/  LEA R5, R0, 0x37800000, 0x17 ;  /* 0x3780000000057811 */ /* 0x000fe200078eb8ff */
[----:B------:R-:W-:-:S05]  /*1ee0*/  IMAD.SHL.U32 R0, R3, 0x200000, RZ ;  /* 0x0020000003007824 */ /* 0x000fca00078e00ff */
[----:B------:R-:W-:-:S07]  /*1ef0*/  LOP3.LUT R0, R5, R0, R6, 0xfe, !PT ;  /* 0x0000000005007212 */ /* 0x000fce00078efe06 */
.L_x_1393:
[----:B------:R-:W-:Y:S05]  /*1f00*/  BSYNC B0 ;  /* 0x0000000000007941 */ /* 0x000fea0003800000 */
.L_x_1392:
[----:B------:R-:W-:-:S04]  /*1f10*/  F2FP.F16.F32.PACK_AB R0, RZ, R0 ;  /* 0x00000000ff00723e */ /* 0x000fc800000000ff */
[----:B------:R-:W-:Y:S01]  /*1f20*/  PRMT R18, R0, 0x7610, R18 ;  /* 0x0000761000127816 */ /* 0x000fe20000000012 */
[----:B------:R-:W-:Y:S06]  /*1f30*/  BRA `(.L_x_1373) ;  /* 0x0000000000b47947 */ /* 0x000fec0003800000 */
.L_x_1385:
        /* <DEDUP_REMOVED lines=14> */
.L_x_1399:
[----:B------:R-:W-:Y:S05]  /*2020*/  BSYNC B0 ;  /* 0x0000000000007941 */ /* 0x000fea0003800000 */
.L_x_1398:
[----:B------:R-:W-:-:S04]  /*2030*/  F2FP.F16.F32.PACK_AB R0, RZ, R0 ;  /* 0x00000000ff00723e */ /* 0x000fc800000000ff */
[----:B------:R-:W-:Y:S01]  /*2040*/  PRMT R18, R0, 0x7610, R18 ;  /* 0x0000761000127816 */ /* 0x000fe20000000012 */
[----:B------:R-:W-:Y:S06]  /*2050*/  BRA `(.L_x_1373) ;  /* 0x00000000006c7947 */ /* 0x000fec0003800000 */
.L_x_1372:
        /* <DEDUP_REMOVED lines=16> */
.L_x_1400:
[----:B------:R-:W-:Y:S01]  /*2160*/  PRMT R18, RZ, 0x7610, R18 ;  /* 0x00007610ff127816 */ /* 0x000fe20000000012 */
[----:B------:R-:W-:Y:S06]  /*2170*/  BRA `(.L_x_1373) ;  /* 0x0000000000247947 */ /* 0x000fec0003800000 */
.L_x_1397:
[----:B------:R-:W2:Y:S02]  /*2180*/  LDG.E.64 R4, desc[UR36][R4.64] ;  /* 0x0000002404047981 */ /* 0x000ea4000c1e1b00 */
[----:B--2---:R-:W0:Y:S02]  /*2190*/  I2F.U64 R0, R4 ;  /* 0x0000000400007312 */ /* 0x004e240000301000 */
[----:B0-----:R-:W-:-:S04]  /*21a0*/  F2FP.F16.F32.PACK_AB R0, RZ, R0 ;  /* 0x00000000ff00723e */ /* 0x001fc800000000ff */
[----:B------:R-:W-:Y:S01]  /*21b0*/  PRMT R18, R0, 0x7610, R18 ;  /* 0x0000761000127816 */ /* 0x000fe20000000012 */
[----:B------:R-:W-:Y:S06]  /*21c0*/  BRA `(.L_x_1373) ;  /* 0x0000000000107947 */ /* 0x000fec0003800000 */
.L_x_1396:
[----:B------:R-:W2:Y:S02]  /*21d0*/  LDG.E R4, desc[UR36][R4.64] ;  /* 0x0000002404047981 */ /* 0x000ea4000c1e1900 */
[----:B--2---:R-:W-:-:S04]  /*21e0*/  I2FP.F32.U32 R0, R4 ;  /* 0x0000000400007245 */ /* 0x004fc80000201000 */
[----:B------:R-:W-:-:S04]  /*21f0*/  F2FP.F16.F32.PACK_AB R0, RZ, R0 ;  /* 0x00000000ff00723e */ /* 0x000fc800000000ff */
[----:B------:R-:W-:-:S07]  /*2200*/  PRMT R18, R0, 0x7610, R18 ;  /* 0x0000761000127816 */ /* 0x000fce0000000012 */
.L_x_1373:
[----:B------:R-:W-:-:S07]  /*2210*/  VIADD R27, R27, 0x80 ;  /* 0x000000801b1b7836 */ /* 0x000fce0000000000 */
.L_x_1334:
[----:B------:R-:W-:Y:S05]  /*2220*/  BSYNC B6 ;  /* 0x0000000000067941 */ /* 0x000fea0003800000 */
.L_x_1333:
[----:B------:R-:W-:Y:S01]  /*2230*/  ISETP.GE.AND P0, PT, R27, R28, PT ;  /* 0x0000001c1b00720c */ /* 0x000fe20003f06270 */
[----:B------:R-:W-:Y:S01]  /*2240*/  BSSY B6, `(.L_x_1401) ;  /* 0x0000218000067945 */ /* 0x000fe20003800000 */
[----:B------:R-:W-:-:S11]  /*2250*/  PRMT R19, RZ, 0x7610, R19 ;  /* 0x00007610ff137816 */ /* 0x000fd60000000013 */
[----:B------:R-:W-:Y:S05]  /*2260*/  @P0 BRA `(.L_x_1402) ;  /* 0x0000002000540947 */ /* 0x000fea0003800000 */
[----:B01----:R-:W0:Y:S01]  /*2270*/  LDC.64 R4, c[0x0][0x220] ;  /* 0x00008800ff047b82 */ /* 0x003e220000000a00 */
        /* <DEDUP_REMOVED lines=21> */
.L_x_1406:
[----:B------:R-:W2:Y:S02]  /*23d0*/  LDG.E.U8 R4, desc[UR36][R4.64] ;  /* 0x0000002404047981 */ /* 0x000ea4000c1e1100 */
[----:B--2---:R-:W-:-:S04]  /*23e0*/  I2FP.F32.U32 R0, R4 ;  /* 0x0000000400007245 */ /* 0x004fc80000201000 */
[----:B------:R-:W-:-:S04]  /*23f0*/  F2FP.F16.F32.PACK_AB R0, RZ, R0 ;  /* 0x00000000ff00723e */ /* 0x000fc800000000ff */
[----:B------:R-:W-:Y:S01]  /*2400*/  PRMT R16, R0, 0x7610, R16 ;  /* 0x0000761000107816 */ /* 0x000fe20000000010 */
[----:B------:R-:W-:Y:S06]  /*2410*/  BRA `(.L_x_1408) ;  /* 0x0000000c00c07947 */ /* 0x000fec0003800000 */
.L_x_1405:
        /* <DEDUP_REMOVED lines=11> */
.L_x_1410:
[----:B------:R-:W2:Y:S02]  /*24d0*/  LDG.E R4, desc[UR36][R4.64] ;  /* 0x0000002404047981 */ /* 0x000ea4000c1e1900 */
[----:B--2---:R-:W-:-:S04]  /*24e0*/  I2FP.F32.S32 R0, R4 ;  /* 0x0000000400007245 */ /* 0x004fc80000201400 */
[----:B------:R-:W-:-:S04]  /*24f0*/  F2FP.F16.F32.PACK_AB R0, RZ, R0 ;  /* 0x00000000ff00723e */ /* 0x000fc800000000ff */
[----:B------:R-:W-:Y:S01]  /*2500*/  PRMT R16, R0, 0x7610, R16 ;  /* 0x0000761000107816 */ /* 0x000fe20000000010 */
[----:B------:R-:W-:Y:S06]  /*2510*/  BRA `(.L_x_1408) ;  /* 0x0000000c00807947 */ /* 0x000fec0003800000 */
.L_x_1409:
[----:B------:R-:W2:Y:S02]  /*2520*/  LDG.E.U16 R4, desc[UR36][R4.64] ;  /* 0x0000002404047981 */ /* 0x000ea4000c1e1500 */
[----:B--2---:R-:W0:Y:S02]  /*2530*/  I2F.S16 R0, R4 ;  /* 0x0000000400007306 */ /* 0x004e240000101400 */
[----:B0-----:R-:W-:-:S04]  /*2540*/  F2FP.F16.F32.PACK_AB R0, RZ, R0 ;  /* 0x00000000ff00723e */ /* 0x001fc800000000ff */
[----:B------:R-:W-:Y:S01]  /*2550*/  PRMT R16, R0, 0x7610, R16 ;  /* 0x0000761000107816 */ /* 0x000fe20000000010 */
[----:B------:R-:W-:Y:S06]  /*2560*/  BRA `(.L_x_1408) ;  /* 0x0000000c006c7947 */ /* 0x000fec0003800000 */
.L_x_1404:
        /* <DEDUP_REMOVED lines=9> */
.L_x_1412:
[----:B------:R1:W5:Y:S01]  /*2600*/  LDG.E.U16 R16, desc[UR36][R4.64] ;  /* 0x0000002404107981 */ /* 0x000362000c1e1500 */
[----:B------:R-:W-:Y:S05]  /*2610*/  BRA `(.L_x_1408) ;  /* 0x0000000c00407947 */ /* 0x000fea0003800000 */
.L_x_1411:
        /* <DEDUP_REMOVED lines=9> */
.L_x_1414:
[----:B------:R0:W5:Y:S01]  /*26b0*/  LDG.E.U16 R16, desc[UR36][R4.64] ;  /* 0x0000002404107981 */ /* 0x000162000c1e1500 */
[----:B------:R-:W-:Y:S05]  /*26c0*/  BRA `(.L_x_1408) ;  /* 0x0000000c00147947 */ /* 0x000fea0003800000 */
.L_x_1413:
        /* <DEDUP_REMOVED lines=9> */
.L_x_1403:
        /* <DEDUP_REMOVED lines=14> */
.L_x_1417:
        /* <DEDUP_REMOVED lines=9> */
.L_x_1416:
        /* <DEDUP_REMOVED lines=28> */
.L_x_1419:
        /* <DEDUP_REMOVED lines=16> */
.L_x_1418:
[----:B------:R-:W2:Y:S02]  /*2b90*/  LDG.E.U16 R0, desc[UR36][R4.64] ;  /* 0x0000002404007981 */ /* 0x000ea4000c1e1500 */
[----:B--2---:R-:W-:-:S05]  /*2ba0*/  IMAD.U32 R0, R0, 0x10000, RZ ;  /* 0x0001000000007824 */ /* 0x004fca00078e00ff */
[----:B------:R-:W-:-:S04]  /*2bb0*/  F2FP.F16.F32.PACK_AB R0, RZ, R0 ;  /* 0x00000000ff00723e */ /* 0x000fc800000000ff */
[----:B------:R-:W-:Y:S01]  /*2bc0*/  PRMT R16, R0, 0x7610, R16 ;  /* 0x0000761000107816 */ /* 0x000fe20000000010 */
[----:B------:R-:W-:Y:S06]  /*2bd0*/  BRA `(.L_x_1408) ;  /* 0x0000000400d07947 */ /* 0x000fec0003800000 */
.L_x_1415:
        /* <DEDUP_REMOVED lines=13> */
.L_x_1422:
        /* <DEDUP_REMOVED lines=21> */
.L_x_1426:
[----:B------:R-:W-:Y:S05]  /*2e00*/  BSYNC B1 ;  /* 0x0000000000017941 */ /* 0x000fea0003800000 */
.L_x_1425:
[----:B------:R-:W-:Y:S01]  /*2e10*/  LEA R5, R0, 0x3b800000, 0x17 ;  /* 0x3b80000000057811 */ /* 0x000fe200078eb8ff */
[----:B------:R-:W-:-:S05]  /*2e20*/  IMAD.SHL.U32 R0, R3, 0x100000, RZ ;  /* 0x0010000003007824 */ /* 0x000fca00078e00ff */
[----:B------:R-:W-:-:S07]  /*2e30*/  LOP3.LUT R0, R5, R0, R6, 0xfe, !PT ;  /* 0x0000000005007212 */ /* 0x000fce00078efe06 */
.L_x_1424:
[----:B------:R-:W-:Y:S05]  /*2e40*/  BSYNC B0 ;  /* 0x0000000000007941 */ /* 0x000fea0003800000 */
.L_x_1423:
[----:B------:R-:W-:-:S04]  /*2e50*/  F2FP.F16.F32.PACK_AB R0, RZ, R0 ;  /* 0x00000000ff00723e */ /* 0x000fc800000000ff */
[----:B------:R-:W-:Y:S01]  /*2e60*/  PRMT R16, R0, 0x7610, R16 ;  /* 0x0000761000107816 */ /* 0x000fe20000000010 */
[----:B------:R-:W-:Y:S06]  /*2e70*/  BRA `(.L_x_1408) ;  /* 0x0000000400287947 */ /* 0x000fec0003800000 */
.L_x_1421:
        /* <DEDUP_REMOVED lines=21> */
.L_x_1430:
[----:B------:R-:W-:Y:S05]  /*2fd0*/  BSYNC B1 ;  /* 0x0000000000017941 */ /* 0x000fea0003800000 */
.L_x_1429:
[----:B------:R-:W-:Y:S01]  /*2fe0*/  LEA R5, R0, 0x37800000, 0x17 ;  /* 0x3780000000057811 */ /* 0x000fe200078eb8ff */
[----:B------:R-:W-:-:S05]  /*2ff0*/  IMAD.SHL.U32 R0, R3, 0x200000, RZ ;  /* 0x0020000003007824 */ /* 0x000fca00078e00ff */
[----:B------:R-:W-:-:S07]  /*3000*/  LOP3.LUT R0, R5, R0, R6, 0xfe, !PT ;  /* 0x0000000005007212 */ /* 0x000fce00078efe06 */
.L_x_1428:
[----:B------:R-:W-:Y:S05]  /*3010*/  BSYNC B0 ;  /* 0x0000000000007941 */ /* 0x000fea0003800000 */
.L_x_1427:
[----:B------:R-:W-:-:S04]  /*3020*/  F2FP.F16.F32.PACK_AB R0, RZ, R0 ;  /* 0x00000000ff00723e */ /* 0x000fc800000000ff */
[----:B------:R-:W-:Y:S01]  /*3030*/  PRMT R16, R0, 0x7610, R16 ;  /* 0x0000761000107816 */ /* 0x000fe20000000010 */
[----:B------:R-:W-:Y:S06]  /*3040*/  BRA `(.L_x_1408) ;  /* 0x0000000000b47947 */ /* 0x000fec0003800000 */
.L_x_1420:
        /* <DEDUP_REMOVED lines=14> */
.L_x_1434:
[----:B------:R-:W-:Y:S05]  /*3130*/  BSYNC B0 ;  /* 0x0000000000007941 */ /* 0x000fea0003800000 */
.L_x_1433:
[----:B------:R-:W-:-:S04]  /*3140*/  F2FP.F16.F32.PACK_AB R0, RZ, R0 ;  /* 0x00000000ff00723e */ /* 0x000fc800000000ff */
[----:B------:R-:W-:Y:S01]  /*3150*/  PRMT R16, R0, 0x7610, R16 ;  /* 0x0000761000107816 */ /* 0x000fe20000000010 */
[----:B------:R-:W-:Y:S06]  /*3160*/  BRA `(.L_x_1408) ;  /* 0x00000000006c7947 */ /* 0x000fec0003800000 */
.L_x_1407:
        /* <DEDUP_REMOVED lines=16> */
.L_x_1435:
[----:B------:R-:W-:Y:S01]  /*3270*/  PRMT R16, RZ, 0x7610, R16 ;  /* 0x00007610ff107816 */ /* 0x000fe20000000010 */
[----:B------:R-:W-:Y:S06]  /*3280*/  BRA `(.L_x_1408) ;  /* 0x0000000000247947 */ /* 0x000fec0003800000 */
.L_x_1432:
[----:B------:R-:W2:Y:S02]  /*3290*/  LDG.E.64 R4, desc[UR36][R4.64] ;  /* 0x0000002404047981 */ /* 0x000ea4000c1e1b00 */
[----:B--2---:R-:W0:Y:S02]  /*32a0*/  I2F.U64 R0, R4 ;  /* 0x0000000400007312 */ /* 0x004e240000301000 */
[----:B0-----:R-:W-:-:S04]  /*32b0*/  F2FP.F16.F32.PACK_AB R0, RZ, R0 ;  /* 0x00000000ff00723e */ /* 0x001fc800000000ff */
[----:B------:R-:W-:Y:S01]  /*32c0*/  PRMT R16, R0, 0x7610, R16 ;  /* 0x0000761000107816 */ /* 0x000fe20000000010 */
[----:B------:R-:W-:Y:S06]  /*32d0*/  BRA `(.L_x_1408) ;  /* 0x0000000000107947 */ /* 0x000fec0003800000 */
.L_x_1431:
[----:B------:R-:W2:Y:S02]  /*32e0*/  LDG.E R4, desc[UR36][R4.64] ;  /* 0x0000002404047981 */ /* 0x000ea4000c1e1900 */
[----:B--2---:R-:W-:-:S04]  /*32f0*/  I2FP.F32.U32 R0, R4 ;  /* 0x0000000400007245 */ /* 0x004fc80000201000 */
[----:B------:R-:W-:-:S04]  /*3300*/  F2FP.F16.F32.PACK_AB R0, RZ, R0 ;  /* 0x00000000ff00723e */ /* 0x000fc800000000ff */
[----:B------:R-:W-:-:S07]  /*3310*/  PRMT R16, R0, 0x7610, R16 ;  /* 0x0000761000107816 */ /* 0x000fce0000000010 */
.L_x_1408:
        /* <DEDUP_REMOVED lines=21> */
.L_x_1439:
[----:B------:R-:W2:Y:S02]  /*3470*/  LDG.E.U8 R4, desc[UR36][R4.64] ;  /* 0x0000002404047981 */ /* 0x000ea4000c1e1100 */
[----:B--2---:R-:W-:-:S04]  /*3480*/  I2FP.F32.U32 R0, R4 ;  /* 0x0000000400007245 */ /* 0x004fc80000201000 */
[----:B------:R-:W-:-:S04]  /*3490*/  F2FP.F16.F32.PACK_AB R0, RZ, R0 ;  /* 0x00000000ff00723e */ /* 0x000fc800000000ff */
[----:B------:R-:W-:Y:S01]  /*34a0*/  PRMT R19, R0, 0x7610, R19 ;  /* 0x0000761000137816 */ /* 0x000fe20000000013 */
[----:B------:R-:W-:Y:S06]  /*34b0*/  BRA `(.L_x_1441) ;  /* 0x0000000c00bc7947 */ /* 0x000fec0003800000 */
.L_x_1438:
        /* <DEDUP_REMOVED lines=11> */
.L_x_1443:
[----:B------:R-:W2:Y:S02]  /*3570*/  LDG.E R4, desc[UR36][R4.64] ;  /* 0x0000002404047981 */ /* 0x000ea4000c1e1900 */
[----:B--2---:R-:W-:-:S04]  /*3580*/  I2FP.F32.S32 R0, R4 ;  /* 0x0000000400007245 */ /* 0x004fc80000201400 */
[----:B------:R-:W-:-:S04]  /*3590*/  F2FP.F16.F32.PACK_AB R0, RZ, R0 ;  /* 0x00000000ff00723e */ /* 0x000fc800000000ff */
[----:B------:R-:W-:Y:S01]  /*35a0*/  PRMT R19, R0, 0x7610, R19 ;  /* 0x0000761000137816 */ /* 0x000fe20000000013 */
[----:B------:R-:W-:Y:S06]  /*35b0*/  BRA `(.L_x_1441) ;  /* 0x0000000c007c7947 */ /* 0x000fec0003800000 */
.L_x_1442:
[----:B------:R-:W2:Y:S02]  /*35c0*/  LDG.E.U16 R4, desc[UR36][R4.64] ;  /* 0x0000002404047981 */ /* 0x000ea4000c1e1500 */
[----:B--2---:R-:W0:Y:S02]  /*35d0*/  I2F.S16 R0, R4 ;  /* 0x0000000400007306 */ /* 0x004e240000101400 */
[----:B0-----:R-:W-:-:S04]  /*35e0*/  F2FP.F16.F32.PACK_AB R0, RZ, R0 ;  /* 0x00000000ff00723e */ /* 0x001fc800000000ff */
[----:B------:R-:W-:Y:S01]  /*35f0*/  PRMT R19, R0, 0x7610, R19 ;  /* 0x0000761000137816 */ /* 0x000fe20000000013 */
[----:B------:R-:W-:Y:S06]  /*3600*/  BRA `(.L_x_1441) ;  /* 0x0000000c00687947 */ /* 0x000fec0003800000 */
.L_x_1437:
        /* <DEDUP_REMOVED lines=9> */
.L_x_1445:
[----:B------:R1:W5:Y:S01]  /*36a0*/  LDG.E.U16 R19, desc[UR36][R4.64] ;  /* 0x0000002404137981 */ /* 0x000362000c1e1500 */
[----:B------:R-:W-:Y:S05]  /*36b0*/  BRA `(.L_x_1441) ;  /* 0x0000000c003c7947 */ /* 0x000fea0003800000 */
.L_x_1444:
        /* <DEDUP_REMOVED lines=9> */
.L_x_1447:
[----:B------:R0:W5:Y:S01]  /*3750*/  LDG.E.U16 R19, desc[UR36][R4.64] ;  /* 0x0000002404137981 */ /* 0x000162000c1e1500 */
[----:B------:R-:W-:Y:S05]  /*3760*/  BRA `(.L_x_1441) ;  /* 0x0000000c00107947 */ /* 0x000fea0003800000 */
.L_x_1446:
        /* <DEDUP_REMOVED lines=9> */
.L_x_1436:
        /* <DEDUP_REMOVED lines=14> */
.L_x_1450:
        /* <DEDUP_REMOVED lines=9> */
.L_x_1449:
        /* <DEDUP_REMOVED lines=28> */
.L_x_1452:
        /* <DEDUP_REMOVED lines=15> */
.L_x_1451:
[----:B------:R-:W2:Y:S02]  /*3c20*/  LDG.E.U16 R0, desc[UR36][R4.64] ;  /* 0x0000002404007981 */ /* 0x000ea4000c1e1500 */
[----:B--2---:R-:W-:-:S05]  /*3c30*/  IMAD.U32 R0, R0, 0x10000, RZ ;  /* 0x0001000000007824 */ /* 0x004fca00078e00ff */
[----:B------:R-:W-:-:S04]  /*3c40*/  F2FP.F16.F32.PACK_AB R0, RZ, R0 ;  /* 0x00000000ff00723e */ /* 0x000fc800000000ff */
[----:B------:R-:W-:Y:S01]  /*3c50*/  PRMT R19, R0, 0x7610, R19 ;  /* 0x0000761000137816 */ /* 0x000fe20000000013 */
[----:B------:R-:W-:Y:S06]  /*3c60*/  BRA `(.L_x_1441) ;  /* 0x0000000400d07947 */ /* 0x000fec0003800000 */
.L_x_1448:
        /* <DEDUP_REMOVED lines=13> */
.L_x_1455:
        /* <DEDUP_REMOVED lines=21> */
.L_x_1459:
[----:B------:R-:W-:Y:S05]  /*3e90*/  BSYNC B1 ;  /* 0x0000000000017941 */ /* 0x000fea0003800000 */
.L_x_1458:
[----:B------:R-:W-:Y:S01]  /*3ea0*/  LEA R5, R0, 0x3b800000, 0x17 ;  /* 0x3b80000000057811 */ /* 0x000fe200078eb8ff */
[----:B------:R-:W-:-:S05]  /*3eb0*/  IMAD.SHL.U32 R0, R3, 0x100000, RZ ;  /* 0x0010000003007824 */ /* 0x000fca00078e00ff */
[----:B------:R-:W-:-:S07]  /*3ec0*/  LOP3.LUT R0, R5, R0, R6, 0xfe, !PT ;  /* 0x0000000005007212 */ /* 0x000fce00078efe06 */
.L_x_1457:
[----:B------:R-:W-:Y:S05]  /*3ed0*/  BSYNC B0 ;  /* 0x0000000000007941 */ /* 0x000fea0003800000 */
.L_x_1456:
[----:B------:R-:W-:-:S04]  /*3ee0*/  F2FP.F16.F32.PACK_AB R0, RZ, R0 ;  /* 0x00000000ff00723e */ /* 0x000fc800000000ff */
[----:B------:R-:W-:Y:S01]  /*3ef0*/  PRMT R19, R0, 0x7610, R19 ;  /* 0x0000761000137816 */ /* 0x000fe20000000013 */
[----:B------:R-:W-:Y:S06]  /*3f00*/  BRA `(.L_x_1441) ;  /* 0x0000000400287947 */ /* 0x000fec0003800000 */
.L_x_1454:
        /* <DEDUP_REMOVED lines=21> */
.L_x_1463:
[----:B------:R-:W-:Y:S05]  /*4060*/  BSYNC B1 ;  /* 0x0000000000017941 */ /* 0x000fea0003800000 */
.L_x_1462:
[----:B------:R-:W-:Y:S01]  /*4070*/  LEA R5, R0, 0x37800000, 0x17 ;  /* 0x3780000000057811 */ /* 0x000fe200078eb8ff */
[----:B------:R-:W-:-:S05]  /*4080*/  IMAD.SHL.U32 R0, R3, 0x200000, RZ ;  /* 0x0020000003007824 */ /* 0x000fca00078e00ff */
[----:B------:R-:W-:-:S07]  /*4090*/  LOP3.LUT R0, R5, R0, R6, 0xfe, !PT ;  /* 0x0000000005007212 */ /* 0x000fce00078efe06 */
.L_x_1461:
[----:B------:R-:W-:Y:S05]  /*40a0*/  BSYNC B0 ;  /* 0x0000000000007941 */ /* 0x000fea0003800000 */
.L_x_1460:
[----:B------:R-:W-:-:S04]  /*40b0*/  F2FP.F16.F32.PACK_AB R0, RZ, R0 ;  /* 0x00000000ff00723e */ /* 0x000fc800000000ff */
[----:B------:R-:W-:Y:S01]  /*40c0*/  PRMT R19, R0, 0x7610, R19 ;  /* 0x0000761000137816 */ /* 0x000fe20000000013 */
[----:B------:R-:W-:Y:S06]  /*40d0*/  BRA `(.L_x_1441) ;  /* 0x0000000000b47947 */ /* 0x000fec0003800000 */
.L_x_1453:
        /* <DEDUP_REMOVED lines=14> */
.L_x_1467:
[----:B------:R-:W-:Y:S05]  /*41c0*/  BSYNC B0 ;  /* 0x0000000000007941 */ /* 0x000fea0003800000 */
.L_x_1466:
[----:B------:R-:W-:-:S04]  /*41d0*/  F2FP.F16.F32.PACK_AB R0, RZ, R0 ;  /* 0x00000000ff00723e */ /* 0x000fc800000000ff */
[----:B------:R-:W-:Y:S01]  /*41e0*/  PRMT R19, R0, 0x7610, R19 ;  /* 0x0000761000137816 */ /* 0x000fe20000000013 */
[----:B------:R-:W-:Y:S06]  /*41f0*/  BRA `(.L_x_1441) ;  /* 0x00000000006c7947 */ /* 0x000fec0003800000 */
.L_x_1440:
        /* <DEDUP_REMOVED lines=16> */
.L_x_1468:
[----:B------:R-:W-:Y:S01]  /*4300*/  PRMT R19, RZ, 0x7610, R19 ;  /* 0x00007610ff137816 */ /* 0x000fe20000000013 */
[----:B------:R-:W-:Y:S06]  /*4310*/  BRA `(.L_x_1441) ;  /* 0x0000000000247947 */ /* 0x000fec0003800000 */
.L_x_1465:
[----:B------:R-:W2:Y:S02]  /*4320*/  LDG.E.64 R4, desc[UR36][R4.64] ;  /* 0x0000002404047981 */ /* 0x000ea4000c1e1b00 */
[----:B--2---:R-:W0:Y:S02]  /*4330*/  I2F.U64 R0, R4 ;  /* 0x0000000400007312 */ /* 0x004e240000301000 */
[----:B0-----:R-:W-:-:S04]  /*4340*/  F2FP.F16.F32.PACK_AB R0, RZ, R0 ;  /* 0x00000000ff00723e */ /* 0x001fc800000000ff */
[----:B------:R-:W-:Y:S01]  /*4350*/  PRMT R19, R0, 0x7610, R19 ;  /* 0x0000761000137816 */ /* 0x000fe20000000013 */
[----:B------:R-:W-:Y:S06]  /*4360*/  BRA `(.L_x_1441) ;  /* 0x0000000000107947 */ /* 0x000fec0003800000 */
.L_x_1464:
[----:B------:R-:W2:Y:S02]  /*4370*/  LDG.E R4, desc[UR36][R4.64] ;  /* 0x0000002404047981 */ /* 0x000ea4000c1e1900 */
[----:B--2---:R-:W-:-:S04]  /*4380*/  I2FP.F32.U32 R0, R4 ;  /* 0x0000000400007245 */ /* 0x004fc80000201000 */
[----:B------:R-:W-:-:S04]  /*4390*/  F2FP.F16.F32.PACK_AB R0, RZ, R0 ;  /* 0x00000000ff00723e */ /* 0x000fc800000000ff */
[----:B------:R-:W-:-:S07]  /*43a0*/  PRMT R19, R0, 0x7610, R19 ;  /* 0x0000761000137816 */ /* 0x000fce0000000013 */
.L_x_1441:
[----:B------:R-:W-:-:S07]  /*43b0*/  VIADD R27, R27, 0x80 ;  /* 0x000000801b1b7836 */ /* 0x000fce0000000000 */
.L_x_1402:
[----:B------:R-:W-:Y:S05]  /*43c0*/  BSYNC B6 ;  /* 0x0000000000067941 */ /* 0x000fea0003800000 */
.L_x_1401:
[----:B------:R-:W-:Y:S01]  /*43d0*/  ISETP.GE.AND P0, PT, R27, R28, PT ;  /* 0x0000001c1b00720c */ /* 0x000fe20003f06270 */
[----:B------:R-:W-:Y:S01]  /*43e0*/  BSSY B6, `(.L_x_1469) ;  /* 0x000021a000067945 */ /* 0x000fe20003800000 */
[----:B------:R-:W-:Y:S02]  /*43f0*/  PRMT R22, RZ, 0x7610, R22 ;  /* 0x00007610ff167816 */ /* 0x000fe40000000016 */
[----:B------:R-:W-:Y:S02]  /*4400*/  PRMT R23, RZ, 0x7610, R23 ;  /* 0x00007610ff177816 */ /* 0x000fe40000000017 */
[----:B------:R-:W-:-:S07]  /*4410*/  PRMT R24, RZ, 0x7610, R24 ;  /* 0x00007610ff187816 */ /* 0x000fce0000000018 */
        /* <DEDUP_REMOVED lines=23> */
.L_x_1474:
[----:B------:R-:W2:Y:S02]  /*4590*/  LDG.E.U8 R4, desc[UR36][R4.64] ;  /* 0x0000002404047981 */ /* 0x000ea4000c1e1100 */
[----:B--2---:R-:W-:-:S04]  /*45a0*/  I2FP.F32.U32 R0, R4 ;  /* 0x0000000400007245 */ /* 0x004fc80000201000 */
[----:B------:R-:W-:-:S04]  /*45b0*/  F2FP.F16.F32.PACK_AB R0, RZ, R0 ;  /* 0x00000000ff00723e */ /* 0x000fc800000000ff */
[----:B------:R-:W-:Y:S01]  /*45c0*/  PRMT R23, R0, 0x7610, R23 ;  /* 0x0000761000177816 */ /* 0x000fe20000000017 */
[----:B------:R-:W-:Y:S06]  /*45d0*/  BRA `(.L_x_1476) ;  /* 0x0000000c00bc7947 */ /* 0x000fec0003800000 */
.L_x_1473:
        /* <DEDUP_REMOVED lines=11> */
.L_x_1478:
[----:B------:R-:W2:Y:S02]  /*4690*/  LDG.E R4, desc[UR36][R4.64] ;  /* 0x0000002404047981 */ /* 0x000ea4000c1e1900 */
[----:B--2---:R-:W-:-:S04]  /*46a0*/  I2FP.F32.S32 R0, R4 ;  /* 0x0000000400007245 */ /* 0x004fc80000201400 */
[----:B------:R-:W-:-:S04]  /*46b0*/  F2FP.F16.F32.PACK_AB R0, RZ, R0 ;  /* 0x00000000ff00723e */ /* 0x000fc800000000ff */
[----:B------:R-:W-:Y:S01]  /*46c0*/  PRMT R23, R0, 0x7610, R23 ;  /* 0x0000761000177816 */ /* 0x000fe20000000017 */
[----:B------:R-:W-:Y:S06]  /*46d0*/  BRA `(.L_x_1476) ;  /* 0x0000000c007c7947 */ /* 0x000fec0003800000 */
.L_x_1477:
[----:B------:R-:W2:Y:S02]  /*46e0*/  LDG.E.U16 R4, desc[UR36][R4.64] ;  /* 0x0000002404047981 */ /* 0x000ea4000c1e1500 */
[----:B--2---:R-:W0:Y:S02]  /*46f0*/  I2F.S16 R0, R4 ;  /* 0x0000000400007306 */ /* 0x004e240000101400 */
[----:B0-----:R-:W-:-:S04]  /*4700*/  F2FP.F16.F32.PACK_AB R0, RZ, R0 ;  /* 0x00000000ff00723e */ /* 0x001fc800000000ff */
[----:B------:R-:W-:Y:S01]  /*4710*/  PRMT R23, R0, 0x7610, R23 ;  /* 0x0000761000177816 */ /* 0x000fe20000000017 */
[----:B------:R-:W-:Y:S06]  /*4720*/  BRA `(.L_x_1476) ;  /* 0x0000000c00687947 */ /* 0x000fec0003800000 */
.L_x_1472:
        /* <DEDUP_REMOVED lines=9> */
.L_x_1480:
[----:B------:R1:W5:Y:S01]  /*47c0*/  LDG.E.U16 R23, desc[UR36][R4.64] ;  /* 0x0000002404177981 */ /* 0x000362000c1e1500 */
[----:B------:R-:W-:Y:S05]  /*47d0*/  BRA `(.L_x_1476) ;  /* 0x0000000c003c7947 */ /* 0x000fea0003800000 */
.L_x_1479:
        /* <DEDUP_REMOVED lines=9> */
.L_x_1482:
[----:B------:R0:W5:Y:S01]  /*4870*/  LDG.E.U16 R23, desc[UR36][R4.64] ;  /* 0x0000002404177981 */ /* 0x000162000c1e1500 */
[----:B------:R-:W-:Y:S05]  /*4880*/  BRA `(.L_x_1476) ;  /* 0x0000000c00107947 */ /* 0x000fea0003800000 */
.L_x_1481:
        /* <DEDUP_REMOVED lines=9> */
.L_x_1471:
        /* <DEDUP_REMOVED lines=14> */
.L_x_1485:
        /* <DEDUP_REMOVED lines=9> */
.L_x_1484:
        /* <DEDUP_REMOVED lines=28> */
.L_x_1487:
        /* <DEDUP_REMOVED lines=15> */
.L_x_1486:
[----:B------:R-:W2:Y:S02]  /*4d40*/  LDG.E.U16 R0, desc[UR36][R4.64] ;  /* 0x0000002404007981 */ /* 0x000ea4000c1e1500 */
[----:B--2---:R-:W-:-:S05]  /*4d50*/  IMAD.U32 R0, R0, 0x10000, RZ ;  /* 0x0001000000007824 */ /* 0x004fca00078e00ff */
[----:B------:R-:W-:-:S04]  /*4d60*/  F2FP.F16.F32.PACK_AB R0, RZ, R0 ;  /* 0x00000000ff00723e */ /* 0x000fc800000000ff */
[----:B------:R-:W-:Y:S01]  /*4d70*/  PRMT R23, R0, 0x7610, R23 ;  /* 0x0000761000177816 */ /* 0x000fe20000000017 */
[----:B------:R-:W-:Y:S06]  /*4d80*/  BRA `(.L_x_1476) ;  /* 0x0000000400d07947 */ /* 0x000fec0003800000 */
.L_x_1483:
        /* <DEDUP_REMOVED lines=13> */
.L_x_1490:
        /* <DEDUP_REMOVED lines=21> */
.L_x_1494:
[----:B------:R-:W-:Y:S05]  /*4fb0*/  BSYNC B1 ;  /* 0x0000000000017941 */ /* 0x000fea0003800000 */
.L_x_1493:
[----:B------:R-:W-:Y:S01]  /*4fc0*/  LEA R5, R0, 0x3b800000, 0x17 ;  /* 0x3b80000000057811 */ /* 0x000fe200078eb8ff */
[----:B------:R-:W-:-:S05]  /*4fd0*/  IMAD.SHL.U32 R0, R3, 0x100000, RZ ;  /* 0x0010000003007824 */ /* 0x000fca00078e00ff */
[----:B------:R-:W-:-:S07]  /*4fe0*/  LOP3.LUT R0, R5, R0, R6, 0xfe, !PT ;  /* 0x0000000005007212 */ /* 0x000fce00078efe06 */
.L_x_1492:
[----:B------:R-:W-:Y:S05]  /*4ff0*/  BSYNC B0 ;  /* 0x0000000000007941 */ /* 0x000fea0003800000 */
.L_x_1491:
[----:B------:R-:W-:-:S04]  /*5000*/  F2FP.F16.F32.PACK_AB R0, RZ, R0 ;  /* 0x00000000ff00723e */ /* 0x000fc800000000ff */
[----:B------:R-:W-:Y:S01]  /*5010*/  PRMT R23, R0, 0x7610, R23 ;  /* 0x0000761000177816 */ /* 0x000fe20000000017 */
[----:B------:R-:W-:Y:S06]  /*5020*/  BRA `(.L_x_1476) ;  /* 0x0000000400287947 */ /* 0x000fec0003800000 */
.L_x_1489:
        /* <DEDUP_REMOVED lines=21> */
.L_x_1498:
[----:B------:R-:W-:Y:S05]  /*5180*/  BSYNC B1 ;  /* 0x0000000000017941 */ /* 0x000fea0003800000 */
.L_x_1497:
[----:B------:R-:W-:Y:S01]  /*5190*/  LEA R5, R0, 0x37800000, 0x17 ;  /* 0x3780000000057811 */ /* 0x000fe200078eb8ff */
[----:B------:R-:W-:-:S05]  /*51a0*/  IMAD.SHL.U32 R0, R3, 0x200000, RZ ;  /* 0x0020000003007824 */ /* 0x000fca00078e00ff */
[----:B------:R-:W-:-:S07]  /*51b0*/  LOP3.LUT R0, R5, R0, R6, 0xfe, !PT ;  /* 0x0000000005007212 */ /* 0x000fce00078efe06 */
.L_x_1496:
[----:B------:R-:W-:Y:S05]  /*51c0*/  BSYNC B0 ;  /* 0x0000000000007941 */ /* 0x000fea0003800000 */
.L_x_1495:
[----:B------:R-:W-:-:S04]  /*51d0*/  F2FP.F16.F32.PACK_AB R0, RZ, R0 ;  /* 0x00000000ff00723e */ /* 0x000fc800000000ff */
[----:B------:R-:W-:Y:S01]  /*51e0*/  PRMT R23, R0, 0x7610, R23 ;  /* 0x0000761000177816 */ /* 0x000fe20000000017 */
[----:B------:R-:W-:Y:S06]  /*51f0*/  BRA `(.L_x_1476) ;  /* 0x0000000000b47947 */ /* 0x000fec0003800000 */
.L_x_1488:
        /* <DEDUP_REMOVED lines=14> */
.L_x_1502:
[----:B------:R-:W-:Y:S05]  /*52e0*/  BSYNC B0 ;  /* 0x0000000000007941 */ /* 0x000fea0003800000 */
.L_x_1501:
[----:B------:R-:W-:-:S04]  /*52f0*/  F2FP.F16.F32.PACK_AB R0, RZ, R0 ;  /* 0x00000000ff00723e */ /* 0x000fc800000000ff */
[----:B------:R-:W-:Y:S01]  /*5300*/  PRMT R23, R0, 0x7610, R23 ;  /* 0x0000761000177816 */ /* 0x000fe20000000017 */
[----:B------:R-:W-:Y:S06]  /*5310*/  BRA `(.L_x_1476) ;  /* 0x00000000006c7947 */ /* 0x000fec0003800000 */
.L_x_1475:
        /* <DEDUP_REMOVED lines=16> */
.L_x_1503:
[----:B------:R-:W-:Y:S01]  /*5420*/  PRMT R23, RZ, 0x7610, R23 ;  /* 0x00007610ff177816 */ /* 0x000fe20000000017 */
[----:B------:R-:W-:Y:S06]  /*5430*/  BRA `(.L_x_1476) ;  /* 0x0000000000247947 */ /* 0x000fec0003800000 */
.L_x_1500:
[----:B------:R-:W2:Y:S02]  /*5440*/  LDG.E.64 R4, desc[UR36][R4.64] ;  /* 0x0000002404047981 */ /* 0x000ea4000c1e1b00 */
[----:B--2---:R-:W0:Y:S02]  /*5450*/  I2F.U64 R0, R4 ;  /* 0x0000000400007312 */ /* 0x004e240000301000 */
[----:B0-----:R-:W-:-:S04]  /*5460*/  F2FP.F16.F32.PACK_AB R0, RZ, R0 ;  /* 0x00000000ff00723e */ /* 0x001fc800000000ff */
[----:B------:R-:W-:Y:S01]  /*5470*/  PRMT R23, R0, 0x7610, R23 ;  /* 0x0000761000177816 */ /* 0x000fe20000000017 */
[----:B------:R-:W-:Y:S06]  /*5480*/  BRA `(.L_x_1476) ;  /* 0x0000000000107947 */ /* 0x000fec0003800000 */
.L_x_1499:
[----:B------:R-:W2:Y:S02]  /*5490*/  LDG.E R4, desc[UR36][R4.64] ;  /* 0x0000002404047981 */ /* 0x000ea4000c1e1900 */
[----:B--2---:R-:W-:-:S04]  /*54a0*/  I2FP.F32.U32 R0, R4 ;  /* 0x0000000400007245 */ /* 0x004fc80000201000 */
[----:B------:R-:W-:-:S04]  /*54b0*/  F2FP.F16.F32.PACK_AB R0, RZ, R0 ;  /* 0x00000000ff00723e */ /* 0x000fc800000000ff */
[----:B------:R-:W-:-:S07]  /*54c0*/  PRMT R23, R0, 0x7610, R23 ;  /* 0x0000761000177816 */ /* 0x000fce0000000017 */
.L_x_1476:
[----:B------:R-:W2:Y:S01]  /*54d0*/  LDC.U8 R6, c[0x0][0x235] ;  /* 0x00008d40ff067b82 */ /* 0x000ea20000000000 */
[----:B------:R-:W-:Y:S02]  /*54e0*/  ULDC UR4, c[0x0][0x23c] ;  /* 0x00008f0000047ab9 */ /* 0x000fe40000000800 */
[----:B------:R-:W-:-:S05]  /*54f0*/  IMAD R3, R24, UR4, RZ ;  /* 0x0000000418037c24 */ /* 0x000fca000f8e02ff */
[----:B01----:R-:W0:Y:S01]  /*5500*/  LDC.64 R4, c[0x0][0x228] ;  /* 0x00008a00ff047b82 */ /* 0x003e220000000a00 */
[----:B--2---:R-:W-:-:S04]  /*5510*/  PRMT R0, R6, 0x9910, RZ ;  /* 0x0000991006007816 */ /* 0x004fc800000000ff */
        /* <DEDUP_REMOVED lines=17> */
.L_x_1507:
[----:B------:R-:W2:Y:S02]  /*5630*/  LDG.E.U8 R4, desc[UR36][R4.64] ;  /* 0x0000002404047981 */ /* 0x000ea4000c1e1100 */
[----:B--2---:R-:W-:-:S04]  /*5640*/  I2FP.F32.U32 R0, R4 ;  /* 0x0000000400007245 */ /* 0x004fc80000201000 */
[----:B------:R-:W-:-:S04]  /*5650*/  F2FP.F16.F32.PACK_AB R0, RZ, R0 ;  /* 0x00000000ff00723e */ /* 0x000fc800000000ff */
[----:B------:R-:W-:Y:S01]  /*5660*/  PRMT R24, R0, 0x7610, R24 ;  /* 0x0000761000187816 */ /* 0x000fe20000000018 */
[----:B------:R-:W-:Y:S06]  /*5670*/  BRA `(.L_x_1509) ;  /* 0x0000000c00bc7947 */ /* 0x000fec0003800000 */
.L_x_1506:
        /* <DEDUP_REMOVED lines=11> */
.L_x_1511:
[----:B------:R-:W2:Y:S02]  /*5730*/  LDG.E R4, desc[UR36][R4.64] ;  /* 0x0000002404047981 */ /* 0x000ea4000c1e1900 */
[----:B--2---:R-:W-:-:S04]  /*5740*/  I2FP.F32.S32 R0, R4 ;  /* 0x0000000400007245 */ /* 0x004fc80000201400 */
[----:B------:R-:W-:-:S04]  /*5750*/  F2FP.F16.F32.PACK_AB R0, RZ, R0 ;  /* 0x00000000ff00723e */ /* 0x000fc800000000ff */
[----:B------:R-:W-:Y:S01]  /*5760*/  PRMT R24, R0, 0x7610, R24 ;  /* 0x0000761000187816 */ /* 0x000fe20000000018 */
[----:B------:R-:W-:Y:S06]  /*5770*/  BRA `(.L_x_1509) ;  /* 0x0000000c007c7947 */ /* 0x000fec0003800000 */
.L_x_1510:
[----:B------:R-:W2:Y:S02]  /*5780*/  LDG.E.U16 R4, desc[UR36][R4.64] ;  /* 0x0000002404047981 */ /* 0x000ea4000c1e1500 */
[----:B--2---:R-:W0:Y:S02]  /*5790*/  I2F.S16 R0, R4 ;  /* 0x0000000400007306 */ /* 0x004e240000101400 */
[----:B0-----:R-:W-:-:S04]  /*57a0*/  F2FP.F16.F32.PACK_AB R0, RZ, R0 ;  /* 0x00000000ff00723e */ /* 0x001fc800000000ff */
[----:B------:R-:W-:Y:S01]  /*57b0*/  PRMT R24, R0, 0x7610, R24 ;  /* 0x0000761000187816 */ /* 0x000fe20000000018 */
[----:B------:R-:W-:Y:S06]  /*57c0*/  BRA `(.L_x_1509) ;  /* 0x0000000c00687947 */ /* 0x000fec0003800000 */
.L_x_1505:
        /* <DEDUP_REMOVED lines=9> */
.L_x_1513:
[----:B------:R1:W5:Y:S01]  /*5860*/  LDG.E.U16 R24, desc[UR36][R4.64] ;  /* 0x0000002404187981 */ /* 0x000362000c1e1500 */
[----:B------:R-:W-:Y:S05]  /*5870*/  BRA `(.L_x_1509) ;  /* 0x0000000c003c7947 */ /* 0x000fea0003800000 */
.L_x_1512:
        /* <DEDUP_REMOVED lines=9> */
.L_x_1515:
[----:B------:R0:W5:Y:S01]  /*5910*/  LDG.E.U16 R24, desc[UR36][R4.64] ;  /* 0x0000002404187981 */ /* 0x000162000c1e1500 */
[----:B------:R-:W-:Y:S05]  /*5920*/  BRA `(.L_x_1509) ;  /* 0x0000000c00107947 */ /* 0x000fea0003800000 */
.L_x_1514:
        /* <DEDUP_REMOVED lines=9> */
.L_x_1504:
        /* <DEDUP_REMOVED lines=14> */
.L_x_1518:
        /* <DEDUP_REMOVED lines=9> */
.L_x_1517:
        /* <DEDUP_REMOVED lines=28> */
.L_x_1520:
        /* <DEDUP_REMOVED lines=15> */
.L_x_1519:
[----:B------:R-:W2:Y:S02]  /*5de0*/  LDG.E.U16 R0, desc[UR36][R4.64] ;  /* 0x0000002404007981 */ /* 0x000ea4000c1e1500 */
[----:B--2---:R-:W-:-:S05]  /*5df0*/  IMAD.U32 R0, R0, 0x10000, RZ ;  /* 0x0001000000007824 */ /* 0x004fca00078e00ff */
[----:B------:R-:W-:-:S04]  /*5e00*/  F2FP.F16.F32.PACK_AB R0, RZ, R0 ;  /* 0x00000000ff00723e */ /* 0x000fc800000000ff */
[----:B------:R-:W-:Y:S01]  /*5e10*/  PRMT R24, R0, 0x7610, R24 ;  /* 0x0000761000187816 */ /* 0x000fe20000000018 */
[----:B------:R-:W-:Y:S06]  /*5e20*/  BRA `(.L_x_1509) ;  /* 0x0000000400d07947 */ /* 0x000fec0003800000 */
.L_x_1516:
        /* <DEDUP_REMOVED lines=13> */
.L_x_1523:
        /* <DEDUP_REMOVED lines=21> */
.L_x_1527:
[----:B------:R-:W-:Y:S05]  /*6050*/  BSYNC B1 ;  /* 0x0000000000017941 */ /* 0x000fea0003800000 */
.L_x_1526:
[----:B------:R-:W-:Y:S01]  /*6060*/  LEA R5, R0, 0x3b800000, 0x17 ;  /* 0x3b80000000057811 */ /* 0x000fe200078eb8ff */
[----:B------:R-:W-:-:S05]  /*6070*/  IMAD.SHL.U32 R0, R3, 0x100000, RZ ;  /* 0x0010000003007824 */ /* 0x000fca00078e00ff */
[----:B------:R-:W-:-:S07]  /*6080*/  LOP3.LUT R0, R5, R0, R6, 0xfe, !PT ;  /* 0x0000000005007212 */ /* 0x000fce00078efe06 */
.L_x_1525:
[----:B------:R-:W-:Y:S05]  /*6090*/  BSYNC B0 ;  /* 0x0000000000007941 */ /* 0x000fea0003800000 */
.L_x_1524:
[----:B------:R-:W-:-:S04]  /*60a0*/  F2FP.F16.F32.PACK_AB R0, RZ, R0 ;  /* 0x00000000ff00723e */ /* 0x000fc800000000ff */
[----:B------:R-:W-:Y:S01]  /*60b0*/  PRMT R24, R0, 0x7610, R24 ;  /* 0x0000761000187816 */ /* 0x000fe20000000018 */
[----:B------:R-:W-:Y:S06]  /*60c0*/  BRA `(.L_x_1509) ;  /* 0x0000000400287947 */ /* 0x000fec0003800000 */
.L_x_1522:
        /* <DEDUP_REMOVED lines=21> */
.L_x_1531:
[----:B------:R-:W-:Y:S05]  /*6220*/  BSYNC B1 ;  /* 0x0000000000017941 */ /* 0x000fea0003800000 */
.L_x_1530:
[----:B------:R-:W-:Y:S01]  /*6230*/  LEA R5, R0, 0x37800000, 0x17 ;  /* 0x3780000000057811 */ /* 0x000fe200078eb8ff */
[----:B------:R-:W-:-:S05]  /*6240*/  IMAD.SHL.U32 R0, R3, 0x200000, RZ ;  /* 0x0020000003007824 */ /* 0x000fca00078e00ff */
[----:B------:R-:W-:-:S07]  /*6250*/  LOP3.LUT R0, R5, R0, R6, 0xfe, !PT ;  /* 0x0000000005007212 */ /* 0x000fce00078efe06 */
.L_x_1529:
[----:B------:R-:W-:Y:S05]  /*6260*/  BSYNC B0 ;  /* 0x0000000000007941 */ /* 0x000fea0003800000 */
.L_x_1528:
[----:B------:R-:W-:-:S04]  /*6270*/  F2FP.F16.F32.PACK_AB R0, RZ, R0 ;  /* 0x00000000ff00723e */ /* 0x000fc800000000ff */
[----:B------:R-:W-:Y:S01]  /*6280*/  PRMT R24, R0, 0x7610, R24 ;  /* 0x0000761000187816 */ /* 0x000fe20000000018 */
[----:B------:R-:W-:Y:S06]  /*6290*/  BRA `(.L_x_1509) ;  /* 0x0000000000b47947 */ /* 0x000fec0003800000 */
.L_x_1521:
        /* <DEDUP_REMOVED lines=14> */
.L_x_1535:
[----:B------:R-:W-:Y:S05]  /*6380*/  BSYNC B0 ;  /* 0x0000000000007941 */ /* 0x000fea0003800000 */
.L_x_1534:
[----:B------:R-:W-:-:S04]  /*6390*/  F2FP.F16.F32.PACK_AB R0, RZ, R0 ;  /* 0x00000000ff00723e */ /* 0x000fc800000000ff */
[----:B------:R-:W-:Y:S01]  /*63a0*/  PRMT R24, R0, 0x7610, R24 ;  /* 0x0000761000187816 */ /* 0x000fe20000000018 */
[----:B------:R-:W-:Y:S06]  /*63b0*/  BRA `(.L_x_1509) ;  /* 0x00000000006c7947 */ /* 0x000fec0003800000 */
.L_x_1508:
        /* <DEDUP_REMOVED lines=16> */
.L_x_1536:
[----:B------:R-:W-:Y:S01]  /*64c0*/  PRMT R24, RZ, 0x7610, R24 ;  /* 0x00007610ff187816 */ /* 0x000fe20000000018 */
[----:B------:R-:W-:Y:S06]  /*64d0*/  BRA `(.L_x_1509) ;  /* 0x0000000000247947 */ /* 0x000fec0003800000 */
.L_x_1533:
[----:B------:R-:W2:Y:S02]  /*64e0*/  LDG.E.64 R4, desc[UR36][R4.64] ;  /* 0x0000002404047981 */ /* 0x000ea4000c1e1b00 */
[----:B--2---:R-:W0:Y:S02]  /*64f0*/  I2F.U64 R0, R4 ;  /* 0x0000000400007312 */ /* 0x004e240000301000 */
[----:B0-----:R-:W-:-:S04]  /*6500*/  F2FP.F16.F32.PACK_AB R0, RZ, R0 ;  /* 0x00000000ff00723e */ /* 0x001fc800000000ff */
[----:B------:R-:W-:Y:S01]  /*6510*/  PRMT R24, R0, 0x7610, R24 ;  /* 0x0000761000187816 */ /* 0x000fe20000000018 */
[----:B------:R-:W-:Y:S06]  /*6520*/  BRA `(.L_x_1509) ;  /* 0x0000000000107947 */ /* 0x000fec0003800000 */
.L_x_1532:
[----:B------:R-:W2:Y:S02]  /*6530*/  LDG.E R4, desc[UR36][R4.64] ;  /* 0x0000002404047981 */ /* 0x000ea4000c1e1900 */
[----:B--2---:R-:W-:-:S04]  /*6540*/  I2FP.F32.U32 R0, R4 ;  /* 0x0000000400007245 */ /* 0x004fc80000201000 */
[----:B------:R-:W-:-:S04]  /*6550*/  F2FP.F16.F32.PACK_AB R0, RZ, R0 ;  /* 0x00000000ff00723e */ /* 0x000fc800000000ff */
[----:B------:R-:W-:-:S07]  /*6560*/  PRMT R24, R0, 0x7610, R24 ;  /* 0x0000761000187816 */ /* 0x000fce0000000018 */
.L_x_1509:
[----:B------:R-:W-:-:S07]  /*6570*/  VIADD R27, R27, 0x80 ;  /* 0x000000801b1b7836 */ /* 0x000fce0000000000 */
.L_x_1470:
[----:B------:R-:W-:Y:S05]  /*6580*/  BSYNC B6 ;  /* 0x0000000000067941 */ /* 0x000fea0003800000 */
.L_x_1469:
        /* <DEDUP_REMOVED lines=26> */
.L_x_1542:
[----:B------:R-:W2:Y:S02]  /*6730*/  LDG.E.U8 R4, desc[UR36][R4.64] ;  /* 0x0000002404047981 */ /* 0x000ea4000c1e1100 */
[----:B--2---:R-:W-:-:S04]  /*6740*/  I2FP.F32.U32 R0, R4 ;  /* 0x0000000400007245 */ /* 0x004fc80000201000 */
[----:B------:R-:W-:-:S04]  /*6750*/  F2FP.F16.F32.PACK_AB R0, RZ, R0 ;  /* 0x00000000ff00723e */ /* 0x000fc800000000ff */
[----:B------:R-:W-:Y:S01]  /*6760*/  PRMT R22, R0, 0x7610, R22 ;  /* 0x0000761000167816 */ /* 0x000fe20000000016 */
[----:B------:R-:W-:Y:S06]  /*6770*/  BRA `(.L_x_1544) ;  /* 0x0000000c00bc7947 */ /* 0x000fec0003800000 */
.L_x_1541:
        /* <DEDUP_REMOVED lines=11> */
.L_x_1546:
[----:B------:R-:W2:Y:S02]  /*6830*/  LDG.E R4, desc[UR36][R4.64] ;  /* 0x0000002404047981 */ /* 0x000ea4000c1e1900 */
[----:B--2---:R-:W-:-:S04]  /*6840*/  I2FP.F32.S32 R0, R4 ;  /* 0x0000000400007245 */ /* 0x004fc80000201400 */
[----:B------:R-:W-:-:S04]  /*6850*/  F2FP.F16.F32.PACK_AB R0, RZ, R0 ;  /* 0x00000000ff00723e */ /* 0x000fc800000000ff */
[----:B------:R-:W-:Y:S01]  /*6860*/  PRMT R22, R0, 0x7610, R22 ;  /* 0x0000761000167816 */ /* 0x000fe20000000016 */
[----:B------:R-:W-:Y:S06]  /*6870*/  BRA `(.L_x_1544) ;  /* 0x0000000c007c7947 */ /* 0x000fec0003800000 */
.L_x_1545:
[----:B------:R-:W2:Y:S02]  /*6880*/  LDG.E.U16 R4, desc[UR36][R4.64] ;  /* 0x0000002404047981 */ /* 0x000ea4000c1e1500 */
[----:B--2---:R-:W0:Y:S02]  /*6890*/  I2F.S16 R0, R4 ;  /* 0x0000000400007306 */ /* 0x004e240000101400 */
[----:B0-----:R-:W-:-:S04]  /*68a0*/  F2FP.F16.F32.PACK_AB R0, RZ, R0 ;  /* 0x00000000ff00723e */ /* 0x001fc800000000ff */
[----:B------:R-:W-:Y:S01]  /*68b0*/  PRMT R22, R0, 0x7610, R22 ;  /* 0x0000761000167816 */ /* 0x000fe20000000016 */
[----:B------:R-:W-:Y:S06]  /*68c0*/  BRA `(.L_x_1544) ;  /* 0x0000000c00687947 */ /* 0x000fec0003800000 */
.L_x_1540:
        /* <DEDUP_REMOVED lines=9> */
.L_x_1548:
[----:B------:R0:W5:Y:S01]  /*6960*/  LDG.E.U16 R22, desc[UR36][R4.64] ;  /* 0x0000002404167981 */ /* 0x000162000c1e1500 */
[----:B------:R-:W-:Y:S05]  /*6970*/  BRA `(.L_x_1544) ;  /* 0x0000000c003c7947 */ /* 0x000fea0003800000 */
.L_x_1547:
        /* <DEDUP_REMOVED lines=9> */
.L_x_1550:
[----:B------:R1:W5:Y:S01]  /*6a10*/  LDG.E.U16 R22, desc[UR36][R4.64] ;  /* 0x0000002404167981 */ /* 0x000362000c1e1500 */
[----:B------:R-:W-:Y:S05]  /*6a20*/  BRA `(.L_x_1544) ;  /* 0x0000000c00107947 */ /* 0x000fea0003800000 */
.L_x_1549:
        /* <DEDUP_REMOVED lines=9> */
.L_x_1539:
        /* <DEDUP_REMOVED lines=14> */
.L_x_1553:
        /* <DEDUP_REMOVED lines=9> */
.L_x_1552:
        /* <DEDUP_REMOVED lines=28> */
.L_x_1555:
        /* <DEDUP_REMOVED lines=15> */
.L_x_1554:
[----:B------:R-:W2:Y:S02]  /*6ee0*/  LDG.E.U16 R0, desc[UR36][R4.64] ;  /* 0x0000002404007981 */ /* 0x000ea4000c1e1500 */
[----:B--2---:R-:W-:-:S05]  /*6ef0*/  IMAD.U32 R0, R0, 0x10000, RZ ;  /* 0x0001000000007824 */ /* 0x004fca00078e00ff */
[----:B------:R-:W-:-:S04]  /*6f00*/  F2FP.F16.F32.PACK_AB R0, RZ, R0 ;  /* 0x00000000ff00723e */ /* 0x000fc800000000ff */
[----:B------:R-:W-:Y:S01]  /*6f10*/  PRMT R22, R0, 0x7610, R22 ;  /* 0x0000761000167816 */ /* 0x000fe20000000016 */
[----:B------:R-:W-:Y:S06]  /*6f20*/  BRA `(.L_x_1544) ;  /* 0x0000000400d07947 */ /* 0x000fec0003800000 */
.L_x_1551:
        /* <DEDUP_REMOVED lines=13> */
.L_x_1558:
        /* <DEDUP_REMOVED lines=21> */
.L_x_1562:
[----:B------:R-:W-:Y:S05]  /*7150*/  BSYNC B1 ;  /* 0x0000000000017941 */ /* 0x000fea0003800000 */
.L_x_1561:
[----:B------:R-:W-:Y:S01]  /*7160*/  LEA R5, R0, 0x3b800000, 0x17 ;  /* 0x3b80000000057811 */ /* 0x000fe200078eb8ff */
[----:B------:R-:W-:-:S05]  /*7170*/  IMAD.SHL.U32 R0, R3, 0x100000, RZ ;  /* 0x0010000003007824 */ /* 0x000fca00078e00ff */
[----:B------:R-:W-:-:S07]  /*7180*/  LOP3.LUT R0, R5, R0, R6, 0xfe, !PT ;  /* 0x0000000005007212 */ /* 0x000fce00078efe06 */
.L_x_1560:
[----:B------:R-:W-:Y:S05]  /*7190*/  BSYNC B0 ;  /* 0x0000000000007941 */ /* 0x000fea0003800000 */
.L_x_1559:
[----:B------:R-:W-:-:S04]  /*71a0*/  F2FP.F16.F32.PACK_AB R0, RZ, R0 ;  /* 0x00000000ff00723e */ /* 0x000fc800000000ff */
[----:B------:R-:W-:Y:S01]  /*71b0*/  PRMT R22, R0, 0x7610, R22 ;  /* 0x0000761000167816 */ /* 0x000fe20000000016 */
[----:B------:R-:W-:Y:S06]  /*71c0*/  BRA `(.L_x_1544) ;  /* 0x0000000400287947 */ /* 0x000fec0003800000 */
.L_x_1557:
        /* <DEDUP_REMOVED lines=21> */
.L_x_1566:
[----:B------:R-:W-:Y:S05]  /*7320*/  BSYNC B1 ;  /* 0x0000000000017941 */ /* 0x000fea0003800000 */
.L_x_1565:
[----:B------:R-:W-:Y:S01]  /*7330*/  LEA R5, R0, 0x37800000, 0x17 ;  /* 0x3780000000057811 */ /* 0x000fe200078eb8ff */
[----:B------:R-:W-:-:S05]  /*7340*/  IMAD.SHL.U32 R0, R3, 0x200000, RZ ;  /* 0x0020000003007824 */ /* 0x000fca00078e00ff */
[----:B------:R-:W-:-:S07]  /*7350*/  LOP3.LUT R0, R5, R0, R6, 0xfe, !PT ;  /* 0x0000000005007212 */ /* 0x000fce00078efe06 */
.L_x_1564:
[----:B------:R-:W-:Y:S05]  /*7360*/  BSYNC B0 ;  /* 0x0000000000007941 */ /* 0x000fea0003800000 */
.L_x_1563:
[----:B------:R-:W-:-:S04]  /*7370*/  F2FP.F16.F32.PACK_AB R0, RZ, R0 ;  /* 0x00000000ff00723e */ /* 0x000fc800000000ff */
[----:B------:R-:W-:Y:S01]  /*7380*/  PRMT R22, R0, 0x7610, R22 ;  /* 0x0000761000167816 */ /* 0x000fe20000000016 */
[----:B------:R-:W-:Y:S06]  /*7390*/  BRA `(.L_x_1544) ;  /* 0x0000000000b47947 */ /* 0x000fec0003800000 */
.L_x_1556:
        /* <DEDUP_REMOVED lines=14> */
.L_x_1570:
[----:B------:R-:W-:Y:S05]  /*7480*/  BSYNC B0 ;  /* 0x0000000000007941 */ /* 0x000fea0003800000 */
.L_x_1569:
[----:B------:R-:W-:-:S04]  /*7490*/  F2FP.F16.F32.PACK_AB R0, RZ, R0 ;  /* 0x00000000ff00723e */ /* 0x000fc800000000ff */
[----:B------:R-:W-:Y:S01]  /*74a0*/  PRMT R22, R0, 0x7610, R22 ;  /* 0x0000761000167816 */ /* 0x000fe20000000016 */
[----:B------:R-:W-:Y:S06]  /*74b0*/  BRA `(.L_x_1544) ;  /* 0x00000000006c7947 */ /* 0x000fec0003800000 */
.L_x_1543:
        /* <DEDUP_REMOVED lines=16> */
.L_x_1571:
[----:B------:R-:W-:Y:S01]  /*75c0*/  PRMT R22, RZ, 0x7610, R22 ;  /* 0x00007610ff167816 */ /* 0x000fe20000000016 */
[----:B------:R-:W-:Y:S06]  /*75d0*/  BRA `(.L_x_1544) ;  /* 0x0000000000247947 */ /* 0x000fec0003800000 */
.L_x_1568:
[----:B------:R-:W2:Y:S02]  /*75e0*/  LDG.E.64 R4, desc[UR36][R4.64] ;  /* 0x0000002404047981 */ /* 0x000ea4000c1e1b00 */
[----:B--2---:R-:W0:Y:S02]  /*75f0*/  I2F.U64 R0, R4 ;  /* 0x0000000400007312 */ /* 0x004e240000301000 */
[----:B0-----:R-:W-:-:S04]  /*7600*/  F2FP.F16.F32.PACK_AB R0, RZ, R0 ;  /* 0x00000000ff00723e */ /* 0x001fc800000000ff */
[----:B------:R-:W-:Y:S01]  /*7610*/  PRMT R22, R0, 0x7610, R22 ;  /* 0x0000761000167816 */ /* 0x000fe20000000016 */
[----:B------:R-:W-:Y:S06]  /*7620*/  BRA `(.L_x_1544) ;  /* 0x0000000000107947 */ /* 0x000fec0003800000 */
.L_x_1567:
[----:B------:R-:W2:Y:S02]  /*7630*/  LDG.E R4, desc[UR36][R4.64] ;  /* 0x0000002404047981 */ /* 0x000ea4000c1e1900 */
[----:B--2---:R-:W-:-:S04]  /*7640*/  I2FP.F32.U32 R0, R4 ;  /* 0x0000000400007245 */ /* 0x004fc80000201000 */
[----:B------:R-:W-:-:S04]  /*7650*/  F2FP.F16.F32.PACK_AB R0, RZ, R0 ;  /* 0x00000000ff00723e */ /* 0x000fc800000000ff */
[----:B------:R-:W-:-:S07]  /*7660*/  PRMT R22, R0, 0x7610, R22 ;  /* 0x0000761000167816 */ /* 0x000fce0000000016 */
.L_x_1544:
        /* <DEDUP_REMOVED lines=21> */
.L_x_1575:
[----:B------:R-:W2:Y:S02]  /*77c0*/  LDG.E.U8 R4, desc[UR36][R4.64] ;  /* 0x0000002404047981 */ /* 0x000ea4000c1e1100 */
[----:B--2---:R-:W-:-:S04]  /*77d0*/  I2FP.F32.U32 R0, R4 ;  /* 0x0000000400007245 */ /* 0x004fc80000201000 */
[----:B------:R-:W-:Y:S01]  /*77e0*/  F2FP.F16.F32.PACK_AB R0, RZ, R0 ;  /* 0x00000000ff00723e */ /* 0x000fe200000000ff */
[----:B------:R-:W-:Y:S06]  /*77f0*/  BRA `(.L_x_1538) ;  /* 0x0000000c00847947 */ /* 0x000fec0003800000 */
.L_x_1574:
        /* <DEDUP_REMOVED lines=10> */
.L_x_1578:
[----:B------:R-:W2:Y:S02]  /*78a0*/  LDG.E R4, desc[UR36][R4.64] ;  /* 0x0000002404047981 */ /* 0x000ea4000c1e1900 */
[----:B--2---:R-:W-:-:S04]  /*78b0*/  I2FP.F32.S32 R0, R4 ;  /* 0x0000000400007245 */ /* 0x004fc80000201400 */
[----:B------:R-:W-:Y:S01]  /*78c0*/  F2FP.F16.F32.PACK_AB R0, RZ, R0 ;  /* 0x00000000ff00723e */ /* 0x000fe200000000ff */
[----:B------:R-:W-:Y:S06]  /*78d0*/  BRA `(.L_x_1538) ;  /* 0x0000000c004c7947 */ /* 0x000fec0003800000 */
.L_x_1577:
[----:B------:R-:W2:Y:S02]  /*78e0*/  LDG.E.U16 R4, desc[UR36][R4.64] ;  /* 0x0000002404047981 */ /* 0x000ea4000c1e1500 */
[----:B--2---:R-:W0:Y:S02]  /*78f0*/  I2F.S16 R0, R4 ;  /* 0x0000000400007306 */ /* 0x004e240000101400 */
[----:B0-----:R-:W-:Y:S01]  /*7900*/  F2FP.F16.F32.PACK_AB R0, RZ, R0 ;  /* 0x00000000ff00723e */ /* 0x001fe200000000ff */
[----:B------:R-:W-:Y:S06]  /*7910*/  BRA `(.L_x_1538) ;  /* 0x0000000c003c7947 */ /* 0x000fec0003800000 */
.L_x_1573:
        /* <DEDUP_REMOVED lines=9> */
.L_x_1580:
[----:B------:R2:W5:Y:S01]  /*79b0*/  LDG.E.U16 R0, desc[UR36][R4.64] ;  /* 0x0000002404007981 */ /* 0x000562000c1e1500 */
[----:B------:R-:W-:Y:S05]  /*79c0*/  BRA `(.L_x_1538) ;  /* 0x0000000c00107947 */ /* 0x000fea0003800000 */
.L_x_1579:
        /* <DEDUP_REMOVED lines=9> */
.L_x_1582:
[----:B------:R3:W5:Y:S01]  /*7a60*/  LDG.E.U16 R0, desc[UR36][R4.64] ;  /* 0x0000002404007981 */ /* 0x000762000c1e1500 */
[----:B------:R-:W-:Y:S05]  /*7a70*/  BRA `(.L_x_1538) ;  /* 0x0000000800e47947 */ /* 0x000fea0003800000 */
.L_x_1581:
        /* <DEDUP_REMOVED lines=8> */
.L_x_1572:
        /* <DEDUP_REMOVED lines=13> */
.L_x_1585:
        /* <DEDUP_REMOVED lines=8> */
.L_x_1584:
        /* <DEDUP_REMOVED lines=28> */
.L_x_1587:
        /* <DEDUP_REMOVED lines=12> */
[----:B------:R-:W-:Y:S01]  /*7ed0*/  F2FP.F16.F32.PACK_AB R0, RZ, R0 ;  /* 0x00000000ff00723e */ /* 0x000fe200000000ff */
[----:B------:R-:W-:Y:S06]  /*7ee0*/  BRA `(.L_x_1538) ;  /* 0x0000000400c87947 */ /* 0x000fec0003800000 */
.L_x_1586:
[----:B------:R-:W2:Y:S02]  /*7ef0*/  LDG.E.U16 R0, desc[UR36][R4.64] ;  /* 0x0000002404007981 */ /* 0x000ea4000c1e1500 */
[----:B--2---:R-:W-:-:S05]  /*7f00*/  IMAD.U32 R0, R0, 0x10000, RZ ;  /* 0x0001000000007824 */ /* 0x004fca00078e00ff */
[----:B------:R-:W-:Y:S01]  /*7f10*/  F2FP.F16.F32.PACK_AB R0, RZ, R0 ;  /* 0x00000000ff00723e */ /* 0x000fe200000000ff */
[----:B------:R-:W-:Y:S06]  /*7f20*/  BRA `(.L_x_1538) ;  /* 0x0000000400b87947 */ /* 0x000fec0003800000 */
.L_x_1583:
        /* <DEDUP_REMOVED lines=12> */
.L_x_1590:
        /* <DEDUP_REMOVED lines=21> */
.L_x_1594:
[----:B------:R-:W-:Y:S05]  /*8140*/  BSYNC B1 ;  /* 0x0000000000017941 */ /* 0x000fea0003800000 */
.L_x_1593:
[----:B------:R-:W-:Y:S01]  /*8150*/  LEA R5, R0, 0x3b800000, 0x17 ;  /* 0x3b80000000057811 */ /* 0x000fe200078eb8ff */
[----:B------:R-:W-:-:S05]  /*8160*/  IMAD.SHL.U32 R0, R3, 0x100000, RZ ;  /* 0x0010000003007824 */ /* 0x000fca00078e00ff */
[----:B------:R-:W-:-:S07]  /*8170*/  LOP3.LUT R0, R5, R0, R6, 0xfe, !PT ;  /* 0x0000000005007212 */ /* 0x000fce00078efe06 */
.L_x_1592:
[----:B------:R-:W-:Y:S05]  /*8180*/  BSYNC B0 ;  /* 0x0000000000007941 */ /* 0x000fea0003800000 */
.L_x_1591:
[----:B------:R-:W-:Y:S01]  /*8190*/  F2FP.F16.F32.PACK_AB R0, RZ, R0 ;  /* 0x00000000ff00723e */ /* 0x000fe200000000ff */
[----:B------:R-:W-:Y:S06]  /*81a0*/  BRA `(.L_x_1538) ;  /* 0x0000000400187947 */ /* 0x000fec0003800000 */
.L_x_1589:
        /* <DEDUP_REMOVED lines=21> */
.L_x_1598:
[----:B------:R-:W-:Y:S05]  /*8300*/  BSYNC B1 ;  /* 0x0000000000017941 */ /* 0x000fea0003800000 */
.L_x_1597:
[----:B------:R-:W-:Y:S01]  /*8310*/  LEA R5, R0, 0x37800000, 0x17 ;  /* 0x3780000000057811 */ /* 0x000fe200078eb8ff */
[----:B------:R-:W-:-:S05]  /*8320*/  IMAD.SHL.U32 R0, R3, 0x200000, RZ ;  /* 0x0020000003007824 */ /* 0x000fca00078e00ff */
[----:B------:R-:W-:-:S07]  /*8330*/  LOP3.LUT R0, R5, R0, R6, 0xfe, !PT ;  /* 0x0000000005007212 */ /* 0x000fce00078efe06 */
.L_x_1596:
[----:B------:R-:W-:Y:S05]  /*8340*/  BSYNC B0 ;  /* 0x0000000000007941 */ /* 0x000fea0003800000 */
.L_x_1595:
[----:B------:R-:W-:Y:S01]  /*8350*/  F2FP.F16.F32.PACK_AB R0, RZ, R0 ;  /* 0x00000000ff00723e */ /* 0x000fe200000000ff */
[----:B------:R-:W-:Y:S06]  /*8360*/  BRA `(.L_x_1538) ;  /* 0x0000000000a87947 */ /* 0x000fec0003800000 */
.L_x_1588:
        /* <DEDUP_REMOVED lines=14> */
.L_x_1602:
[----:B------:R-:W-:Y:S05]  /*8450*/  BSYNC B0 ;  /* 0x0000000000007941 */ /* 0x000fea0003800000 */
.L_x_1601:
[----:B------:R-:W-:Y:S01]  /*8460*/  F2FP.F16.F32.PACK_AB R0, RZ, R0 ;  /* 0x00000000ff00723e */ /* 0x000fe200000000ff */
[----:B------:R-:W-:Y:S06]  /*8470*/  BRA `(.L_x_1538) ;  /* 0x0000000000647947 */ /* 0x000fec0003800000 */
.L_x_1576:
        /* <DEDUP_REMOVED lines=16> */
.L_x_1603:
[----:B------:R-:W-:Y:S01]  /*8580*/  PRMT R0, RZ, 0x7610, R0 ;  /* 0x00007610ff007816 */ /* 0x000fe20000000000 */
[----:B------:R-:W-:Y:S06]  /*8590*/  BRA `(.L_x_1538) ;  /* 0x00000000001c7947 */ /* 0x000fec0003800000 */
.L_x_1600:
[----:B------:R-:W2:Y:S02]  /*85a0*/  LDG.E.64 R4, desc[UR36][R4.64] ;  /* 0x0000002404047981 */ /* 0x000ea4000c1e1b00 */
[----:B--2---:R-:W0:Y:S02]  /*85b0*/  I2F.U64 R0, R4 ;  /* 0x0000000400007312 */ /* 0x004e240000301000 */
[----:B0-----:R-:W-:Y:S01]  /*85c0*/  F2FP.F16.F32.PACK_AB R0, RZ, R0 ;  /* 0x00000000ff00723e */ /* 0x001fe200000000ff */
[----:B------:R-:W-:Y:S06]  /*85d0*/  BRA `(.L_x_1538) ;  /* 0x00000000000c7947 */ /* 0x000fec0003800000 */
.L_x_1599:
[----:B------:R-:W2:Y:S02]  /*85e0*/  LDG.E R4, desc[UR36][R4.64] ;  /* 0x0000002404047981 */ /* 0x000ea4000c1e1900 */
[----:B--2---:R-:W-:-:S04]  /*85f0*/  I2FP.F32.U32 R0, R4 ;  /* 0x0000000400007245 */ /* 0x004fc80000201000 */
[----:B------:R-:W-:-:S07]  /*8600*/  F2FP.F16.F32.PACK_AB R0, RZ, R0 ;  /* 0x00000000ff00723e */ /* 0x000fce00000000ff */
.L_x_1538:
[----:B------:R-:W-:Y:S05]  /*8610*/  BSYNC B6 ;  /* 0x0000000000067941 */ /* 0x000fea0003800000 */
.L_x_1537:
[----:B------:R-:W4:Y:S01]  /*8620*/  S2R R27, SR_TID.X ;  /* 0x00000000001b7919 */ /* 0x000f220000002100 */
[----:B------:R-:W0:Y:S01]  /*8630*/  LDC.U8 R25, c[0x0][0x240] ;  /* 0x00009000ff197b82 */ /* 0x000e220000000000 */
[----:B------:R-:W-:Y:S01]  /*8640*/  BSSY B0, `(.L_x_1604) ;  /* 0x0000034000007945 */ /* 0x000fe20003800000 */
[CC--:B----4-:R-:W-:Y:S01]  /*8650*/  ISETP.GE.AND P2, PT, R27.reuse, R28.reuse, PT ;  /* 0x0000001c1b00720c */ /* 0x0d0fe20003f46270 */
[C---:B------:R-:W-:Y:S02]  /*8660*/  VIADD R3, R27.reuse, 0x100 ;  /* 0x000001001b037836 */ /* 0x040fe40000000000 */
[C---:B0123--:R-:W-:Y:S02]  /*8670*/  VIADD R5, R27.reuse, 0x180 ;  /* 0x000001801b057836 */ /* 0x04ffe40000000000 */
[----:B------:R-:W-:Y:S01]  /*8680*/  VIADD R26, R27, 0x80 ;  /* 0x000000801b1a7836 */ /* 0x000fe20000000000 */
[-C--:B------:R-:W-:Y:S02]  /*8690*/  ISETP.GE.AND P0, PT, R3, R28.reuse, PT ;  /* 0x0000001c0300720c */ /* 0x080fe40003f06270 */
[----:B------:R-:W-:-:S02]  /*86a0*/  ISETP.GE.AND P1, PT, R5, R28, PT ;  /* 0x0000001c0500720c */ /* 0x000fc40003f26270 */
[----:B------:R-:W-:-:S03]  /*86b0*/  ISETP.GE.AND P4, PT, R26, R28, PT ;  /* 0x0000001c1a00720c */ /* 0x000fc60003f86270 */
[----:B------:R-:W-:Y:S10]  /*86c0*/  @P2 BRA `(.L_x_1605) ;  /* 0x0000000000ac2947 */ /* 0x000ff40003800000 */
[----:B-----5:R-:W-:Y:S02]  /*86d0*/  HADD2.F32 R18, -RZ, R18.H0_H0 ;  /* 0x20000012ff127230 */ /* 0x020fe40000004100 */
        /* <DEDUP_REMOVED lines=41> */
[----:B------:R-:W-:-:S07]  /*8970*/  F2FP.F16.F32.PACK_AB R3, RZ, R3 ;  /* 0x00000003ff03723e */ /* 0x000fce00000000ff */
.L_x_1605:
[----:B------:R-:W-:Y:S05]  /*8980*/  BSYNC B0 ;  /* 0x0000000000007941 */ /* 0x000fea0003800000 */
.L_x_1604:
[----:B------:R-:W-:Y:S04]  /*8990*/  BSSY B0, `(.L_x_1606) ;  /* 0x000002d000007945 */ /* 0x000fe80003800000 */
[----:B------:R-:W-:Y:S05]  /*89a0*/  @P4 BRA `(.L_x_1607) ;  /* 0x0000000000ac4947 */ /* 0x000fea0003800000 */
        /* <DEDUP_REMOVED lines=43> */
.L_x_1607:
[----:B------:R-:W-:Y:S05]  /*8c60*/  BSYNC B0 ;  /* 0x0000000000007941 */ /* 0x000fea0003800000 */
.L_x_1606:
        /* <DEDUP_REMOVED lines=45> */
.L_x_1609:
[----:B------:R-:W-:Y:S05]  /*8f40*/  BSYNC B0 ;  /* 0x0000000000007941 */ /* 0x000fea0003800000 */
.L_x_1608:
        /* <DEDUP_REMOVED lines=44> */
[----:B------:R-:W-:-:S07]  /*9210*/  F2FP.F16.F32.PACK_AB R17, RZ, R17 ;  /* 0x00000011ff11723e */ /* 0x000fce00000000ff */
.L_x_1611:
[----:B------:R-:W-:Y:S05]  /*9220*/  BSYNC B0 ;  /* 0x0000000000007941 */ /* 0x000fea0003800000 */
.L_x_1610:
[----:B------:R-:W-:Y:S04]  /*9230*/  BSSY B6, `(.L_x_1612) ;  /* 0x0000112000067945 */ /* 0x000fe80003800000 */
[----:B------:R-:W-:Y:S05]  /*9240*/  @P2 BRA `(.L_x_1613) ;  /* 0x0000001000402947 */ /* 0x000fea0003800000 */
[----:B------:R-:W0:Y:S01]  /*9250*/  LDC.64 R8, c[0x0][0x218] ;  /* 0x00008600ff087b82 */ /* 0x000e220000000a00 */
[----:B-----5:R-:W-:Y:S01]  /*9260*/  PRMT R0, R25, 0x9910, RZ ;  /* 0x0000991019007816 */ /* 0x020fe200000000ff */
        /* <DEDUP_REMOVED lines=15> */
[----:B------:R-:W-:Y:S02]  /*9360*/  HADD2.F32 R3, -RZ, R3.H0_H0 ;  /* 0x20000003ff037230 */ /* 0x000fe40000004100 */
[----:B------:R-:W-:-:S04]  /*9370*/  IMAD.MOV.U32 R27, RZ, RZ, R26 ;  /* 0x000000ffff1b7224 */ /* 0x000fc800078e001a */
[----:B------:R-:W0:Y:S02]  /*9380*/  F2I.FTZ.TRUNC.NTZ R3, R3 ;  /* 0x0000000300037305 */ /* 0x000e24000021f100 */
[----:B0-----:R0:W-:Y:S01]  /*9390*/  STG.E.U8 desc[UR36][R8.64], R3 ;  /* 0x0000000308007986 */ /* 0x0011e2000c101124 */
[----:B------:R-:W-:Y:S05]  /*93a0*/  BRA `(.L_x_1613) ;  /* 0x0000000c00e87947 */ /* 0x000fea0003800000 */
.L_x_1617:
[----:B------:R-:W-:Y:S02]  /*93b0*/  HADD2.F32 R5, -RZ, R3.H0_H0 ;  /* 0x20000003ff057230 */ /* 0x000fe40000004100 */
[----:B------:R-:W-:-:S04]  /*93c0*/  IMAD.MOV.U32 R27, RZ, RZ, R26 ;  /* 0x000000ffff1b7224 */ /* 0x000fc800078e001a */
[----:B------:R-:W0:Y:S02]  /*93d0*/  F2I.S64.TRUNC R4, R5 ;  /* 0x0000000500047311 */ /* 0x000e24000020d900 */
[----:B0-----:R0:W-:Y:S01]  /*93e0*/  STG.E.U8 desc[UR36][R8.64], R4 ;  /* 0x0000000408007986 */ /* 0x0011e2000c101124 */
[----:B------:R-:W-:Y:S05]  /*93f0*/  BRA `(.L_x_1613) ;  /* 0x0000000c00d47947 */ /* 0x000fea0003800000 */
.L_x_1616:
[----:B------:R-:W-:-:S13]  /*9400*/  ISETP.NE.AND P0, PT, R0, 0x2, PT ;  /* 0x000000020000780c */ /* 0x000fda0003f05270 */
[----:B------:R-:W-:Y:S05]  /*9410*/  @!P0 BRA `(.L_x_1619) ;  /* 0x0000000000388947 */ /* 0x000fea0003800000 */
[----:B------:R-:W-:-:S13]  /*9420*/  ISETP.NE.AND P0, PT, R0, 0x3, PT ;  /* 0x000000030000780c */ /* 0x000fda0003f05270 */
[----:B------:R-:W-:Y:S05]  /*9430*/  @!P0 BRA `(.L_x_1620) ;  /* 0x00000000001c8947 */ /* 0x000fea0003800000 */
[----:B------:R-:W-:-:S13]  /*9440*/  ISETP.NE.AND P0, PT, R0, 0x4, PT ;  /* 0x000000040000780c */ /* 0x000fda0003f05270 */
[----:B------:R-:W-:Y:S05]  /*9450*/  @P0 BRA `(.L_x_1618) ;  /* 0x0000000c00500947 */ /* 0x000fea0003800000 */
[----:B------:R-:W-:Y:S02]  /*9460*/  HADD2.F32 R4, -RZ, R3.H0_H0 ;  /* 0x20000003ff047230 */ /* 0x000fe40000004100 */
[----:B------:R-:W-:-:S04]  /*9470*/  IMAD.MOV.U32 R27, RZ, RZ, R26 ;  /* 0x000000ffff1b7224 */ /* 0x000fc800078e001a */
[----:B------:R-:W0:Y:S02]  /*9480*/  F2I.S64.TRUNC R4, R4 ;  /* 0x0000000400047311 */ /* 0x000e24000020d900 */
[----:B0-----:R0:W-:Y:S01]  /*9490*/  STG.E.64 desc[UR36][R8.64], R4 ;  /* 0x0000000408007986 */ /* 0x0011e2000c101b24 */
[----:B------:R-:W-:Y:S05]  /*94a0*/  BRA `(.L_x_1613) ;  /* 0x0000000c00a87947 */ /* 0x000fea0003800000 */
.L_x_1620:
[----:B------:R-:W-:Y:S02]  /*94b0*/  HADD2.F32 R3, -RZ, R3.H0_H0 ;  /* 0x20000003ff037230 */ /* 0x000fe40000004100 */
[----:B------:R-:W-:-:S04]  /*94c0*/  IMAD.MOV.U32 R27, RZ, RZ, R26 ;  /* 0x000000ffff1b7224 */ /* 0x000fc800078e001a */
[----:B------:R-:W0:Y:S02]  /*94d0*/  F2I.FTZ.TRUNC.NTZ R3, R3 ;  /* 0x0000000300037305 */ /* 0x000e24000021f100 */
[----:B0-----:R0:W-:Y:S01]  /*94e0*/  STG.E desc[UR36][R8.64], R3 ;  /* 0x0000000308007986 */ /* 0x0011e2000c101924 */
[----:B------:R-:W-:Y:S05]  /*94f0*/  BRA `(.L_x_1613) ;  /* 0x0000000c00947947 */ /* 0x000fea0003800000 */
.L_x_1619:
[----:B------:R-:W-:Y:S02]  /*9500*/  HADD2.F32 R3, -RZ, R3.H0_H0 ;  /* 0x20000003ff037230 */ /* 0x000fe40000004100 */
[----:B------:R-:W-:-:S04]  /*9510*/  IMAD.MOV.U32 R27, RZ, RZ, R26 ;  /* 0x000000ffff1b7224 */ /* 0x000fc800078e001a */
[----:B------:R-:W0:Y:S02]  /*9520*/  F2I.FTZ.TRUNC.NTZ R3, R3 ;  /* 0x0000000300037305 */ /* 0x000e24000021f100 */
[----:B0-----:R0:W-:Y:S01]  /*9530*/  STG.E.U16 desc[UR36][R8.64], R3 ;  /* 0x0000000308007986 */ /* 0x0011e2000c101524 */
[----:B------:R-:W-:Y:S05]  /*9540*/  BRA `(.L_x_1613) ;  /* 0x0000000c00807947 */ /* 0x000fea0003800000 */
.L_x_1615:
[----:B------:R-:W-:-:S13]  /*9550*/  ISETP.GT.AND P0, PT, R0, 0x6, PT ;  /* 0x000000060000780c */ /* 0x000fda0003f04270 */
[----:B------:R-:W-:Y:S05]  /*9560*/  @P0 BRA `(.L_x_1621) ;  /* 0x00000000002c0947 */ /* 0x000fea0003800000 */
[----:B------:R-:W-:-:S13]  /*9570*/  ISETP.NE.AND P0, PT, R0, 0x5, PT ;  /* 0x000000050000780c */ /* 0x000fda0003f05270 */
[----:B------:R-:W-:Y:S05]  /*9580*/  @!P0 BRA `(.L_x_1622) ;  /* 0x0000000000188947 */ /* 0x000fea0003800000 */
[----:B------:R-:W-:-:S13]  /*9590*/  ISETP.NE.AND P0, PT, R0, 0x6, PT ;  /* 0x000000060000780c */ /* 0x000fda0003f05270 */
[----:B------:R-:W-:Y:S05]  /*95a0*/  @P0 BRA `(.L_x_1618) ;  /* 0x0000000800fc0947 */ /* 0x000fea0003800000 */
[----:B------:R-:W-:Y:S02]  /*95b0*/  HADD2.F32 R3, -RZ, R3.H0_H0 ;  /* 0x20000003ff037230 */ /* 0x000fe40000004100 */
[----:B------:R-:W-:-:S03]  /*95c0*/  IMAD.MOV.U32 R27, RZ, RZ, R26 ;  /* 0x000000ffff1b7224 */ /* 0x000fc600078e001a */
[----:B------:R0:W-:Y:S01]  /*95d0*/  STG.E desc[UR36][R8.64], R3 ;  /* 0x0000000308007986 */ /* 0x0001e2000c101924 */
[----:B------:R-:W-:Y:S05]  /*95e0*/  BRA `(.L_x_1613) ;  /* 0x0000000c00587947 */ /* 0x000fea0003800000 */
.L_x_1622:
[----:B------:R0:W-:Y:S01]  /*95f0*/  STG.E.U16 desc[UR36][R8.64], R3 ;  /* 0x0000000308007986 */ /* 0x0001e2000c101524 */
[----:B------:R-:W-:Y:S01]  /*9600*/  IMAD.MOV.U32 R27, RZ, RZ, R26 ;  /* 0x000000ffff1b7224 */ /* 0x000fe200078e001a */
[----:B------:R-:W-:Y:S06]  /*9610*/  BRA `(.L_x_1613) ;  /* 0x0000000c004c7947 */ /* 0x000fec0003800000 */
.L_x_1621:
[----:B------:R-:W-:-:S13]  /*9620*/  ISETP.NE.AND P0, PT, R0, 0x7, PT ;  /* 0x000000070000780c */ /* 0x000fda0003f05270 */
[----:B------:R-:W-:Y:S05]  /*9630*/  @!P0 BRA `(.L_x_1623) ;  /* 0x00000000003c8947 */ /* 0x000fea0003800000 */
[----:B------:R-:W-:-:S13]  /*9640*/  ISETP.NE.AND P0, PT, R0, 0x8, PT ;  /* 0x000000080000780c */ /* 0x000fda0003f05270 */
[----:B------:R-:W-:Y:S05]  /*9650*/  @!P0 BRA `(.L_x_1624) ;  /* 0x00000000001c8947 */ /* 0x000fea0003800000 */
[----:B------:R-:W-:-:S13]  /*9660*/  ISETP.NE.AND P0, PT, R0, 0x9, PT ;  /* 0x000000090000780c */ /* 0x000fda0003f05270 */
[----:B------:R-:W-:Y:S05]  /*9670*/  @P0 BRA `(.L_x_1618) ;  /* 0x0000000800c80947 */ /* 0x000fea0003800000 */
[----:B------:R-:W-:Y:S02]  /*9680*/  HADD2.F32 R4, -RZ, R3.H0_H0 ;  /* 0x20000003ff047230 */ /* 0x000fe40000004100 */
[----:B------:R-:W-:Y:S02]  /*9690*/  IMAD.MOV.U32 R5, RZ, RZ, RZ ;  /* 0x000000ffff057224 */ /* 0x000fe400078e00ff */
[----:B------:R-:W-:-:S03]  /*96a0*/  IMAD.MOV.U32 R27, RZ, RZ, R26 ;  /* 0x000000ffff1b7224 */ /* 0x000fc600078e001a */
[----:B------:R0:W-:Y:S01]  /*96b0*/  STG.E.64 desc[UR36][R8.64], R4 ;  /* 0x0000000408007986 */ /* 0x0001e2000c101b24 */
[----:B------:R-:W-:Y:S05]  /*96c0*/  BRA `(.L_x_1613) ;  /* 0x0000000c00207947 */ /* 0x000fea0003800000 */
.L_x_1624:
[----:B------:R-:W-:Y:S02]  /*96d0*/  HADD2.F32 R0, -RZ, R3.H0_H0 ;  /* 0x20000003ff007230 */ /* 0x000fe40000004100 */
[----:B------:R-:W-:-:S03]  /*96e0*/  IMAD.MOV.U32 R27, RZ, RZ, R26 ;  /* 0x000000ffff1b7224 */ /* 0x000fc600078e001a */
[----:B------:R-:W-:-:S04]  /*96f0*/  F2FP.F16.F32.PACK_AB R0, RZ, R0 ;  /* 0x00000000ff00723e */ /* 0x000fc800000000ff */
[----:B------:R-:W-:-:S05]  /*9700*/  PRMT R0, R0, 0x5410, RZ ;  /* 0x0000541000007816 */ /* 0x000fca00000000ff */
[----:B------:R0:W-:Y:S01]  /*9710*/  STG.E desc[UR36][R8.64], R0 ;  /* 0x0000000008007986 */ /* 0x0001e2000c101924 */
[----:B------:R-:W-:Y:S05]  /*9720*/  BRA `(.L_x_1613) ;  /* 0x0000000c00087947 */ /* 0x000fea0003800000 */
.L_x_1623:
[----:B------:R-:W-:Y:S02]  /*9730*/  HADD2.F32 R4, -RZ, R3.H0_H0 ;  /* 0x20000003ff047230 */ /* 0x000fe40000004100 */
[----:B------:R-:W-:-:S03]  /*9740*/  IMAD.MOV.U32 R27, RZ, RZ, R26 ;  /* 0x000000ffff1b7224 */ /* 0x000fc600078e001a */
[----:B------:R-:W-:-:S06]  /*9750*/  FMUL.FTZ R4, R4, 1 ;  /* 0x3f80000004047820 */ /* 0x000fcc0000410000 */
[----:B------:R-:W0:Y:S02]  /*9760*/  F2F.F64.F32 R4, R4 ;  /* 0x0000000400047310 */ /* 0x000e240000201800 */
[----:B0-----:R0:W-:Y:S01]  /*9770*/  STG.E.64 desc[UR36][R8.64], R4 ;  /* 0x0000000408007986 */ /* 0x0011e2000c101b24 */
[----:B------:R-:W-:Y:S05]  /*9780*/  BRA `(.L_x_1613) ;  /* 0x0000000800f07947 */ /* 0x000fea0003800000 */
.L_x_1614:
        /* <DEDUP_REMOVED lines=10> */
[----:B------:R-:W-:-:S04]  /*9830*/  FSETP.NEU.FTZ.AND P0, PT, R3, RZ, PT ;  /* 0x000000ff0300720b */ /* 0x000fc80003f1d000 */
[----:B------:R-:W-:-:S05]  /*9840*/  SEL R3, RZ, 0x1, !P0 ;  /* 0x00000001ff037807 */ /* 0x000fca0004000000 */
[----:B------:R1:W-:Y:S01]  /*9850*/  STG.E.U8 desc[UR36][R8.64], R3 ;  /* 0x0000000308007986 */ /* 0x0003e2000c101124 */
[----:B------:R-:W-:Y:S05]  /*9860*/  BRA `(.L_x_1613) ;  /* 0x0000000800b87947 */ /* 0x000fea0003800000 */
.L_x_1627:
[----:B------:R-:W-:Y:S01]  /*9870*/  HADD2.F32 R3, -RZ, R3.H0_H0 ;  /* 0x20000003ff037230 */ /* 0x000fe20000004100 */
[----:B------:R-:W-:Y:S01]  /*9880*/  CS2R R6, SRZ ;  /* 0x0000000000067805 */ /* 0x000fe2000001ff00 */
[----:B------:R-:W-:-:S03]  /*9890*/  IMAD.MOV.U32 R27, RZ, RZ, R26 ;  /* 0x000000ffff1b7224 */ /* 0x000fc600078e001a */
[----:B------:R-:W-:-:S04]  /*98a0*/  FMUL.FTZ R3, R3, 1 ;  /* 0x3f80000003037820 */ /* 0x000fc80000410000 */
[----:B------:R-:W0:Y:S02]  /*98b0*/  F2F.F64.F32 R4, R3 ;  /* 0x0000000300047310 */ /* 0x000e240000201800 */
[----:B0-----:R0:W-:Y:S01]  /*98c0*/  STG.E.128 desc[UR36][R8.64], R4 ;  /* 0x0000000408007986 */ /* 0x0011e2000c101d24 */
[----:B------:R-:W-:Y:S05]  /*98d0*/  BRA `(.L_x_1613) ;  /* 0x00000008009c7947 */ /* 0x000fea0003800000 */
.L_x_1626:
        /* <DEDUP_REMOVED lines=21> */
.L_x_1631:
[----:B------:R-:W-:Y:S05]  /*9a30*/  BSYNC B0 ;  /* 0x0000000000007941 */ /* 0x000fea0003800000 */
.L_x_1630:
[----:B------:R-:W-:Y:S01]  /*9a40*/  LOP3.LUT R5, R0, R5, RZ, 0xfc, !PT ;  /* 0x0000000500057212 */ /* 0x000fe200078efcff */
[----:B------:R-:W-:-:S04]  /*9a50*/  IMAD.MOV.U32 R27, RZ, RZ, R26 ;  /* 0x000000ffff1b7224 */ /* 0x000fc800078e001a */
[----:B------:R3:W-:Y:S01]  /*9a60*/  STG.E.U8 desc[UR36][R8.64], R5 ;  /* 0x0000000508007986 */ /* 0x0007e2000c101124 */
[----:B------:R-:W-:Y:S05]  /*9a70*/  BRA `(.L_x_1613) ;  /* 0x0000000800347947 */ /* 0x000fea0003800000 */
.L_x_1629:
        /* <DEDUP_REMOVED lines=13> */
.L_x_1633:
[----:B------:R-:W-:Y:S01]  /*9b50*/  IMAD.MOV.U32 R0, RZ, RZ, 0x7f ;  /* 0x0000007fff007424 */ /* 0x000fe200078e00ff */
[----:B------:R-:W-:-:S04]  /*9b60*/  ISETP.GT.U32.AND P0, PT, R3, 0x7f800000, PT ;  /* 0x7f8000000300780c */ /* 0x000fc80003f04070 */
[----:B------:R-:W-:-:S09]  /*9b70*/  SEL R0, R0, 0x7c, P0 ;  /* 0x0000007c00007807 */ /* 0x000fd20000000000 */
.L_x_1634:
[----:B------:R-:W-:Y:S05]  /*9b80*/  BSYNC B0 ;  /* 0x0000000000007941 */ /* 0x000fea0003800000 */
.L_x_1632:
[----:B------:R-:W-:Y:S01]  /*9b90*/  LOP3.LUT R3, R5, 0x80000000, RZ, 0xc0, !PT ;  /* 0x8000000005037812 */ /* 0x000fe200078ec0ff */
[----:B------:R-:W-:-:S03]  /*9ba0*/  IMAD.MOV.U32 R27, RZ, RZ, R26 ;  /* 0x000000ffff1b7224 */ /* 0x000fc600078e001a */
[----:B------:R-:W-:-:S04]  /*9bb0*/  SHF.R.U32.HI R3, RZ, 0x18, R3 ;  /* 0x00000018ff037819 */ /* 0x000fc80000011603 */
[----:B------:R-:W-:-:S05]  /*9bc0*/  LOP3.LUT R3, R0, R3, RZ, 0xfc, !PT ;  /* 0x0000000300037212 */ /* 0x000fca00078efcff */
[----:B------:R4:W-:Y:S01]  /*9bd0*/  STG.E.U8 desc[UR36][R8.64], R3 ;  /* 0x0000000308007986 */ /* 0x0009e2000c101124 */
[----:B------:R-:W-:Y:S05]  /*9be0*/  BRA `(.L_x_1613) ;  /* 0x0000000400d87947 */ /* 0x000fea0003800000 */
.L_x_1628:
[----:B------:R-:W-:Y:S02]  /*9bf0*/  HADD2.F32 R0, -RZ, R3.H0_H0 ;  /* 0x20000003ff007230 */ /* 0x000fe40000004100 */
[----:B------:R-:W-:-:S03]  /*9c00*/  IMAD.MOV.U32 R27, RZ, RZ, R26 ;  /* 0x000000ffff1b7224 */ /* 0x000fc600078e001a */
[----:B------:R-:W-:-:S05]  /*9c10*/  F2FP.BF16.F32.PACK_AB R0, RZ, R0 ;  /* 0x00000000ff00723e */ /* 0x000fca00000010ff */
[----:B------:R2:W-:Y:S01]  /*9c20*/  STG.E.U16 desc[UR36][R8.64], R0 ;  /* 0x0000000008007986 */ /* 0x0005e2000c101524 */
[----:B------:R-:W-:Y:S05]  /*9c30*/  BRA `(.L_x_1613) ;  /* 0x0000000400c47947 */ /* 0x000fea0003800000 */
.L_x_1625:
        /* <DEDUP_REMOVED lines=10> */
[----:B------:R-:W0:Y:S02]  /*9ce0*/  F2I.FTZ.U32.TRUNC.NTZ R3, R3 ;  /* 0x0000000300037305 */ /* 0x000e24000021f000 */
[----:B0-----:R0:W-:Y:S01]  /*9cf0*/  STG.E.U16 desc[UR36][R8.64], R3 ;  /* 0x0000000308007986 */ /* 0x0011e2000c101524 */
[----:B------:R-:W-:Y:S05]  /*9d00*/  BRA `(.L_x_1613) ;  /* 0x0000000400907947 */ /* 0x000fea0003800000 */
.L_x_1637:
        /* <DEDUP_REMOVED lines=17> */
.L_x_1640:
[----:B------:R-:W-:-:S04]  /*9e20*/  LOP3.LUT R3, R5, 0x80000000, RZ, 0xc0, !PT ;  /* 0x8000000005037812 */ /* 0x000fc800078ec0ff */
[----:B------:R-:W-:-:S04]  /*9e30*/  SHF.R.U32.HI R3, RZ, 0x18, R3 ;  /* 0x00000018ff037819 */ /* 0x000fc80000011603 */
[----:B------:R-:W-:-:S04]  /*9e40*/  LOP3.LUT R0, R0, R3, RZ, 0xfc, !PT ;  /* 0x0000000300007212 */ /* 0x000fc800078efcff */
[----:B------:R-:W-:-:S07]  /*9e50*/  PRMT R4, R0, 0x7610, R4 ;  /* 0x0000761000047816 */ /* 0x000fce0000000004 */
.L_x_1639:
[----:B------:R-:W-:Y:S05]  /*9e60*/  BSYNC B0 ;  /* 0x0000000000007941 */ /* 0x000fea0003800000 */
.L_x_1638:
[----:B------:R0:W-:Y:S01]  /*9e70*/  STG.E.U8 desc[UR36][R8.64], R4 ;  /* 0x0000000408007986 */ /* 0x0001e2000c101124 */
[----:B------:R-:W-:Y:S01]  /*9e80*/  IMAD.MOV.U32 R27, RZ, RZ, R26 ;  /* 0x000000ffff1b7224 */ /* 0x000fe200078e001a */
[----:B------:R-:W-:Y:S06]  /*9e90*/  BRA `(.L_x_1613) ;  /* 0x00000004002c7947 */ /* 0x000fec0003800000 */
.L_x_1636:
        /* <DEDUP_REMOVED lines=17> */
.L_x_1643:
[----:B------:R-:W-:-:S04]  /*9fb0*/  LOP3.LUT R3, R5, 0x80000000, RZ, 0xc0, !PT ;  /* 0x8000000005037812 */ /* 0x000fc800078ec0ff */
[----:B------:R-:W-:-:S04]  /*9fc0*/  SHF.R.U32.HI R3, RZ, 0x18, R3 ;  /* 0x00000018ff037819 */ /* 0x000fc80000011603 */
[----:B------:R-:W-:-:S04]  /*9fd0*/  LOP3.LUT R0, R0, R3, RZ, 0xfc, !PT ;  /* 0x0000000300007212 */ /* 0x000fc800078efcff */
[----:B------:R-:W-:-:S07]  /*9fe0*/  PRMT R4, R0, 0x7610, R4 ;  /* 0x0000761000047816 */ /* 0x000fce0000000004 */
.L_x_1642:
[----:B------:R-:W-:Y:S05]  /*9ff0*/  BSYNC B0 ;  /* 0x0000000000007941 */ /* 0x000fea0003800000 */
.L_x_1641:
[----:B------:R0:W-:Y:S01]  /*a000*/  STG.E.U8 desc[UR36][R8.64], R4 ;  /* 0x0000000408007986 */ /* 0x0001e2000c101124 */
[----:B------:R-:W-:Y:S01]  /*a010*/  IMAD.MOV.U32 R27, RZ, RZ, R26 ;  /* 0x000000ffff1b7224 */ /* 0x000fe200078e001a */
[----:B------:R-:W-:Y:S06]  /*a020*/  BRA `(.L_x_1613) ;  /* 0x0000000000c87947 */ /* 0x000fec0003800000 */
.L_x_1635:
[----:B------:R-:W-:-:S13]  /*a030*/  ISETP.NE.AND P0, PT, R0, 0x1c, PT ;  /* 0x0000001c0000780c */ /* 0x000fda0003f05270 */
[----:B------:R-:W-:Y:S05]  /*a040*/  @!P0 BRA `(.L_x_1644) ;  /* 0x0000000000b08947 */ /* 0x000fea0003800000 */
[----:B------:R-:W-:-:S13]  /*a050*/  ISETP.NE.AND P0, PT, R0, 0x1d, PT ;  /* 0x0000001d0000780c */ /* 0x000fda0003f05270 */
[----:B------:R-:W-:Y:S05]  /*a060*/  @!P0 BRA `(.L_x_1645) ;  /* 0x0000000000948947 */ /* 0x000fea0003800000 */
[----:B------:R-:W-:-:S13]  /*a070*/  ISETP.NE.AND P0, PT, R0, 0x2c, PT ;  /* 0x0000002c0000780c */ /* 0x000fda0003f05270 */
[----:B------:R-:W-:Y:S05]  /*a080*/  @P0 BRA `(.L_x_1618) ;  /* 0x0000000000440947 */ /* 0x000fea0003800000 */
[----:B------:R-:W-:Y:S02]  /*a090*/  HADD2.F32 R4, -RZ, R3.H0_H0 ;  /* 0x20000003ff047230 */ /* 0x000fe40000004100 */
        /* <DEDUP_REMOVED lines=16> */
.L_x_1618:
        /* <DEDUP_REMOVED lines=16> */
.L_x_1646:
[----:B------:R-:W-:Y:S01]  /*a2a0*/  IMAD.MOV.U32 R27, RZ, RZ, R26 ;  /* 0x000000ffff1b7224 */ /* 0x000fe200078e001a */
[----:B------:R-:W-:Y:S06]  /*a2b0*/  BRA `(.L_x_1613) ;  /* 0x0000000000247947 */ /* 0x000fec0003800000 */
.L_x_1645:
[----:B------:R-:W-:Y:S02]  /*a2c0*/  HADD2.F32 R4, -RZ, R3.H0_H0 ;  /* 0x20000003ff047230 */ /* 0x000fe40000004100 */
[----:B------:R-:W-:-:S04]  /*a2d0*/  IMAD.MOV.U32 R27, RZ, RZ, R26 ;  /* 0x000000ffff1b7224 */ /* 0x000fc800078e001a */
[----:B------:R-:W0:Y:S02]  /*a2e0*/  F2I.U64.TRUNC R4, R4 ;  /* 0x0000000400047311 */ /* 0x000e24000020d800 */
[----:B0-----:R0:W-:Y:S01]  /*a2f0*/  STG.E.64 desc[UR36][R8.64], R4 ;  /* 0x0000000408007986 */ /* 0x0011e2000c101b24 */
[----:B------:R-:W-:Y:S05]  /*a300*/  BRA `(.L_x_1613) ;  /* 0x0000000000107947 */ /* 0x000fea0003800000 */
.L_x_1644:
[----:B------:R-:W-:Y:S02]  /*a310*/  HADD2.F32 R3, -RZ, R3.H0_H0 ;  /* 0x20000003ff037230 */ /* 0x000fe40000004100 */
[----:B------:R-:W-:-:S04]  /*a320*/  IMAD.MOV.U32 R27, RZ, RZ, R26 ;  /* 0x000000ffff1b7224 */ /* 0x000fc800078e001a */
[----:B------:R-:W0:Y:S02]  /*a330*/  F2I.FTZ.U32.TRUNC.NTZ R3, R3 ;  /* 0x0000000300037305 */ /* 0x000e24000021f000 */
[----:B0-----:R0:W-:Y:S02]  /*a340*/  STG.E desc[UR36][R8.64], R3 ;  /* 0x0000000308007986 */ /* 0x0011e4000c101924 */
.L_x_1613:
[----:B------:R-:W-:Y:S05]  /*a350*/  BSYNC B6 ;  /* 0x0000000000067941 */ /* 0x000fea0003800000 */
.L_x_1612:
[----:B------:R-:W-:Y:S01]  /*a360*/  ISETP.GE.AND P0, PT, R27, R28, PT ;  /* 0x0000001c1b00720c */ /* 0x000fe20003f06270 */
[----:B------:R-:W-:-:S12]  /*a370*/  BSSY B6, `(.L_x_1647) ;  /* 0x00001fc000067945 */ /* 0x000fd80003800000 */
[----:B------:R-:W-:Y:S05]  /*a380*/  @P0 BRA `(.L_x_1648) ;  /* 0x0000001c00e80947 */ /* 0x000fea0003800000 */
[----:B01234-:R-:W0:Y:S01]  /*a390*/  LDC.64 R8, c[0x0][0x218] ;  /* 0x00008600ff087b82 */ /* 0x01fe220000000a00 */
[----:B-----5:R-:W-:Y:S01]  /*a3a0*/  IMAD R0, R2, 0x200, R27 ;  /* 0x0000020002007824 */ /* 0x020fe200078e021b */
        /* <DEDUP_REMOVED lines=20> */
.L_x_1652:
[----:B------:R-:W-:-:S06]  /*a4f0*/  HADD2.F32 R5, -RZ, R18.H0_H0 ;  /* 0x20000012ff057230 */ /* 0x000fcc0000004100 */
[----:B------:R-:W0:Y:S02]  /*a500*/  F2I.S64.TRUNC R4, R5 ;  /* 0x0000000500047311 */ /* 0x000e24000020d900 */
[----:B0-----:R0:W-:Y:S01]  /*a510*/  STG.E.U8 desc[UR36][R8.64], R4 ;  /* 0x0000000408007986 */ /* 0x0011e2000c101124 */
[----:B------:R-:W-:Y:S05]  /*a520*/  BRA `(.L_x_1654) ;  /* 0x0000000c00847947 */ /* 0x000fea0003800000 */
.L_x_1651:
        /* <DEDUP_REMOVED lines=10> */
.L_x_1656:
[----:B------:R-:W-:-:S04]  /*a5d0*/  HADD2.F32 R18, -RZ, R18.H0_H0 ;  /* 0x20000012ff127230 */ /* 0x000fc80000004100 */
[----:B------:R-:W0:Y:S02]  /*a5e0*/  F2I.FTZ.TRUNC.NTZ R3, R18 ;  /* 0x0000001200037305 */ /* 0x000e24000021f100 */
[----:B0-----:R0:W-:Y:S01]  /*a5f0*/  STG.E desc[UR36][R8.64], R3 ;  /* 0x0000000308007986 */ /* 0x0011e2000c101924 */
[----:B------:R-:W-:Y:S05]  /*a600*/  BRA `(.L_x_1654) ;  /* 0x0000000c004c7947 */ /* 0x000fea0003800000 */
.L_x_1655:
[----:B------:R-:W-:-:S04]  /*a610*/  HADD2.F32 R18, -RZ, R18.H0_H0 ;  /* 0x20000012ff127230 */ /* 0x000fc80000004100 */
[----:B------:R-:W0:Y:S02]  /*a620*/  F2I.FTZ.TRUNC.NTZ R3, R18 ;  /* 0x0000001200037305 */ /* 0x000e24000021f100 */
[----:B0-----:R0:W-:Y:S01]  /*a630*/  STG.E.U16 desc[UR36][R8.64], R3 ;  /* 0x0000000308007986 */ /* 0x0011e2000c101524 */
[----:B------:R-:W-:Y:S05]  /*a640*/  BRA `(.L_x_1654) ;  /* 0x0000000c003c7947 */ /* 0x000fea0003800000 */
.L_x_1650:
        /* <DEDUP_REMOVED lines=9> */
.L_x_1658:
[----:B------:R0:W-:Y:S01]  /*a6e0*/  STG.E.U16 desc[UR36][R8.64], R18 ;  /* 0x0000001208007986 */ /* 0x0001e2000c101524 */
[----:B------:R-:W-:Y:S05]  /*a6f0*/  BRA `(.L_x_1654) ;  /* 0x0000000c00107947 */ /* 0x000fea0003800000 */
.L_x_1657:
        /* <DEDUP_REMOVED lines=10> */
.L_x_1660:
[----:B------:R-:W-:-:S05]  /*a7a0*/  HADD2.F32 R0, -RZ, R18.H0_H0 ;  /* 0x20000012ff007230 */ /* 0x000fca0000004100 */
[----:B------:R-:W-:-:S04]  /*a7b0*/  F2FP.F16.F32.PACK_AB R0, RZ, R0 ;  /* 0x00000000ff00723e */ /* 0x000fc800000000ff */
[----:B------:R-:W-:-:S05]  /*a7c0*/  PRMT R0, R0, 0x5410, RZ ;  /* 0x0000541000007816 */ /* 0x000fca00000000ff */
[----:B------:R0:W-:Y:S01]  /*a7d0*/  STG.E desc[UR36][R8.64], R0 ;  /* 0x0000000008007986 */ /* 0x0001e2000c101924 */
[----:B------:R-:W-:Y:S05]  /*a7e0*/  BRA `(.L_x_1654) ;  /* 0x0000000800d47947 */ /* 0x000fea0003800000 */
.L_x_1659:
[----:B------:R-:W-:-:S05]  /*a7f0*/  HADD2.F32 R4, -RZ, R18.H0_H0 ;  /* 0x20000012ff047230 */ /* 0x000fca0000004100 */
[----:B------:R-:W-:-:S06]  /*a800*/  FMUL.FTZ R4, R4, 1 ;  /* 0x3f80000004047820 */ /* 0x000fcc0000410000 */
[----:B------:R-:W0:Y:S02]  /*a810*/  F2F.F64.F32 R4, R4 ;  /* 0x0000000400047310 */ /* 0x000e240000201800 */
[----:B0-----:R0:W-:Y:S01]  /*a820*/  STG.E.64 desc[UR36][R8.64], R4 ;  /* 0x0000000408007986 */ /* 0x0011e2000c101b24 */
[----:B------:R-:W-:Y:S05]  /*a830*/  BRA `(.L_x_1654) ;  /* 0x0000000800c07947 */ /* 0x000fea0003800000 */
.L_x_1649:
        /* <DEDUP_REMOVED lines=13> */
.L_x_1663:
[----:B------:R-:W-:Y:S01]  /*a910*/  HADD2.F32 R18, -RZ, R18.H0_H0 ;  /* 0x20000012ff127230 */ /* 0x000fe20000004100 */
[----:B------:R-:W-:-:S04]  /*a920*/  CS2R R6, SRZ ;  /* 0x0000000000067805 */ /* 0x000fc8000001ff00 */
[----:B------:R-:W-:-:S06]  /*a930*/  FMUL.FTZ R4, R18, 1 ;  /* 0x3f80000012047820 */ /* 0x000fcc0000410000 */
[----:B------:R-:W0:Y:S02]  /*a940*/  F2F.F64.F32 R4, R4 ;  /* 0x0000000400047310 */ /* 0x000e240000201800 */
[----:B0-----:R0:W-:Y:S01]  /*a950*/  STG.E.128 desc[UR36][R8.64], R4 ;  /* 0x0000000408007986 */ /* 0x0011e2000c101d24 */
[----:B------:R-:W-:Y:S05]  /*a960*/  BRA `(.L_x_1654) ;  /* 0x0000000800747947 */ /* 0x000fea0003800000 */
.L_x_1662:
        /* <DEDUP_REMOVED lines=21> */
.L_x_1667:
[----:B------:R-:W-:Y:S05]  /*aac0*/  BSYNC B0 ;  /* 0x0000000000007941 */ /* 0x000fea0003800000 */
.L_x_1666:
[----:B------:R-:W-:-:S05]  /*aad0*/  LOP3.LUT R5, R0, R5, RZ, 0xfc, !PT ;  /* 0x0000000500057212 */ /* 0x000fca00078efcff */
[----:B------:R3:W-:Y:S01]  /*aae0*/  STG.E.U8 desc[UR36][R8.64], R5 ;  /* 0x0000000508007986 */ /* 0x0007e2000c101124 */
[----:B------:R-:W-:Y:S05]  /*aaf0*/  BRA `(.L_x_1654) ;  /* 0x0000000800107947 */ /* 0x000fea0003800000 */
.L_x_1665:
        /* <DEDUP_REMOVED lines=13> */
.L_x_1669:
[----:B------:R-:W-:Y:S01]  /*abd0*/  IMAD.MOV.U32 R0, RZ, RZ, 0x7f ;  /* 0x0000007fff007424 */ /* 0x000fe200078e00ff */
[----:B------:R-:W-:-:S04]  /*abe0*/  ISETP.GT.U32.AND P0, PT, R3, 0x7f800000, PT ;  /* 0x7f8000000300780c */ /* 0x000fc80003f04070 */
[----:B------:R-:W-:-:S09]  /*abf0*/  SEL R0, R0, 0x7c, P0 ;  /* 0x0000007c00007807 */ /* 0x000fd20000000000 */
.L_x_1670:
[----:B------:R-:W-:Y:S05]  /*ac00*/  BSYNC B0 ;  /* 0x0000000000007941 */ /* 0x000fea0003800000 */
.L_x_1668:
[----:B------:R-:W-:-:S04]  /*ac10*/  LOP3.LUT R3, R5, 0x80000000, RZ, 0xc0, !PT ;  /* 0x8000000005037812 */ /* 0x000fc800078ec0ff */
[----:B------:R-:W-:-:S04]  /*ac20*/  SHF.R.U32.HI R3, RZ, 0x18, R3 ;  /* 0x00000018ff037819 */ /* 0x000fc80000011603 */
[----:B------:R-:W-:-:S05]  /*ac30*/  LOP3.LUT R3, R0, R3, RZ, 0xfc, !PT ;  /* 0x0000000300037212 */ /* 0x000fca00078efcff */
[----:B------:R4:W-:Y:S01]  /*ac40*/  STG.E.U8 desc[UR36][R8.64], R3 ;  /* 0x0000000308007986 */ /* 0x0009e2000c101124 */
[----:B------:R-:W-:Y:S05]  /*ac50*/  BRA `(.L_x_1654) ;  /* 0x0000000400b87947 */ /* 0x000fea0003800000 */
.L_x_1664:
[----:B------:R-:W-:-:S05]  /*ac60*/  HADD2.F32 R0, -RZ, R18.H0_H0 ;  /* 0x20000012ff007230 */ /* 0x000fca0000004100 */
[----:B------:R-:W-:-:S05]  /*ac70*/  F2FP.BF16.F32.PACK_AB R0, RZ, R0 ;  /* 0x00000000ff00723e */ /* 0x000fca00000010ff */
[----:B------:R2:W-:Y:S01]  /*ac80*/  STG.E.U16 desc[UR36][R8.64], R0 ;  /* 0x0000000008007986 */ /* 0x0005e2000c101524 */
[----:B------:R-:W-:Y:S05]  /*ac90*/  BRA `(.L_x_1654) ;  /* 0x0000000400a87947 */ /* 0x000fea0003800000 */
.L_x_1661:
        /* <DEDUP_REMOVED lines=12> */
.L_x_1673:
        /* <DEDUP_REMOVED lines=17> */
.L_x_1676:
[----:B------:R-:W-:-:S04]  /*ae70*/  LOP3.LUT R3, R5, 0x80000000, RZ, 0xc0, !PT ;  /* 0x8000000005037812 */ /* 0x000fc800078ec0ff */
[----:B------:R-:W-:-:S04]  /*ae80*/  SHF.R.U32.HI R3, RZ, 0x18, R3 ;  /* 0x00000018ff037819 */ /* 0x000fc80000011603 */
[----:B------:R-:W-:-:S04]  /*ae90*/  LOP3.LUT R0, R0, R3, RZ, 0xfc, !PT ;  /* 0x0000000300007212 */ /* 0x000fc800078efcff */
[----:B------:R-:W-:-:S07]  /*aea0*/  PRMT R4, R0, 0x7610, R4 ;  /* 0x0000761000047816 */ /* 0x000fce0000000004 */
.L_x_1675:
[----:B------:R-:W-:Y:S05]  /*aeb0*/  BSYNC B0 ;  /* 0x0000000000007941 */ /* 0x000fea0003800000 */
.L_x_1674:
[----:B------:R0:W-:Y:S01]  /*aec0*/  STG.E.U8 desc[UR36][R8.64], R4 ;  /* 0x0000000408007986 */ /* 0x0001e2000c101124 */
[----:B------:R-:W-:Y:S05]  /*aed0*/  BRA `(.L_x_1654) ;  /* 0x0000000400187947 */ /* 0x000fea0003800000 */
.L_x_1672:
        /* <DEDUP_REMOVED lines=17> */
.L_x_1679:
[----:B------:R-:W-:-:S04]  /*aff0*/  LOP3.LUT R3, R5, 0x80000000, RZ, 0xc0, !PT ;  /* 0x8000000005037812 */ /* 0x000fc800078ec0ff */
[----:B------:R-:W-:-:S04]  /*b000*/  SHF.R.U32.HI R3, RZ, 0x18, R3 ;  /* 0x00000018ff037819 */ /* 0x000fc80000011603 */
[----:B------:R-:W-:-:S04]  /*b010*/  LOP3.LUT R0, R0, R3, RZ, 0xfc, !PT ;  /* 0x0000000300007212 */ /* 0x000fc800078efcff */
[----:B------:R-:W-:-:S07]  /*b020*/  PRMT R4, R0, 0x7610, R4 ;  /* 0x0000761000047816 */ /* 0x000fce0000000004 */
.L_x_1678:
[----:B------:R-:W-:Y:S05]  /*b030*/  BSYNC B0 ;  /* 0x0000000000007941 */ /* 0x000fea0003800000 */
.L_x_1677:
[----:B------:R0:W-:Y:S01]  /*b040*/  STG.E.U8 desc[UR36][R8.64], R4 ;  /* 0x0000000408007986 */ /* 0x0001e2000c101124 */
[----:B------:R-:W-:Y:S05]  /*b050*/  BRA `(.L_x_1654) ;  /* 0x0000000000b87947 */ /* 0x000fea0003800000 */
.L_x_1671:
        /* <DEDUP_REMOVED lines=22> */
.L_x_1653:
        /* <DEDUP_REMOVED lines=16> */
.L_x_1682:
[----:B------:R-:W-:Y:S05]  /*b2c0*/  BRA `(.L_x_1654) ;  /* 0x00000000001c7947 */ /* 0x000fea0003800000 */
.L_x_1681:
[----:B------:R-:W-:-:S06]  /*b2d0*/  HADD2.F32 R4, -RZ, R18.H0_H0 ;  /* 0x20000012ff047230 */ /* 0x000fcc0000004100 */
[----:B------:R-:W0:Y:S02]  /*b2e0*/  F2I.U64.TRUNC R4, R4 ;  /* 0x0000000400047311 */ /* 0x000e24000020d800 */
[----:B0-----:R0:W-:Y:S01]  /*b2f0*/  STG.E.64 desc[UR36][R8.64], R4 ;  /* 0x0000000408007986 */ /* 0x0011e2000c101b24 */
[----:B------:R-:W-:Y:S05]  /*b300*/  BRA `(.L_x_1654) ;  /* 0x00000000000c7947 */ /* 0x000fea0003800000 */
.L_x_1680:
[----:B------:R-:W-:-:S04]  /*b310*/  HADD2.F32 R18, -RZ, R18.H0_H0 ;  /* 0x20000012ff127230 */ /* 0x000fc80000004100 */
[----:B------:R-:W0:Y:S02]  /*b320*/  F2I.FTZ.U32.TRUNC.NTZ R3, R18 ;  /* 0x0000001200037305 */ /* 0x000e24000021f000 */
[----:B0-----:R0:W-:Y:S02]  /*b330*/  STG.E desc[UR36][R8.64], R3 ;  /* 0x0000000308007986 */ /* 0x0011e4000c101924 */
.L_x_1654:
[----:B------:R-:W-:-:S05]  /*b340*/  VIADD R27, R27, 0x80 ;  /* 0x000000801b1b7836 */ /* 0x000fca0000000000 */
[----:B------:R-:W-:-:S13]  /*b350*/  ISETP.GE.AND P0, PT, R27, R28, PT ;  /* 0x0000001c1b00720c */ /* 0x000fda0003f06270 */
[----:B------:R-:W-:Y:S05]  /*b360*/  @P0 BRA `(.L_x_1648) ;  /* 0x0000000c00f00947 */ /* 0x000fea0003800000 */
[----:B01234-:R-:W0:Y:S01]  /*b370*/  LDC.64 R8, c[0x0][0x218] ;  /* 0x00008600ff087b82 */ /* 0x01fe220000000a00 */
        /* <DEDUP_REMOVED lines=21> */
.L_x_1686:
[----:B------:R-:W-:-:S06]  /*b4d0*/  HADD2.F32 R5, -RZ, R16.H0_H0 ;  /* 0x20000010ff057230 */ /* 0x000fcc0000004100 */
[----:B------:R-:W0:Y:S02]  /*b4e0*/  F2I.S64.TRUNC R4, R5 ;  /* 0x0000000500047311 */ /* 0x000e24000020d900 */
[----:B0-----:R0:W-:Y:S01]  /*b4f0*/  STG.E.U8 desc[UR36][R8.64], R4 ;  /* 0x0000000408007986 */ /* 0x0011e2000c101124 */
[----:B------:R-:W-:Y:S05]  /*b500*/  BRA `(.L_x_1688) ;  /* 0x0000000c00847947 */ /* 0x000fea0003800000 */
.L_x_1685:
        /* <DEDUP_REMOVED lines=10> */
.L_x_1690:
[----:B------:R-:W-:-:S04]  /*b5b0*/  HADD2.F32 R16, -RZ, R16.H0_H0 ;  /* 0x20000010ff107230 */ /* 0x000fc80000004100 */
[----:B------:R-:W0:Y:S02]  /*b5c0*/  F2I.FTZ.TRUNC.NTZ R3, R16 ;  /* 0x0000001000037305 */ /* 0x000e24000021f100 */
[----:B0-----:R0:W-:Y:S01]  /*b5d0*/  STG.E desc[UR36][R8.64], R3 ;  /* 0x0000000308007986 */ /* 0x0011e2000c101924 */
[----:B------:R-:W-:Y:S05]  /*b5e0*/  BRA `(.L_x_1688) ;  /* 0x0000000c004c7947 */ /* 0x000fea0003800000 */
.L_x_1689:
[----:B------:R-:W-:-:S04]  /*b5f0*/  HADD2.F32 R16, -RZ, R16.H0_H0 ;  /* 0x20000010ff107230 */ /* 0x000fc80000004100 */
[----:B------:R-:W0:Y:S02]  /*b600*/  F2I.FTZ.TRUNC.NTZ R3, R16 ;  /* 0x0000001000037305 */ /* 0x000e24000021f100 */
[----:B0-----:R0:W-:Y:S01]  /*b610*/  STG.E.U16 desc[UR36][R8.64], R3 ;  /* 0x0000000308007986 */ /* 0x0011e2000c101524 */
[----:B------:R-:W-:Y:S05]  /*b620*/  BRA `(.L_x_1688) ;  /* 0x0000000c003c7947 */ /* 0x000fea0003800000 */
.L_x_1684:
        /* <DEDUP_REMOVED lines=9> */
.L_x_1692:
[----:B------:R0:W-:Y:S01]  /*b6c0*/  STG.E.U16 desc[UR36][R8.64], R16 ;  /* 0x0000001008007986 */ /* 0x0001e2000c101524 */
[----:B------:R-:W-:Y:S05]  /*b6d0*/  BRA `(.L_x_1688) ;  /* 0x0000000c00107947 */ /* 0x000fea0003800000 */
.L_x_1691:
        /* <DEDUP_REMOVED lines=10> */
.L_x_1694:
[----:B------:R-:W-:-:S05]  /*b780*/  HADD2.F32 R0, -RZ, R16.H0_H0 ;  /* 0x20000010ff007230 */ /* 0x000fca0000004100 */
[----:B------:R-:W-:-:S04]  /*b790*/  F2FP.F16.F32.PACK_AB R0, RZ, R0 ;  /* 0x00000000ff00723e */ /* 0x000fc800000000ff */
[----:B------:R-:W-:-:S05]  /*b7a0*/  PRMT R0, R0, 0x5410, RZ ;  /* 0x0000541000007816 */ /* 0x000fca00000000ff */
[----:B------:R2:W-:Y:S01]  /*b7b0*/  STG.E desc[UR36][R8.64], R0 ;  /* 0x0000000008007986 */ /* 0x0005e2000c101924 */
[----:B------:R-:W-:Y:S05]  /*b7c0*/  BRA `(.L_x_1688) ;  /* 0x0000000800d47947 */ /* 0x000fea0003800000 */
.L_x_1693:
[----:B------:R-:W-:-:S05]  /*b7d0*/  HADD2.F32 R4, -RZ, R16.H0_H0 ;  /* 0x20000010ff047230 */ /* 0x000fca0000004100 */
[----:B------:R-:W-:-:S06]  /*b7e0*/  FMUL.FTZ R4, R4, 1 ;  /* 0x3f80000004047820 */ /* 0x000fcc0000410000 */
[----:B------:R-:W0:Y:S02]  /*b7f0*/  F2F.F64.F32 R4, R4 ;  /* 0x0000000400047310 */ /* 0x000e240000201800 */
[----:B0-----:R4:W-:Y:S01]  /*b800*/  STG.E.64 desc[UR36][R8.64], R4 ;  /* 0x0000000408007986 */ /* 0x0019e2000c101b24 */
[----:B------:R-:W-:Y:S05]  /*b810*/  BRA `(.L_x_1688) ;  /* 0x0000000800c07947 */ /* 0x000fea0003800000 */
.L_x_1683:
        /* <DEDUP_REMOVED lines=13> */
.L_x_1697:
[----:B------:R-:W-:Y:S01]  /*b8f0*/  HADD2.F32 R16, -RZ, R16.H0_H0 ;  /* 0x20000010ff107230 */ /* 0x000fe20000004100 */
[----:B------:R-:W-:-:S04]  /*b900*/  CS2R R6, SRZ ;  /* 0x0000000000067805 */ /* 0x000fc8000001ff00 */
[----:B------:R-:W-:-:S06]  /*b910*/  FMUL.FTZ R4, R16, 1 ;  /* 0x3f80000010047820 */ /* 0x000fcc0000410000 */
[----:B------:R-:W0:Y:S02]  /*b920*/  F2F.F64.F32 R4, R4 ;  /* 0x0000000400047310 */ /* 0x000e240000201800 */
[----:B0-----:R0:W-:Y:S01]  /*b930*/  STG.E.128 desc[UR36][R8.64], R4 ;  /* 0x0000000408007986 */ /* 0x0011e2000c101d24 */
[----:B------:R-:W-:Y:S05]  /*b940*/  BRA `(.L_x_1688) ;  /* 0x0000000800747947 */ /* 0x000fea0003800000 */
.L_x_1696:
        /* <DEDUP_REMOVED lines=21> */
.L_x_1701:
[----:B------:R-:W-:Y:S05]  /*baa0*/  BSYNC B0 ;  /* 0x0000000000007941 */ /* 0x000fea0003800000 */
.L_x_1700:
[----:B------:R-:W-:-:S05]  /*bab0*/  LOP3.LUT R5, R0, R5, RZ, 0xfc, !PT ;  /* 0x0000000500057212 */ /* 0x000fca00078efcff */
[----:B------:R0:W-:Y:S01]  /*bac0*/  STG.E.U8 desc[UR36][R8.64], R5 ;  /* 0x0000000508007986 */ /* 0x0001e2000c101124 */
[----:B------:R-:W-:Y:S05]  /*bad0*/  BRA `(.L_x_1688) ;  /* 0x0000000800107947 */ /* 0x000fea0003800000 */
.L_x_1699:
        /* <DEDUP_REMOVED lines=13> */
.L_x_1703:
[----:B------:R-:W-:Y:S01]  /*bbb0*/  IMAD.MOV.U32 R0, RZ, RZ, 0x7f ;  /* 0x0000007fff007424 */ /* 0x000fe200078e00ff */
[----:B------:R-:W-:-:S04]  /*bbc0*/  ISETP.GT.U32.AND P0, PT, R3, 0x7f800000, PT ;  /* 0x7f8000000300780c */ /* 0x000fc80003f04070 */
[----:B------:R-:W-:-:S09]  /*bbd0*/  SEL R0, R0, 0x7c, P0 ;  /* 0x0000007c00007807 */ /* 0x000fd20000000000 */
.L_x_1704:
[----:B------:R-:W-:Y:S05]  /*bbe0*/  BSYNC B0 ;  /* 0x0000000000007941 */ /* 0x000fea0003800000 */
.L_x_1702:
[----:B------:R-:W-:-:S04]  /*bbf0*/  LOP3.LUT R3, R5, 0x80000000, RZ, 0xc0, !PT ;  /* 0x8000000005037812 */ /* 0x000fc800078ec0ff */
[----:B------:R-:W-:-:S04]  /*bc00*/  SHF.R.U32.HI R3, RZ, 0x18, R3 ;  /* 0x00000018ff037819 */ /* 0x000fc80000011603 */
[----:B------:R-:W-:-:S05]  /*bc10*/  LOP3.LUT R3, R0, R3, RZ, 0xfc, !PT ;  /* 0x0000000300037212 */ /* 0x000fca00078efcff */
[----:B------:R0:W-:Y:S01]  /*bc20*/  STG.E.U8 desc[UR36][R8.64], R3 ;  /* 0x0000000308007986 */ /* 0x0001e2000c101124 */
[----:B------:R-:W-:Y:S05]  /*bc30*/  BRA `(.L_x_1688) ;  /* 0x0000000400b87947 */ /* 0x000fea0003800000 */
.L_x_1698:
[----:B------:R-:W-:-:S05]  /*bc40*/  HADD2.F32 R0, -RZ, R16.H0_H0 ;  /* 0x20000010ff007230 */ /* 0x000fca0000004100 */
[----:B------:R-:W-:-:S05]  /*bc50*/  F2FP.BF16.F32.PACK_AB R0, RZ, R0 ;  /* 0x00000000ff00723e */ /* 0x000fca00000010ff */
[----:B------:R0:W-:Y:S01]  /*bc60*/  STG.E.U16 desc[UR36][R8.64], R0 ;  /* 0x0000000008007986 */ /* 0x0001e2000c101524 */
[----:B------:R-:W-:Y:S05]  /*bc70*/  BRA `(.L_x_1688) ;  /* 0x0000000400a87947 */ /* 0x000fea0003800000 */
.L_x_1695:
        /* <DEDUP_REMOVED lines=12> */
.L_x_1707:
        /* <DEDUP_REMOVED lines=17> */
.L_x_1710:
[----:B------:R-:W-:-:S04]  /*be50*/  LOP3.LUT R3, R5, 0x80000000, RZ, 0xc0, !PT ;  /* 0x8000000005037812 */ /* 0x000fc800078ec0ff */
[----:B------:R-:W-:-:S04]  /*be60*/  SHF.R.U32.HI R3, RZ, 0x18, R3 ;  /* 0x00000018ff037819 */ /* 0x000fc80000011603 */
[----:B------:R-:W-:-:S04]  /*be70*/  LOP3.LUT R0, R0, R3, RZ, 0xfc, !PT ;  /* 0x0000000300007212 */ /* 0x000fc800078efcff */
[----:B------:R-:W-:-:S07]  /*be80*/  PRMT R4, R0, 0x7610, R4 ;  /* 0x0000761000047816 */ /* 0x000fce0000000004 */
.L_x_1709:
[----:B------:R-:W-:Y:S05]  /*be90*/  BSYNC B0 ;  /* 0x0000000000007941 */ /* 0x000fea0003800000 */
.L_x_1708:
[----:B------:R0:W-:Y:S01]  /*bea0*/  STG.E.U8 desc[UR36][R8.64], R4 ;  /* 0x0000000408007986 */ /* 0x0001e2000c101124 */
[----:B------:R-:W-:Y:S05]  /*beb0*/  BRA `(.L_x_1688) ;  /* 0x0000000400187947 */ /* 0x000fea0003800000 */
.L_x_1706:
        /* <DEDUP_REMOVED lines=17> */
.L_x_1713:
[----:B------:R-:W-:-:S04]  /*bfd0*/  LOP3.LUT R3, R5, 0x80000000, RZ, 0xc0, !PT ;  /* 0x8000000005037812 */ /* 0x000fc800078ec0ff */
[----:B------:R-:W-:-:S04]  /*bfe0*/  SHF.R.U32.HI R3, RZ, 0x18, R3 ;  /* 0x00000018ff037819 */ /* 0x000fc80000011603 */
[----:B------:R-:W-:-:S04]  /*bff0*/  LOP3.LUT R0, R0, R3, RZ, 0xfc, !PT ;  /* 0x0000000300007212 */ /* 0x000fc800078efcff */
[----:B------:R-:W-:-:S07]  /*c000*/  PRMT R4, R0, 0x7610, R4 ;  /* 0x0000761000047816 */ /* 0x000fce0000000004 */
.L_x_1712:
[----:B------:R-:W-:Y:S05]  /*c010*/  BSYNC B0 ;  /* 0x0000000000007941 */ /* 0x000fea0003800000 */
.L_x_1711:
[----:B------:R0:W-:Y:S01]  /*c020*/  STG.E.U8 desc[UR36][R8.64], R4 ;  /* 0x0000000408007986 */ /* 0x0001e2000c101124 */
[----:B------:R-:W-:Y:S05]  /*c030*/  BRA `(.L_x_1688) ;  /* 0x0000000000b87947 */ /* 0x000fea0003800000 */
.L_x_1705:
        /* <DEDUP_REMOVED lines=22> */
.L_x_1687:
        /* <DEDUP_REMOVED lines=16> */
.L_x_1716:
[----:B------:R-:W-:Y:S05]  /*c2a0*/  BRA `(.L_x_1688) ;  /* 0x00000000001c7947 */ /* 0x000fea0003800000 */
.L_x_1715:
[----:B------:R-:W-:-:S06]  /*c2b0*/  HADD2.F32 R4, -RZ, R16.H0_H0 ;  /* 0x20000010ff047230 */ /* 0x000fcc0000004100 */
[----:B------:R-:W0:Y:S02]  /*c2c0*/  F2I.U64.TRUNC R4, R4 ;  /* 0x0000000400047311 */ /* 0x000e24000020d800 */
[----:B0-----:R0:W-:Y:S01]  /*c2d0*/  STG.E.64 desc[UR36][R8.64], R4 ;  /* 0x0000000408007986 */ /* 0x0011e2000c101b24 */
[----:B------:R-:W-:Y:S05]  /*c2e0*/  BRA `(.L_x_1688) ;  /* 0x00000000000c7947 */ /* 0x000fea0003800000 */
.L_x_1714:
[----:B------:R-:W-:-:S04]  /*c2f0*/  HADD2.F32 R16, -RZ, R16.H0_H0 ;  /* 0x20000010ff107230 */ /* 0x000fc80000004100 */
[----:B------:R-:W0:Y:S02]  /*c300*/  F2I.FTZ.U32.TRUNC.NTZ R3, R16 ;  /* 0x0000001000037305 */ /* 0x000e24000021f000 */
[----:B0-----:R0:W-:Y:S02]  /*c310*/  STG.E desc[UR36][R8.64], R3 ;  /* 0x0000000308007986 */ /* 0x0011e4000c101924 */
.L_x_1688:
[----:B------:R-:W-:-:S07]  /*c320*/  VIADD R27, R27, 0x80 ;  /* 0x000000801b1b7836 */ /* 0x000fce0000000000 */
.L_x_1648:
[----:B------:R-:W-:Y:S05]  /*c330*/  BSYNC B6 ;  /* 0x0000000000067941 */ /* 0x000fea0003800000 */
.L_x_1647:
[----:B------:R-:W-:-:S13]  /*c340*/  ISETP.GE.AND P0, PT, R27, R28, PT ;  /* 0x0000001c1b00720c */ /* 0x000fda0003f06270 */
[----:B------:R-:W-:Y:S05]  /*c350*/  @P0 EXIT ;  /* 0x000000000000094d */ /* 0x000fea0003800000 */
[----:B0--34-:R-:W0:Y:S01]  /*c360*/  LDC.64 R4, c[0x0][0x218] ;  /* 0x00008600ff047b82 */ /* 0x019e220000000a00 */
[----:B--2--5:R-:W-:Y:S01]  /*c370*/  PRMT R0, R25, 0x9910, RZ ;  /* 0x0000991019007816 */ /* 0x024fe200000000ff */
[----:B------:R-:W-:Y:S01]  /*c380*/  IMAD R2, R2, 0x200, R27 ;  /* 0x0000020002027824 */ /* 0x000fe200078e021b */
[----:B------:R-:W-:Y:S02]  /*c390*/  ULDC UR4, c[0x0][0x244] ;  /* 0x0000910000047ab9 */ /* 0x000fe40000000800 */
[----:B------:R-:W-:Y:S01]  /*c3a0*/  ISETP.GT.AND P1, PT, R0, 0x9, PT ;  /* 0x000000090000780c */ /* 0x000fe20003f24270 */
[----:B-1----:R-:W-:-:S05]  /*c3b0*/  IMAD R3, R2, UR4, RZ ;  /* 0x0000000402037c24 */ /* 0x002fca000f8e02ff */
        /* <DEDUP_REMOVED lines=11> */
[----:B------:R-:W-:-:S06]  /*c470*/  HADD2.F32 R17, -RZ, R17.H0_H0 ;  /* 0x20000011ff117230 */ /* 0x000fcc0000004100 */
[----:B------:R-:W0:Y:S02]  /*c480*/  F2I.FTZ.TRUNC.NTZ R17, R17 ;  /* 0x0000001100117305 */ /* 0x000e24000021f100 */
[----:B0-----:R-:W-:Y:S01]  /*c490*/  STG.E.U8 desc[UR36][R2.64], R17 ;  /* 0x0000001102007986 */ /* 0x001fe2000c101124 */
[----:B------:R-:W-:Y:S05]  /*c4a0*/  EXIT ;  /* 0x000000000000794d */ /* 0x000fea0003800000 */
.L_x_1720:
[----:B------:R-:W-:-:S06]  /*c4b0*/  HADD2.F32 R5, -RZ, R17.H0_H0 ;  /* 0x20000011ff057230 */ /* 0x000fcc0000004100 */
[----:B------:R-:W0:Y:S02]  /*c4c0*/  F2I.S64.TRUNC R4, R5 ;  /* 0x0000000500047311 */ /* 0x000e24000020d900 */
[----:B0-----:R-:W-:Y:S01]  /*c4d0*/  STG.E.U8 desc[UR36][R2.64], R4 ;  /* 0x0000000402007986 */ /* 0x001fe2000c101124 */
[----:B------:R-:W-:Y:S05]  /*c4e0*/  EXIT ;  /* 0x000000000000794d */ /* 0x000fea0003800000 */
.L_x_1719:
        /* <DEDUP_REMOVED lines=10> */
.L_x_1723:
[----:B------:R-:W-:-:S06]  /*c590*/  HADD2.F32 R17, -RZ, R17.H0_H0 ;  /* 0x20000011ff117230 */ /* 0x000fcc0000004100 */
[----:B------:R-:W0:Y:S02]  /*c5a0*/  F2I.FTZ.TRUNC.NTZ R17, R17 ;  /* 0x0000001100117305 */ /* 0x000e24000021f100 */
[----:B0-----:R-:W-:Y:S01]  /*c5b0*/  STG.E desc[UR36][R2.64], R17 ;  /* 0x0000001102007986 */ /* 0x001fe2000c101924 */
[----:B------:R-:W-:Y:S05]  /*c5c0*/  EXIT ;  /* 0x000000000000794d */ /* 0x000fea0003800000 */
.L_x_1722:
[----:B------:R-:W-:-:S06]  /*c5d0*/  HADD2.F32 R17, -RZ, R17.H0_H0 ;  /* 0x20000011ff117230 */ /* 0x000fcc0000004100 */
[----:B------:R-:W0:Y:S02]  /*c5e0*/  F2I.FTZ.TRUNC.NTZ R17, R17 ;  /* 0x0000001100117305 */ /* 0x000e24000021f100 */
[----:B0-----:R-:W-:Y:S01]  /*c5f0*/  STG.E.U16 desc[UR36][R2.64], R17 ;  /* 0x0000001102007986 */ /* 0x001fe2000c101524 */
[----:B------:R-:W-:Y:S05]  /*c600*/  EXIT ;  /* 0x000000000000794d */ /* 0x000fea0003800000 */
.L_x_1718:
        /* <DEDUP_REMOVED lines=9> */
.L_x_1725:
[----:B------:R-:W-:Y:S01]  /*c6a0*/  STG.E.U16 desc[UR36][R2.64], R17 ;  /* 0x0000001102007986 */ /* 0x000fe2000c101524 */
[----:B------:R-:W-:Y:S05]  /*c6b0*/  EXIT ;  /* 0x000000000000794d */ /* 0x000fea0003800000 */
.L_x_1724:
        /* <DEDUP_REMOVED lines=10> */
.L_x_1727:
[----:B------:R-:W-:-:S05]  /*c760*/  HADD2.F32 R0, -RZ, R17.H0_H0 ;  /* 0x20000011ff007230 */ /* 0x000fca0000004100 */
[----:B------:R-:W-:-:S04]  /*c770*/  F2FP.F16.F32.PACK_AB R0, RZ, R0 ;  /* 0x00000000ff00723e */ /* 0x000fc800000000ff */
[----:B------:R-:W-:-:S05]  /*c780*/  PRMT R0, R0, 0x5410, RZ ;  /* 0x0000541000007816 */ /* 0x000fca00000000ff */
[----:B------:R-:W-:Y:S01]  /*c790*/  STG.E desc[UR36][R2.64], R0 ;  /* 0x0000000002007986 */ /* 0x000fe2000c101924 */
[----:B------:R-:W-:Y:S05]  /*c7a0*/  EXIT ;  /* 0x000000000000794d */ /* 0x000fea0003800000 */
.L_x_1726:
[----:B------:R-:W-:-:S05]  /*c7b0*/  HADD2.F32 R4, -RZ, R17.H0_H0 ;  /* 0x20000011ff047230 */ /* 0x000fca0000004100 */
[----:B------:R-:W-:-:S06]  /*c7c0*/  FMUL.FTZ R4, R4, 1 ;  /* 0x3f80000004047820 */ /* 0x000fcc0000410000 */
[----:B------:R-:W0:Y:S02]  /*c7d0*/  F2F.F64.F32 R4, R4 ;  /* 0x0000000400047310 */ /* 0x000e240000201800 */
[----:B0-----:R-:W-:Y:S01]  /*c7e0*/  STG.E.64 desc[UR36][R2.64], R4 ;  /* 0x0000000402007986 */ /* 0x001fe2000c101b24 */
[----:B------:R-:W-:Y:S05]  /*c7f0*/  EXIT ;  /* 0x000000000000794d */ /* 0x000fea0003800000 */
.L_x_1717:
        /* <DEDUP_REMOVED lines=13> */
.L_x_1730:
[----:B------:R-:W-:Y:S01]  /*c8d0*/  HADD2.F32 R17, -RZ, R17.H0_H0 ;  /* 0x20000011ff117230 */ /* 0x000fe20000004100 */
[----:B------:R-:W-:-:S04]  /*c8e0*/  CS2R R6, SRZ ;  /* 0x0000000000067805 */ /* 0x000fc8000001ff00 */
[----:B------:R-:W-:-:S06]  /*c8f0*/  FMUL.FTZ R4, R17, 1 ;  /* 0x3f80000011047820 */ /* 0x000fcc0000410000 */
[----:B------:R-:W0:Y:S02]  /*c900*/  F2F.F64.F32 R4, R4 ;  /* 0x0000000400047310 */ /* 0x000e240000201800 */
[----:B0-----:R-:W-:Y:S01]  /*c910*/  STG.E.128 desc[UR36][R2.64], R4 ;  /* 0x0000000402007986 */ /* 0x001fe2000c101d24 */
[----:B------:R-:W-:Y:S05]  /*c920*/  EXIT ;  /* 0x000000000000794d */ /* 0x000fea0003800000 */
.L_x_1729:
        /* <DEDUP_REMOVED lines=21> */
.L_x_1734:
[----:B------:R-:W-:Y:S05]  /*ca80*/  BSYNC B0 ;  /* 0x0000000000007941 */ /* 0x000fea0003800000 */
.L_x_1733:
[----:B------:R-:W-:-:S05]  /*ca90*/  LOP3.LUT R5, R0, R5, RZ, 0xfc, !PT ;  /* 0x0000000500057212 */ /* 0x000fca00078efcff */
[----:B------:R-:W-:Y:S01]  /*caa0*/  STG.E.U8 desc[UR36][R2.64], R5 ;  /* 0x0000000502007986 */ /* 0x000fe2000c101124 */
[----:B------:R-:W-:Y:S05]  /*cab0*/  EXIT ;  /* 0x000000000000794d */ /* 0x000fea0003800000 */
.L_x_1732:
        /* <DEDUP_REMOVED lines=13> */
.L_x_1736:
[----:B------:R-:W-:Y:S01]  /*cb90*/  IMAD.MOV.U32 R0, RZ, RZ, 0x7f ;  /* 0x0000007fff007424 */ /* 0x000fe200078e00ff */
[----:B------:R-:W-:-:S04]  /*cba0*/  ISETP.GT.U32.AND P0, PT, R4, 0x7f800000, PT ;  /* 0x7f8000000400780c */ /* 0x000fc80003f04070 */
[----:B------:R-:W-:-:S09]  /*cbb0*/  SEL R0, R0, 0x7c, P0 ;  /* 0x0000007c00007807 */ /* 0x000fd20000000000 */
.L_x_1737:
[----:B------:R-:W-:Y:S05]  /*cbc0*/  BSYNC B0 ;  /* 0x0000000000007941 */ /* 0x000fea0003800000 */
.L_x_1735:
[----:B------:R-:W-:-:S04]  /*cbd0*/  LOP3.LUT R4, R17, 0x80000000, RZ, 0xc0, !PT ;  /* 0x8000000011047812 */ /* 0x000fc800078ec0ff */
[----:B------:R-:W-:-:S04]  /*cbe0*/  SHF.R.U32.HI R5, RZ, 0x18, R4 ;  /* 0x00000018ff057819 */ /* 0x000fc80000011604 */
[----:B------:R-:W-:-:S05]  /*cbf0*/  LOP3.LUT R5, R0, R5, RZ, 0xfc, !PT ;  /* 0x0000000500057212 */ /* 0x000fca00078efcff */
[----:B------:R-:W-:Y:S01]  /*cc00*/  STG.E.U8 desc[UR36][R2.64], R5 ;  /* 0x0000000502007986 */ /* 0x000fe2000c101124 */
[----:B------:R-:W-:Y:S05]  /*cc10*/  EXIT ;  /* 0x000000000000794d */ /* 0x000fea0003800000 */
.L_x_1731:
[----:B------:R-:W-:-:S05]  /*cc20*/  HADD2.F32 R0, -RZ, R17.H0_H0 ;  /* 0x20000011ff007230 */ /* 0x000fca0000004100 */
[----:B------:R-:W-:-:S05]  /*cc30*/  F2FP.BF16.F32.PACK_AB R0, RZ, R0 ;  /* 0x00000000ff00723e */ /* 0x000fca00000010ff */
[----:B------:R-:W-:Y:S01]  /*cc40*/  STG.E.U16 desc[UR36][R2.64], R0 ;  /* 0x0000000002007986 */ /* 0x000fe2000c101524 */
[----:B------:R-:W-:Y:S05]  /*cc50*/  EXIT ;  /* 0x000000000000794d */ /* 0x000fea0003800000 */
.L_x_1728:
        /* <DEDUP_REMOVED lines=12> */
.L_x_1740:
        /* <DEDUP_REMOVED lines=17> */
.L_x_1743:
[----:B------:R-:W-:-:S04]  /*ce30*/  LOP3.LUT R0, R17, 0x80000000, RZ, 0xc0, !PT ;  /* 0x8000000011007812 */ /* 0x000fc800078ec0ff */
[----:B------:R-:W-:-:S04]  /*ce40*/  SHF.R.U32.HI R5, RZ, 0x18, R0 ;  /* 0x00000018ff057819 */ /* 0x000fc80000011600 */
[----:B------:R-:W-:-:S04]  /*ce50*/  LOP3.LUT R4, R4, R5, RZ, 0xfc, !PT ;  /* 0x0000000504047212 */ /* 0x000fc800078efcff */
[----:B------:R-:W-:-:S07]  /*ce60*/  PRMT R0, R4, 0x7610, R0 ;  /* 0x0000761004007816 */ /* 0x000fce0000000000 */
.L_x_1742:
[----:B------:R-:W-:Y:S05]  /*ce70*/  BSYNC B0 ;  /* 0x0000000000007941 */ /* 0x000fea0003800000 */
.L_x_1741:
[----:B------:R-:W-:Y:S01]  /*ce80*/  STG.E.U8 desc[UR36][R2.64], R0 ;  /* 0x0000000002007986 */ /* 0x000fe2000c101124 */
[----:B------:R-:W-:Y:S05]  /*ce90*/  EXIT ;  /* 0x000000000000794d */ /* 0x000fea0003800000 */
.L_x_1739:
        /* <DEDUP_REMOVED lines=17> */
.L_x_1746:
[----:B------:R-:W-:-:S04]  /*cfb0*/  LOP3.LUT R0, R17, 0x80000000, RZ, 0xc0, !PT ;  /* 0x8000000011007812 */ /* 0x000fc800078ec0ff */
[----:B------:R-:W-:-:S04]  /*cfc0*/  SHF.R.U32.HI R5, RZ, 0x18, R0 ;  /* 0x00000018ff057819 */ /* 0x000fc80000011600 */
[----:B------:R-:W-:-:S04]  /*cfd0*/  LOP3.LUT R4, R4, R5, RZ, 0xfc, !PT ;  /* 0x0000000504047212 */ /* 0x000fc800078efcff */
[----:B------:R-:W-:-:S07]  /*cfe0*/  PRMT R0, R4, 0x7610, R0 ;  /* 0x0000761004007816 */ /* 0x000fce0000000000 */
.L_x_1745:
[----:B------:R-:W-:Y:S05]  /*cff0*/  BSYNC B0 ;  /* 0x0000000000007941 */ /* 0x000fea0003800000 */
.L_x_1744:
[----:B------:R-:W-:Y:S01]  /*d000*/  STG.E.U8 desc[UR36][R2.64], R0 ;  /* 0x0000000002007986 */ /* 0x000fe2000c101124 */
[----:B------:R-:W-:Y:S05]  /*d010*/  EXIT ;  /* 0x000000000000794d */ /* 0x000fea0003800000 */
.L_x_1738:
        /* <DEDUP_REMOVED lines=22> */
.L_x_1721:
        /* <DEDUP_REMOVED lines=16> */
.L_x_1749:
[----:B------:R-:W-:Y:S05]  /*d280*/  EXIT ;  /* 0x000000000000794d */ /* 0x000fea0003800000 */
.L_x_1748:
[----:B------:R-:W-:-:S06]  /*d290*/  HADD2.F32 R4, -RZ, R17.H0_H0 ;  /* 0x20000011ff047230 */ /* 0x000fcc0000004100 */
[----:B------:R-:W0:Y:S02]  /*d2a0*/  F2I.U64.TRUNC R4, R4 ;  /* 0x0000000400047311 */ /* 0x000e24000020d800 */
[----:B0-----:R-:W-:Y:S01]  /*d2b0*/  STG.E.64 desc[UR36][R2.64], R4 ;  /* 0x0000000402007986 */ /* 0x001fe2000c101b24 */
[----:B------:R-:W-:Y:S05]  /*d2c0*/  EXIT ;  /* 0x000000000000794d */ /* 0x000fea0003800000 */
.L_x_1747:
[----:B------:R-:W-:-:S06]  /*d2d0*/  HADD2.F32 R17, -RZ, R17.H0_H0 ;  /* 0x20000011ff117230 */ /* 0x000fcc0000004100 */
[----:B------:R-:W0:Y:S02]  /*d2e0*/  F2I.FTZ.U32.TRUNC.NTZ R17, R17 ;  /* 0x0000001100117305 */ /* 0x000e24000021f000 */
[----:B0-----:R-:W-:Y:S01]  /*d2f0*/  STG.E desc[UR36][R2.64], R17 ;  /* 0x0000001102007986 */ /* 0x001fe2000c101924 */
[----:B------:R-:W-:Y:S05]  /*d300*/  EXIT ;  /* 0x000000000000794d */ /* 0x000fea0003800000 */
.L_x_1750:
        /* <DEDUP_REMOVED lines=15> */
.L_x_12831:


//--------------------- .text._ZN2at6native18elementwise_kernelILi128ELi4EZNS0_22gpu_kernel_impl_nocastIZZZNS0_26GeluBackwardCUDAKernelImplERNS_18TensorIteratorBaseENS0_8GeluTypeEENKUlvE0_clEvENKUlvE1_clEvEUlN3c104HalfES9_E_EEvS4_RKT_EUliE_EEviT1_ --------------------------
	.section	.text._ZN2at6native18elementwise_kernelILi128ELi4EZNS0_22gpu_kernel_impl_nocastIZZZNS0_26GeluBackwardCUDAKernelImplERNS_18TensorIteratorBaseENS0_8GeluTypeEENKUlvE0_clEvENKUlvE1_clEvEUlN3c104HalfES9_E_EEvS4_RKT_EUliE_EEviT1_,"ax",@progbits
	.align	128
        .global         _ZN2at6native18elementwise_kernelILi128ELi4EZNS0_22gpu_kernel_impl_nocastIZZZNS0_26GeluBackwardCUDAKernelImplERNS_18TensorIteratorBaseENS0_8GeluTypeEENKUlvE0_clEvENKUlvE1_clEvEUlN3c104HalfES9_E_EEvS4_RKT_EUliE_EEviT1_
        .type           _ZN2at6native18elementwise_kernelILi128ELi4EZNS0_22gpu_kernel_impl_nocastIZZZNS0_26GeluBackwardCUDAKernelImplERNS_18TensorIteratorBaseENS0_8GeluTypeEENKUlvE0_clEvENKUlvE1_clEvEUlN3c104HalfES9_E_EEvS4_RKT_EUliE_EEviT1_,@function
        .size           _ZN2at6native18elementwise_kernelILi128ELi4EZNS0_22gpu_kernel_impl_nocastIZZZNS0_26GeluBackwardCUDAKernelImplERNS_18TensorIteratorBaseENS0_8GeluTypeEENKUlvE0_clEvENKUlvE1_clEvEUlN3c104HalfES9_E_EEvS4_RKT_EUliE_EEviT1_,(.L_x_12832 - _ZN2at6native18elementwise_kernelILi128ELi4EZNS0_22gpu_kernel_impl_nocastIZZZNS0_26GeluBackwardCUDAKernelImplERNS_18TensorIteratorBaseENS0_8GeluTypeEENKUlvE0_clEvENKUlvE1_clEvEUlN3c104HalfES9_E_EEvS4_RKT_EUliE_EEviT1_)
        .other          _ZN2at6native18elementwise_kernelILi128ELi4EZNS0_22gpu_kernel_impl_nocastIZZZNS0_26GeluBackwardCUDAKernelImplERNS_18TensorIteratorBaseENS0_8GeluTypeEENKUlvE0_clEvENKUlvE1_clEvEUlN3c104HalfES9_E_EEvS4_RKT_EUliE_EEviT1_,@"STO_CUDA_ENTRY STV_DEFAULT"
_ZN2at6native18elementwise_kernelILi128ELi4EZNS0_22gpu_kernel_impl_nocastIZZZNS0_26GeluBackwardCUDAKernelImplERNS_18TensorIteratorBaseENS0_8GeluTypeEENKUlvE0_clEvENKUlvE1_clEvEUlN3c104HalfES9_E_EEvS4_RKT_EUliE_EEviT1_:
.text._ZN2at6native18elementwise_kernelILi128ELi4EZNS0_22gpu_kernel_impl_nocastIZZZNS0_26GeluBackwardCUDAKernelImplERNS_18TensorIteratorBaseENS0_8GeluTypeEENKUlvE0_clEvENKUlvE1_clEvEUlN3c104HalfES9_E_EEvS4_RKT_EUliE_EEviT1_:
        /* <DEDUP_REMOVED lines=366> */
.L_x_1753:
        /* <DEDUP_REMOVED lines=12> */
[----:B------:R-:W-:Y:S01]  /*17a0*/  IADD3 R3, R3, 0x80, RZ ;  /* 0x0000008003037810 */ /* 0x000fe20007ffe0ff */
[----:B--2---:R-:W-:-:S05]  /*17b0*/  HADD2.F32 R2, -RZ, R2.H0_H0 ;  /* 0x20000002ff027230 */ /* 0x004fca0000004100 */
[----:B------:R-:W-:-:S04]  /*17c0*/  FMUL.FTZ R4, R2, 0.70710676908493041992 ;  /* 0x3f3504f302047820 */ /* 0x000fc80000410000 */
[C---:B------:R-:W-:Y:S01]  /*17d0*/  FADD.FTZ R10, |R4|.reuse, -RZ ;  /* 0x800000ff040a7221 */ /* 0x040fe20000010200 */
[C---:B------:R-:W-:Y:S01]  /*17e0*/  FMUL.FTZ R11, R4.reuse, R4 ;  /* 0x00000004040b7220 */ /* 0x040fe20000410000 */
[----:B------:R-:W-:Y:S01]  /*17f0*/  FSETP.GE.FTZ.AND P0, PT, |R4|, 1.0029599666595458984, PT ;  /* 0x3f8060fe0400780b */ /* 0x000fe20003f16200 */
[----:B---3--:R-:W-:-:S03]  /*1800*/  HADD2.F32 R0, -RZ, R0.H0_H0 ;  /* 0x20000000ff007230 */ /* 0x008fc60000004100 */
[----:B------:R-:W-:Y:S02]  /*1810*/  FSEL R11, R10, R11, P0 ;  /* 0x0000000b0a0b7208 */ /* 0x000fe40000000000 */
[----:B------:R-:W-:Y:S02]  /*1820*/  FSEL R8, R12, 8.4834944573231041431e-05, P0 ;  /* 0x38b1e96a0c087808 */ /* 0x000fe40000000000 */
[----:B------:R-:W-:Y:S02]  /*1830*/  FSEL R6, -R9, -0.00082130916416645050049, P0 ;  /* 0xba574d2009067808 */ /* 0x000fe40000000100 */
[----:B------:R-:W-:Y:S02]  /*1840*/  MOV R9, 0x3d24d99a ;  /* 0x3d24d99a00097802 */ /* 0x000fe40000000f00 */
[----:B------:R-:W-:Y:S01]  /*1850*/  FSEL R7, R13, 0.0052134888246655464172, P0 ;  /* 0x3baad5ea0d077808 */ /* 0x000fe20000000000 */
[----:B------:R-:W-:Y:S01]  /*1860*/  FFMA.FTZ R6, R11, R8, R6 ;  /* 0x000000080b067223 */ /* 0x000fe20000010006 */
[----:B------:R-:W-:Y:S01]  /*1870*/  MOV R8, 0x3e235519 ;  /* 0x3e23551900087802 */ /* 0x000fe20000000f00 */
[----:B------:R-:W-:Y:S01]  /*1880*/  FADD.FTZ R13, -R10, -RZ ;  /* 0x800000ff0a0d7221 */ /* 0x000fe20000010100 */
[----:B------:R-:W-:Y:S01]  /*1890*/  FSEL R9, -R9, -0.026868773624300956726, P0 ;  /* 0xbcdc1be709097808 */ /* 0x000fe20000000100 */
[----:B------:R-:W-:Y:S01]  /*18a0*/  FFMA.FTZ R6, R11, R6, R7 ;  /* 0x000000060b067223 */ /* 0x000fe20000010007 */
[----:B------:R-:W-:-:S02]  /*18b0*/  MOV R12, 0x3f69b4f9 ;  /* 0x3f69b4f9000c7802 */ /* 0x000fc40000000f00 */
[----:B------:R-:W-:Y:S01]  /*18c0*/  FSEL R7, R8, 0.11284004896879196167, P0 ;  /* 0x3de718af08077808 */ /* 0x000fe20000000000 */
[C---:B------:R-:W-:Y:S01]  /*18d0*/  FFMA.FTZ R6, R11.reuse, R6, R9 ;  /* 0x000000060b067223 */ /* 0x040fe20000010009 */
[----:B------:R-:W-:Y:S02]  /*18e0*/  MOV R8, 0x3f210a14 ;  /* 0x3f210a1400087802 */ /* 0x000fe40000000f00 */
        /* <DEDUP_REMOVED lines=21> */
[----:B------:R-:W-:-:S05]  /*1a40*/  F2FP.F16.F32.PACK_AB R0, RZ, R0 ;  /* 0x00000000ff00723e */ /* 0x000fca00000000ff */
[----:B------:R0:W-:Y:S02]  /*1a50*/  STG.E.U16 desc[UR4][R4.64], R0 ;  /* 0x0000000004007986 */ /* 0x0001e4000c101504 */
.L_x_1752:
[----:B------:R-:W-:Y:S05]  /*1a60*/  BSYNC B0 ;  /* 0x0000000000007941 */ /* 0x000fea0003800000 */
.L_x_1751:
        /* <DEDUP_REMOVED lines=356> */
.L_x_1756:
        /* <DEDUP_REMOVED lines=55> */
[----:B------:R-:W-:-:S05]  /*3420*/  F2FP.F16.F32.PACK_AB R0, RZ, R0 ;  /* 0x00000000ff00723e */ /* 0x000fca00000000ff */
        /* <DEDUP_REMOVED lines=355> */
.L_x_1757:
        /* <DEDUP_REMOVED lines=56> */
.L_x_1755:
[----:B------:R-:W-:Y:S05]  /*4de0*/  BSYNC B0 ;  /* 0x0000000000007941 */ /* 0x000fea0003800000 */
.L_x_1754:
        /* <DEDUP_REMOVED lines=355> */
.L_x_1758:
        /* <DEDUP_REMOVED lines=11> */
[----:B------:R-:W-:Y:S01]  /*64d0*/  MOV R12, 0x3c09919f ;  /* 0x3c09919f000c7802 */ /* 0x000fe20000000f00 */
[----:B--2---:R-:W-:-:S05]  /*64e0*/  HADD2.F32 R2, -RZ, R2.H0_H0 ;  /* 0x20000002ff027230 */ /* 0x004fca0000004100 */
[----:B------:R-:W-:-:S04]  /*64f0*/  FMUL.FTZ R3, R2, 0.70710676908493041992 ;  /* 0x3f3504f302037820 */ /* 0x000fc80000410000 */
[C---:B------:R-:W-:Y:S01]  /*6500*/  FADD.FTZ R4, |R3|.reuse, -RZ ;  /* 0x800000ff03047221 */ /* 0x040fe20000010200 */
[C---:B------:R-:W-:Y:S01]  /*6510*/  FMUL.FTZ R11, R3.reuse, R3 ;  /* 0x00000003030b7220 */ /* 0x040fe20000410000 */
[----:B------:R-:W-:Y:S01]  /*6520*/  FSETP.GE.FTZ.AND P0, PT, |R3|, 1.0029599666595458984, PT ;  /* 0x3f8060fe0300780b */ /* 0x000fe20003f16200 */
[----:B---3--:R-:W-:-:S03]  /*6530*/  HADD2.F32 R0, -RZ, R0.H0_H0 ;  /* 0x20000000ff007230 */ /* 0x008fc60000004100 */
[C---:B------:R-:W-:Y:S01]  /*6540*/  FSEL R11, R4.reuse, R11, P0 ;  /* 0x0000000b040b7208 */ /* 0x040fe20000000000 */
[----:B------:R-:W-:Y:S01]  /*6550*/  FADD.FTZ R4, -R4, -RZ ;  /* 0x800000ff04047221 */ /* 0x000fe20000010100 */
[----:B------:R-:W-:Y:S02]  /*6560*/  FSEL R8, R10, 8.4834944573231041431e-05, P0 ;  /* 0x38b1e96a0a087808 */ /* 0x000fe40000000000 */
[----:B------:R-:W-:Y:S02]  /*6570*/  FSEL R6, -R9, -0.00082130916416645050049, P0 ;  /* 0xba574d2009067808 */ /* 0x000fe40000000100 */
[----:B------:R-:W-:Y:S02]  /*6580*/  MOV R9, 0x3d24d99a ;  /* 0x3d24d99a00097802 */ /* 0x000fe40000000f00 */
[----:B------:R-:W-:Y:S01]  /*6590*/  FSEL R7, R12, 0.0052134888246655464172, P0 ;  /* 0x3baad5ea0c077808 */ /* 0x000fe20000000000 */
[----:B------:R-:W-:Y:S01]  /*65a0*/  FFMA.FTZ R6, R11, R8, R6 ;  /* 0x000000080b067223 */ /* 0x000fe20000010006 */
[----:B------:R-:W-:-:S02]  /*65b0*/  MOV R8, 0x3e235519 ;  /* 0x3e23551900087802 */ /* 0x000fc40000000f00 */
[----:B------:R-:W-:Y:S01]  /*65c0*/  FSEL R9, -R9, -0.026868773624300956726, P0 ;  /* 0xbcdc1be709097808 */ /* 0x000fe20000000100 */
[C---:B------:R-:W-:Y:S01]  /*65d0*/  FFMA.FTZ R6, R11.reuse, R6, R7 ;  /* 0x000000060b067223 */ /* 0x040fe20000010007 */
[----:B------:R-:W-:Y:S02]  /*65e0*/  MOV R10, 0x3f69b4f9 ;  /* 0x3f69b4f9000a7802 */ /* 0x000fe40000000f00 */
[----:B------:R-:W-:Y:S01]  /*65f0*/  FSEL R7, R8, 0.11284004896879196167, P0 ;  /* 0x3de718af08077808 */ /* 0x000fe20000000000 */
[C---:B------:R-:W-:Y:S01]  /*6600*/  FFMA.FTZ R6, R11.reuse, R6, R9 ;  /* 0x000000060b067223 */ /* 0x040fe20000010009 */
[----:B------:R-:W-:Y:S02]  /*6610*/  MOV R8, 0x3f210a14 ;  /* 0x3f210a1400087802 */ /* 0x000fe40000000f00 */
        /* <DEDUP_REMOVED lines=21> */
[----:B------:R-:W-:-:S05]  /*6770*/  F2FP.F16.F32.PACK_AB R0, RZ, R0 ;  /* 0x00000000ff00723e */ /* 0x000fca00000000ff */
[----:B------:R-:W-:Y:S01]  /*6780*/  STG.E.U16 desc[UR4][R2.64], R0 ;  /* 0x0000000002007986 */ /* 0x000fe2000c101504 */
[----:B------:R-:W-:Y:S05]  /*6790*/  EXIT ;  /* 0x000000000000794d */ /* 0x000fea0003800000 */
.L_x_1759:
        /* <DEDUP_REMOVED lines=14> */
.L_x_12832:


//--------------------- .text._ZN2at6native27unrolled_elementwise_kernelIZZZNS0_26GeluBackwardCUDAKernelImplERNS_18TensorIteratorBaseENS0_8GeluTypeEENKUlvE0_clEvENKUlvE1_clEvEUlN3c104HalfES8_E_St5arrayIPcLm3EELi4E23TrivialOffsetCalculatorILi2EjESD_ILi1EjENS0_6memory15LoadWithoutCastENSG_16StoreWithoutCastEEEviT_T0_T2_T3_T4_T5_ --------------------------
	.section	.text._ZN2at6native27unrolled_elementwise_kernelIZZZNS0_26GeluBackwardCUDAKernelImplERNS_18TensorIteratorBaseENS0_8GeluTypeEENKUlvE0_clEvENKUlvE1_clEvEUlN3c104HalfES8_E_St5arrayIPcLm3EELi4E23TrivialOffsetCalculatorILi2EjESD_ILi1EjENS0_6memory15LoadWithoutCastENSG_16StoreWithoutCastEEEviT_T0_T2_T3_T4_T5_,"ax",@progbits
	.align	128
        .global         _ZN2at6native27unrolled_elementwise_kernelIZZZNS0_26GeluBackwardCUDAKernelImplERNS_18TensorIteratorBaseENS0_8GeluTypeEENKUlvE0_clEvENKUlvE1_clEvEUlN3c104HalfES8_E_St5arrayIPcLm3EELi4E23TrivialOffsetCalculatorILi2EjESD_ILi1EjENS0_6memory15LoadWithoutCastENSG_16StoreWithoutCastEEEviT_T0_T2_T3_T4_T5_
        .type           _ZN2at6native27unrolled_elementwise_kernelIZZZNS0_26GeluBackwardCUDAKernelImplERNS_18TensorIteratorBaseENS0_8GeluTypeEENKUlvE0_clEvENKUlvE1_clEvEUlN3c104HalfES8_E_St5arrayIPcLm3EELi4E23TrivialOffsetCalculatorILi2EjESD_ILi1EjENS0_6memory15LoadWithoutCastENSG_16StoreWithoutCastEEEviT_T0_T2_T3_T4_T5_,@function
        .size           _ZN2at6native27unrolled_elementwise_kernelIZZZNS0_26GeluBackwardCUDAKernelImplERNS_18TensorIteratorBaseENS0_8GeluTypeEENKUlvE0_clEvENKUlvE1_clEvEUlN3c104HalfES8_E_St5arrayIPcLm3EELi4E23TrivialOffsetCalculatorILi2EjESD_ILi1EjENS0_6memory15LoadWithoutCastENSG_16StoreWithoutCastEEEviT_T0_T2_T3_T4_T5_,(.L_x_12833 - _ZN2at6native27unrolled_elementwise_kernelIZZZNS0_26GeluBackwardCUDAKernelImplERNS_18TensorIteratorBaseENS0_8GeluTypeEENKUlvE0_clEvENKUlvE1_clEvEUlN3c104HalfES8_E_St5arrayIPcLm3EELi4E23TrivialOffsetCalculatorILi2EjESD_ILi1EjENS0_6memory15LoadWithoutCastENSG_16StoreWithoutCastEEEviT_T0_T2_T3_T4_T5_)
        .other          _ZN2at6native27unrolled_elementwise_kernelIZZZNS0_26GeluBackwardCUDAKernelImplERNS_18TensorIteratorBaseENS0_8GeluTypeEENKUlvE0_clEvENKUlvE1_clEvEUlN3c104HalfES8_E_St5arrayIPcLm3EELi4E23TrivialOffsetCalculatorILi2EjESD_ILi1EjENS0_6memory15LoadWithoutCastENSG_16StoreWithoutCastEEEviT_T0_T2_T3_T4_T5_,@"STO_CUDA_ENTRY STV_DEFAULT"
_ZN2at6native27unrolled_elementwise_kernelIZZZNS0_26GeluBackwardCUDAKernelImplERNS_18TensorIteratorBaseENS0_8GeluTypeEENKUlvE0_clEvENKUlvE1_clEvEUlN3c104HalfES8_E_St5arrayIPcLm3EELi4E23TrivialOffsetCalculatorILi2EjESD_ILi1EjENS0_6memory15LoadWithoutCastENSG_16StoreWithoutCastEEEviT_T0_T2_T3_T4_T5_:
.text._ZN2at6native27unrolled_elementwise_kernelIZZZNS0_26GeluBackwardCUDAKernelImplERNS_18TensorIteratorBaseENS0_8GeluTypeEENKUlvE0_clEvENKUlvE1_clEvEUlN3c104HalfES8_E_St5arrayIPcLm3EELi4E23TrivialOffsetCalculatorILi2EjESD_ILi1EjENS0_6memory15LoadWithoutCastENSG_16StoreWithoutCastEEEviT_T0_T2_T3_T4_T5_:
        /* <DEDUP_REMOVED lines=10> */
[----:B------:R-:W0:Y:S01]  /*00a0*/  @!P0 LDC.64 R24, c[0x0][0x228] ;  /* 0x00008a00ff188b82 */ /* 0x000e220000000a00 */
[----:B------:R-:W-:-:S04]  /*00b0*/  @!P0 IADD3 R17, R17, 0x80, RZ ;  /* 0x0000008011118810 */ /* 0x000fc80007ffe0ff */
        /* <DEDUP_REMOVED lines=8> */
[----:B------:R-:W-:Y:S01]  /*0140*/  @!P3 LEA R21, R0, R17, 0x9 ;  /* 0x000000110015b211 */ /* 0x000fe200078e48ff */
[----:B------:R-:W-:-:S02]  /*0150*/  @!P3 VIADD R17, R17, 0x80 ;  /* 0x000000801111b836 */ /* 0x000fc40000000000 */
[----:B-1----:R-:W-:-:S03]  /*0160*/  @!P1 IMAD.WIDE.U32 R22, R19, 0x2, R22 ;  /* 0x0000000213169825 */ /* 0x002fc600078e0016 */
[----:B------:R-:W-:Y:S01]  /*0170*/  ISETP.GE.AND P2, PT, R17, R12, PT ;  /* 0x0000000c1100720c */ /* 0x000fe20003f46270 */
[----:B------:R-:W1:Y:S01]  /*0180*/  @!P3 LDC.64 R6, c[0x0][0x228] ;  /* 0x00008a00ff06bb82 */ /* 0x000e620000000a00 */
[----:B------:R3:W5:Y:S07]  /*0190*/  @!P1 LDG.E.U16 R13, desc[UR4][R22.64] ;  /* 0x00000004160d9981 */ /* 0x00076e000c1e1500 */
[----:B---3--:R-:W3:Y:S01]  /*01a0*/  @!P0 LDC.64 R22, c[0x0][0x220] ;  /* 0x00008800ff168b82 */ /* 0x008ee20000000a00 */
[----:B------:R-:W-:Y:S01]  /*01b0*/  PRMT R20, RZ, 0x7610, R20 ;  /* 0x00007610ff147816 */ /* 0x000fe20000000014 */
[----:B0-----:R-:W-:-:S02]  /*01c0*/  @!P1 IMAD.WIDE.U32 R2, R19, 0x2, R2 ;  /* 0x0000000213029825 */ /* 0x001fc400078e0002 */
[----:B------:R-:W-:Y:S02]  /*01d0*/  @!P2 LEA R17, R0, R17, 0x9 ;  /* 0x000000110011a211 */ /* 0x000fe400078e48ff */
        /* <DEDUP_REMOVED lines=11> */
[----:B------:R-:W-:Y:S01]  /*0290*/  PRMT R19, RZ, 0x7610, R19 ;  /* 0x00007610ff137816 */ /* 0x000fe20000000013 */
[C---:B--2---:R-:W-:Y:S01]  /*02a0*/  @!P2 IMAD.WIDE.U32 R10, R17.reuse, 0x2, R10 ;  /* 0x00000002110aa825 */ /* 0x044fe200078e000a */
[----:B------:R-:W-:Y:S02]  /*02b0*/  PRMT R18, RZ, 0x7610, R18 ;  /* 0x00007610ff127816 */ /* 0x000fe40000000012 */
[----:B------:R-:W-:Y:S02]  /*02c0*/  PRMT R16, RZ, 0x7610, R16 ;  /* 0x00007610ff107816 */ /* 0x000fe40000000010 */
[----:B------:R2:W5:Y:S01]  /*02d0*/  @!P3 LDG.E.U16 R19, desc[UR4][R4.64] ;  /* 0x000000040413b981 */ /* 0x000562000c1e1500 */
[----:B-1----:R-:W-:Y:S01]  /*02e0*/  @!P2 IMAD.WIDE.U32 R8, R17, 0x2, R8 ;  /* 0x000000021108a825 */ /* 0x002fe200078e0008 */
[----:B------:R-:W-:-:S02]  /*02f0*/  PRMT R17, RZ, 0x7610, R17 ;  /* 0x00007610ff117816 */ /* 0x000fc40000000011 */
[----:B------:R1:W5:Y:S04]  /*0300*/  @!P3 LDG.E.U16 R18, desc[UR4][R6.64] ;  /* 0x000000040612b981 */ /* 0x000368000c1e1500 */
[----:B------:R3:W5:Y:S01]  /*0310*/  @!P2 LDG.E.U16 R16, desc[UR4][R10.64] ;  /* 0x000000040a10a981 */ /* 0x000762000c1e1500 */
[----:B--2---:R-:W-:-:S03]  /*0320*/  MOV R5, R15 ;  /* 0x0000000f00057202 */ /* 0x004fc60000000f00 */
[----:B------:R2:W5:Y:S01]  /*0330*/  @!P2 LDG.E.U16 R17, desc[UR4][R8.64] ;  /* 0x000000040811a981 */ /* 0x000562000c1e1500 */
[C---:B-1----:R-:W-:Y:S02]  /*0340*/  IADD3 R7, R5.reuse, 0x100, RZ ;  /* 0x0000010005077810 */ /* 0x042fe40007ffe0ff */
[----:B---3--:R-:W-:Y:S02]  /*0350*/  IADD3 R11, R5, 0x80, RZ ;  /* 0x00000080050b7810 */ /* 0x008fe40007ffe0ff */
[-C--:B------:R-:W-:Y:S02]  /*0360*/  ISETP.GE.AND P1, PT, R7, R12.reuse, PT ;  /* 0x0000000c0700720c */ /* 0x080fe40003f26270 */
[----:B--2---:R-:W-:Y:S01]  /*0370*/  IADD3 R9, R5, 0x180, RZ ;  /* 0x0000018005097810 */ /* 0x004fe20007ffe0ff */
[----:B------:R-:W-:Y:S01]  /*0380*/  @!P0 IMAD.MOV.U32 R5, RZ, RZ, R11 ;  /* 0x000000ffff058224 */ /* 0x000fe200078e000b */
[----:B------:R-:W-:Y:S01]  /*0390*/  @!P0 LEA R7, R0, R15, 0x9 ;  /* 0x0000000f00078211 */ /* 0x000fe200078e48ff */
[----:B------:R-:W-:Y:S01]  /*03a0*/  BSSY B0, `(.L_x_1760) ;  /* 0x0000031000007945 */ /* 0x000fe20003800000 */
[----:B------:R-:W-:-:S02]  /*03b0*/  ISETP.GE.AND P5, PT, R11, R12, PT ;  /* 0x0000000c0b00720c */ /* 0x000fc40003fa6270 */
[-C--:B------:R-:W-:Y:S01]  /*03c0*/  ISETP.GE.AND P2, PT, R9, R12.reuse, PT ;  /* 0x0000000c0900720c */ /* 0x080fe20003f46270 */
[----:B0-----:R-:W-:Y:S01]  /*03d0*/  @!P0 IMAD.WIDE.U32 R2, R7, 0x2, R2 ;  /* 0x0000000207028825 */ /* 0x001fe200078e0002 */
[----:B------:R-:W-:Y:S01]  /*03e0*/  ISETP.GE.AND P3, PT, R5, R12, PT ;  /* 0x0000000c0500720c */ /* 0x000fe20003f66270 */
[----:B------:R-:W-:-:S12]  /*03f0*/  @P0 BRA `(.L_x_1761) ;  /* 0x0000000000ac0947 */ /* 0x000fd80003800000 */
[----:B-----5:R-:W-:Y:S01]  /*0400*/  HADD2.F32 R4, -RZ, R21.H0_H0 ;  /* 0x20000015ff047230 */ /* 0x020fe20000004100 */
[----:B------:R-:W-:Y:S01]  /*0410*/  HFMA2.MMA R10, -RZ, RZ, 0.61474609375, 16.90625 ;  /* 0x38eb4c3aff0a7435 */ /* 0x000fe200000001ff */
[----:B------:R-:W-:Y:S01]  /*0420*/  MOV R22, 0x3aae005b ;  /* 0x3aae005b00167802 */ /* 0x000fe20000000f00 */
[----:B------:R-:W-:Y:S01]  /*0430*/  HFMA2.MMA R9, -RZ, RZ, 1.0087890625, -0.000686168670654296875 ;  /* 0x3c09919fff097435 */ /* 0x000fe200000001ff */
[----:B------:R-:W-:Y:S01]  /*0440*/  MOV R11, 0x3d24d99a ;  /* 0x3d24d99a000b7802 */ /* 0x000fe20000000f00 */
[----:B------:R-:W-:Y:S01]  /*0450*/  FMUL.FTZ R6, R4, 0.70710676908493041992 ;  /* 0x3f3504f304067820 */ /* 0x000fe20000410000 */
[----:B------:R-:W-:Y:S01]  /*0460*/  HFMA2.MMA R15, -RZ, RZ, 1.5341796875, 81.5625 ;  /* 0x3e235519ff0f7435 */ /* 0x000fe200000001ff */
[----:B------:R-:W-:Y:S02]  /*0470*/  IMAD.MOV.U32 R21, RZ, RZ, 0x3f69b4f9 ;  /* 0x3f69b4f9ff157424 */ /* 0x000fe400078e00ff */
[C---:B------:R-:W-:Y:S01]  /*0480*/  FADD.FTZ R8, |R6|.reuse, -RZ ;  /* 0x800000ff06087221 */ /* 0x040fe20000010200 */
[C---:B------:R-:W-:Y:S01]  /*0490*/  FMUL.FTZ R7, R6.reuse, R6 ;  /* 0x0000000606077220 */ /* 0x040fe20000410000 */
[----:B------:R-:W-:Y:S01]  /*04a0*/  FSETP.GE.FTZ.AND P4, PT, |R6|, 1.0029599666595458984, PT ;  /* 0x3f8060fe0600780b */ /* 0x000fe20003f96200 */
[----:B------:R-:W-:-:S03]  /*04b0*/  HADD2.F32 R14, -RZ, R14.H0_H0 ;  /* 0x2000000eff0e7230 */ /* 0x000fc60000004100 */
[----:B------:R-:W-:Y:S02]  /*04c0*/  FSEL R7, R8, R7, P4 ;  /* 0x0000000708077208 */ /* 0x000fe40002000000 */
[----:B------:R-:W-:Y:S02]  /*04d0*/  FSEL R10, R10, 8.4834944573231041431e-05, P4 ;  /* 0x38b1e96a0a0a7808 */ /* 0x000fe40002000000 */
[----:B------:R-:W-:Y:S02]  /*04e0*/  FSEL R22, -R22, -0.00082130916416645050049, P4 ;  /* 0xba574d2016167808 */ /* 0x000fe40002000100 */
[----:B------:R-:W-:Y:S02]  /*04f0*/  FSEL R9, R9, 0.0052134888246655464172, P4 ;  /* 0x3baad5ea09097808 */ /* 0x000fe40002000000 */
[----:B------:R-:W-:Y:S01]  /*0500*/  FSEL R11, -R11, -0.026868773624300956726, P4 ;  /* 0xbcdc1be70b0b7808 */ /* 0x000fe20002000100 */
[----:B------:R-:W-:Y:S01]  /*0510*/  FFMA.FTZ R10, R7, R10, R22 ;  /* 0x0000000a070a7223 */ /* 0x000fe20000010016 */
[----:B------:R-:W-:-:S03]  /*0520*/  MOV R22, 0x3f210a14 ;  /* 0x3f210a1400167802 */ /* 0x000fc60000000f00 */
        /* <DEDUP_REMOVED lines=24> */
.L_x_1761:
[----:B------:R-:W-:Y:S05]  /*06b0*/  BSYNC B0 ;  /* 0x0000000000007941 */ /* 0x000fea0003800000 */
.L_x_1760:
[----:B------:R-:W-:Y:S04]  /*06c0*/  BSSY B0, `(.L_x_1762) ;  /* 0x000002d000007945 */ /* 0x000fe80003800000 */
[----:B------:R-:W-:Y:S05]  /*06d0*/  @P5 BRA `(.L_x_1763) ;  /* 0x0000000000ac5947 */ /* 0x000fea0003800000 */
[----:B-----5:R-:W-:Y:S01]  /*06e0*/  HADD2.F32 R20, -RZ, R20.H0_H0 ;  /* 0x20000014ff147230 */ /* 0x020fe20000004100 */
[----:B------:R-:W-:Y:S01]  /*06f0*/  HFMA2.MMA R10, -RZ, RZ, 0.61474609375, 16.90625 ;  /* 0x38eb4c3aff0a7435 */ /* 0x000fe200000001ff */
[----:B------:R-:W-:Y:S01]  /*0700*/  MOV R14, 0x3aae005b ;  /* 0x3aae005b000e7802 */ /* 0x000fe20000000f00 */
[----:B------:R-:W-:Y:S01]  /*0710*/  HFMA2.MMA R9, -RZ, RZ, 1.0087890625, -0.000686168670654296875 ;  /* 0x3c09919fff097435 */ /* 0x000fe200000001ff */
[----:B------:R-:W-:Y:S01]  /*0720*/  MOV R11, 0x3d24d99a ;  /* 0x3d24d99a000b7802 */ /* 0x000fe20000000f00 */
[----:B------:R-:W-:Y:S01]  /*0730*/  FMUL.FTZ R6, R20, 0.70710676908493041992 ;  /* 0x3f3504f314067820 */ /* 0x000fe20000410000 */
[----:B------:R-:W-:Y:S02]  /*0740*/  IMAD.MOV.U32 R15, RZ, RZ, 0x3f69b4f9 ;  /* 0x3f69b4f9ff0f7424 */ /* 0x000fe400078e00ff */
[----:B------:R-:W-:Y:S02]  /*0750*/  HADD2.F32 R13, -RZ, R13.H0_H0 ;  /* 0x2000000dff0d7230 */ /* 0x000fe40000004100 */
        /* <DEDUP_REMOVED lines=14> */
[----:B------:R-:W-:Y:S02]  /*0840*/  FSEL R9, R14, 0.11284004896879196167, P4 ;  /* 0x3de718af0e097808 */ /* 0x000fe40002000000 */
[----:B------:R-:W-:Y:S02]  /*0850*/  MOV R14, 0x3f210a14 ;  /* 0x3f210a14000e7802 */ /* 0x000fe40000000f00 */
        /* <DEDUP_REMOVED lines=19> */
.L_x_1763:
[----:B------:R-:W-:Y:S05]  /*0990*/  BSYNC B0 ;  /* 0x0000000000007941 */ /* 0x000fea0003800000 */
.L_x_1762:
        /* <DEDUP_REMOVED lines=25> */
[----:B------:R-:W-:Y:S02]  /*0b30*/  FSEL R10, R13, 0.11284004896879196167, P1 ;  /* 0x3de718af0d0a7808 */ /* 0x000fe40000800000 */
[----:B------:R-:W-:-:S03]  /*0b40*/  MOV R13, 0x3f210a14 ;  /* 0x3f210a14000d7802 */ /* 0x000fc60000000f00 */
        /* <DEDUP_REMOVED lines=18> */
.L_x_1765:
[----:B------:R-:W-:Y:S05]  /*0c70*/  BSYNC B0 ;  /* 0x0000000000007941 */ /* 0x000fea0003800000 */
.L_x_1764:
        /* <DEDUP_REMOVED lines=8> */
[----:B------:R-:W-:Y:S01]  /*0d00*/  HFMA2.MMA R15, -RZ, RZ, 1.5341796875, 81.5625 ;  /* 0x3e235519ff0f7435 */ /* 0x000fe200000001ff */
[----:B------:R-:W-:Y:S01]  /*0d10*/  MOV R19, 0x3f210a14 ;  /* 0x3f210a1400137802 */ /* 0x000fe20000000f00 */
        /* <DEDUP_REMOVED lines=35> */
.L_x_1767:
[----:B------:R-:W-:Y:S05]  /*0f50*/  BSYNC B0 ;  /* 0x0000000000007941 */ /* 0x000fea0003800000 */
.L_x_1766:
[----:B------:R0:W-:Y:S01]  /*0f60*/  @!P0 STG.E.U16 desc[UR4][R2.64], R4 ;  /* 0x0000000402008986 */ /* 0x0001e2000c101504 */
[----:B------:R-:W-:Y:S04]  /*0f70*/  BSSY B0, `(.L_x_1768) ;  /* 0x000000c000007945 */ /* 0x000fe80003800000 */
[----:B------:R-:W-:Y:S05]  /*0f80*/  @P3 BRA `(.L_x_1769) ;  /* 0x0000000000283947 */ /* 0x000fea0003800000 */
[----:B------:R-:W1:Y:S01]  /*0f90*/  LDC.64 R8, c[0x0][0x218] ;  /* 0x00008600ff087b82 */ /* 0x000e620000000a00 */
[----:B0-----:R-:W-:Y:S02]  /*0fa0*/  LEA R3, R0, R5, 0x9 ;  /* 0x0000000500037211 */ /* 0x001fe400078e48ff */
[----:B------:R-:W-:-:S04]  /*0fb0*/  IADD3 R5, R5, 0x80, RZ ;  /* 0x0000008005057810 */ /* 0x000fc80007ffe0ff */
[----:B------:R-:W-:-:S13]  /*0fc0*/  ISETP.GE.AND P0, PT, R5, R12, PT ;  /* 0x0000000c0500720c */ /* 0x000fda0003f06270 */
[----:B------:R-:W-:Y:S02]  /*0fd0*/  @!P0 LEA R11, R0, R5, 0x9 ;  /* 0x00000005000b8211 */ /* 0x000fe400078e48ff */
[----:B------:R-:W-:Y:S01]  /*0fe0*/  @!P0 IADD3 R5, R5, 0x80, RZ ;  /* 0x0000008005058810 */ /* 0x000fe20007ffe0ff */
[----:B-1----:R-:W-:-:S04]  /*0ff0*/  IMAD.WIDE.U32 R2, R3, 0x2, R8 ;  /* 0x0000000203027825 */ /* 0x002fc800078e0008 */
[----:B------:R-:W-:Y:S01]  /*1000*/  @!P0 IMAD.WIDE.U32 R8, R11, 0x2, R8 ;  /* 0x000000020b088825 */ /* 0x000fe200078e0008 */
[----:B------:R1:W-:Y:S04]  /*1010*/  STG.E.U16 desc[UR4][R2.64], R6 ;  /* 0x0000000602007986 */ /* 0x0003e8000c101504 */
[----:B------:R1:W-:Y:S02]  /*1020*/  @!P0 STG.E.U16 desc[UR4][R8.64], R7 ;  /* 0x0000000708008986 */ /* 0x0003e4000c101504 */
.L_x_1769:
[----:B------:R-:W-:Y:S05]  /*1030*/  BSYNC B0 ;  /* 0x0000000000007941 */ /* 0x000fea0003800000 */
.L_x_1768:
[----:B------:R-:W-:-:S13]  /*1040*/  ISETP.GE.AND P0, PT, R5, R12, PT ;  /* 0x0000000c0500720c */ /* 0x000fda0003f06270 */
[----:B------:R-:W-:Y:S05]  /*1050*/  @P0 EXIT ;  /* 0x000000000000094d */ /* 0x000fea0003800000 */
[----:B01----:R-:W0:Y:S01]  /*1060*/  LDC.64 R2, c[0x0][0x218] ;  /* 0x00008600ff027b82 */ /* 0x003e220000000a00 */
[----:B------:R-:W-:-:S05]  /*1070*/  LEA R5, R0, R5, 0x9 ;  /* 0x0000000500057211 */ /* 0x000fca00078e48ff */
[----:B0-----:R-:W-:-:S05]  /*1080*/  IMAD.WIDE.U32 R2, R5, 0x2, R2 ;  /* 0x0000000205027825 */ /* 0x001fca00078e0002 */
[----:B------:R-:W-:Y:S01]  /*1090*/  STG.E.U16 desc[UR4][R2.64], R10 ;  /* 0x0000000a02007986 */ /* 0x000fe2000c101504 */
[----:B------:R-:W-:Y:S05]  /*10a0*/  EXIT ;  /* 0x000000000000794d */ /* 0x000fea0003800000 */
.L_x_1770:
        /* <DEDUP_REMOVED lines=13> */
.L_x_12833:


//--------------------- .text._ZN2at6native29vectorized_elementwise_kernelILi2EZZZNS0_26GeluBackwardCUDAKernelImplERNS_18TensorIteratorBaseENS0_8GeluTypeEENKUlvE0_clEvENKUlvE1_clEvEUlN3c104HalfES8_E_St5arrayIPcLm3EEEEviT0_T1_ --------------------------
	.section	.text._ZN2at6native29vectorized_elementwise_kernelILi2EZZZNS0_26GeluBackwardCUDAKernelImplERNS_18TensorIteratorBaseENS0_8GeluTypeEENKUlvE0_clEvENKUlvE1_clEvEUlN3c104HalfES8_E_St5arrayIPcLm3EEEEviT0_T1_,"ax",@progbits
	.align	128
        .global         _ZN2at6native29vectorized_elementwise_kernelILi2EZZZNS0_26GeluBackwardCUDAKernelImplERNS_18TensorIteratorBaseENS0_8GeluTypeEENKUlvE0_clEvENKUlvE1_clEvEUlN3c104HalfES8_E_St5arrayIPcLm3EEEEviT0_T1_
        .type           _ZN2at6native29vectorized_elementwise_kernelILi2EZZZNS0_26GeluBackwardCUDAKernelImplERNS_18TensorIteratorBaseENS0_8GeluTypeEENKUlvE0_clEvENKUlvE1_clEvEUlN3c104HalfES8_E_St5arrayIPcLm3EEEEviT0_T1_,@function
        .size           _ZN2at6native29vectorized_elementwise_kernelILi2EZZZNS0_26GeluBackwardCUDAKernelImplERNS_18TensorIteratorBaseENS0_8GeluTypeEENKUlvE0_clEvENKUlvE1_clEvEUlN3c104HalfES8_E_St5arrayIPcLm3EEEEviT0_T1_,(.L_x_12834 - _ZN2at6native29vectorized_elementwise_kernelILi2EZZZNS0_26GeluBackwardCUDAKernelImplERNS_18TensorIteratorBaseENS0_8GeluTypeEENKUlvE0_clEvENKUlvE1_clEvEUlN3c104HalfES8_E_St5arrayIPcLm3EEEEviT0_T1_)
        .other          _ZN2at6native29vectorized_elementwise_kernelILi2EZZZNS0_26GeluBackwardCUDAKernelImplERNS_18TensorIteratorBaseENS0_8GeluTypeEENKUlvE0_clEvENKUlvE1_clEvEUlN3c104HalfES8_E_St5arrayIPcLm3EEEEviT0_T1_,@"STO_CUDA_ENTRY STV_DEFAULT"
_ZN2at6native29vectorized_elementwise_kernelILi2EZZZNS0_26GeluBackwardCUDAKernelImplERNS_18TensorIteratorBaseENS0_8GeluTypeEENKUlvE0_clEvENKUlvE1_clEvEUlN3c104HalfES8_E_St5arrayIPcLm3EEEEviT0_T1_:
.text._ZN2at6native29vectorized_elementwise_kernelILi2EZZZNS0_26GeluBackwardCUDAKernelImplERNS_18TensorIteratorBaseENS0_8GeluTypeEENKUlvE0_clEvENKUlvE1_clEvEUlN3c104HalfES8_E_St5arrayIPcLm3EEEEviT0_T1_:
        /* <DEDUP_REMOVED lines=18> */
[----:B------:R0:W5:Y:S01]  /*0120*/  LDG.E R19, desc[UR4][R8.64+0x600] ;  /* 0x0006000408137981 */ /* 0x000162000c1e1900 */
[----:B------:R-:W-:Y:S01]  /*0130*/  MOV R25, 0x3d24d99a ;  /* 0x3d24d99a00197802 */ /* 0x000fe20000000f00 */
[----:B------:R-:W-:-:S02]  /*0140*/  HFMA2.MMA R24, -RZ, RZ, 1.5341796875, 81.5625 ;  /* 0x3e235519ff187435 */ /* 0x000fc400000001ff */
[----:B------:R-:W-:Y:S01]  /*0150*/  HFMA2.MMA R6, -RZ, RZ, 1.7822265625, 0.000185489654541015625 ;  /* 0x3f210a14ff067435 */ /* 0x000fe200000001ff */
[--C-:B--2---:R-:W-:Y:S02]  /*0160*/  HADD2.F32 R10, -RZ, R12.reuse.H0_H0 ;  /* 0x2000000cff0a7230 */ /* 0x104fe40000004100 */
[----:B------:R-:W-:-:S03]  /*0170*/  HADD2.F32 R12, -RZ, R12.H1_H1 ;  /* 0x3000000cff0c7230 */ /* 0x000fc60000004100 */
[----:B------:R-:W-:-:S04]  /*0180*/  FMUL.FTZ R16, R10, 0.70710676908493041992 ;  /* 0x3f3504f30a107820 */ /* 0x000fc80000410000 */
        /* <DEDUP_REMOVED lines=10> */
[----:B------:R-:W-:-:S03]  /*0230*/  FMUL.FTZ R7, R12, 0.70710676908493041992 ;  /* 0x3f3504f30c077820 */ /* 0x000fc60000410000 */
[----:B------:R-:W-:Y:S01]  /*0240*/  FFMA.FTZ R15, R14, R15, R17 ;  /* 0x0000000f0e0f7223 */ /* 0x000fe20000010011 */
[----:B------:R-:W-:Y:S01]  /*0250*/  FSEL R17, R24, 0.11284004896879196167, P0 ;  /* 0x3de718af18117808 */ /* 0x000fe20000000000 */
[C---:B------:R-:W-:Y:S01]  /*0260*/  FADD.FTZ R20, |R7|.reuse, -RZ ;  /* 0x800000ff07147221 */ /* 0x040fe20000010200 */
[----:B------:R-:W-:Y:S01]  /*0270*/  MOV R4, 0x3f69b4f9 ;  /* 0x3f69b4f900047802 */ /* 0x000fe20000000f00 */
[C---:B------:R-:W-:Y:S01]  /*0280*/  FMUL.FTZ R21, R7.reuse, R7 ;  /* 0x0000000707157220 */ /* 0x040fe20000410000 */
[----:B------:R-:W-:Y:S01]  /*0290*/  FSETP.GE.FTZ.AND P1, PT, |R7|, 1.0029599666595458984, PT ;  /* 0x3f8060fe0700780b */ /* 0x000fe20003f36200 */
[----:B------:R-:W-:Y:S01]  /*02a0*/  FFMA.FTZ R15, R14, R15, R17 ;  /* 0x0000000f0e0f7223 */ /* 0x000fe20000010011 */
[----:B------:R-:W-:Y:S01]  /*02b0*/  FSEL R17, R4, -0.37612664699554443359, P0 ;  /* 0xbec093ac04117808 */ /* 0x000fe20000000000 */
[----:B------:R-:W-:Y:S01]  /*02c0*/  FADD.FTZ R13, -R13, -RZ ;  /* 0x800000ff0d0d7221 */ /* 0x000fe20000010100 */
[----:B------:R-:W-:Y:S02]  /*02d0*/  FSEL R21, R20, R21, P1 ;  /* 0x0000001514157208 */ /* 0x000fe40000800000 */
[----:B0-----:R-:W-:-:S02]  /*02e0*/  FSEL R8, R23, 8.4834944573231041431e-05, P1 ;  /* 0x38b1e96a17087808 */ /* 0x001fc40000800000 */
[----:B------:R-:W-:Y:S01]  /*02f0*/  FSEL R22, -R3, -0.00082130916416645050049, P1 ;  /* 0xba574d2003167808 */ /* 0x000fe20000800100 */
[----:B------:R-:W-:Y:S01]  /*0300*/  FFMA.FTZ R15, R14, R15, R17 ;  /* 0x0000000f0e0f7223 */ /* 0x000fe20000010011 */
[----:B------:R-:W-:-:S03]  /*0310*/  FSEL R9, R6, 0.12837915122509002686, P0 ;  /* 0x3e0375d306097808 */ /* 0x000fc60000000000 */
[----:B------:R-:W-:Y:S01]  /*0320*/  FFMA.FTZ R22, R21, R8, R22 ;  /* 0x0000000815167223 */ /* 0x000fe20000010016 */
[----:B------:R-:W-:Y:S01]  /*0330*/  FSEL R8, R13, R16, P0 ;  /* 0x000000100d087208 */ /* 0x000fe20000000000 */
[----:B------:R-:W-:Y:S01]  /*0340*/  FFMA.FTZ R9, R14, R15, R9 ;  /* 0x0000000f0e097223 */ /* 0x000fe20000010009 */
[----:B------:R-:W-:Y:S02]  /*0350*/  FSEL R26, R2, 0.0052134888246655464172, P1 ;  /* 0x3baad5ea021a7808 */ /* 0x000fe40000800000 */
[----:B------:R-:W-:Y:S01]  /*0360*/  FSEL R15, -R25, -0.026868773624300956726, P1 ;  /* 0xbcdc1be7190f7808 */ /* 0x000fe20000800100 */
[----:B------:R-:W-:Y:S02]  /*0370*/  FFMA.FTZ R13, R9, R8, R8 ;  /* 0x00000008090d7223 */ /* 0x000fe40000010008 */
[C---:B------:R-:W-:Y:S01]  /*0380*/  FFMA.FTZ R22, R21.reuse, R22, R26 ;  /* 0x0000001615167223 */ /* 0x040fe2000001001a */
[----:B------:R-:W-:Y:S01]  /*0390*/  FSEL R8, R24, 0.11284004896879196167, P1 ;  /* 0x3de718af18087808 */ /* 0x000fe20000800000 */
[----:B------:R-:W0:Y:S02]  /*03a0*/  @P0 MUFU.EX2 R9, R13 ;  /* 0x0000000d00090308 */ /* 0x000e240000000800 */
[----:B------:R-:W-:Y:S01]  /*03b0*/  FFMA.FTZ R22, R21, R22, R15 ;  /* 0x0000001615167223 */ /* 0x000fe2000001000f */
[----:B------:R-:W-:-:S03]  /*03c0*/  FSEL R15, R4, -0.37612664699554443359, P1 ;  /* 0xbec093ac040f7808 */ /* 0x000fc60000800000 */
[C---:B------:R-:W-:Y:S01]  /*03d0*/  FFMA.FTZ R8, R21.reuse, R22, R8 ;  /* 0x0000001615087223 */ /* 0x040fe20000010008 */
[----:B------:R-:W-:Y:S01]  /*03e0*/  FSEL R14, R6, 0.12837915122509002686, P1 ;  /* 0x3e0375d3060e7808 */ /* 0x000fe20000800000 */
[----:B------:R-:W-:Y:S02]  /*03f0*/  FADD.FTZ R20, -R20, -RZ ;  /* 0x800000ff14147221 */ /* 0x000fe40000010100 */
[----:B------:R-:W-:Y:S01]  /*0400*/  FFMA.FTZ R8, R21, R8, R15 ;  /* 0x0000000815087223 */ /* 0x000fe2000001000f */
[----:B---3--:R-:W-:-:S03]  /*0410*/  HADD2.F32 R17, -RZ, R18.H0_H0 ;  /* 0x20000012ff117230 */ /* 0x008fc60000004100 */
[----:B------:R-:W-:Y:S01]  /*0420*/  FFMA.FTZ R14, R21, R8, R14 ;  /* 0x00000008150e7223 */ /* 0x000fe2000001000e */
[----:B------:R-:W-:Y:S01]  /*0430*/  FSEL R21, R20, R7, P1 ;  /* 0x0000000714157208 */ /* 0x000fe20000800000 */
[----:B------:R-:W-:Y:S01]  /*0440*/  FMUL.FTZ R15, R17, 0.70710676908493041992 ;  /* 0x3f3504f3110f7820 */ /* 0x000fe20000410000 */
[----:B0-----:R-:W-:-:S03]  /*0450*/  @P0 FADD.FTZ R9, -R9, 1 ;  /* 0x3f80000009090421 */ /* 0x001fc60000010100 */
[----:B------:R-:W-:Y:S01]  /*0460*/  FFMA.FTZ R14, R14, R21, R21 ;  /* 0x000000150e0e7223 */ /* 0x000fe20000010015 */
[C---:B------:R-:W-:Y:S01]  /*0470*/  FADD.FTZ R8, |R15|.reuse, -RZ ;  /* 0x800000ff0f087221 */ /* 0x040fe20000010200 */
[C---:B------:R-:W-:Y:S01]  /*0480*/  FMUL.FTZ R27, R15.reuse, R15 ;  /* 0x0000000f0f1b7220 */ /* 0x040fe20000410000 */
[----:B------:R-:W-:Y:S02]  /*0490*/  FSETP.GE.FTZ.AND P2, PT, |R15|, 1.0029599666595458984, PT ;  /* 0x3f8060fe0f00780b */ /* 0x000fe40003f56200 */
[----:B------:R-:W-:Y:S02]  /*04a0*/  @P0 LOP3.LUT R13, R9, 0x80000000, R16, 0xb8, !PT ;  /* 0x80000000090d0812 */ /* 0x000fe400078eb810 */
[----:B------:R-:W0:Y:S01]  /*04b0*/  @P1 MUFU.EX2 R16, R14 ;  /* 0x0000000e00101308 */ /* 0x000e220000000800 */
[----:B------:R-:W-:Y:S02]  /*04c0*/  FSEL R9, R8, R27, P2 ;  /* 0x0000001b08097208 */ /* 0x000fe40001000000 */
[----:B------:R-:W-:-:S02]  /*04d0*/  FSEL R20, R23, 8.4834944573231041431e-05, P2 ;  /* 0x38b1e96a17147808 */ /* 0x000fc40001000000 */
[----:B------:R-:W-:Y:S02]  /*04e0*/  FSEL R22, -R3, -0.00082130916416645050049, P2 ;  /* 0xba574d2003167808 */ /* 0x000fe40001000100 */
[----:B------:R-:W-:-:S03]  /*04f0*/  FSEL R21, R2, 0.0052134888246655464172, P2 ;  /* 0x3baad5ea02157808 */ /* 0x000fc60001000000 */
[----:B------:R-:W-:Y:S01]  /*0500*/  FFMA.FTZ R20, R9, R20, R22 ;  /* 0x0000001409147223 */ /* 0x000fe20000010016 */
[----:B------:R-:W-:-:S03]  /*0510*/  FSEL R27, -R25, -0.026868773624300956726, P2 ;  /* 0xbcdc1be7191b7808 */ /* 0x000fc60001000100 */
[C---:B------:R-:W-:Y:S01]  /*0520*/  FFMA.FTZ R20, R9.reuse, R20, R21 ;  /* 0x0000001409147223 */ /* 0x040fe20000010015 */
[----:B------:R-:W-:Y:S01]  /*0530*/  FSEL R26, R24, 0.11284004896879196167, P2 ;  /* 0x3de718af181a7808 */ /* 0x000fe20001000000 */
[----:B------:R-:W-:Y:S02]  /*0540*/  HADD2.F32 R18, -RZ, R18.H1_H1 ;  /* 0x30000012ff127230 */ /* 0x000fe40000004100 */
[C---:B------:R-:W-:Y:S01]  /*0550*/  FFMA.FTZ R22, R9.reuse, R20, R27 ;  /* 0x0000001409167223 */ /* 0x040fe2000001001b */
[----:B0-----:R-:W-:Y:S01]  /*0560*/  @P1 FADD.FTZ R20, -R16, 1 ;  /* 0x3f80000010141421 */ /* 0x001fe20000010100 */
[----:B------:R-:W-:Y:S01]  /*0570*/  FSEL R21, R4, -0.37612664699554443359, P2 ;  /* 0xbec093ac04157808 */ /* 0x000fe20001000000 */
[----:B------:R-:W-:Y:S01]  /*0580*/  FMUL.FTZ R16, R18, 0.70710676908493041992 ;  /* 0x3f3504f312107820 */ /* 0x000fe20000410000 */
[C---:B------:R-:W-:Y:S02]  /*0590*/  FFMA.FTZ R22, R9.reuse, R22, R26 ;  /* 0x0000001609167223 */ /* 0x040fe4000001001a */
[----:B------:R-:W-:Y:S01]  /*05a0*/  @P1 LOP3.LUT R14, R20, 0x80000000, R7, 0xb8, !PT ;  /* 0x80000000140e1812 */ /* 0x000fe200078eb807 */
[----:B------:R-:W-:Y:S01]  /*05b0*/  FADD.FTZ R7, |R16|, -RZ ;  /* 0x800000ff10077221 */ /* 0x000fe20000010200 */
[----:B------:R-:W-:Y:S01]  /*05c0*/  FSEL R20, R6, 0.12837915122509002686, P2 ;  /* 0x3e0375d306147808 */ /* 0x000fe20001000000 */
[----:B------:R-:W-:Y:S01]  /*05d0*/  FFMA.FTZ R22, R9, R22, R21 ;  /* 0x0000001609167223 */ /* 0x000fe20000010015 */
[C---:B------:R-:W-:Y:S01]  /*05e0*/  FMUL.FTZ R26, R16.reuse, R16 ;  /* 0x00000010101a7220 */ /* 0x040fe20000410000 */
[----:B------:R-:W-:-:S02]  /*05f0*/  FSETP.GE.FTZ.AND P0, PT, |R16|, 1.0029599666595458984, PT ;  /* 0x3f8060fe1000780b */ /* 0x000fc40003f16200 */
[----:B------:R-:W-:Y:S02]  /*0600*/  FFMA.FTZ R9, R9, R22, R20 ;  /* 0x0000001609097223 */ /* 0x000fe40000010014 */
[----:B------:R-:W-:Y:S02]  /*0610*/  FSEL R20, R7, R26, P0 ;  /* 0x0000001a07147208 */ /* 0x000fe40000000000 */
[----:B------:R-:W-:Y:S02]  /*0620*/  FSEL R21, R23, 8.4834944573231041431e-05, P0 ;  /* 0x38b1e96a17157808 */ /* 0x000fe40000000000 */
[----:B------:R-:W-:Y:S02]  /*0630*/  FSEL R27, -R3, -0.00082130916416645050049, P0 ;  /* 0xba574d20031b7808 */ /* 0x000fe40000000100 */
[----:B------:R-:W-:-:S03]  /*0640*/  FSEL R22, R2, 0.0052134888246655464172, P0 ;  /* 0x3baad5ea02167808 */ /* 0x000fc60000000000 */
[----:B------:R-:W-:-:S04]  /*0650*/  FFMA.FTZ R21, R20, R21, R27 ;  /* 0x0000001514157223 */ /* 0x000fc8000001001b */
[----:B------:R-:W-:Y:S01]  /*0660*/  FFMA.FTZ R21, R20, R21, R22 ;  /* 0x0000001514157223 */ /* 0x000fe20000010016 */
[----:B------:R-:W-:Y:S01]  /*0670*/  FSEL R22, -R25, -0.026868773624300956726, P0 ;  /* 0xbcdc1be719167808 */ /* 0x000fe20000000100 */
[----:B------:R-:W-:-:S04]  /*0680*/  FADD.FTZ R8, -R8, -RZ ;  /* 0x800000ff08087221 */ /* 0x000fc80000010100 */
[----:B------:R-:W-:Y:S01]  /*0690*/  FFMA.FTZ R21, R20, R21, R22 ;  /* 0x0000001514157223 */ /* 0x000fe20000010016 */
[----:B------:R-:W-:Y:S02]  /*06a0*/  FSEL R22, R24, 0.11284004896879196167, P0 ;  /* 0x3de718af18167808 */ /* 0x000fe40000000000 */
[----:B------:R-:W-:-:S03]  /*06b0*/  FSEL R27, R4, -0.37612664699554443359, P0 ;  /* 0xbec093ac041b7808 */ /* 0x000fc60000000000 */
[----:B------:R-:W-:Y:S01]  /*06c0*/  FFMA.FTZ R21, R20, R21, R22 ;  /* 0x0000001514157223 */ /* 0x000fe20000010016 */
[----:B------:R-:W-:Y:S01]  /*06d0*/  FSEL R8, R8, R15, P2 ;  /* 0x0000000f08087208 */ /* 0x000fe20001000000 */
[----:B------:R-:W-:Y:S02]  /*06e0*/  FADD.FTZ R29, -R7, -RZ ;  /* 0x800000ff071d7221 */ /* 0x000fe40000010100 */
[----:B------:R-:W-:Y:S01]  /*06f0*/  FFMA.FTZ R21, R20, R21, R27 ;  /* 0x0000001514157223 */ /* 0x000fe2000001001b */
[----:B------:R-:W-:Y:S01]  /*0700*/  FSEL R27, R6, 0.12837915122509002686, P0 ;  /* 0x3e0375d3061b7808 */ /* 0x000fe20000000000 */
[----:B------:R-:W-:Y:S01]  /*0710*/  FFMA.FTZ R7, R9, R8, R8 ;  /* 0x0000000809077223 */ /* 0x000fe20000010008 */
[----:B------:R-:W-:-:S03]  /*0720*/  FSEL R8, R29, R16, P0 ;  /* 0x000000101d087208 */ /* 0x000fc60000000000 */
[----:B------:R-:W-:Y:S02]  /*0730*/  FFMA.FTZ R21, R20, R21, R27 ;  /* 0x0000001514157223 */ /* 0x000fe4000001001b */
[----:B------:R-:W0:Y:S02]  /*0740*/  @P2 MUFU.EX2 R20, R7 ;  /* 0x0000000700142308 */ /* 0x000e240000000800 */
[----:B------:R-:W-:-:S06]  /*0750*/  FFMA.FTZ R8, R21, R8, R8 ;  /* 0x0000000815087223 */ /* 0x000fcc0000010008 */
[----:B------:R-:W1:Y:S01]  /*0760*/  @P0 MUFU.EX2 R21, R8 ;  /* 0x0000000800150308 */ /* 0x000e620000000800 */
[----:B----4-:R-:W-:Y:S02]  /*0770*/  HADD2.F32 R9, -RZ, R11.H0_H0 ;  /* 0x2000000bff097230 */ /* 0x010fe40000004100 */
[----:B0-----:R-:W-:-:S03]  /*0780*/  @P2 FADD.FTZ R22, -R20, 1 ;  /* 0x3f80000014162421 */ /* 0x001fc60000010100 */
[----:B------:R-:W-:Y:S02]  /*0790*/  FMUL.FTZ R20, R9, 0.70710676908493041992 ;  /* 0x3f3504f309147820 */ /* 0x000fe40000410000 */
[----:B------:R-:W-:Y:S02]  /*07a0*/  @P2 LOP3.LUT R7, R22, 0x80000000, R15, 0xb8, !PT ;  /* 0x8000000016072812 */ /* 0x000fe400078eb80f */
[C---:B------:R-:W-:Y:S01]  /*07b0*/  FADD.FTZ R15, |R20|.reuse, -RZ ;  /* 0x800000ff140f7221 */ /* 0x040fe20000010200 */
[C---:B------:R-:W-:Y:S01]  /*07c0*/  FMUL.FTZ R22, R20.reuse, R20 ;  /* 0x0000001414167220 */ /* 0x040fe20000410000 */
[----:B-1----:R-:W-:Y:S01]  /*07d0*/  @P0 FADD.FTZ R21, -R21, 1 ;  /* 0x3f80000015150421 */ /* 0x002fe20000010100 */
[----:B------:R-:W-:-:S04]  /*07e0*/  FSETP.GE.FTZ.AND P1, PT, |R20|, 1.0029599666595458984, PT ;  /* 0x3f8060fe1400780b */ /* 0x000fc80003f36200 */
[----:B------:R-:W-:Y:S02]  /*07f0*/  @P0 LOP3.LUT R8, R21, 0x80000000, R16, 0xb8, !PT ;  /* 0x8000000015080812 */ /* 0x000fe400078eb810 */
[----:B------:R-:W-:Y:S02]  /*0800*/  FSEL R16, R15, R22, P1 ;  /* 0x000000160f107208 */ /* 0x000fe40000800000 */
[----:B------:R-:W-:Y:S02]  /*0810*/  FSEL R21, R23, 8.4834944573231041431e-05, P1 ;  /* 0x38b1e96a17157808 */ /* 0x000fe40000800000 */
[----:B------:R-:W-:Y:S02]  /*0820*/  FSEL R27, -R3, -0.00082130916416645050049, P1 ;  /* 0xba574d20031b7808 */ /* 0x000fe40000800100 */
[----:B------:R-:W-:-:S03]  /*0830*/  FSEL R22, R2, 0.0052134888246655464172, P1 ;  /* 0x3baad5ea02167808 */ /* 0x000fc60000800000 */
[----:B------:R-:W-:-:S04]  /*0840*/  FFMA.FTZ R21, R16, R21, R27 ;  /* 0x0000001510157223 */ /* 0x000fc8000001001b */
[----:B------:R-:W-:Y:S01]  /*0850*/  FFMA.FTZ R27, R16, R21, R22 ;  /* 0x00000015101b7223 */ /* 0x000fe20000010016 */
[----:B------:R-:W-:Y:S01]  /*0860*/  FMUL.FTZ R21, R10, -0.5 ;  /* 0xbf0000000a157820 */ /* 0x000fe20000410000 */
[----:B------:R-:W-:-:S03]  /*0870*/  FSEL R22, -R25, -0.026868773624300956726, P1 ;  /* 0xbcdc1be719167808 */ /* 0x000fc60000800100 */
[----:B------:R-:W-:Y:S01]  /*0880*/  FMUL.FTZ R21, R10, R21 ;  /* 0x000000150a157220 */ /* 0x000fe20000410000 */
[----:B------:R-:W-:-:S03]  /*0890*/  FSEL R29, R24, 0.11284004896879196167, P1 ;  /* 0x3de718af181d7808 */ /* 0x000fc60000800000 */
[----:B------:R-:W-:Y:S01]  /*08a0*/  FMUL.FTZ R21, R21, 1.4426950216293334961 ;  /* 0x3fb8aa3b15157820 */ /* 0x000fe20000410000 */
[----:B------:R-:W-:Y:S01]  /*08b0*/  FFMA.FTZ R27, R16, R27, R22 ;  /* 0x0000001b101b7223 */ /* 0x000fe20000010016 */
[----:B------:R-:W-:-:S03]  /*08c0*/  FSEL R22, R4, -0.37612664699554443359, P1 ;  /* 0xbec093ac04167808 */ /* 0x000fc60000800000 */
[C---:B------:R-:W-:Y:S01]  /*08d0*/  FFMA.FTZ R27, R16.reuse, R27, R29 ;  /* 0x0000001b101b7223 */ /* 0x040fe2000001001d */
[----:B------:R-:W0:Y:S03]  /*08e0*/  MUFU.EX2 R21, R21 ;  /* 0x0000001500157308 */ /* 0x000e260000000800 */
[----:B------:R-:W-:Y:S01]  /*08f0*/  FFMA.FTZ R27, R16, R27, R22 ;  /* 0x0000001b101b7223 */ /* 0x000fe20000010016 */
[----:B------:R-:W-:-:S05]  /*0900*/  FSEL R22, R6, 0.12837915122509002686, P1 ;  /* 0x3e0375d306167808 */ /* 0x000fca0000800000 */
[----:B------:R-:W-:Y:S01]  /*0910*/  FFMA.FTZ R22, R16, R27, R22 ;  /* 0x0000001b10167223 */ /* 0x000fe20000010016 */
[----:B------:R-:W-:-:S05]  /*0920*/  FADD.FTZ R27, -R15, -RZ ;  /* 0x800000ff0f1b7221 */ /* 0x000fca0000010100 */
[----:B------:R-:W-:Y:S01]  /*0930*/  FSEL R29, R27, R20, P1 ;  /* 0x000000141b1d7208 */ /* 0x000fe20000800000 */
[----:B------:R-:W-:Y:S01]  /*0940*/  FMUL.FTZ R27, R12, -0.5 ;  /* 0xbf0000000c1b7820 */ /* 0x000fe20000410000 */
[----:B0-----:R-:W-:-:S03]  /*0950*/  FMUL.FTZ R15, R21, 0.3989422917366027832 ;  /* 0x3ecc422a150f7820 */ /* 0x001fc60000410000 */
[----:B------:R-:W-:Y:S01]  /*0960*/  FMUL.FTZ R27, R12, R27 ;  /* 0x0000001b0c1b7220 */ /* 0x000fe20000410000 */
[----:B------:R-:W-:Y:S01]  /*0970*/  FMUL.FTZ R15, R10, R15 ;  /* 0x0000000f0a0f7220 */ /* 0x000fe20000410000 */
[----:B------:R-:W-:Y:S02]  /*0980*/  FFMA.FTZ R10, R22, R29, R29 ;  /* 0x0000001d160a7223 */ /* 0x000fe4000001001d */
[----:B------:R-:W-:Y:S02]  /*0990*/  FMUL.FTZ R27, R27, 1.4426950216293334961 ;  /* 0x3fb8aa3b1b1b7820 */ /* 0x000fe40000410000 */
[----:B------:R-:W0:Y:S08]  /*09a0*/  @P1 MUFU.EX2 R16, R10 ;  /* 0x0000000a00101308 */ /* 0x000e300000000800 */
[----:B------:R-:W1:Y:S01]  /*09b0*/  MUFU.EX2 R27, R27 ;  /* 0x0000001b001b7308 */ /* 0x000e620000000800 */
[----:B------:R-:W-:-:S02]  /*09c0*/  HADD2.F32 R11, -RZ, R11.H1_H1 ;  /* 0x3000000bff0b7230 */ /* 0x000fc40000004100 */
[----:B0-----:R-:W-:-:S03]  /*09d0*/  @P1 FADD.FTZ R21, -R16, 1 ;  /* 0x3f80000010151421 */ /* 0x001fc60000010100 */
[----:B------:R-:W-:Y:S02]  /*09e0*/  FMUL.FTZ R16, R11, 0.70710676908493041992 ;  /* 0x3f3504f30b107820 */ /* 0x000fe40000410000 */
[----:B------:R-:W-:Y:S02]  /*09f0*/  @P1 LOP3.LUT R10, R21, 0x80000000, R20, 0xb8, !PT ;  /* 0x80000000150a1812 */ /* 0x000fe400078eb814 */
[C---:B------:R-:W-:Y:S01]  /*0a00*/  FADD.FTZ R21, |R16|.reuse, -RZ ;  /* 0x800000ff10157221 */ /* 0x040fe20000010200 */
[C---:B------:R-:W-:Y:S01]  /*0a10*/  FMUL.FTZ R22, R16.reuse, R16 ;  /* 0x0000001010167220 */ /* 0x040fe20000410000 */
[----:B-1----:R-:W-:Y:S01]  /*0a20*/  FMUL.FTZ R29, R27, 0.3989422917366027832 ;  /* 0x3ecc422a1b1d7820 */ /* 0x002fe20000410000 */
[----:B------:R-:W-:-:S03]  /*0a30*/  FSETP.GE.FTZ.AND P0, PT, |R16|, 1.0029599666595458984, PT ;  /* 0x3f8060fe1000780b */ /* 0x000fc60003f16200 */
[----:B------:R-:W-:Y:S01]  /*0a40*/  FMUL.FTZ R20, R12, R29 ;  /* 0x0000001d0c147220 */ /* 0x000fe20000410000 */
[----:B------:R-:W-:Y:S02]  /*0a50*/  FSEL R12, R21, R22, P0 ;  /* 0x00000016150c7208 */ /* 0x000fe40000000000 */
[----:B------:R-:W-:Y:S02]  /*0a60*/  FSEL R27, R23, 8.4834944573231041431e-05, P0 ;  /* 0x38b1e96a171b7808 */ /* 0x000fe40000000000 */
[----:B------:R-:W-:Y:S02]  /*0a70*/  FSEL R29, -R3, -0.00082130916416645050049, P0 ;  /* 0xba574d20031d7808 */ /* 0x000fe40000000100 */
[----:B------:R-:W-:-:S03]  /*0a80*/  FSEL R22, R2, 0.0052134888246655464172, P0 ;  /* 0x3baad5ea02167808 */ /* 0x000fc60000000000 */
[----:B------:R-:W-:-:S04]  /*0a90*/  FFMA.FTZ R27, R12, R27, R29 ;  /* 0x0000001b0c1b7223 */ /* 0x000fc8000001001d */
[----:B------:R-:W-:Y:S01]  /*0aa0*/  FFMA.FTZ R27, R12, R27, R22 ;  /* 0x0000001b0c1b7223 */ /* 0x000fe20000010016 */
[----:B------:R-:W-:-:S05]  /*0ab0*/  FSEL R22, -R25, -0.026868773624300956726, P0 ;  /* 0xbcdc1be719167808 */ /* 0x000fca0000000100 */
[----:B------:R-:W-:Y:S01]  /*0ac0*/  FFMA.FTZ R27, R12, R27, R22 ;  /* 0x0000001b0c1b7223 */ /* 0x000fe20000010016 */
[----:B------:R-:W-:-:S05]  /*0ad0*/  FSEL R22, R24, 0.11284004896879196167, P0 ;  /* 0x3de718af18167808 */ /* 0x000fca0000000000 */
[----:B------:R-:W-:Y:S01]  /*0ae0*/  FFMA.FTZ R27, R12, R27, R22 ;  /* 0x0000001b0c1b7223 */ /* 0x000fe20000010016 */
[----:B------:R-:W-:Y:S01]  /*0af0*/  FSEL R22, R4, -0.37612664699554443359, P0 ;  /* 0xbec093ac04167808 */ /* 0x000fe20000000000 */
[----:B------:R-:W-:-:S04]  /*0b00*/  FADD.FTZ R21, -R21, -RZ ;  /* 0x800000ff15157221 */ /* 0x000fc80000010100 */
[----:B------:R-:W-:Y:S01]  /*0b10*/  FFMA.FTZ R27, R12, R27, R22 ;  /* 0x0000001b0c1b7223 */ /* 0x000fe20000010016 */
[----:B------:R-:W-:Y:S02]  /*0b20*/  FSEL R22, R6, 0.12837915122509002686, P0 ;  /* 0x3e0375d306167808 */ /* 0x000fe40000000000 */
[----:B------:R-:W-:Y:S01]  /*0b30*/  FSEL R26, R21, R16, P0 ;  /* 0x00000010151a7208 */ /* 0x000fe20000000000 */
[----:B------:R-:W-:Y:S02]  /*0b40*/  FADD.FTZ R21, R14, 1 ;  /* 0x3f8000000e157421 */ /* 0x000fe40000010000 */
[----:B------:R-:W-:Y:S01]  /*0b50*/  FFMA.FTZ R27, R12, R27, R22 ;  /* 0x0000001b0c1b7223 */ /* 0x000fe20000010016 */
[----:B------:R-:W-:Y:S01]  /*0b60*/  FADD.FTZ R12, R13, 1 ;  /* 0x3f8000000d0c7421 */ /* 0x000fe20000010000 */
[----:B------:R-:W-:Y:S01]  /*0b70*/  FMUL.FTZ R22, R17, -0.5 ;  /* 0xbf00000011167820 */ /* 0x000fe20000410000 */
[----:B------:R-:W-:Y:S01]  /*0b80*/  FFMA.FTZ R14, R21, 0.5, R20 ;  /* 0x3f000000150e7823 */ /* 0x000fe20000010014 */
[----:B------:R-:W-:Y:S01]  /*0b90*/  FFMA.FTZ R13, R27, R26, R26 ;  /* 0x0000001a1b0d7223 */ /* 0x000fe2000001001a */
[----:B------:R-:W-:Y:S01]  /*0ba0*/  FMUL.FTZ R21, R18, -0.5 ;  /* 0xbf00000012157820 */ /* 0x000fe20000410000 */
[----:B------:R-:W-:Y:S01]  /*0bb0*/  FFMA.FTZ R12, R12, 0.5, R15 ;  /* 0x3f0000000c0c7823 */ /* 0x000fe2000001000f */
[----:B------:R-:W-:Y:S01]  /*0bc0*/  FMUL.FTZ R22, R17, R22 ;  /* 0x0000001611167220 */ /* 0x000fe20000410000 */
[----:B------:R-:W0:Y:S01]  /*0bd0*/  @P0 MUFU.EX2 R15, R13 ;  /* 0x0000000d000f0308 */ /* 0x000e220000000800 */
[----:B------:R-:W-:-:S02]  /*0be0*/  FMUL.FTZ R21, R18, R21 ;  /* 0x0000001512157220 */ /* 0x000fc40000410000 */
[----:B------:R-:W-:Y:S02]  /*0bf0*/  FMUL.FTZ R22, R22, 1.4426950216293334961 ;  /* 0x3fb8aa3b16167820 */ /* 0x000fe40000410000 */
[----:B------:R-:W-:-:S04]  /*0c00*/  FMUL.FTZ R20, R21, 1.4426950216293334961 ;  /* 0x3fb8aa3b15147820 */ /* 0x000fc80000410000 */
[----:B------:R-:W1:Y:S08]  /*0c10*/  MUFU.EX2 R22, R22 ;  /* 0x0000001600167308 */ /* 0x000e700000000800 */
[----:B------:R-:W2:Y:S01]  /*0c20*/  MUFU.EX2 R20, R20 ;  /* 0x0000001400147308 */ /* 0x000ea20000000800 */
[----:B0-----:R-:W-:Y:S01]  /*0c30*/  @P0 FADD.FTZ R21, -R15, 1 ;  /* 0x3f8000000f150421 */ /* 0x001fe20000010100 */
[----:B-----5:R-:W-:-:S04]  /*0c40*/  HADD2.F32 R15, -RZ, R19.H0_H0 ;  /* 0x20000013ff0f7230 */ /* 0x020fc80000004100 */
[----:B------:R-:W-:Y:S01]  /*0c50*/  @P0 LOP3.LUT R13, R21, 0x80000000, R16, 0xb8, !PT ;  /* 0x80000000150d0812 */ /* 0x000fe200078eb810 */
[----:B------:R-:W-:Y:S01]  /*0c60*/  FMUL.FTZ R16, R15, 0.70710676908493041992 ;  /* 0x3f3504f30f107820 */ /* 0x000fe20000410000 */
[----:B-1----:R-:W-:-:S03]  /*0c70*/  FMUL.FTZ R26, R22, 0.3989422917366027832 ;  /* 0x3ecc422a161a7820 */ /* 0x002fc60000410000 */
[C---:B------:R-:W-:Y:S01]  /*0c80*/  FADD.FTZ R21, |R16|.reuse, -RZ ;  /* 0x800000ff10157221 */ /* 0x040fe20000010200 */
[C---:B------:R-:W-:Y:S01]  /*0c90*/  FMUL.FTZ R22, R16.reuse, R16 ;  /* 0x0000001010167220 */ /* 0x040fe20000410000 */
[----:B------:R-:W-:Y:S01]  /*0ca0*/  FSETP.GE.FTZ.AND P0, PT, |R16|, 1.0029599666595458984, PT ;  /* 0x3f8060fe1000780b */ /* 0x000fe20003f16200 */
[----:B--2---:R-:W-:-:S03]  /*0cb0*/  FMUL.FTZ R27, R20, 0.3989422917366027832 ;  /* 0x3ecc422a141b7820 */ /* 0x004fc60000410000 */
[----:B------:R-:W-:Y:S02]  /*0cc0*/  FSEL R20, R21, R22, P0 ;  /* 0x0000001615147208 */ /* 0x000fe40000000000 */
[----:B------:R-:W-:Y:S01]  /*0cd0*/  FSEL R29, -R3, -0.00082130916416645050049, P0 ;  /* 0xba574d20031d7808 */ /* 0x000fe20000000100 */
[----:B------:R-:W-:Y:S01]  /*0ce0*/  FMUL.FTZ R18, R18, R27 ;  /* 0x0000001b12127220 */ /* 0x000fe20000410000 */
[----:B------:R-:W-:Y:S02]  /*0cf0*/  FSEL R27, R23, 8.4834944573231041431e-05, P0 ;  /* 0x38b1e96a171b7808 */ /* 0x000fe40000000000 */
        /* <DEDUP_REMOVED lines=8> */
[----:B------:R-:W-:Y:S01]  /*0d80*/  FADD.FTZ R21, -R21, -RZ ;  /* 0x800000ff15157221 */ /* 0x000fe20000010100 */
[----:B------:R-:W-:-:S03]  /*0d90*/  HADD2.F32 R19, -RZ, R19.H1_H1 ;  /* 0x30000013ff137230 */ /* 0x000fc60000004100 */
[----:B------:R-:W-:Y:S01]  /*0da0*/  FFMA.FTZ R27, R20, R27, R22 ;  /* 0x0000001b141b7223 */ /* 0x000fe20000010016 */
[----:B------:R-:W-:Y:S02]  /*0db0*/  FSEL R22, R6, 0.12837915122509002686, P0 ;  /* 0x3e0375d306167808 */ /* 0x000fe40000000000 */
[----:B------:R-:W-:-:S03]  /*0dc0*/  FSEL R21, R21, R16, P0 ;  /* 0x0000001015157208 */ /* 0x000fc60000000000 */
[----:B------:R-:W-:Y:S01]  /*0dd0*/  FFMA.FTZ R22, R20, R27, R22 ;  /* 0x0000001b14167223 */ /* 0x000fe20000010016 */
[----:B------:R-:W-:-:S03]  /*0de0*/  FMUL.FTZ R20, R19, 0.70710676908493041992 ;  /* 0x3f3504f313147820 */ /* 0x000fc60000410000 */
[----:B------:R-:W-:Y:S01]  /*0df0*/  FFMA.FTZ R21, R22, R21, R21 ;  /* 0x0000001516157223 */ /* 0x000fe20000010015 */
[C---:B------:R-:W-:Y:S01]  /*0e00*/  FADD.FTZ R22, |R20|.reuse, -RZ ;  /* 0x800000ff14167221 */ /* 0x040fe20000010200 */
[C---:B------:R-:W-:Y:S01]  /*0e10*/  FSETP.GE.FTZ.AND P1, PT, |R20|.reuse, 1.0029599666595458984, PT ;  /* 0x3f8060fe1400780b */ /* 0x040fe20003f36200 */
[----:B------:R-:W-:Y:S01]  /*0e20*/  FMUL.FTZ R27, R20, R20 ;  /* 0x00000014141b7220 */ /* 0x000fe20000410000 */
[----:B------:R-:W-:Y:S02]  /*0e30*/  FMUL.FTZ R17, R17, R26 ;  /* 0x0000001a11117220 */ /* 0x000fe40000410000 */
[----:B------:R-:W-:Y:S02]  /*0e40*/  FSEL R26, R23, 8.4834944573231041431e-05, P1 ;  /* 0x38b1e96a171a7808 */ /* 0x000fe40000800000 */
[----:B------:R-:W-:Y:S02]  /*0e50*/  FSEL R28, -R3, -0.00082130916416645050049, P1 ;  /* 0xba574d20031c7808 */ /* 0x000fe40000800100 */
[----:B------:R-:W-:-:S02]  /*0e60*/  FSEL R23, R22, R27, P1 ;  /* 0x0000001b16177208 */ /* 0x000fc40000800000 */
[----:B------:R-:W-:-:S03]  /*0e70*/  FSEL R3, R2, 0.0052134888246655464172, P1 ;  /* 0x3baad5ea02037808 */ /* 0x000fc60000800000 */
[----:B------:R-:W-:-:S04]  /*0e80*/  FFMA.FTZ R26, R23, R26, R28 ;  /* 0x0000001a171a7223 */ /* 0x000fc8000001001c */
[----:B------:R-:W-:Y:S02]  /*0e90*/  FFMA.FTZ R26, R23, R26, R3 ;  /* 0x0000001a171a7223 */ /* 0x000fe40000010003 */
[----:B------:R-:W0:Y:S01]  /*0ea0*/  LDC.64 R2, c[0x0][0x220] ;  /* 0x00008800ff027b82 */ /* 0x000e220000000a00 */
[----:B------:R-:W-:Y:S02]  /*0eb0*/  FSEL R28, -R25, -0.026868773624300956726, P1 ;  /* 0xbcdc1be7191c7808 */ /* 0x000fe40000800100 */
[----:B------:R-:W-:-:S03]  /*0ec0*/  FSEL R25, R24, 0.11284004896879196167, P1 ;  /* 0x3de718af18197808 */ /* 0x000fc60000800000 */
        /* <DEDUP_REMOVED lines=8> */
[----:B------:R-:W-:-:S02]  /*0f50*/  FSEL R4, R4, -0.37612664699554443359, P1 ;  /* 0xbec093ac04047808 */ /* 0x000fc40000800000 */
[----:B------:R-:W-:-:S03]  /*0f60*/  FSEL R29, R6, 0.12837915122509002686, P1 ;  /* 0x3e0375d3061d7808 */ /* 0x000fc60000800000 */
[----:B------:R-:W-:Y:S01]  /*0f70*/  FFMA.FTZ R4, R23, R28, R4 ;  /* 0x0000001c17047223 */ /* 0x000fe20000010004 */
[----:B------:R-:W-:-:S03]  /*0f80*/  FMUL.FTZ R28, R11, -0.5 ;  /* 0xbf0000000b1c7820 */ /* 0x000fc60000410000 */
[----:B------:R-:W-:Y:S01]  /*0f90*/  FFMA.FTZ R6, R23, R4, R29 ;  /* 0x0000000417067223 */ /* 0x000fe2000001001d */
[----:B------:R-:W-:Y:S01]  /*0fa0*/  FMUL.FTZ R4, R9, -0.5 ;  /* 0xbf00000009047820 */ /* 0x000fe20000410000 */
[----:B------:R-:W-:-:S03]  /*0fb0*/  FMUL.FTZ R28, R11, R28 ;  /* 0x0000001c0b1c7220 */ /* 0x000fc60000410000 */
[----:B------:R-:W-:Y:S01]  /*0fc0*/  FMUL.FTZ R4, R9, R4 ;  /* 0x0000000409047220 */ /* 0x000fe20000410000 */
[----:B0-----:R-:W-:Y:S01]  /*0fd0*/  FMUL.FTZ R2, R28, 1.4426950216293334961 ;  /* 0x3fb8aa3b1c027820 */ /* 0x001fe20000410000 */
[C---:B------:R-:W-:Y:S02]  /*0fe0*/  FMUL.FTZ R28, R15.reuse, -0.5 ;  /* 0xbf0000000f1c7820 */ /* 0x040fe40000410000 */
[----:B------:R-:W-:Y:S02]  /*0ff0*/  FMUL.FTZ R4, R4, 1.4426950216293334961 ;  /* 0x3fb8aa3b04047820 */ /* 0x000fe40000410000 */
[----:B------:R-:W-:Y:S01]  /*1000*/  FMUL.FTZ R28, R15, R28 ;  /* 0x0000001c0f1c7220 */ /* 0x000fe20000410000 */
[----:B------:R-:W-:Y:S01]  /*1010*/  FADD.FTZ R23, -R22, -RZ ;  /* 0x800000ff16177221 */ /* 0x000fe20000010100 */
[----:B------:R-:W-:Y:S01]  /*1020*/  FADD.FTZ R22, R7, 1 ;  /* 0x3f80000007167421 */ /* 0x000fe20000010000 */
[----:B------:R-:W-:Y:S01]  /*1030*/  MUFU.EX2 R2, R2 ;  /* 0x0000000200027308 */ /* 0x000fe20000000800 */
[----:B------:R-:W-:Y:S01]  /*1040*/  FMUL.FTZ R3, R28, 1.4426950216293334961 ;  /* 0x3fb8aa3b1c037820 */ /* 0x000fe20000410000 */
[----:B------:R-:W-:Y:S01]  /*1050*/  FADD.FTZ R7, R8, 1 ;  /* 0x3f80000008077421 */ /* 0x000fe20000010000 */
[----:B------:R-:W-:-:S05]  /*1060*/  FMUL.FTZ R8, R19, -0.5 ;  /* 0xbf00000013087820 */ /* 0x000fca0000410000 */
[----:B------:R-:W0:Y:S01]  /*1070*/  MUFU.EX2 R4, R4 ;  /* 0x0000000400047308 */ /* 0x000e220000000800 */
[----:B------:R-:W-:Y:S01]  /*1080*/  FSEL R23, R23, R20, P1 ;  /* 0x0000001417177208 */ /* 0x000fe20000800000 */
[----:B------:R-:W-:-:S06]  /*1090*/  FMUL.FTZ R8, R19, R8 ;  /* 0x0000000813087220 */ /* 0x000fcc0000410000 */
[----:B------:R-:W1:Y:S01]  /*10a0*/  MUFU.EX2 R3, R3 ;  /* 0x0000000300037308 */ /* 0x000e620000000800 */
[----:B------:R-:W-:Y:S01]  /*10b0*/  FFMA.FTZ R6, R6, R23, R23 ;  /* 0x0000001706067223 */ /* 0x000fe20000010017 */
[----:B------:R-:W-:Y:S01]  /*10c0*/  FMUL.FTZ R8, R8, 1.4426950216293334961 ;  /* 0x3fb8aa3b08087820 */ /* 0x000fe20000410000 */
[----:B------:R-:W-:Y:S01]  /*10d0*/  FFMA.FTZ R18, R7, 0.5, R18 ;  /* 0x3f00000007127823 */ /* 0x000fe20000010012 */
[----:B------:R-:W-:-:S04]  /*10e0*/  FFMA.FTZ R17, R22, 0.5, R17 ;  /* 0x3f00000016117823 */ /* 0x000fc80000010011 */
[----:B------:R-:W1:Y:S01]  /*10f0*/  @P1 MUFU.EX2 R7, R6 ;  /* 0x0000000600071308 */ /* 0x000e620000000800 */
[----:B0-----:R-:W-:Y:S01]  /*1100*/  FMUL.FTZ R4, R4, 0.3989422917366027832 ;  /* 0x3ecc422a04047820 */ /* 0x001fe20000410000 */
[----:B------:R-:W-:-:S06]  /*1110*/  FMUL.FTZ R2, R2, 0.3989422917366027832 ;  /* 0x3ecc422a02027820 */ /* 0x000fcc0000410000 */
[----:B------:R-:W0:Y:S01]  /*1120*/  @P0 MUFU.EX2 R22, R21 ;  /* 0x0000001500160308 */ /* 0x000e220000000800 */
[----:B------:R-:W-:Y:S01]  /*1130*/  FMUL.FTZ R9, R9, R4 ;  /* 0x0000000409097220 */ /* 0x000fe20000410000 */
[----:B------:R-:W-:-:S06]  /*1140*/  FADD.FTZ R4, R10, 1 ;  /* 0x3f8000000a047421 */ /* 0x000fcc0000010000 */
[----:B------:R-:W0:Y:S01]  /*1150*/  MUFU.EX2 R8, R8 ;  /* 0x0000000800087308 */ /* 0x000e220000000800 */
[----:B------:R-:W-:Y:S01]  /*1160*/  FMUL.FTZ R11, R11, R2 ;  /* 0x000000020b0b7220 */ /* 0x000fe20000410000 */
[----:B-1----:R-:W-:Y:S02]  /*1170*/  FMUL.FTZ R10, R3, 0.3989422917366027832 ;  /* 0x3ecc422a030a7820 */ /* 0x002fe40000410000 */
[----:B------:R-:W1:Y:S01]  /*1180*/  LDC.64 R2, c[0x0][0x218] ;  /* 0x00008600ff027b82 */ /* 0x000e620000000a00 */
[----:B------:R-:W-:Y:S01]  /*1190*/  FFMA.FTZ R4, R4, 0.5, R9 ;  /* 0x3f00000004047823 */ /* 0x000fe20000010009 */
[----:B------:R-:W-:Y:S01]  /*11a0*/  @P1 FADD.FTZ R9, -R7, 1 ;  /* 0x3f80000007091421 */ /* 0x000fe20000010100 */
[----:B0-----:R-:W-:-:S04]  /*11b0*/  @P0 FADD.FTZ R23, -R22, 1 ;  /* 0x3f80000016170421 */ /* 0x001fc80000010100 */
[----:B------:R-:W-:Y:S01]  /*11c0*/  @P1 LOP3.LUT R6, R9, 0x80000000, R20, 0xb8, !PT ;  /* 0x8000000009061812 */ /* 0x000fe200078eb814 */
[----:B------:R-:W-:Y:S01]  /*11d0*/  FMUL.FTZ R8, R8, 0.3989422917366027832 ;  /* 0x3ecc422a08087820 */ /* 0x000fe20000410000 */
[----:B------:R-:W-:-:S03]  /*11e0*/  @P0 LOP3.LUT R21, R23, 0x80000000, R16, 0xb8, !PT ;  /* 0x8000000017150812 */ /* 0x000fc600078eb810 */
[----:B------:R-:W-:Y:S01]  /*11f0*/  FMUL.FTZ R19, R19, R8 ;  /* 0x0000000813137220 */ /* 0x000fe20000410000 */
[----:B------:R-:W-:Y:S01]  /*1200*/  FMUL.FTZ R16, R15, R10 ;  /* 0x0000000a0f107220 */ /* 0x000fe20000410000 */
[----:B------:R-:W-:Y:S01]  /*1210*/  FADD.FTZ R10, R13, 1 ;  /* 0x3f8000000d0a7421 */ /* 0x000fe20000010000 */
[----:B------:R-:W-:Y:S01]  /*1220*/  FADD.FTZ R7, R21, 1 ;  /* 0x3f80000015077421 */ /* 0x000fe20000010000 */
[----:B------:R-:W-:Y:S02]  /*1230*/  FADD.FTZ R6, R6, 1 ;  /* 0x3f80000006067421 */ /* 0x000fe40000010000 */
[----:B------:R-:W-:Y:S01]  /*1240*/  FFMA.FTZ R11, R10, 0.5, R11 ;  /* 0x3f0000000a0b7823 */ /* 0x000fe2000001000b */
[----:B------:R-:W-:Y:S01]  /*1250*/  FFMA.FTZ R7, R7, 0.5, R16 ;  /* 0x3f00000007077823 */ /* 0x000fe20000010010 */
[----:B------:R-:W-:Y:S01]  /*1260*/  FFMA.FTZ R6, R6, 0.5, R19 ;  /* 0x3f00000006067823 */ /* 0x000fe20000010013 */
[----:B-1----:R-:W-:-:S04]  /*1270*/  IMAD.WIDE.U32 R2, R0, 0x2, R2 ;  /* 0x0000000200027825 */ /* 0x002fc800078e0002 */
[----:B------:R-:W-:-:S04]  /*1280*/  IMAD.WIDE R2, R5, 0x4, R2 ;  /* 0x0000000405027825 */ /* 0x000fc800078e0202 */
[----:B--2---:R-:W-:Y:S02]  /*1290*/  HADD2.F32 R9, -RZ, R26.H0_H0 ;  /* 0x2000001aff097230 */ /* 0x004fe40000004100 */
[----:B---3--:R-:W-:-:S03]  /*12a0*/  HADD2.F32 R8, -RZ, R25.H0_H0 ;  /* 0x20000019ff087230 */ /* 0x008fc60000004100 */
[----:B------:R-:W-:Y:S01]  /*12b0*/  FMUL.FTZ R12, R9, R12 ;  /* 0x0000000c090c7220 */ /* 0x000fe20000410000 */
[----:B------:R-:W-:Y:S02]  /*12c0*/  HADD2.F32 R13, -RZ, R26.H1_H1 ;  /* 0x3000001aff0d7230 */ /* 0x000fe40000004100 */
[--C-:B----4-:R-:W-:Y:S02]  /*12d0*/  HADD2.F32 R9, -RZ, R24.reuse.H0_H0 ;  /* 0x20000018ff097230 */ /* 0x110fe40000004100 */
[----:B------:R-:W-:Y:S01]  /*12e0*/  FMUL.FTZ R17, R8, R17 ;  /* 0x0000001108117220 */ /* 0x000fe20000410000 */
[----:B------:R-:W-:Y:S02]  /*12f0*/  HADD2.F32 R24, -RZ, R24.H1_H1 ;  /* 0x30000018ff187230 */ /* 0x000fe40000004100 */
[----:B-----5:R-:W-:Y:S02]  /*1300*/  HADD2.F32 R8, -RZ, R27.H0_H0 ;  /* 0x2000001bff087230 */ /* 0x020fe40000004100 */
[----:B------:R-:W-:-:S02]  /*1310*/  HADD2.F32 R25, -RZ, R25.H1_H1 ;  /* 0x30000019ff197230 */ /* 0x000fc40000004100 */
[----:B------:R-:W-:Y:S02]  /*1320*/  HADD2.F32 R27, -RZ, R27.H1_H1 ;  /* 0x3000001bff1b7230 */ /* 0x000fe40000004100 */
[----:B------:R-:W-:Y:S01]  /*1330*/  FMUL.FTZ R24, R24, R11 ;  /* 0x0000000b18187220 */ /* 0x000fe20000410000 */
[----:B------:R-:W-:Y:S01]  /*1340*/  FMUL.FTZ R13, R13, R14 ;  /* 0x0000000e0d0d7220 */ /* 0x000fe20000410000 */
[----:B------:R-:W-:Y:S01]  /*1350*/  FMUL.FTZ R18, R25, R18 ;  /* 0x0000001219127220 */ /* 0x000fe20000410000 */
[----:B------:R-:W-:Y:S01]  /*1360*/  FMUL.FTZ R9, R9, R4 ;  /* 0x0000000409097220 */ /* 0x000fe20000410000 */
[----:B------:R-:W-:Y:S01]  /*1370*/  FMUL.FTZ R11, R8, R7 ;  /* 0x00000007080b7220 */ /* 0x000fe20000410000 */
[----:B------:R-:W-:Y:S01]  /*1380*/  FMUL.FTZ R6, R27, R6 ;  /* 0x000000061b067220 */ /* 0x000fe20000410000 */
[----:B------:R-:W-:Y:S02]  /*1390*/  F2FP.F16.F32.PACK_AB R7, R13, R12 ;  /* 0x0000000c0d07723e */ /* 0x000fe400000000ff */
[----:B------:R-:W-:-:S02]  /*13a0*/  F2FP.F16.F32.PACK_AB R5, R18, R17 ;  /* 0x000000111205723e */ /* 0x000fc400000000ff */
[----:B------:R-:W-:Y:S02]  /*13b0*/  F2FP.F16.F32.PACK_AB R9, R24, R9 ;  /* 0x000000091809723e */ /* 0x000fe400000000ff */
[----:B------:R-:W-:Y:S01]  /*13c0*/  F2FP.F16.F32.PACK_AB R11, R6, R11 ;  /* 0x0000000b060b723e */ /* 0x000fe200000000ff */
[----:B------:R-:W-:Y:S04]  /*13d0*/  STG.E desc[UR4][R2.64], R7 ;  /* 0x0000000702007986 */ /* 0x000fe8000c101904 */
[----:B------:R-:W-:Y:S04]  /*13e0*/  STG.E desc[UR4][R2.64+0x200], R5 ;  /* 0x0002000502007986 */ /* 0x000fe8000c101904 */
[----:B------:R-:W-:Y:S04]  /*13f0*/  STG.E desc[UR4][R2.64+0x400], R9 ;  /* 0x0004000902007986 */ /* 0x000fe8000c101904 */
[----:B------:R-:W-:Y:S01]  /*1400*/  STG.E desc[UR4][R2.64+0x600], R11 ;  /* 0x0006000b02007986 */ /* 0x000fe2000c101904 */
[----:B------:R-:W-:Y:S05]  /*1410*/  EXIT ;  /* 0x000000000000794d */ /* 0x000fea0003800000 */
.L_x_1771:
[----:B------:R-:W0:Y:S02]  /*1420*/  S2R R3, SR_TID.X ;  /* 0x0000000000037919 */ /* 0x000e240000002100 */
[----:B0-----:R-:W-:Y:S02]  /*1430*/  ISETP.GE.AND P0, PT, R3, R2, PT ;  /* 0x000000020300720c */ /* 0x001fe40003f06270 */
[----:B------:R-:W-:-:S11]  /*1440*/  MOV R23, R3 ;  /* 0x0000000300177202 */ /* 0x000fd60000000f00 */
        /* <DEDUP_REMOVED lines=17> */
[----:B------:R-:W-:Y:S01]  /*1560*/  @!P4 IADD3 R9, R0, R23, RZ ;  /* 0x000000170009c210 */ /* 0x000fe20007ffe0ff */
        /* <DEDUP_REMOVED lines=8> */
[----:B0-----:R-:W-:-:S06]  /*15f0*/  @!P3 IMAD.WIDE.U32 R16, R7, 0x2, R16 ;  /* 0x000000020710b825 */ /* 0x001fcc00078e0010 */
[C---:B------:R-:W-:Y:S01]  /*1600*/  @!P1 IADD3 R11, R0.reuse, R23, RZ ;  /* 0x00000017000b9210 */ /* 0x040fe20007ffe0ff */
[----:B------:R-:W0:Y:S01]  /*1610*/  @!P1 LDC.64 R12, c[0x0][0x220] ;  /* 0x00008800ff0c9b82 */ /* 0x000e220000000a00 */
[----:B------:R-:W-:Y:S01]  /*1620*/  @!P1 IADD3 R23, R23, 0x80, RZ ;  /* 0x0000008017179810 */ /* 0x000fe20007ffe0ff */
[----:B------:R4:W5:Y:S03]  /*1630*/  @!P3 LDG.E.U16 R6, desc[UR4][R18.64] ;  /* 0x000000041206b981 */ /* 0x000966000c1e1500 */
[----:B------:R-:W-:Y:S02]  /*1640*/  ISETP.GE.AND P2, PT, R23, R2, PT ;  /* 0x000000021700720c */ /* 0x000fe40003f46270 */
[----:B------:R-:W-:Y:S01]  /*1650*/  PRMT R7, RZ, 0x7610, R7 ;  /* 0x00007610ff077816 */ /* 0x000fe20000000007 */
[----:B---3--:R-:W3:Y:S05]  /*1660*/  @!P1 LDC.64 R24, c[0x0][0x228] ;  /* 0x00008a00ff189b82 */ /* 0x008eea0000000a00 */
[----:B------:R2:W5:Y:S05]  /*1670*/  @!P3 LDG.E.U16 R7, desc[UR4][R16.64] ;  /* 0x000000041007b981 */ /* 0x00056a000c1e1500 */
[----:B----4-:R-:W-:-:S02]  /*1680*/  @!P2 IADD3 R19, R0, R23, RZ ;  /* 0x000000170013a210 */ /* 0x010fc40007ffe0ff */
[----:B------:R-:W-:Y:S01]  /*1690*/  PRMT R10, RZ, 0x7610, R10 ;  /* 0x00007610ff0a7816 */ /* 0x000fe2000000000a */
[----:B-1----:R-:W-:Y:S01]  /*16a0*/  @!P4 IMAD.WIDE.U32 R26, R9, 0x2, R26 ;  /* 0x00000002091ac825 */ /* 0x002fe200078e001a */
[----:B------:R-:W-:Y:S01]  /*16b0*/  @!P2 IADD3 R23, R23, 0x80, RZ ;  /* 0x000000801717a810 */ /* 0x000fe20007ffe0ff */
[----:B------:R-:W1:Y:S03]  /*16c0*/  @!P2 LDC.64 R20, c[0x0][0x220] ;  /* 0x00008800ff14ab82 */ /* 0x000e660000000a00 */
[----:B------:R-:W-:Y:S01]  /*16d0*/  ISETP.GE.AND P3, PT, R23, R2, PT ;  /* 0x000000021700720c */ /* 0x000fe20003f66270 */
[----:B0-----:R-:W-:Y:S01]  /*16e0*/  @!P1 IMAD.WIDE.U32 R12, R11, 0x2, R12 ;  /* 0x000000020b0c9825 */ /* 0x001fe200078e000c */
[----:B------:R-:W-:-:S03]  /*16f0*/  PRMT R8, RZ, 0x7610, R8 ;  /* 0x00007610ff087816 */ /* 0x000fc60000000008 */
[----:B--2---:R-:W-:Y:S01]  /*1700*/  @!P4 IMAD.WIDE.U32 R14, R9, 0x2, R14 ;  /* 0x00000002090ec825 */ /* 0x004fe200078e000e */
[----:B------:R0:W5:Y:S01]  /*1710*/  @!P1 LDG.E.U16 R10, desc[UR4][R12.64] ;  /* 0x000000040c0a9981 */ /* 0x000162000c1e1500 */
[----:B------:R-:W2:Y:S02]  /*1720*/  @!P2 LDC.64 R16, c[0x0][0x228] ;  /* 0x00008a00ff10ab82 */ /* 0x000ea40000000a00 */
[----:B---3--:R-:W-:Y:S01]  /*1730*/  @!P1 IMAD.WIDE.U32 R24, R11, 0x2, R24 ;  /* 0x000000020b189825 */ /* 0x008fe200078e0018 */
[----:B------:R3:W5:Y:S05]  /*1740*/  @!P4 LDG.E.U16 R8, desc[UR4][R26.64] ;  /* 0x000000041a08c981 */ /* 0x00076a000c1e1500 */
[----:B0-----:R-:W0:Y:S01]  /*1750*/  @!P3 LDC.64 R12, c[0x0][0x220] ;  /* 0x00008800ff0cbb82 */ /* 0x001e220000000a00 */
[----:B------:R-:W-:-:S02]  /*1760*/  PRMT R11, RZ, 0x7610, R11 ;  /* 0x00007610ff0b7816 */ /* 0x000fc4000000000b */
[----:B------:R-:W-:Y:S02]  /*1770*/  PRMT R9, RZ, 0x7610, R9 ;  /* 0x00007610ff097816 */ /* 0x000fe40000000009 */
[----:B---3--:R-:W-:Y:S02]  /*1780*/  @!P3 IADD3 R27, R0, R23, RZ ;  /* 0x00000017001bb210 */ /* 0x008fe40007ffe0ff */
[----:B------:R3:W5:Y:S04]  /*1790*/  @!P1 LDG.E.U16 R11, desc[UR4][R24.64] ;  /* 0x00000004180b9981 */ /* 0x000768000c1e1500 */
[----:B------:R4:W5:Y:S01]  /*17a0*/  @!P4 LDG.E.U16 R9, desc[UR4][R14.64] ;  /* 0x000000040e09c981 */ /* 0x000962000c1e1500 */
[----:B---3--:R-:W-:Y:S01]  /*17b0*/  PRMT R24, RZ, 0x7610, R24 ;  /* 0x00007610ff187816 */ /* 0x008fe20000000018 */
[----:B----4-:R-:W3:Y:S01]  /*17c0*/  @!P3 LDC.64 R14, c[0x0][0x228] ;  /* 0x00008a00ff0ebb82 */ /* 0x010ee20000000a00 */
[----:B0-----:R-:W-:-:S05]  /*17d0*/  @!P3 IMAD.WIDE.U32 R12, R27, 0x2, R12 ;  /* 0x000000021b0cb825 */ /* 0x001fca00078e000c */
[----:B------:R0:W5:Y:S01]  /*17e0*/  @!P3 LDG.E.U16 R24, desc[UR4][R12.64] ;  /* 0x000000040c18b981 */ /* 0x000162000c1e1500 */
[----:B------:R-:W-:Y:S01]  /*17f0*/  @!P3 IADD3 R23, R23, 0x80, RZ ;  /* 0x000000801717b810 */ /* 0x000fe20007ffe0ff */
[----:B0-----:R-:W0:Y:S03]  /*1800*/  @!P0 LDC.64 R12, c[0x0][0x220] ;  /* 0x00008800ff0c8b82 */ /* 0x001e260000000a00 */
[----:B------:R-:W-:Y:S01]  /*1810*/  ISETP.GE.AND P1, PT, R23, R2, PT ;  /* 0x000000021700720c */ /* 0x000fe20003f26270 */
[C---:B-1----:R-:W-:Y:S01]  /*1820*/  @!P2 IMAD.WIDE.U32 R20, R19.reuse, 0x2, R20 ;  /* 0x000000021314a825 */ /* 0x042fe200078e0014 */
[----:B------:R-:W-:Y:S02]  /*1830*/  PRMT R25, RZ, 0x7610, R25 ;  /* 0x00007610ff197816 */ /* 0x000fe40000000019 */
[----:B------:R-:W-:Y:S01]  /*1840*/  PRMT R18, RZ, 0x7610, R18 ;  /* 0x00007610ff127816 */ /* 0x000fe20000000012 */
[----:B--2---:R-:W-:Y:S01]  /*1850*/  @!P2 IMAD.WIDE.U32 R16, R19, 0x2, R16 ;  /* 0x000000021310a825 */ /* 0x004fe200078e0010 */
[----:B------:R-:W-:-:S03]  /*1860*/  PRMT R19, RZ, 0x7610, R19 ;  /* 0x00007610ff137816 */ /* 0x000fc60000000013 */
[----:B---3--:R-:W-:Y:S01]  /*1870*/  @!P3 IMAD.WIDE.U32 R14, R27, 0x2, R14 ;  /* 0x000000021b0eb825 */ /* 0x008fe200078e000e */
[----:B------:R1:W5:Y:S04]  /*1880*/  @!P2 LDG.E.U16 R18, desc[UR4][R20.64] ;  /* 0x000000041412a981 */ /* 0x000368000c1e1500 */
[----:B------:R0:W5:Y:S04]  /*1890*/  @!P3 LDG.E.U16 R25, desc[UR4][R14.64] ;  /* 0x000000040e19b981 */ /* 0x000168000c1e1500 */
[----:B------:R2:W5:Y:S01]  /*18a0*/  @!P2 LDG.E.U16 R19, desc[UR4][R16.64] ;  /* 0x000000041013a981 */ /* 0x000562000c1e1500 */
[----:B-1----:R-:W1:Y:S01]  /*18b0*/  @!P1 LDC.64 R20, c[0x0][0x220] ;  /* 0x00008800ff149b82 */ /* 0x002e620000000a00 */
[----:B0-----:R-:W-:-:S07]  /*18c0*/  @!P0 IMAD.WIDE.U32 R14, R22, 0x2, R12 ;  /* 0x00000002160e8825 */ /* 0x001fce00078e000c */
[----:B--2---:R-:W0:Y:S08]  /*18d0*/  @!P1 LDC.64 R16, c[0x0][0x228] ;  /* 0x00008a00ff109b82 */ /* 0x004e300000000a00 */
[----:B------:R-:W2:Y:S01]  /*18e0*/  @!P0 LDC.64 R12, c[0x0][0x228] ;  /* 0x00008a00ff0c8b82 */ /* 0x000ea20000000a00 */
[----:B------:R-:W-:Y:S02]  /*18f0*/  @!P1 IADD3 R23, R0, R23, RZ ;  /* 0x0000001700179210 */ /* 0x000fe40007ffe0ff */
[----:B------:R-:W-:-:S02]  /*1900*/  PRMT R26, RZ, 0x7610, R26 ;  /* 0x00007610ff1a7816 */ /* 0x000fc4000000001a */
[----:B------:R-:W-:Y:S01]  /*1910*/  PRMT R27, RZ, 0x7610, R27 ;  /* 0x00007610ff1b7816 */ /* 0x000fe2000000001b */
[----:B-1----:R-:W-:-:S05]  /*1920*/  @!P1 IMAD.WIDE.U32 R20, R23, 0x2, R20 ;  /* 0x0000000217149825 */ /* 0x002fca00078e0014 */
[----:B------:R1:W5:Y:S01]  /*1930*/  @!P0 LDG.E.U16 R27, desc[UR4][R14.64] ;  /* 0x000000040e1b8981 */ /* 0x000362000c1e1500 */
[----:B0-----:R-:W-:Y:S01]  /*1940*/  @!P1 IMAD.WIDE.U32 R16, R23, 0x2, R16 ;  /* 0x0000000217109825 */ /* 0x001fe200078e0010 */
        /* <DEDUP_REMOVED lines=8> */
[----:B-1---5:R-:W-:Y:S01]  /*19d0*/  HADD2.F32 R12, -RZ, R22.H0_H0 ;  /* 0x20000016ff0c7230 */ /* 0x022fe20000004100 */
[----:B------:R-:W-:Y:S01]  /*19e0*/  HFMA2.MMA R16, -RZ, RZ, 0.61474609375, 16.90625 ;  /* 0x38eb4c3aff107435 */ /* 0x000fe200000001ff */
[----:B------:R-:W-:Y:S01]  /*19f0*/  MOV R20, 0x3aae005b ;  /* 0x3aae005b00147802 */ /* 0x000fe20000000f00 */
[----:B------:R-:W-:Y:S01]  /*1a00*/  HFMA2.MMA R17, -RZ, RZ, 1.0087890625, -0.000686168670654296875 ;  /* 0x3c09919fff117435 */ /* 0x000fe200000001ff */
[----:B------:R-:W-:Y:S02]  /*1a10*/  HADD2.F32 R27, -RZ, R27.H0_H0 ;  /* 0x2000001bff1b7230 */ /* 0x000fe40000004100 */
        /* <DEDUP_REMOVED lines=38> */
.L_x_1773:
[----:B------:R-:W-:Y:S05]  /*1c80*/  BSYNC B0 ;  /* 0x0000000000007941 */ /* 0x000fea0003800000 */
.L_x_1772:
[----:B-1----:R-:W-:Y:S01]  /*1c90*/  IADD3 R13, R3, 0x80, RZ ;  /* 0x00000080030d7810 */ /* 0x002fe20007ffe0ff */
[----:B------:R-:W-:Y:S03]  /*1ca0*/  BSSY B0, `(.L_x_1774) ;  /* 0x000002e000007945 */ /* 0x000fe60003800000 */
[----:B------:R-:W-:-:S13]  /*1cb0*/  ISETP.GE.AND P1, PT, R13, R2, PT ;  /* 0x000000020d00720c */ /* 0x000fda0003f26270 */
[----:B------:R-:W-:Y:S05]  /*1cc0*/  @P1 BRA `(.L_x_1775) ;  /* 0x0000000000ac1947 */ /* 0x000fea0003800000 */
[----:B-----5:R-:W-:Y:S01]  /*1cd0*/  HADD2.F32 R5, -RZ, R5.H0_H0 ;  /* 0x20000005ff057230 */ /* 0x020fe20000004100 */
[----:B------:R-:W-:Y:S01]  /*1ce0*/  HFMA2.MMA R21, -RZ, RZ, 0.8349609375, 5.424022674560546875e-06 ;  /* 0x3aae005bff157435 */ /* 0x000fe200000001ff */
[----:B------:R-:W-:Y:S01]  /*1cf0*/  MOV R17, 0x38eb4c3a ;  /* 0x38eb4c3a00117802 */ /* 0x000fe20000000f00 */
[----:B------:R-:W-:Y:S01]  /*1d00*/  HADD2.F32 R4, -RZ, R4.H0_H0 ;  /* 0x20000004ff047230 */ /* 0x000fe20000004100 */
        /* <DEDUP_REMOVED lines=39> */
.L_x_1775:
[----:B------:R-:W-:Y:S05]  /*1f80*/  BSYNC B0 ;  /* 0x0000000000007941 */ /* 0x000fea0003800000 */
.L_x_1774:
[----:B-----5:R-:W-:Y:S01]  /*1f90*/  IADD3 R5, R3, 0x100, RZ ;  /* 0x0000010003057810 */ /* 0x020fe20007ffe0ff */
[----:B------:R-:W-:Y:S03]  /*1fa0*/  BSSY B0, `(.L_x_1776) ;  /* 0x000002e000007945 */ /* 0x000fe60003800000 */
[----:B------:R-:W-:-:S13]  /*1fb0*/  ISETP.GE.AND P1, PT, R5, R2, PT ;  /* 0x000000020500720c */ /* 0x000fda0003f26270 */
[----:B------:R-:W-:Y:S05]  /*1fc0*/  @P1 BRA `(.L_x_1777) ;  /* 0x0000000000ac1947 */ /* 0x000fea0003800000 */
[----:B------:R-:W-:Y:S01]  /*1fd0*/  HADD2.F32 R7, -RZ, R7.H0_H0 ;  /* 0x20000007ff077230 */ /* 0x000fe20000004100 */
        /* <DEDUP_REMOVED lines=15> */
[----:B------:R-:W-:Y:S01]  /*20d0*/  MOV R20, 0x3d24d99a ;  /* 0x3d24d99a00147802 */ /* 0x000fe20000000f00 */
[----:B------:R-:W-:-:S02]  /*20e0*/  FMUL.FTZ R4, R7, -0.5 ;  /* 0xbf00000007047820 */ /* 0x000fc40000410000 */
[----:B------:R-:W-:Y:S01]  /*20f0*/  FFMA.FTZ R16, R15, R16, R17 ;  /* 0x000000100f107223 */ /* 0x000fe20000010011 */
[----:B------:R-:W-:Y:S01]  /*2100*/  HFMA2.MMA R17, -RZ, RZ, 1.5341796875, 81.5625 ;  /* 0x3e235519ff117435 */ /* 0x000fe200000001ff */
[----:B------:R-:W-:-:S05]  /*2110*/  FSEL R20, -R20, -0.026868773624300956726, P1 ;  /* 0xbcdc1be714147808 */ /* 0x000fca0000800100 */
[----:B------:R-:W-:Y:S01]  /*2120*/  FFMA.FTZ R16, R15, R16, R20 ;  /* 0x000000100f107223 */ /* 0x000fe20000010014 */
[----:B------:R-:W-:-:S03]  /*2130*/  MOV R20, 0x3f69b4f9 ;  /* 0x3f69b4f900147802 */ /* 0x000fc60000000f00 */
[----:B------:R-:W-:Y:S02]  /*2140*/  FSEL R17, R17, 0.11284004896879196167, P1 ;  /* 0x3de718af11117808 */ /* 0x000fe40000800000 */
[----:B------:R-:W-:-:S03]  /*2150*/  FSEL R20, R20, -0.37612664699554443359, P1 ;  /* 0xbec093ac14147808 */ /* 0x000fc60000800000 */
[----:B------:R-:W-:Y:S01]  /*2160*/  FFMA.FTZ R16, R15, R16, R17 ;  /* 0x000000100f107223 */ /* 0x000fe20000010011 */
[----:B------:R-:W-:-:S03]  /*2170*/  HFMA2.MMA R17, -RZ, RZ, 1.7822265625, 0.000185489654541015625 ;  /* 0x3f210a14ff117435 */ /* 0x000fc600000001ff */
[----:B------:R-:W-:-:S07]  /*2180*/  FFMA.FTZ R16, R15, R16, R20 ;  /* 0x000000100f107223 */ /* 0x000fce0000010014 */
[----:B------:R-:W-:-:S05]  /*2190*/  FSEL R17, R17, 0.12837915122509002686, P1 ;  /* 0x3e0375d311117808 */ /* 0x000fca0000800000 */
        /* <DEDUP_REMOVED lines=14> */
.L_x_1777:
[----:B------:R-:W-:Y:S05]  /*2280*/  BSYNC B0 ;  /* 0x0000000000007941 */ /* 0x000fea0003800000 */
.L_x_1776:
[----:B------:R-:W0:Y:S01]  /*2290*/  @!P0 LDC.64 R4, c[0x0][0x218] ;  /* 0x00008600ff048b82 */ /* 0x000e220000000a00 */
[C---:B------:R-:W-:Y:S01]  /*22a0*/  IADD3 R7, R3.reuse, 0x180, RZ ;  /* 0x0000018003077810 */ /* 0x040fe20007ffe0ff */
[----:B------:R-:W-:Y:S01]  /*22b0*/  BSSY B0, `(.L_x_1778) ;  /* 0x0000038000007945 */ /* 0x000fe20003800000 */
[----:B------:R-:W-:Y:S02]  /*22c0*/  IADD3 R15, R3, 0x280, RZ ;  /* 0x00000280030f7810 */ /* 0x000fe40007ffe0ff */
[-C--:B------:R-:W-:Y:S02]  /*22d0*/  ISETP.GE.AND P5, PT, R7, R2.reuse, PT ;  /* 0x000000020700720c */ /* 0x080fe40003fa6270 */
[C---:B------:R-:W-:Y:S02]  /*22e0*/  IADD3 R7, R3.reuse, 0x200, RZ ;  /* 0x0000020003077810 */ /* 0x040fe40007ffe0ff */
[----:B------:R-:W-:Y:S02]  /*22f0*/  IADD3 R17, R3, 0x300, RZ ;  /* 0x0000030003117810 */ /* 0x000fe40007ffe0ff */
[----:B------:R-:W-:-:S02]  /*2300*/  ISETP.GE.AND P1, PT, R7, R2, PT ;  /* 0x000000020700720c */ /* 0x000fc40003f26270 */
[----:B------:R-:W-:Y:S02]  /*2310*/  @!P0 IADD3 R7, R0, R3, RZ ;  /* 0x0000000300078210 */ /* 0x000fe40007ffe0ff */
[----:B------:R-:W-:Y:S02]  /*2320*/  IADD3 R21, R3, 0x380, RZ ;  /* 0x0000038003157810 */ /* 0x000fe40007ffe0ff */
[-C--:B------:R-:W-:Y:S02]  /*2330*/  ISETP.GE.AND P2, PT, R15, R2.reuse, PT ;  /* 0x000000020f00720c */ /* 0x080fe40003f46270 */
[-C--:B------:R-:W-:Y:S02]  /*2340*/  ISETP.GE.AND P3, PT, R17, R2.reuse, PT ;  /* 0x000000021100720c */ /* 0x080fe40003f66270 */
[----:B------:R-:W-:Y:S01]  /*2350*/  ISETP.GE.AND P4, PT, R21, R2, PT ;  /* 0x000000021500720c */ /* 0x000fe20003f86270 */
[----:B0-----:R-:W-:Y:S01]  /*2360*/  @!P0 IMAD.WIDE.U32 R4, R7, 0x2, R4 ;  /* 0x0000000207048825 */ /* 0x001fe200078e0004 */
[----:B------:R-:W-:Y:S11]  /*2370*/  @P5 BRA `(.L_x_1779) ;  /* 0x0000000000ac5947 */ /* 0x000ff60003800000 */
[----:B------:R-:W-:Y:S01]  /*2380*/  HADD2.F32 R9, -RZ, R9.H0_H0 ;  /* 0x20000009ff097230 */ /* 0x000fe20000004100 */
        /* <DEDUP_REMOVED lines=42> */
.L_x_1779:
[----:B------:R-:W-:Y:S05]  /*2630*/  BSYNC B0 ;  /* 0x0000000000007941 */ /* 0x000fea0003800000 */
.L_x_1778:
[----:B------:R-:W-:Y:S04]  /*2640*/  BSSY B0, `(.L_x_1780) ;  /* 0x000002d000007945 */ /* 0x000fe80003800000 */
        /* <DEDUP_REMOVED lines=44> */
.L_x_1781:
[----:B------:R-:W-:Y:S05]  /*2910*/  BSYNC B0 ;  /* 0x0000000000007941 */ /* 0x000fea0003800000 */
.L_x_1780:
[----:B------:R-:W-:Y:S04]  /*2920*/  BSSY B0, `(.L_x_1782) ;  /* 0x000002d000007945 */ /* 0x000fe80003800000 */
[----:B------:R-:W-:Y:S05]  /*2930*/  @P2 BRA `(.L_x_1783) ;  /* 0x0000000000ac2947 */ /* 0x000fea0003800000 */
[----:B------:R-:W-:Y:S01]  /*2940*/  HADD2.F32 R19, -RZ, R19.H0_H0 ;  /* 0x20000013ff137230 */ /* 0x000fe20000004100 */
[----:B------:R-:W-:Y:S01]  /*2950*/  HFMA2.MMA R20, -RZ, RZ, 0.8349609375, 5.424022674560546875e-06 ;  /* 0x3aae005bff147435 */ /* 0x000fe200000001ff */
[----:B------:R-:W-:Y:S01]  /*2960*/  MOV R16, 0x38eb4c3a ;  /* 0x38eb4c3a00107802 */ /* 0x000fe20000000f00 */
[----:B------:R-:W-:Y:S01]  /*2970*/  HFMA2.MMA R17, -RZ, RZ, 1.28515625, -179.25 ;  /* 0x3d24d99aff117435 */ /* 0x000fe200000001ff */
[----:B------:R-:W-:Y:S01]  /*2980*/  MOV R15, 0x3c09919f ;  /* 0x3c09919f000f7802 */ /* 0x000fe20000000f00 */
[----:B------:R-:W-:Y:S01]  /*2990*/  FMUL.FTZ R9, R19, 0.70710676908493041992 ;  /* 0x3f3504f313097820 */ /* 0x000fe20000410000 */
[----:B------:R-:W-:Y:S01]  /*29a0*/  HFMA2.MMA R21, -RZ, RZ, 1.8525390625, -0.310791015625 ;  /* 0x3f69b4f9ff157435 */ /* 0x000fe200000001ff */
[----:B------:R-:W-:Y:S02]  /*29b0*/  HADD2.F32 R18, -RZ, R18.H0_H0 ;  /* 0x20000012ff127230 */ /* 0x000fe40000004100 */
        /* <DEDUP_REMOVED lines=35> */
.L_x_1783:
[----:B------:R-:W-:Y:S05]  /*2bf0*/  BSYNC B0 ;  /* 0x0000000000007941 */ /* 0x000fea0003800000 */
.L_x_1782:
[----:B------:R-:W-:Y:S04]  /*2c00*/  BSSY B0, `(.L_x_1784) ;  /* 0x000002d000007945 */ /* 0x000fe80003800000 */
[----:B------:R-:W-:Y:S05]  /*2c10*/  @P3 BRA `(.L_x_1785) ;  /* 0x0000000000ac3947 */ /* 0x000fea0003800000 */
[----:B------:R-:W-:Y:S01]  /*2c20*/  HADD2.F32 R25, -RZ, R25.H0_H0 ;  /* 0x20000019ff197230 */ /* 0x000fe20000004100 */
[----:B------:R-:W-:Y:S01]  /*2c30*/  HFMA2.MMA R17, -RZ, RZ, 0.61474609375, 16.90625 ;  /* 0x38eb4c3aff117435 */ /* 0x000fe200000001ff */
[----:B------:R-:W-:Y:S01]  /*2c40*/  MOV R18, 0x3aae005b ;  /* 0x3aae005b00127802 */ /* 0x000fe20000000f00 */
[----:B------:R-:W-:Y:S01]  /*2c50*/  HFMA2.MMA R19, -RZ, RZ, 1.0087890625, -0.000686168670654296875 ;  /* 0x3c09919fff137435 */ /* 0x000fe200000001ff */
[----:B------:R-:W-:Y:S01]  /*2c60*/  MOV R20, 0x3d24d99a ;  /* 0x3d24d99a00147802 */ /* 0x000fe20000000f00 */
[----:B------:R-:W-:Y:S01]  /*2c70*/  FMUL.FTZ R10, R25, 0.70710676908493041992 ;  /* 0x3f3504f3190a7820 */ /* 0x000fe20000410000 */
[----:B------:R-:W-:-:S03]  /*2c80*/  HADD2.F32 R24, -RZ, R24.H0_H0 ;  /* 0x20000018ff187230 */ /* 0x000fc60000004100 */
        /* <DEDUP_REMOVED lines=10> */
[----:B------:R-:W-:-:S02]  /*2d30*/  MOV R20, 0x3f69b4f9 ;  /* 0x3f69b4f900147802 */ /* 0x000fc40000000f00 */
[----:B------:R-:W-:-:S04]  /*2d40*/  FFMA.FTZ R16, R15, R16, R17 ;  /* 0x000000100f107223 */ /* 0x000fc80000010011 */
[----:B------:R-:W-:Y:S01]  /*2d50*/  FFMA.FTZ R16, R15, R16, R19 ;  /* 0x000000100f107223 */ /* 0x000fe20000010013 */
[----:B------:R-:W-:Y:S02]  /*2d60*/  FSEL R19, R20, -0.37612664699554443359, P1 ;  /* 0xbec093ac14137808 */ /* 0x000fe40000800000 */
[----:B------:R-:W-:Y:S01]  /*2d70*/  FSEL R17, R18, 0.11284004896879196167, P1 ;  /* 0x3de718af12117808 */ /* 0x000fe20000800000 */
[----:B------:R-:W-:-:S04]  /*2d80*/  HFMA2.MMA R18, -RZ, RZ, 1.7822265625, 0.000185489654541015625 ;  /* 0x3f210a14ff127435 */ /* 0x000fc800000001ff */
[----:B------:R-:W-:Y:S01]  /*2d90*/  FFMA.FTZ R16, R15, R16, R17 ;  /* 0x000000100f107223 */ /* 0x000fe20000010011 */
[----:B------:R-:W-:-:S03]  /*2da0*/  FADD.FTZ R17, -R11, -RZ ;  /* 0x800000ff0b117221 */ /* 0x000fc60000010100 */
[----:B------:R-:W-:Y:S02]  /*2db0*/  FFMA.FTZ R16, R15, R16, R19 ;  /* 0x000000100f107223 */ /* 0x000fe40000010013 */
[----:B------:R-:W-:Y:S02]  /*2dc0*/  FSEL R11, R18, 0.12837915122509002686, P1 ;  /* 0x3e0375d3120b7808 */ /* 0x000fe40000800000 */
        /* <DEDUP_REMOVED lines=16> */
.L_x_1785:
[----:B------:R-:W-:Y:S05]  /*2ed0*/  BSYNC B0 ;  /* 0x0000000000007941 */ /* 0x000fea0003800000 */
.L_x_1784:
        /* <DEDUP_REMOVED lines=45> */
.L_x_1787:
[----:B------:R-:W-:Y:S05]  /*31b0*/  BSYNC B0 ;  /* 0x0000000000007941 */ /* 0x000fea0003800000 */
.L_x_1786:
[----:B------:R-:W-:Y:S01]  /*31c0*/  @!P0 MOV R3, R13 ;  /* 0x0000000d00038202 */ /* 0x000fe20000000f00 */
[----:B------:R0:W-:Y:S01]  /*31d0*/  @!P0 STG.E.U16 desc[UR4][R4.64], R12 ;  /* 0x0000000c04008986 */ /* 0x0001e2000c101504 */
[----:B------:R-:W-:Y:S04]  /*31e0*/  BSSY B0, `(.L_x_1788) ;  /* 0x000002d000007945 */ /* 0x000fe80003800000 */
[----:B------:R-:W-:Y:S01]  /*31f0*/  BSSY B1, `(.L_x_1789) ;  /* 0x0000025000017945 */ /* 0x000fe20003800000 */
[----:B------:R-:W-:-:S13]  /*3200*/  ISETP.GE.AND P0, PT, R3, R2, PT ;  /* 0x000000020300720c */ /* 0x000fda0003f06270 */
[----:B0-----:R-:W-:Y:S05]  /*3210*/  @P0 BRA `(.L_x_1790) ;  /* 0x0000000000300947 */ /* 0x001fea0003800000 */
[----:B------:R-:W0:Y:S01]  /*3220*/  LDC.64 R4, c[0x0][0x218] ;  /* 0x00008600ff047b82 */ /* 0x000e220000000a00 */
[----:B------:R-:W-:Y:S02]  /*3230*/  IADD3 R13, R0, R3, RZ ;  /* 0x00000003000d7210 */ /* 0x000fe40007ffe0ff */
        /* <DEDUP_REMOVED lines=10> */
.L_x_1790:
[----:B------:R-:W-:-:S13]  /*32e0*/  ISETP.GE.AND P0, PT, R3, R2, PT ;  /* 0x000000020300720c */ /* 0x000fda0003f06270 */
[----:B------:R-:W-:Y:S05]  /*32f0*/  @P0 BRA `(.L_x_1792) ;  /* 0x0000000000300947 */ /* 0x000fea0003800000 */
[----:B0-----:R-:W0:Y:S01]  /*3300*/  LDC.64 R4, c[0x0][0x218] ;  /* 0x00008600ff047b82 */ /* 0x001e220000000a00 */
[----:B------:R-:W-:Y:S02]  /*3310*/  IADD3 R13, R0, R3, RZ ;  /* 0x00000003000d7210 */ /* 0x000fe40007ffe0ff */
[----:B------:R-:W-:-:S03]  /*3320*/  IADD3 R3, R3, 0x80, RZ ;  /* 0x0000008003037810 */ /* 0x000fc60007ffe0ff */
[----:B0-----:R-:W-:-:S05]  /*3330*/  IMAD.WIDE.U32 R4, R13, 0x2, R4 ;  /* 0x000000020d047825 */ /* 0x001fca00078e0004 */
[----:B------:R1:W-:Y:S02]  /*3340*/  STG.E.U16 desc[UR4][R4.64], R7 ;  /* 0x0000000704007986 */ /* 0x0003e4000c101504 */
.L_x_1791:
[----:B------:R-:W-:-:S13]  /*3350*/  ISETP.GE.AND P0, PT, R3, R2, PT ;  /* 0x000000020300720c */ /* 0x000fda0003f06270 */
[----:B------:R-:W-:Y:S05]  /*3360*/  @P0 BRA `(.L_x_1793) ;  /* 0x0000000000340947 */ /* 0x000fea0003800000 */
[----:B01----:R-:W0:Y:S01]  /*3370*/  LDC.64 R4, c[0x0][0x218] ;  /* 0x00008600ff047b82 */ /* 0x003e220000000a00 */
[----:B------:R-:W-:Y:S02]  /*3380*/  IADD3 R7, R0, R3, RZ ;  /* 0x0000000300077210 */ /* 0x000fe40007ffe0ff */
[----:B------:R-:W-:-:S03]  /*3390*/  IADD3 R3, R3, 0x80, RZ ;  /* 0x0000008003037810 */ /* 0x000fc60007ffe0ff */
[----:B0-----:R-:W-:-:S05]  /*33a0*/  IMAD.WIDE.U32 R4, R7, 0x2, R4 ;  /* 0x0000000207047825 */ /* 0x001fca00078e0004 */
[----:B------:R1:W-:Y:S02]  /*33b0*/  STG.E.U16 desc[UR4][R4.64], R8 ;  /* 0x0000000804007986 */ /* 0x0003e4000c101504 */
.L_x_1792:
        /* <DEDUP_REMOVED lines=8> */
.L_x_1793:
[----:B------:R-:W-:Y:S05]  /*3440*/  BSYNC B1 ;  /* 0x0000000000017941 */ /* 0x000fea0003800000 */
.L_x_1789:
[----:B------:R-:W-:-:S13]  /*3450*/  ISETP.GE.AND P0, PT, R3, R2, PT ;  /* 0x000000020300720c */ /* 0x000fda0003f06270 */
[----:B012---:R-:W0:Y:S01]  /*3460*/  @!P0 LDC.64 R4, c[0x0][0x218] ;  /* 0x00008600ff048b82 */ /* 0x007e220000000a00 */
[----:B------:R-:W-:Y:S02]  /*3470*/  @!P0 IADD3 R7, R0, R3, RZ ;  /* 0x0000000300078210 */ /* 0x000fe40007ffe0ff */
[----:B------:R-:W-:-:S03]  /*3480*/  @!P0 IADD3 R3, R3, 0x80, RZ ;  /* 0x0000008003038810 */ /* 0x000fc60007ffe0ff */
[----:B0-----:R-:W-:-:S05]  /*3490*/  @!P0 IMAD.WIDE.U32 R4, R7, 0x2, R4 ;  /* 0x0000000207048825 */ /* 0x001fca00078e0004 */
[----:B------:R2:W-:Y:S02]  /*34a0*/  @!P0 STG.E.U16 desc[UR4][R4.64], R10 ;  /* 0x0000000a04008986 */ /* 0x0005e4000c101504 */
.L_x_1794:
[----:B------:R-:W-:Y:S05]  /*34b0*/  BSYNC B0 ;  /* 0x0000000000007941 */ /* 0x000fea0003800000 */
.L_x_1788:
        /* <DEDUP_REMOVED lines=8> */
.L_x_1795:
        /* <DEDUP_REMOVED lines=12> */
.L_x_12834:


//--------------------- .text._ZN2at6native29vectorized_elementwise_kernelILi4EZZZNS0_26GeluBackwardCUDAKernelImplERNS_18TensorIteratorBaseENS0_8GeluTypeEENKUlvE0_clEvENKUlvE1_clEvEUlN3c104HalfES8_E_St5arrayIPcLm3EEEEviT0_T1_ --------------------------
	.section	.text._ZN2at6native29vectorized_elementwise_kernelILi4EZZZNS0_26GeluBackwardCUDAKernelImplERNS_18TensorIteratorBaseENS0_8GeluTypeEENKUlvE0_clEvENKUlvE1_clEvEUlN3c104HalfES8_E_St5arrayIPcLm3EEEEviT0_T1_,"ax",@progbits
	.align	128
        .global         _ZN2at6native29vectorized_elementwise_kernelILi4EZZZNS0_26GeluBackwardCUDAKernelImplERNS_18TensorIteratorBaseENS0_8GeluTypeEENKUlvE0_clEvENKUlvE1_clEvEUlN3c104HalfES8_E_St5arrayIPcLm3EEEEviT0_T1_
        .type           _ZN2at6native29vectorized_elementwise_kernelILi4EZZZNS0_26GeluBackwardCUDAKernelImplERNS_18TensorIteratorBaseENS0_8GeluTypeEENKUlvE0_clEvENKUlvE1_clEvEUlN3c104HalfES8_E_St5arrayIPcLm3EEEEviT0_T1_,@function
        .size           _ZN2at6native29vectorized_elementwise_kernelILi4EZZZNS0_26GeluBackwardCUDAKernelImplERNS_18TensorIteratorBaseENS0_8GeluTypeEENKUlvE0_clEvENKUlvE1_clEvEUlN3c104HalfES8_E_St5arrayIPcLm3EEEEviT0_T1_,(.L_x_12835 - _ZN2at6native29vectorized_elementwise_kernelILi4EZZZNS0_26GeluBackwardCUDAKernelImplERNS_18TensorIteratorBaseENS0_8GeluTypeEENKUlvE0_clEvENKUlvE1_clEvEUlN3c104HalfES8_E_St5arrayIPcLm3EEEEviT0_T1_)
        .other          _ZN2at6native29vectorized_elementwise_kernelILi4EZZZNS0_26GeluBackwardCUDAKernelImplERNS_18TensorIteratorBaseENS0_8GeluTypeEENKUlvE0_clEvENKUlvE1_clEvEUlN3c104HalfES8_E_St5arrayIPcLm3EEEEviT0_T1_,@"STO_CUDA_ENTRY STV_DEFAULT"
_ZN2at6native29vectorized_elementwise_kernelILi4EZZZNS0_26GeluBackwardCUDAKernelImplERNS_18TensorIteratorBaseENS0_8GeluTypeEENKUlvE0_clEvENKUlvE1_clEvEUlN3c104HalfES8_E_St5arrayIPcLm3EEEEviT0_T1_:
.text._ZN2at6native29vectorized_elementwise_kernelILi4EZZZNS0_26GeluBackwardCUDAKernelImplERNS_18TensorIteratorBaseENS0_8GeluTypeEENKUlvE0_clEvENKUlvE1_clEvEUlN3c104HalfES8_E_St5arrayIPcLm3EEEEviT0_T1_:
        /* <DEDUP_REMOVED lines=18> */
[----:B------:R-:W-:Y:S01]  /*0120*/  HFMA2.MMA R3, -RZ, RZ, 1.7822265625, 0.000185489654541015625 ;  /* 0x3f210a14ff037435 */ /* 0x000fe200000001ff */
[----:B0-----:R-:W-:Y:S01]  /*0130*/  MOV R7, 0x3f69b4f9 ;  /* 0x3f69b4f900077802 */ /* 0x001fe20000000f00 */
[----:B--2---:R-:W-:-:S02]  /*0140*/  HADD2.F32 R10, -RZ, R8.H0_H0 ;  /* 0x20000008ff0a7230 */ /* 0x004fc40000004100 */
[----:B------:R-:W-:-:S03]  /*0150*/  HADD2.F32 R12, -RZ, R8.H1_H1 ;  /* 0x30000008ff0c7230 */ /* 0x000fc60000004100 */
[----:B------:R-:W-:Y:S02]  /*0160*/  FMUL.FTZ R5, R10, 0.70710676908493041992 ;  /* 0x3f3504f30a057820 */ /* 0x000fe40000410000 */
[----:B------:R-:W-:Y:S02]  /*0170*/  FMUL.FTZ R4, R12, 0.70710676908493041992 ;  /* 0x3f3504f30c047820 */ /* 0x000fe40000410000 */
[C---:B------:R-:W-:Y:S01]  /*0180*/  FADD.FTZ R11, |R5|.reuse, -RZ ;  /* 0x800000ff050b7221 */ /* 0x040fe20000010200 */
[C---:B------:R-:W-:Y:S01]  /*0190*/  FMUL.FTZ R16, R5.reuse, R5 ;  /* 0x0000000505107220 */ /* 0x040fe20000410000 */
[----:B------:R-:W-:Y:S01]  /*01a0*/  FSETP.GE.FTZ.AND P0, PT, |R5|, 1.0029599666595458984, PT ;  /* 0x3f8060fe0500780b */ /* 0x000fe20003f16200 */
[C---:B------:R-:W-:Y:S01]  /*01b0*/  FADD.FTZ R8, |R4|.reuse, -RZ ;  /* 0x800000ff04087221 */ /* 0x040fe20000010200 */
[C---:B------:R-:W-:Y:S01]  /*01c0*/  FMUL.FTZ R23, R4.reuse, R4 ;  /* 0x0000000404177220 */ /* 0x040fe20000410000 */
[----:B------:R-:W-:Y:S02]  /*01d0*/  FSETP.GE.FTZ.AND P1, PT, |R4|, 1.0029599666595458984, PT ;  /* 0x3f8060fe0400780b */ /* 0x000fe40003f36200 */
[----:B------:R-:W-:-:S02]  /*01e0*/  FSEL R13, R11, R16, P0 ;  /* 0x000000100b0d7208 */ /* 0x000fc40000000000 */
[----:B------:R-:W-:Y:S02]  /*01f0*/  FSEL R6, R19, 8.4834944573231041431e-05, P0 ;  /* 0x38b1e96a13067808 */ /* 0x000fe40000000000 */
[----:B------:R-:W-:Y:S02]  /*0200*/  FSEL R16, -R25, -0.00082130916416645050049, P0 ;  /* 0xba574d2019107808 */ /* 0x000fe40000000100 */
[----:B------:R-:W-:Y:S02]  /*0210*/  FSEL R23, R8, R23, P1 ;  /* 0x0000001708177208 */ /* 0x000fe40000800000 */
[----:B------:R-:W-:Y:S01]  /*0220*/  FSEL R22, R19, 8.4834944573231041431e-05, P1 ;  /* 0x38b1e96a13167808 */ /* 0x000fe20000800000 */
[----:B------:R-:W-:Y:S01]  /*0230*/  FFMA.FTZ R6, R13, R6, R16 ;  /* 0x000000060d067223 */ /* 0x000fe20000010010 */
[----:B------:R-:W-:Y:S01]  /*0240*/  FSEL R24, -R25, -0.00082130916416645050049, P1 ;  /* 0xba574d2019187808 */ /* 0x000fe20000800100 */
[----:B------:R-:W-:Y:S01]  /*0250*/  HFMA2.MMA R16, -RZ, RZ, 1.5341796875, 81.5625 ;  /* 0x3e235519ff107435 */ /* 0x000fe200000001ff */
[----:B------:R-:W-:-:S02]  /*0260*/  FSEL R20, R18, 0.0052134888246655464172, P0 ;  /* 0x3baad5ea12147808 */ /* 0x000fc40000000000 */
[----:B------:R-:W-:Y:S01]  /*0270*/  FSEL R26, R18, 0.0052134888246655464172, P1 ;  /* 0x3baad5ea121a7808 */ /* 0x000fe20000800000 */
[----:B------:R-:W-:Y:S01]  /*0280*/  FFMA.FTZ R24, R23, R22, R24 ;  /* 0x0000001617187223 */ /* 0x000fe20000010018 */
[----:B------:R-:W-:Y:S01]  /*0290*/  FSEL R22, -R17, -0.026868773624300956726, P0 ;  /* 0xbcdc1be711167808 */ /* 0x000fe20000000100 */
[----:B------:R-:W-:Y:S01]  /*02a0*/  FFMA.FTZ R6, R13, R6, R20 ;  /* 0x000000060d067223 */ /* 0x000fe20000010014 */
[----:B------:R-:W-:Y:S01]  /*02b0*/  FSEL R28, -R17, -0.026868773624300956726, P1 ;  /* 0xbcdc1be7111c7808 */ /* 0x000fe20000800100 */
[----:B------:R-:W-:Y:S01]  /*02c0*/  FFMA.FTZ R24, R23, R24, R26 ;  /* 0x0000001817187223 */ /* 0x000fe2000001001a */
[----:B------:R-:W-:Y:S01]  /*02d0*/  FSEL R21, R7, -0.37612664699554443359, P0 ;  /* 0xbec093ac07157808 */ /* 0x000fe20000000000 */
[----:B------:R-:W-:Y:S01]  /*02e0*/  FFMA.FTZ R6, R13, R6, R22 ;  /* 0x000000060d067223 */ /* 0x000fe20000010016 */
[C---:B------:R-:W-:Y:S01]  /*02f0*/  FSEL R20, R16.reuse, 0.11284004896879196167, P0 ;  /* 0x3de718af10147808 */ /* 0x040fe20000000000 */
[----:B------:R-:W-:Y:S01]  /*0300*/  FFMA.FTZ R24, R23, R24, R28 ;  /* 0x0000001817187223 */ /* 0x000fe2000001001c */
[----:B------:R-:W-:-:S02]  /*0310*/  FSEL R22, R16, 0.11284004896879196167, P1 ;  /* 0x3de718af10167808 */ /* 0x000fc40000800000 */
[----:B------:R-:W-:Y:S01]  /*0320*/  FSEL R27, R3, 0.12837915122509002686, P0 ;  /* 0x3e0375d3031b7808 */ /* 0x000fe20000000000 */
[----:B------:R-:W-:Y:S02]  /*0330*/  FFMA.FTZ R6, R13, R6, R20 ;  /* 0x000000060d067223 */ /* 0x000fe40000010014 */
[----:B------:R-:W-:Y:S01]  /*0340*/  FFMA.FTZ R22, R23, R24, R22 ;  /* 0x0000001817167223 */ /* 0x000fe20000010016 */
[----:B------:R-:W-:Y:S01]  /*0350*/  FSEL R24, R7, -0.37612664699554443359, P1 ;  /* 0xbec093ac07187808 */ /* 0x000fe20000800000 */
[C---:B------:R-:W-:Y:S01]  /*0360*/  FFMA.FTZ R20, R13.reuse, R6, R21 ;  /* 0x000000060d147223 */ /* 0x040fe20000010015 */
[--C-:B------:R-:W-:Y:S02]  /*0370*/  HADD2.F32 R6, -RZ, R9.reuse.H0_H0 ;  /* 0x20000009ff067230 */ /* 0x100fe40000004100 */
[----:B------:R-:W-:Y:S02]  /*0380*/  HADD2.F32 R9, -RZ, R9.H1_H1 ;  /* 0x30000009ff097230 */ /* 0x000fe40000004100 */
[----:B------:R-:W-:Y:S01]  /*0390*/  FFMA.FTZ R21, R13, R20, R27 ;  /* 0x000000140d157223 */ /* 0x000fe2000001001b */
[----:B------:R-:W-:Y:S01]  /*03a0*/  FSEL R27, R3, 0.12837915122509002686, P1 ;  /* 0x3e0375d3031b7808 */ /* 0x000fe20000800000 */
[----:B------:R-:W-:Y:S01]  /*03b0*/  FFMA.FTZ R22, R23, R22, R24 ;  /* 0x0000001617167223 */ /* 0x000fe20000010018 */
[----:B------:R-:W-:Y:S01]  /*03c0*/  FMUL.FTZ R13, R6, 0.70710676908493041992 ;  /* 0x3f3504f3060d7820 */ /* 0x000fe20000410000 */
[----:B------:R-:W-:-:S02]  /*03d0*/  FADD.FTZ R24, -R11, -RZ ;  /* 0x800000ff0b187221 */ /* 0x000fc40000010100 */
[----:B------:R-:W-:Y:S01]  /*03e0*/  FFMA.FTZ R23, R23, R22, R27 ;  /* 0x0000001617177223 */ /* 0x000fe2000001001b */
[C---:B------:R-:W-:Y:S01]  /*03f0*/  FADD.FTZ R20, |R13|.reuse, -RZ ;  /* 0x800000ff0d147221 */ /* 0x040fe20000010200 */
[C---:B------:R-:W-:Y:S01]  /*0400*/  FMUL.FTZ R27, R13.reuse, R13 ;  /* 0x0000000d0d1b7220 */ /* 0x040fe20000410000 */
[----:B------:R-:W-:Y:S02]  /*0410*/  FSETP.GE.FTZ.AND P2, PT, |R13|, 1.0029599666595458984, PT ;  /* 0x3f8060fe0d00780b */ /* 0x000fe40003f56200 */
[----:B------:R-:W-:Y:S02]  /*0420*/  FSEL R24, R24, R5, P0 ;  /* 0x0000000518187208 */ /* 0x000fe40000000000 */
[C---:B------:R-:W-:Y:S01]  /*0430*/  FSEL R22, R20.reuse, R27, P2 ;  /* 0x0000001b14167208 */ /* 0x040fe20001000000 */
[----:B------:R-:W-:Y:S01]  /*0440*/  FADD.FTZ R20, -R20, -RZ ;  /* 0x800000ff14147221 */ /* 0x000fe20000010100 */
[----:B------:R-:W-:Y:S01]  /*0450*/  FSEL R27, R19, 8.4834944573231041431e-05, P2 ;  /* 0x38b1e96a131b7808 */ /* 0x000fe20001000000 */
[----:B------:R-:W-:Y:S01]  /*0460*/  FFMA.FTZ R11, R21, R24, R24 ;  /* 0x00000018150b7223 */ /* 0x000fe20000010018 */
[----:B------:R-:W-:-:S02]  /*0470*/  FSEL R29, -R25, -0.00082130916416645050049, P2 ;  /* 0xba574d20191d7808 */ /* 0x000fc40001000100 */
[----:B------:R-:W-:Y:S01]  /*0480*/  FSEL R26, R18, 0.0052134888246655464172, P2 ;  /* 0x3baad5ea121a7808 */ /* 0x000fe20001000000 */
[----:B------:R-:W0:Y:S01]  /*0490*/  @P0 MUFU.EX2 R21, R11 ;  /* 0x0000000b00150308 */ /* 0x000e220000000800 */
[----:B------:R-:W-:Y:S01]  /*04a0*/  FSEL R24, R16, 0.11284004896879196167, P2 ;  /* 0x3de718af10187808 */ /* 0x000fe20001000000 */
[----:B------:R-:W-:Y:S01]  /*04b0*/  FFMA.FTZ R27, R22, R27, R29 ;  /* 0x0000001b161b7223 */ /* 0x000fe2000001001d */
[----:B------:R-:W-:-:S03]  /*04c0*/  FSEL R29, -R17, -0.026868773624300956726, P2 ;  /* 0xbcdc1be7111d7808 */ /* 0x000fc60001000100 */
[----:B------:R-:W-:-:S04]  /*04d0*/  FFMA.FTZ R27, R22, R27, R26 ;  /* 0x0000001b161b7223 */ /* 0x000fc8000001001a */
[----:B------:R-:W-:-:S04]  /*04e0*/  FFMA.FTZ R27, R22, R27, R29 ;  /* 0x0000001b161b7223 */ /* 0x000fc8000001001d */
[----:B------:R-:W-:Y:S01]  /*04f0*/  FFMA.FTZ R27, R22, R27, R24 ;  /* 0x0000001b161b7223 */ /* 0x000fe20000010018 */
[----:B------:R-:W-:-:S05]  /*0500*/  FSEL R24, R7, -0.37612664699554443359, P2 ;  /* 0xbec093ac07187808 */ /* 0x000fca0001000000 */
[----:B------:R-:W-:Y:S01]  /*0510*/  FFMA.FTZ R27, R22, R27, R24 ;  /* 0x0000001b161b7223 */ /* 0x000fe20000010018 */
[----:B------:R-:W-:-:S05]  /*0520*/  FSEL R24, R3, 0.12837915122509002686, P2 ;  /* 0x3e0375d303187808 */ /* 0x000fca0001000000 */
[----:B------:R-:W-:Y:S01]  /*0530*/  FFMA.FTZ R22, R22, R27, R24 ;  /* 0x0000001b16167223 */ /* 0x000fe20000010018 */
[----:B0-----:R-:W-:Y:S01]  /*0540*/  @P0 FADD.FTZ R24, -R21, 1 ;  /* 0x3f80000015180421 */ /* 0x001fe20000010100 */
[----:B------:R-:W-:Y:S01]  /*0550*/  FMUL.FTZ R21, R9, 0.70710676908493041992 ;  /* 0x3f3504f309157820 */ /* 0x000fe20000410000 */
[----:B------:R-:W-:-:S03]  /*0560*/  FADD.FTZ R27, -R8, -RZ ;  /* 0x800000ff081b7221 */ /* 0x000fc60000010100 */
[----:B------:R-:W-:Y:S01]  /*0570*/  @P0 LOP3.LUT R11, R24, 0x80000000, R5, 0xb8, !PT ;  /* 0x80000000180b0812 */ /* 0x000fe200078eb805 */
[C---:B------:R-:W-:Y:S01]  /*0580*/  FADD.FTZ R5, |R21|.reuse, -RZ ;  /* 0x800000ff15057221 */ /* 0x040fe20000010200 */
[C---:B------:R-:W-:Y:S01]  /*0590*/  FMUL.FTZ R24, R21.reuse, R21 ;  /* 0x0000001515187220 */ /* 0x040fe20000410000 */
[----:B------:R-:W-:Y:S02]  /*05a0*/  FSETP.GE.FTZ.AND P0, PT, |R21|, 1.0029599666595458984, PT ;  /* 0x3f8060fe1500780b */ /* 0x000fe40003f16200 */
[----:B------:R-:W-:Y:S01]  /*05b0*/  FSEL R8, R27, R4, P1 ;  /* 0x000000041b087208 */ /* 0x000fe20000800000 */
[----:B------:R-:W-:Y:S01]  /*05c0*/  FADD.FTZ R11, R11, 1 ;  /* 0x3f8000000b0b7421 */ /* 0x000fe20000010000 */
[----:B------:R-:W-:Y:S02]  /*05d0*/  FSEL R24, R5, R24, P0 ;  /* 0x0000001805187208 */ /* 0x000fe40000000000 */
[----:B------:R-:W-:Y:S01]  /*05e0*/  FSEL R27, R19, 8.4834944573231041431e-05, P0 ;  /* 0x38b1e96a131b7808 */ /* 0x000fe20000000000 */
[----:B------:R-:W-:Y:S01]  /*05f0*/  FFMA.FTZ R23, R23, R8, R8 ;  /* 0x0000000817177223 */ /* 0x000fe20000010008 */
[----:B------:R-:W-:-:S02]  /*0600*/  FSEL R29, -R25, -0.00082130916416645050049, P0 ;  /* 0xba574d20191d7808 */ /* 0x000fc40000000100 */
[----:B------:R-:W-:-:S03]  /*0610*/  FSEL R8, R18, 0.0052134888246655464172, P0 ;  /* 0x3baad5ea12087808 */ /* 0x000fc60000000000 */
[----:B------:R-:W-:-:S04]  /*0620*/  FFMA.FTZ R27, R24, R27, R29 ;  /* 0x0000001b181b7223 */ /* 0x000fc8000001001d */
[----:B------:R-:W-:Y:S01]  /*0630*/  FFMA.FTZ R29, R24, R27, R8 ;  /* 0x0000001b181d7223 */ /* 0x000fe20000010008 */
[----:B------:R-:W-:Y:S02]  /*0640*/  FSEL R27, R20, R13, P2 ;  /* 0x0000000d141b7208 */ /* 0x000fe40001000000 */
[----:B------:R-:W-:-:S03]  /*0650*/  FSEL R20, -R17, -0.026868773624300956726, P0 ;  /* 0xbcdc1be711147808 */ /* 0x000fc60000000100 */
[----:B------:R-:W-:Y:S01]  /*0660*/  FFMA.FTZ R8, R22, R27, R27 ;  /* 0x0000001b16087223 */ /* 0x000fe2000001001b */
[----:B------:R-:W-:Y:S01]  /*0670*/  FSEL R22, R16, 0.11284004896879196167, P0 ;  /* 0x3de718af10167808 */ /* 0x000fe20000000000 */
[C---:B------:R-:W-:Y:S02]  /*0680*/  FFMA.FTZ R29, R24.reuse, R29, R20 ;  /* 0x0000001d181d7223 */ /* 0x040fe40000010014 */
[----:B------:R-:W0:Y:S02]  /*0690*/  @P1 MUFU.EX2 R20, R23 ;  /* 0x0000001700141308 */ /* 0x000e240000000800 */
[----:B------:R-:W-:Y:S01]  /*06a0*/  FFMA.FTZ R29, R24, R29, R22 ;  /* 0x0000001d181d7223 */ /* 0x000fe20000010016 */
[----:B------:R-:W-:-:S05]  /*06b0*/  FSEL R22, R7, -0.37612664699554443359, P0 ;  /* 0xbec093ac07167808 */ /* 0x000fca0000000000 */
[----:B------:R-:W-:Y:S01]  /*06c0*/  FFMA.FTZ R29, R24, R29, R22 ;  /* 0x0000001d181d7223 */ /* 0x000fe20000010016 */
[----:B------:R-:W-:-:S05]  /*06d0*/  FSEL R22, R3, 0.12837915122509002686, P0 ;  /* 0x3e0375d303167808 */ /* 0x000fca0000000000 */
[----:B------:R-:W-:Y:S01]  /*06e0*/  FFMA.FTZ R22, R24, R29, R22 ;  /* 0x0000001d18167223 */ /* 0x000fe20000010016 */
[----:B------:R-:W-:Y:S01]  /*06f0*/  FADD.FTZ R24, -R5, -RZ ;  /* 0x800000ff05187221 */ /* 0x000fe20000010100 */
[----:B0-----:R-:W-:Y:S02]  /*0700*/  @P1 FADD.FTZ R5, -R20, 1 ;  /* 0x3f80000014051421 */ /* 0x001fe40000010100 */
[----:B------:R-:W0:Y:S02]  /*0710*/  @P2 MUFU.EX2 R20, R8 ;  /* 0x0000000800142308 */ /* 0x000e240000000800 */
[----:B------:R-:W-:Y:S02]  /*0720*/  FSEL R27, R24, R21, P0 ;  /* 0x00000015181b7208 */ /* 0x000fe40000000000 */
[----:B------:R-:W-:Y:S01]  /*0730*/  @P1 LOP3.LUT R23, R5, 0x80000000, R4, 0xb8, !PT ;  /* 0x8000000005171812 */ /* 0x000fe200078eb804 */
[----:B---3--:R-:W-:Y:S02]  /*0740*/  HADD2.F32 R5, -RZ, R14.H0_H0 ;  /* 0x2000000eff057230 */ /* 0x008fe40000004100 */
[----:B------:R-:W-:-:S02]  /*0750*/  FFMA.FTZ R4, R22, R27, R27 ;  /* 0x0000001b16047223 */ /* 0x000fc4000001001b */
[----:B------:R-:W-:Y:S02]  /*0760*/  FADD.FTZ R23, R23, 1 ;  /* 0x3f80000017177421 */ /* 0x000fe40000010000 */
[----:B------:R-:W1:Y:S01]  /*0770*/  @P0 MUFU.EX2 R24, R4 ;  /* 0x0000000400180308 */ /* 0x000e620000000800 */
[----:B0-----:R-:W-:Y:S01]  /*0780*/  @P2 FADD.FTZ R22, -R20, 1 ;  /* 0x3f80000014162421 */ /* 0x001fe20000010100 */
[----:B------:R-:W-:-:S04]  /*0790*/  FMUL.FTZ R20, R5, 0.70710676908493041992 ;  /* 0x3f3504f305147820 */ /* 0x000fc80000410000 */
[----:B------:R-:W-:Y:S01]  /*07a0*/  @P2 LOP3.LUT R8, R22, 0x80000000, R13, 0xb8, !PT ;  /* 0x8000000016082812 */ /* 0x000fe200078eb80d */
[C---:B------:R-:W-:Y:S01]  /*07b0*/  FADD.FTZ R13, |R20|.reuse, -RZ ;  /* 0x800000ff140d7221 */ /* 0x040fe20000010200 */
[C---:B------:R-:W-:Y:S01]  /*07c0*/  FMUL.FTZ R22, R20.reuse, R20 ;  /* 0x0000001414167220 */ /* 0x040fe20000410000 */
[----:B------:R-:W-:Y:S01]  /*07d0*/  FSETP.GE.FTZ.AND P1, PT, |R20|, 1.0029599666595458984, PT ;  /* 0x3f8060fe1400780b */ /* 0x000fe20003f36200 */
[----:B-1----:R-:W-:-:S03]  /*07e0*/  @P0 FADD.FTZ R24, -R24, 1 ;  /* 0x3f80000018180421 */ /* 0x002fc60000010100 */
[----:B------:R-:W-:Y:S02]  /*07f0*/  FSEL R27, R18, 0.0052134888246655464172, P1 ;  /* 0x3baad5ea121b7808 */ /* 0x000fe40000800000 */
[----:B------:R-:W-:Y:S02]  /*0800*/  FSEL R29, -R17, -0.026868773624300956726, P1 ;  /* 0xbcdc1be7111d7808 */ /* 0x000fe40000800100 */
[----:B------:R-:W-:Y:S02]  /*0810*/  @P0 LOP3.LUT R4, R24, 0x80000000, R21, 0xb8, !PT ;  /* 0x8000000018040812 */ /* 0x000fe400078eb815 */
[----:B------:R-:W-:Y:S02]  /*0820*/  FSEL R21, R13, R22, P1 ;  /* 0x000000160d157208 */ /* 0x000fe40000800000 */
[----:B------:R-:W-:Y:S02]  /*0830*/  FSEL R22, R19, 8.4834944573231041431e-05, P1 ;  /* 0x38b1e96a13167808 */ /* 0x000fe40000800000 */
[----:B------:R-:W-:-:S02]  /*0840*/  FSEL R24, -R25, -0.00082130916416645050049, P1 ;  /* 0xba574d2019187808 */ /* 0x000fc40000800100 */
[----:B------:R-:W-:-:S03]  /*0850*/  FSEL R26, R16, 0.11284004896879196167, P1 ;  /* 0x3de718af101a7808 */ /* 0x000fc60000800000 */
[----:B------:R-:W-:-:S04]  /*0860*/  FFMA.FTZ R22, R21, R22, R24 ;  /* 0x0000001615167223 */ /* 0x000fc80000010018 */
[----:B------:R-:W-:Y:S01]  /*0870*/  FFMA.FTZ R22, R21, R22, R27 ;  /* 0x0000001615167223 */ /* 0x000fe2000001001b */
[----:B------:R-:W-:-:S03]  /*0880*/  FMUL.FTZ R27, R10, -0.5 ;  /* 0xbf0000000a1b7820 */ /* 0x000fc60000410000 */
[----:B------:R-:W-:Y:S01]  /*0890*/  FFMA.FTZ R24, R21, R22, R29 ;  /* 0x0000001615187223 */ /* 0x000fe2000001001d */
[----:B------:R-:W-:-:S03]  /*08a0*/  FMUL.FTZ R27, R10, R27 ;  /* 0x0000001b0a1b7220 */ /* 0x000fc60000410000 */
[----:B------:R-:W-:Y:S01]  /*08b0*/  FFMA.FTZ R24, R21, R24, R26 ;  /* 0x0000001815187223 */ /* 0x000fe2000001001a */
[----:B------:R-:W-:Y:S01]  /*08c0*/  FMUL.FTZ R22, R27, 1.4426950216293334961 ;  /* 0x3fb8aa3b1b167820 */ /* 0x000fe20000410000 */
[----:B------:R-:W-:-:S05]  /*08d0*/  FSEL R27, R7, -0.37612664699554443359, P1 ;  /* 0xbec093ac071b7808 */ /* 0x000fca0000800000 */
[----:B------:R-:W0:Y:S01]  /*08e0*/  MUFU.EX2 R22, R22 ;  /* 0x0000001600167308 */ /* 0x000e220000000800 */
[----:B------:R-:W-:Y:S01]  /*08f0*/  FFMA.FTZ R24, R21, R24, R27 ;  /* 0x0000001815187223 */ /* 0x000fe2000001001b */
[----:B------:R-:W-:-:S05]  /*0900*/  FSEL R27, R3, 0.12837915122509002686, P1 ;  /* 0x3e0375d3031b7808 */ /* 0x000fca0000800000 */
[----:B------:R-:W-:Y:S01]  /*0910*/  FFMA.FTZ R27, R21, R24, R27 ;  /* 0x00000018151b7223 */ /* 0x000fe2000001001b */
[----:B------:R-:W-:-:S05]  /*0920*/  FADD.FTZ R21, -R13, -RZ ;  /* 0x800000ff0d157221 */ /* 0x000fca0000010100 */
[----:B------:R-:W-:Y:S01]  /*0930*/  FSEL R26, R21, R20, P1 ;  /* 0x00000014151a7208 */ /* 0x000fe20000800000 */
[----:B------:R-:W-:Y:S02]  /*0940*/  HADD2.F32 R21, -RZ, R14.H1_H1 ;  /* 0x3000000eff157230 */ /* 0x000fe40000004100 */
[----:B0-----:R-:W-:-:S04]  /*0950*/  FMUL.FTZ R13, R22, 0.3989422917366027832 ;  /* 0x3ecc422a160d7820 */ /* 0x001fc80000410000 */
[----:B------:R-:W-:Y:S01]  /*0960*/  FMUL.FTZ R24, R10, R13 ;  /* 0x0000000d0a187220 */ /* 0x000fe20000410000 */
[C---:B------:R-:W-:Y:S01]  /*0970*/  FMUL.FTZ R13, R12.reuse, -0.5 ;  /* 0xbf0000000c0d7820 */ /* 0x040fe20000410000 */
[----:B------:R-:W-:Y:S02]  /*0980*/  FFMA.FTZ R10, R27, R26, R26 ;  /* 0x0000001a1b0a7223 */ /* 0x000fe4000001001a */
[----:B------:R-:W-:Y:S01]  /*0990*/  FFMA.FTZ R11, R11, 0.5, R24 ;  /* 0x3f0000000b0b7823 */ /* 0x000fe20000010018 */
[----:B------:R-:W-:Y:S01]  /*09a0*/  FMUL.FTZ R13, R12, R13 ;  /* 0x0000000d0c0d7220 */ /* 0x000fe20000410000 */
[----:B------:R-:W0:Y:S03]  /*09b0*/  @P1 MUFU.EX2 R26, R10 ;  /* 0x0000000a001a1308 */ /* 0x000e260000000800 */
[----:B------:R-:W-:Y:S01]  /*09c0*/  FMUL.FTZ R22, R13, 1.4426950216293334961 ;  /* 0x3fb8aa3b0d167820 */ /* 0x000fe20000410000 */
[----:B------:R-:W-:-:S04]  /*09d0*/  FMUL.FTZ R13, R21, 0.70710676908493041992 ;  /* 0x3f3504f3150d7820 */ /* 0x000fc80000410000 */
[C---:B------:R-:W-:Y:S01]  /*09e0*/  FADD.FTZ R14, |R13|.reuse, -RZ ;  /* 0x800000ff0d0e7221 */ /* 0x040fe20000010200 */
[----:B------:R-:W1:Y:S01]  /*09f0*/  MUFU.EX2 R22, R22 ;  /* 0x0000001600167308 */ /* 0x000e620000000800 */
[C---:B------:R-:W-:Y:S01]  /*0a00*/  FMUL.FTZ R29, R13.reuse, R13 ;  /* 0x0000000d0d1d7220 */ /* 0x040fe20000410000 */
[----:B------:R-:W-:Y:S01]  /*0a10*/  FSETP.GE.FTZ.AND P0, PT, |R13|, 1.0029599666595458984, PT ;  /* 0x3f8060fe0d00780b */ /* 0x000fe20003f16200 */
[----:B0-----:R-:W-:-:S05]  /*0a20*/  @P1 FADD.FTZ R27, -R26, 1 ;  /* 0x3f8000001a1b1421 */ /* 0x001fca0000010100 */
[----:B------:R-:W-:Y:S02]  /*0a30*/  @P1 LOP3.LUT R10, R27, 0x80000000, R20, 0xb8, !PT ;  /* 0x800000001b0a1812 */ /* 0x000fe400078eb814 */
[----:B------:R-:W-:Y:S01]  /*0a40*/  FSEL R20, R14, R29, P0 ;  /* 0x0000001d0e147208 */ /* 0x000fe20000000000 */
[----:B-1----:R-:W-:Y:S01]  /*0a50*/  FMUL.FTZ R27, R22, 0.3989422917366027832 ;  /* 0x3ecc422a161b7820 */ /* 0x002fe20000410000 */
[----:B------:R-:W-:Y:S02]  /*0a60*/  FSEL R29, -R25, -0.00082130916416645050049, P0 ;  /* 0xba574d20191d7808 */ /* 0x000fe40000000100 */
[----:B------:R-:W-:Y:S01]  /*0a70*/  FSEL R22, R18, 0.0052134888246655464172, P0 ;  /* 0x3baad5ea12167808 */ /* 0x000fe20000000000 */
[----:B------:R-:W-:Y:S01]  /*0a80*/  FMUL.FTZ R12, R12, R27 ;  /* 0x0000001b0c0c7220 */ /* 0x000fe20000410000 */
[----:B------:R-:W-:-:S03]  /*0a90*/  FSEL R27, R19, 8.4834944573231041431e-05, P0 ;  /* 0x38b1e96a131b7808 */ /* 0x000fc60000000000 */
[----:B------:R-:W-:Y:S02]  /*0aa0*/  FFMA.FTZ R12, R23, 0.5, R12 ;  /* 0x3f000000170c7823 */ /* 0x000fe4000001000c */
        /* <DEDUP_REMOVED lines=9> */
[----:B------:R-:W-:-:S05]  /*0b40*/  FSEL R14, R3, 0.12837915122509002686, P0 ;  /* 0x3e0375d3030e7808 */ /* 0x000fca0000000000 */
[----:B------:R-:W-:Y:S01]  /*0b50*/  FFMA.FTZ R14, R20, R27, R14 ;  /* 0x0000001b140e7223 */ /* 0x000fe2000001000e */
[----:B------:R-:W-:Y:S01]  /*0b60*/  FSEL R27, R22, R13, P0 ;  /* 0x0000000d161b7208 */ /* 0x000fe20000000000 */
[----:B------:R-:W-:-:S04]  /*0b70*/  HADD2.F32 R22, -RZ, R15.H0_H0 ;  /* 0x2000000fff167230 */ /* 0x000fc80000004100 */
        /* <DEDUP_REMOVED lines=24> */
[----:B------:R-:W-:-:S03]  /*0d00*/  HADD2.F32 R24, -RZ, R15.H1_H1 ;  /* 0x3000000fff187230 */ /* 0x000fc60000004100 */
[----:B------:R-:W-:Y:S02]  /*0d10*/  FFMA.FTZ R26, R23, R14, R14 ;  /* 0x0000000e171a7223 */ /* 0x000fe4000001000e */
[----:B------:R-:W-:-:S04]  /*0d20*/  FMUL.FTZ R27, R24, 0.70710676908493041992 ;  /* 0x3f3504f3181b7820 */ /* 0x000fc80000410000 */
[C---:B------:R-:W-:Y:S01]  /*0d30*/  FADD.FTZ R23, |R27|.reuse, -RZ ;  /* 0x800000ff1b177221 */ /* 0x040fe20000010200 */
[C---:B------:R-:W-:Y:S01]  /*0d40*/  FSETP.GE.FTZ.AND P1, PT, |R27|.reuse, 1.0029599666595458984, PT ;  /* 0x3f8060fe1b00780b */ /* 0x040fe20003f36200 */
[----:B------:R-:W-:-:S03]  /*0d50*/  FMUL.FTZ R14, R27, R27 ;  /* 0x0000001b1b0e7220 */ /* 0x000fc60000410000 */
[----:B------:R-:W-:Y:S02]  /*0d60*/  FSEL R15, -R25, -0.00082130916416645050049, P1 ;  /* 0xba574d20190f7808 */ /* 0x000fe40000800100 */
[----:B------:R-:W-:Y:S02]  /*0d70*/  FSEL R28, R19, 8.4834944573231041431e-05, P1 ;  /* 0x38b1e96a131c7808 */ /* 0x000fe40000800000 */
[----:B------:R-:W-:Y:S02]  /*0d80*/  FSEL R25, R23, R14, P1 ;  /* 0x0000000e17197208 */ /* 0x000fe40000800000 */
[----:B------:R-:W-:-:S03]  /*0d90*/  FSEL R19, R16, 0.11284004896879196167, P1 ;  /* 0x3de718af10137808 */ /* 0x000fc60000800000 */
        /* <DEDUP_REMOVED lines=12> */
[----:B------:R-:W-:Y:S01]  /*0e60*/  FMUL.FTZ R29, R24, -0.5 ;  /* 0xbf000000181d7820 */ /* 0x000fe20000410000 */
[----:B------:R-:W-:Y:S01]  /*0e70*/  FSEL R3, R3, 0.12837915122509002686, P1 ;  /* 0x3e0375d303037808 */ /* 0x000fe20000800000 */
[----:B------:R-:W-:Y:S01]  /*0e80*/  FADD.FTZ R8, R8, 1 ;  /* 0x3f80000008087421 */ /* 0x000fe20000010000 */
[----:B------:R-:W-:Y:S01]  /*0e90*/  FADD.FTZ R4, R4, 1 ;  /* 0x3f80000004047421 */ /* 0x000fe20000010000 */
[----:B------:R-:W-:Y:S01]  /*0ea0*/  FFMA.FTZ R28, R25, R28, R7 ;  /* 0x0000001c191c7223 */ /* 0x000fe20000010007 */
[----:B------:R-:W-:Y:S01]  /*0eb0*/  FMUL.FTZ R29, R24, R29 ;  /* 0x0000001d181d7220 */ /* 0x000fe20000410000 */
[----:B------:R-:W-:-:S02]  /*0ec0*/  FADD.FTZ R10, R10, 1 ;  /* 0x3f8000000a0a7421 */ /* 0x000fc40000010000 */
[----:B------:R-:W-:Y:S01]  /*0ed0*/  FFMA.FTZ R25, R25, R28, R3 ;  /* 0x0000001c19197223 */ /* 0x000fe20000010003 */
[C---:B------:R-:W-:Y:S01]  /*0ee0*/  FMUL.FTZ R3, R6.reuse, -0.5 ;  /* 0xbf00000006037820 */ /* 0x040fe20000410000 */
[----:B------:R-:W-:Y:S01]  /*0ef0*/  FMUL.FTZ R28, R9, -0.5 ;  /* 0xbf000000091c7820 */ /* 0x000fe20000410000 */
[----:B0-----:R-:W-:Y:S02]  /*0f00*/  FMUL.FTZ R16, R5, -0.5 ;  /* 0xbf00000005107820 */ /* 0x001fe40000410000 */
[----:B------:R-:W-:Y:S01]  /*0f10*/  FMUL.FTZ R3, R6, R3 ;  /* 0x0000000306037220 */ /* 0x000fe20000410000 */
[----:B------:R-:W-:Y:S01]  /*0f20*/  FMUL.FTZ R28, R9, R28 ;  /* 0x0000001c091c7220 */ /* 0x000fe20000410000 */
[----:B------:R-:W-:Y:S02]  /*0f30*/  FMUL.FTZ R16, R5, R16 ;  /* 0x0000001005107220 */ /* 0x000fe40000410000 */
[----:B------:R-:W-:Y:S01]  /*0f40*/  FMUL.FTZ R7, R3, 1.4426950216293334961 ;  /* 0x3fb8aa3b03077820 */ /* 0x000fe20000410000 */
[----:B------:R-:W-:Y:S01]  /*0f50*/  FMUL.FTZ R28, R28, 1.4426950216293334961 ;  /* 0x3fb8aa3b1c1c7820 */ /* 0x000fe20000410000 */
[----:B------:R-:W-:-:S04]  /*0f60*/  FMUL.FTZ R16, R16, 1.4426950216293334961 ;  /* 0x3fb8aa3b10107820 */ /* 0x000fc80000410000 */
[----:B------:R-:W0:Y:S08]  /*0f70*/  MUFU.EX2 R7, R7 ;  /* 0x0000000700077308 */ /* 0x000e300000000800 */
[----:B------:R-:W1:Y:S01]  /*0f80*/  MUFU.EX2 R28, R28 ;  /* 0x0000001c001c7308 */ /* 0x000e620000000800 */
[----:B0-----:R-:W-:Y:S01]  /*0f90*/  FMUL.FTZ R3, R7, 0.3989422917366027832 ;  /* 0x3ecc422a07037820 */ /* 0x001fe20000410000 */
[----:B------:R-:W-:-:S03]  /*0fa0*/  FMUL.FTZ R7, R22, -0.5 ;  /* 0xbf00000016077820 */ /* 0x000fc60000410000 */
[----:B------:R-:W-:Y:S01]  /*0fb0*/  FMUL.FTZ R3, R6, R3 ;  /* 0x0000000306037220 */ /* 0x000fe20000410000 */
[----:B------:R-:W-:Y:S01]  /*0fc0*/  FMUL.FTZ R7, R22, R7 ;  /* 0x0000000716077220 */ /* 0x000fe20000410000 */
[----:B-1----:R-:W-:-:S03]  /*0fd0*/  FMUL.FTZ R6, R28, 0.3989422917366027832 ;  /* 0x3ecc422a1c067820 */ /* 0x002fc60000410000 */
[----:B------:R-:W-:Y:S01]  /*0fe0*/  FMUL.FTZ R7, R7, 1.4426950216293334961 ;  /* 0x3fb8aa3b07077820 */ /* 0x000fe20000410000 */
[----:B------:R0:W1:Y:S01]  /*0ff0*/  MUFU.EX2 R28, R16 ;  /* 0x00000010001c7308 */ /* 0x0000620000000800 */
[----:B------:R-:W-:Y:S01]  /*1000*/  FFMA.FTZ R3, R8, 0.5, R3 ;  /* 0x3f00000008037823 */ /* 0x000fe20000010003 */
[----:B------:R-:W-:Y:S01]  /*1010*/  FMUL.FTZ R17, R9, R6 ;  /* 0x0000000609117220 */ /* 0x000fe20000410000 */
[----:B------:R-:W-:-:S03]  /*1020*/  FMUL.FTZ R6, R21, -0.5 ;  /* 0xbf00000015067820 */ /* 0x000fc60000410000 */
[----:B------:R-:W-:Y:S01]  /*1030*/  FFMA.FTZ R17, R4, 0.5, R17 ;  /* 0x3f00000004117823 */ /* 0x000fe20000010011 */
[----:B------:R-:W-:Y:S01]  /*1040*/  FMUL.FTZ R6, R21, R6 ;  /* 0x0000000615067220 */ /* 0x000fe20000410000 */
[----:B------:R-:W4:Y:S01]  /*1050*/  MUFU.EX2 R7, R7 ;  /* 0x0000000700077308 */ /* 0x000f220000000800 */
[----:B0-----:R-:W-:Y:S02]  /*1060*/  FMUL.FTZ R16, R29, 1.4426950216293334961 ;  /* 0x3fb8aa3b1d107820 */ /* 0x001fe40000410000 */
[----:B------:R-:W-:Y:S01]  /*1070*/  FMUL.FTZ R9, R6, 1.4426950216293334961 ;  /* 0x3fb8aa3b06097820 */ /* 0x000fe20000410000 */
[----:B------:R-:W-:-:S04]  /*1080*/  FADD.FTZ R6, -R23, -RZ ;  /* 0x800000ff17067221 */ /* 0x000fc80000010100 */
[----:B------:R-:W0:Y:S01]  /*1090*/  MUFU.EX2 R16, R16 ;  /* 0x0000001000107308 */ /* 0x000e220000000800 */
[----:B------:R-:W-:Y:S01]  /*10a0*/  FSEL R6, R6, R27, P1 ;  /* 0x0000001b06067208 */ /* 0x000fe20000800000 */
[----:B-1----:R-:W-:-:S04]  /*10b0*/  FMUL.FTZ R28, R28, 0.3989422917366027832 ;  /* 0x3ecc422a1c1c7820 */ /* 0x002fc80000410000 */
[----:B------:R-:W-:Y:S01]  /*10c0*/  FFMA.FTZ R8, R25, R6, R6 ;  /* 0x0000000619087223 */ /* 0x000fe20000010006 */
[----:B------:R-:W-:Y:S01]  /*10d0*/  FMUL.FTZ R23, R5, R28 ;  /* 0x0000001c05177220 */ /* 0x000fe20000410000 */
[----:B------:R-:W1:Y:S01]  /*10e0*/  MUFU.EX2 R9, R9 ;  /* 0x0000000900097308 */ /* 0x000e620000000800 */
[----:B----4-:R-:W-:Y:S02]  /*10f0*/  FMUL.FTZ R7, R7, 0.3989422917366027832 ;  /* 0x3ecc422a07077820 */ /* 0x010fe40000410000 */
[----:B------:R-:W-:Y:S02]  /*1100*/  FFMA.FTZ R23, R10, 0.5, R23 ;  /* 0x3f0000000a177823 */ /* 0x000fe40000010017 */
[----:B------:R-:W-:-:S03]  /*1110*/  FMUL.FTZ R22, R22, R7 ;  /* 0x0000000716167220 */ /* 0x000fc60000410000 */
[----:B------:R-:W4:Y:S01]  /*1120*/  @P1 MUFU.EX2 R25, R8 ;  /* 0x0000000800191308 */ /* 0x000f220000000800 */
[----:B0-----:R-:W-:-:S04]  /*1130*/  FMUL.FTZ R7, R16, 0.3989422917366027832 ;  /* 0x3ecc422a10077820 */ /* 0x001fc80000410000 */
[----:B------:R-:W-:-:S03]  /*1140*/  FMUL.FTZ R24, R24, R7 ;  /* 0x0000000718187220 */ /* 0x000fc60000410000 */
[----:B------:R-:W0:Y:S01]  /*1150*/  @P0 MUFU.EX2 R6, R26 ;  /* 0x0000001a00060308 */ /* 0x000e220000000800 */
[----:B-1----:R-:W-:-:S04]  /*1160*/  FMUL.FTZ R4, R9, 0.3989422917366027832 ;  /* 0x3ecc422a09047820 */ /* 0x002fc80000410000 */
[----:B------:R-:W-:Y:S02]  /*1170*/  FMUL.FTZ R21, R21, R4 ;  /* 0x0000000415157220 */ /* 0x000fe40000410000 */
[----:B------:R-:W1:Y:S01]  /*1180*/  LDC.64 R4, c[0x0][0x218] ;  /* 0x00008600ff047b82 */ /* 0x000e620000000a00 */
[----:B----4-:R-:W-:-:S05]  /*1190*/  @P1 FADD.FTZ R28, -R25, 1 ;  /* 0x3f800000191c1421 */ /* 0x010fca0000010100 */
[----:B------:R-:W-:Y:S01]  /*11a0*/  @P1 LOP3.LUT R8, R28, 0x80000000, R27, 0xb8, !PT ;  /* 0x800000001c081812 */ /* 0x000fe200078eb81b */
[----:B0-----:R-:W-:Y:S01]  /*11b0*/  @P0 FADD.FTZ R16, -R6, 1 ;  /* 0x3f80000006100421 */ /* 0x001fe20000010100 */
[----:B------:R-:W-:-:S04]  /*11c0*/  FADD.FTZ R6, R20, 1 ;  /* 0x3f80000014067421 */ /* 0x000fc80000010000 */
[----:B------:R-:W-:Y:S01]  /*11d0*/  @P0 LOP3.LUT R26, R16, 0x80000000, R13, 0xb8, !PT ;  /* 0x80000000101a0812 */ /* 0x000fe200078eb80d */
[----:B------:R-:W-:Y:S01]  /*11e0*/  FADD.FTZ R13, R8, 1 ;  /* 0x3f800000080d7421 */ /* 0x000fe20000010000 */
[----:B------:R-:W-:-:S03]  /*11f0*/  FFMA.FTZ R6, R6, 0.5, R21 ;  /* 0x3f00000006067823 */ /* 0x000fc60000010015 */
[----:B------:R-:W-:Y:S01]  /*1200*/  FADD.FTZ R9, R26, 1 ;  /* 0x3f8000001a097421 */ /* 0x000fe20000010000 */
[----:B------:R-:W-:-:S03]  /*1210*/  FFMA.FTZ R24, R13, 0.5, R24 ;  /* 0x3f0000000d187823 */ /* 0x000fc60000010018 */
[----:B------:R-:W-:Y:S01]  /*1220*/  FFMA.FTZ R22, R9, 0.5, R22 ;  /* 0x3f00000009167823 */ /* 0x000fe20000010016 */
[----:B-1----:R-:W-:-:S04]  /*1230*/  IMAD.WIDE.U32 R4, R2, 0x2, R4 ;  /* 0x0000000202047825 */ /* 0x002fc800078e0004 */
[----:B------:R-:W-:-:S04]  /*1240*/  IMAD.WIDE R4, R0, 0x8, R4 ;  /* 0x0000000800047825 */ /* 0x000fc800078e0204 */
[--C-:B--2---:R-:W-:Y:S02]  /*1250*/  HADD2.F32 R7, -RZ, R14.reuse.H1_H1 ;  /* 0x3000000eff077230 */ /* 0x104fe40000004100 */
[----:B------:R-:W-:Y:S02]  /*1260*/  HADD2.F32 R8, -RZ, R15.H0_H0 ;  /* 0x2000000fff087230 */ /* 0x000fe40000004100 */
[----:B------:R-:W-:Y:S02]  /*1270*/  HADD2.F32 R10, -RZ, R14.H0_H0 ;  /* 0x2000000eff0a7230 */ /* 0x000fe40000004100 */
[----:B------:R-:W-:Y:S01]  /*1280*/  FMUL.FTZ R12, R7, R12 ;  /* 0x0000000c070c7220 */ /* 0x000fe20000410000 */
[----:B---3--:R-:W-:Y:S02]  /*1290*/  HADD2.F32 R9, -RZ, R19.H0_H0 ;  /* 0x20000013ff097230 */ /* 0x008fe40000004100 */
[----:B------:R-:W-:Y:S01]  /*12a0*/  FMUL.FTZ R3, R8, R3 ;  /* 0x0000000308037220 */ /* 0x000fe20000410000 */
[----:B------:R-:W-:-:S02]  /*12b0*/  HADD2.F32 R2, -RZ, R15.H1_H1 ;  /* 0x3000000fff027230 */ /* 0x000fc40000004100 */
[----:B------:R-:W-:Y:S01]  /*12c0*/  FMUL.FTZ R11, R10, R11 ;  /* 0x0000000b0a0b7220 */ /* 0x000fe20000410000 */
[--C-:B------:R-:W-:Y:S02]  /*12d0*/  HADD2.F32 R8, -RZ, R18.reuse.H0_H0 ;  /* 0x20000012ff087230 */ /* 0x100fe40000004100 */
[----:B------:R-:W-:Y:S01]  /*12e0*/  FMUL.FTZ R22, R9, R22 ;  /* 0x0000001609167220 */ /* 0x000fe20000410000 */
[----:B------:R-:W-:Y:S02]  /*12f0*/  HADD2.F32 R7, -RZ, R18.H1_H1 ;  /* 0x30000012ff077230 */ /* 0x000fe40000004100 */
[----:B------:R-:W-:Y:S01]  /*1300*/  FMUL.FTZ R10, R2, R17 ;  /* 0x00000011020a7220 */ /* 0x000fe20000410000 */
[----:B------:R-:W-:Y:S02]  /*1310*/  HADD2.F32 R19, -RZ, R19.H1_H1 ;  /* 0x30000013ff137230 */ /* 0x000fe40000004100 */
[----:B------:R-:W-:Y:S01]  /*1320*/  FMUL.FTZ R8, R8, R23 ;  /* 0x0000001708087220 */ /* 0x000fe20000410000 */
[----:B------:R-:W-:Y:S01]  /*1330*/  F2FP.F16.F32.PACK_AB R2, R12, R11 ;  /* 0x0000000b0c02723e */ /* 0x000fe200000000ff */
[----:B------:R-:W-:Y:S01]  /*1340*/  FMUL.FTZ R7, R7, R6 ;  /* 0x0000000607077220 */ /* 0x000fe20000410000 */
[----:B------:R-:W-:Y:S01]  /*1350*/  F2FP.F16.F32.PACK_AB R3, R10, R3 ;  /* 0x000000030a03723e */ /* 0x000fe200000000ff */
[----:B------:R-:W-:-:S03]  /*1360*/  FMUL.FTZ R19, R19, R24 ;  /* 0x0000001813137220 */ /* 0x000fc60000410000 */
[----:B------:R-:W-:Y:S01]  /*1370*/  F2FP.F16.F32.PACK_AB R18, R7, R8 ;  /* 0x000000080712723e */ /* 0x000fe200000000ff */
[----:B------:R-:W-:Y:S01]  /*1380*/  STG.E.64 desc[UR4][R4.64], R2 ;  /* 0x0000000204007986 */ /* 0x000fe2000c101b04 */
[----:B------:R-:W-:-:S05]  /*1390*/  F2FP.F16.F32.PACK_AB R19, R19, R22 ;  /* 0x000000161313723e */ /* 0x000fca00000000ff */
[----:B------:R-:W-:Y:S01]  /*13a0*/  STG.E.64 desc[UR4][R4.64+0x400], R18 ;  /* 0x0004001204007986 */ /* 0x000fe2000c101b04 */
[----:B------:R-:W-:Y:S05]  /*13b0*/  EXIT ;  /* 0x000000000000794d */ /* 0x000fea0003800000 */
.L_x_1796:
        /* <DEDUP_REMOVED lines=134> */
.L_x_1798:
[----:B------:R-:W-:Y:S05]  /*1c20*/  BSYNC B0 ;  /* 0x0000000000007941 */ /* 0x000fea0003800000 */
.L_x_1797:
        /* <DEDUP_REMOVED lines=47> */
.L_x_1800:
[----:B------:R-:W-:Y:S05]  /*1f20*/  BSYNC B0 ;  /* 0x0000000000007941 */ /* 0x000fea0003800000 */
.L_x_1799:
        /* <DEDUP_REMOVED lines=47> */
.L_x_1802:
[----:B------:R-:W-:Y:S05]  /*2220*/  BSYNC B0 ;  /* 0x0000000000007941 */ /* 0x000fea0003800000 */
.L_x_1801:
        /* <DEDUP_REMOVED lines=58> */
.L_x_1804:
[----:B------:R-:W-:Y:S05]  /*25d0*/  BSYNC B0 ;  /* 0x0000000000007941 */ /* 0x000fea0003800000 */
.L_x_1803:
        /* <DEDUP_REMOVED lines=45> */
.L_x_1806:
[----:B------:R-:W-:Y:S05]  /*28b0*/  BSYNC B0 ;  /* 0x0000000000007941 */ /* 0x000fea0003800000 */
.L_x_1805:
        /* <DEDUP_REMOVED lines=45> */
.L_x_1808:
[----:B------:R-:W-:Y:S05]  /*2b90*/  BSYNC B0 ;  /* 0x0000000000007941 */ /* 0x000fea0003800000 */
.L_x_1807:
        /* <DEDUP_REMOVED lines=45> */
.L_x_1810:
[----:B------:R-:W-:Y:S05]  /*2e70*/  BSYNC B0 ;  /* 0x0000000000007941 */ /* 0x000fea0003800000 */
.L_x_1809:
        /* <DEDUP_REMOVED lines=45> */
.L_x_1812:
[----:B------:R-:W-:Y:S05]  /*3150*/  BSYNC B0 ;  /* 0x0000000000007941 */ /* 0x000fea0003800000 */
.L_x_1811:
        /* <DEDUP_REMOVED lines=18> */
.L_x_1815:
[----:B------:R-:W-:-:S13]  /*3280*/  ISETP.GE.AND P0, PT, R3, R0, PT ;  /* 0x000000000300720c */ /* 0x000fda0003f06270 */
[----:B------:R-:W-:Y:S05]  /*3290*/  @P0 BRA `(.L_x_1817) ;  /* 0x0000000000300947 */ /* 0x000fea0003800000 */
[----:B0-----:R-:W0:Y:S01]  /*32a0*/  LDC.64 R4, c[0x0][0x218] ;  /* 0x00008600ff047b82 */ /* 0x001e220000000a00 */
[----:B------:R-:W-:Y:S02]  /*32b0*/  IADD3 R13, R2, R3, RZ ;  /* 0x00000003020d7210 */ /* 0x000fe40007ffe0ff */
[----:B------:R-:W-:-:S03]  /*32c0*/  IADD3 R3, R3, 0x80, RZ ;  /* 0x0000008003037810 */ /* 0x000fc60007ffe0ff */
[----:B0-----:R-:W-:-:S05]  /*32d0*/  IMAD.WIDE.U32 R4, R13, 0x2, R4 ;  /* 0x000000020d047825 */ /* 0x001fca00078e0004 */
[----:B------:R1:W-:Y:S02]  /*32e0*/  STG.E.U16 desc[UR4][R4.64], R7 ;  /* 0x0000000704007986 */ /* 0x0003e4000c101504 */
.L_x_1816:
[----:B------:R-:W-:-:S13]  /*32f0*/  ISETP.GE.AND P0, PT, R3, R0, PT ;  /* 0x000000000300720c */ /* 0x000fda0003f06270 */
[----:B------:R-:W-:Y:S05]  /*3300*/  @P0 BRA `(.L_x_1818) ;  /* 0x0000000000340947 */ /* 0x000fea0003800000 */
[----:B01----:R-:W0:Y:S01]  /*3310*/  LDC.64 R4, c[0x0][0x218] ;  /* 0x00008600ff047b82 */ /* 0x003e220000000a00 */
[----:B------:R-:W-:Y:S02]  /*3320*/  IADD3 R7, R2, R3, RZ ;  /* 0x0000000302077210 */ /* 0x000fe40007ffe0ff */
[----:B------:R-:W-:-:S03]  /*3330*/  IADD3 R3, R3, 0x80, RZ ;  /* 0x0000008003037810 */ /* 0x000fc60007ffe0ff */
[----:B0-----:R-:W-:-:S05]  /*3340*/  IMAD.WIDE.U32 R4, R7, 0x2, R4 ;  /* 0x0000000207047825 */ /* 0x001fca00078e0004 */
[----:B------:R1:W-:Y:S02]  /*3350*/  STG.E.U16 desc[UR4][R4.64], R8 ;  /* 0x0000000804007986 */ /* 0x0003e4000c101504 */
.L_x_1817:
        /* <DEDUP_REMOVED lines=8> */
.L_x_1818:
[----:B------:R-:W-:Y:S05]  /*33e0*/  BSYNC B1 ;  /* 0x0000000000017941 */ /* 0x000fea0003800000 */
.L_x_1814:
[----:B------:R-:W-:-:S13]  /*33f0*/  ISETP.GE.AND P0, PT, R3, R0, PT ;  /* 0x000000000300720c */ /* 0x000fda0003f06270 */
[----:B012---:R-:W0:Y:S01]  /*3400*/  @!P0 LDC.64 R4, c[0x0][0x218] ;  /* 0x00008600ff048b82 */ /* 0x007e220000000a00 */
[----:B------:R-:W-:Y:S02]  /*3410*/  @!P0 IADD3 R7, R2, R3, RZ ;  /* 0x0000000302078210 */ /* 0x000fe40007ffe0ff */
[----:B------:R-:W-:-:S03]  /*3420*/  @!P0 IADD3 R3, R3, 0x80, RZ ;  /* 0x0000008003038810 */ /* 0x000fc60007ffe0ff */
[----:B0-----:R-:W-:-:S05]  /*3430*/  @!P0 IMAD.WIDE.U32 R4, R7, 0x2, R4 ;  /* 0x0000000207048825 */ /* 0x001fca00078e0004 */
[----:B------:R2:W-:Y:S02]  /*3440*/  @!P0 STG.E.U16 desc[UR4][R4.64], R10 ;  /* 0x0000000a04008986 */ /* 0x0005e4000c101504 */
.L_x_1819:
[----:B------:R-:W-:Y:S05]  /*3450*/  BSYNC B0 ;  /* 0x0000000000007941 */ /* 0x000fea0003800000 */
.L_x_1813:
        /* <DEDUP_REMOVED lines=8> */
.L_x_1820:
        /* <DEDUP_REMOVED lines=10> */
.L_x_12835:


//--------------------- .text._ZN2at6native29vectorized_elementwise_kernelILi8EZZZNS0_26GeluBackwardCUDAKernelImplERNS_18TensorIteratorBaseENS0_8GeluTypeEENKUlvE0_clEvENKUlvE1_clEvEUlN3c104HalfES8_E_St5arrayIPcLm3EEEEviT0_T1_ --------------------------
	.section	.text._ZN2at6native29vectorized_elementwise_kernelILi8EZZZNS0_26GeluBackwardCUDAKernelImplERNS_18TensorIteratorBaseENS0_8GeluTypeEENKUlvE0_clEvENKUlvE1_clEvEUlN3c104HalfES8_E_St5arrayIPcLm3EEEEviT0_T1_,"ax",@progbits
	.align	128
        .global         _ZN2at6native29vectorized_elementwise_kernelILi8EZZZNS0_26GeluBackwardCUDAKernelImplERNS_18TensorIteratorBaseENS0_8GeluTypeEENKUlvE0_clEvENKUlvE1_clEvEUlN3c104HalfES8_E_St5arrayIPcLm3EEEEviT0_T1_
        .type           _ZN2at6native29vectorized_elementwise_kernelILi8EZZZNS0_26GeluBackwardCUDAKernelImplERNS_18TensorIteratorBaseENS0_8GeluTypeEENKUlvE0_clEvENKUlvE1_clEvEUlN3c104HalfES8_E_St5arrayIPcLm3EEEEviT0_T1_,@function
        .size           _ZN2at6native29vectorized_elementwise_kernelILi8EZZZNS0_26GeluBackwardCUDAKernelImplERNS_18TensorIteratorBaseENS0_8GeluTypeEENKUlvE0_clEvENKUlvE1_clEvEUlN3c104HalfES8_E_St5arrayIPcLm3EEEEviT0_T1_,(.L_x_12836 - _ZN2at6native29vectorized_elementwise_kernelILi8EZZZNS0_26GeluBackwardCUDAKernelImplERNS_18TensorIteratorBaseENS0_8GeluTypeEENKUlvE0_clEvENKUlvE1_clEvEUlN3c104HalfES8_E_St5arrayIPcLm3EEEEviT0_T1_)
        .other          _ZN2at6native29vectorized_elementwise_kernelILi8EZZZNS0_26GeluBackwardCUDAKernelImplERNS_18TensorIteratorBaseENS0_8GeluTypeEENKUlvE0_clEvENKUlvE1_clEvEUlN3c104HalfES8_E_St5arrayIPcLm3EEEEviT0_T1_,@"STO_CUDA_ENTRY STV_DEFAULT"
_ZN2at6native29vectorized_elementwise_kernelILi8EZZZNS0_26GeluBackwardCUDAKernelImplERNS_18TensorIteratorBaseENS0_8GeluTypeEENKUlvE0_clEvENKUlvE1_clEvEUlN3c104HalfES8_E_St5arrayIPcLm3EEEEviT0_T1_:
.text._ZN2at6native29vectorized_elementwise_kernelILi8EZZZNS0_26GeluBackwardCUDAKernelImplERNS_18TensorIteratorBaseENS0_8GeluTypeEENKUlvE0_clEvENKUlvE1_clEvEUlN3c104HalfES8_E_St5arrayIPcLm3EEEEviT0_T1_:
        /* <DEDUP_REMOVED lines=12> */
[----:B------:R-:W2:Y:S01]  /*00c0*/  LDG.E.128 R8, desc[UR4][R4.64] ;  /* 0x0000000404087981 */ /* 0x000ea2000c1e1d00 */
[----:B------:R-:W-:Y:S01]  /*00d0*/  HFMA2.MMA R21, -RZ, RZ, 0.61474609375, 16.90625 ;  /* 0x38eb4c3aff157435 */ /* 0x000fe200000001ff */
[----:B------:R-:W-:Y:S01]  /*00e0*/  MOV R28, 0x3aae005b ;  /* 0x3aae005b001c7802 */ /* 0x000fe20000000f00 */
[----:B------:R-:W-:Y:S01]  /*00f0*/  HFMA2.MMA R26, -RZ, RZ, 1.5341796875, 81.5625 ;  /* 0x3e235519ff1a7435 */ /* 0x000fe200000001ff */
[----:B------:R-:W-:Y:S02]  /*0100*/  MOV R27, 0x3d24d99a ;  /* 0x3d24d99a001b7802 */ /* 0x000fe40000000f00 */
[----:B------:R-:W-:Y:S01]  /*0110*/  MOV R3, 0x3f69b4f9 ;  /* 0x3f69b4f900037802 */ /* 0x000fe20000000f00 */
[--C-:B--2---:R-:W-:Y:S02]  /*0120*/  HADD2.F32 R12, -RZ, R8.reuse.H0_H0 ;  /* 0x20000008ff0c7230 */ /* 0x104fe40000004100 */
[----:B------:R-:W-:Y:S01]  /*0130*/  HADD2.F32 R16, -RZ, R8.H1_H1 ;  /* 0x30000008ff107230 */ /* 0x000fe20000004100 */
[----:B------:R-:W-:-:S02]  /*0140*/  HFMA2.MMA R8, -RZ, RZ, 1.0087890625, -0.000686168670654296875 ;  /* 0x3c09919fff087435 */ /* 0x000fc400000001ff */
        /* <DEDUP_REMOVED lines=8> */
[C---:B------:R-:W-:Y:S01]  /*01d0*/  FSEL R15, R6.reuse, R15, P0 ;  /* 0x0000000f060f7208 */ /* 0x040fe20000000000 */
[----:B------:R-:W-:Y:S01]  /*01e0*/  FADD.FTZ R6, -R6, -RZ ;  /* 0x800000ff06067221 */ /* 0x000fe20000010100 */
[----:B------:R-:W-:-:S02]  /*01f0*/  FSEL R4, R21, 8.4834944573231041431e-05, P0 ;  /* 0x38b1e96a15047808 */ /* 0x000fc40000000000 */
[----:B------:R-:W-:Y:S02]  /*0200*/  FSEL R18, -R28, -0.00082130916416645050049, P0 ;  /* 0xba574d201c127808 */ /* 0x000fe40000000100 */
[----:B------:R-:W-:Y:S02]  /*0210*/  FSEL R19, R14, R19, P1 ;  /* 0x000000130e137208 */ /* 0x000fe40000800000 */
[----:B------:R-:W-:Y:S01]  /*0220*/  FSEL R22, R21, 8.4834944573231041431e-05, P1 ;  /* 0x38b1e96a15167808 */ /* 0x000fe20000800000 */
[----:B------:R-:W-:Y:S01]  /*0230*/  FFMA.FTZ R4, R15, R4, R18 ;  /* 0x000000040f047223 */ /* 0x000fe20000010012 */
[----:B------:R-:W-:Y:S02]  /*0240*/  FSEL R24, -R28, -0.00082130916416645050049, P1 ;  /* 0xba574d201c187808 */ /* 0x000fe40000800100 */
[C---:B------:R-:W-:Y:S02]  /*0250*/  FSEL R20, R8.reuse, 0.0052134888246655464172, P0 ;  /* 0x3baad5ea08147808 */ /* 0x040fe40000000000 */
[----:B------:R-:W-:Y:S01]  /*0260*/  FSEL R18, -R27, -0.026868773624300956726, P0 ;  /* 0xbcdc1be71b127808 */ /* 0x000fe20000000100 */
[----:B------:R-:W-:Y:S01]  /*0270*/  FFMA.FTZ R22, R19, R22, R24 ;  /* 0x0000001613167223 */ /* 0x000fe20000010018 */
[----:B------:R-:W-:Y:S01]  /*0280*/  FSEL R24, R8, 0.0052134888246655464172, P1 ;  /* 0x3baad5ea08187808 */ /* 0x000fe20000800000 */
[----:B------:R-:W-:Y:S01]  /*0290*/  FFMA.FTZ R4, R15, R4, R20 ;  /* 0x000000040f047223 */ /* 0x000fe20000010014 */
[----:B------:R-:W-:-:S02]  /*02a0*/  FSEL R5, -R27, -0.026868773624300956726, P1 ;  /* 0xbcdc1be71b057808 */ /* 0x000fc40000800100 */
[C---:B------:R-:W-:Y:S01]  /*02b0*/  FSEL R20, R26.reuse, 0.11284004896879196167, P0 ;  /* 0x3de718af1a147808 */ /* 0x040fe20000000000 */
[----:B------:R-:W-:Y:S01]  /*02c0*/  FFMA.FTZ R18, R15, R4, R18 ;  /* 0x000000040f127223 */ /* 0x000fe20000010012 */
[----:B------:R-:W-:Y:S01]  /*02d0*/  FFMA.FTZ R22, R19, R22, R24 ;  /* 0x0000001613167223 */ /* 0x000fe20000010018 */
[----:B------:R-:W-:Y:S01]  /*02e0*/  HFMA2.MMA R4, -RZ, RZ, 1.7822265625, 0.000185489654541015625 ;  /* 0x3f210a14ff047435 */ /* 0x000fe200000001ff */
[----:B------:R-:W-:Y:S01]  /*02f0*/  FSEL R24, R26, 0.11284004896879196167, P1 ;  /* 0x3de718af1a187808 */ /* 0x000fe20000800000 */
[----:B------:R-:W-:Y:S01]  /*0300*/  FFMA.FTZ R18, R15, R18, R20 ;  /* 0x000000120f127223 */ /* 0x000fe20000010014 */
[----:B------:R-:W-:Y:S01]  /*0310*/  FFMA.FTZ R22, R19, R22, R5 ;  /* 0x0000001613167223 */ /* 0x000fe20000010005 */
[C---:B------:R-:W-:Y:S02]  /*0320*/  FSEL R5, R3.reuse, -0.37612664699554443359, P0 ;  /* 0xbec093ac03057808 */ /* 0x040fe40000000000 */
[----:B------:R-:W-:Y:S01]  /*0330*/  FSEL R20, R3, -0.37612664699554443359, P1 ;  /* 0xbec093ac03147808 */ /* 0x000fe20000800000 */
[----:B------:R-:W-:Y:S01]  /*0340*/  FFMA.FTZ R22, R19, R22, R24 ;  /* 0x0000001613167223 */ /* 0x000fe20000010018 */
[----:B------:R-:W-:Y:S01]  /*0350*/  FSEL R6, R6, R7, P0 ;  /* 0x0000000706067208 */ /* 0x000fe20000000000 */
[----:B------:R-:W-:Y:S01]  /*0360*/  FFMA.FTZ R18, R15, R18, R5 ;  /* 0x000000120f127223 */ /* 0x000fe20000010005 */
[C---:B------:R-:W-:Y:S01]  /*0370*/  FSEL R17, R4.reuse, 0.12837915122509002686, P0 ;  /* 0x3e0375d304117808 */ /* 0x040fe20000000000 */
[----:B------:R-:W-:Y:S01]  /*0380*/  HADD2.F32 R5, -RZ, R9.H0_H0 ;  /* 0x20000009ff057230 */ /* 0x000fe20000004100 */
[----:B------:R-:W-:Y:S01]  /*0390*/  FSEL R23, R4, 0.12837915122509002686, P1 ;  /* 0x3e0375d304177808 */ /* 0x000fe20000800000 */
[----:B------:R-:W-:-:S02]  /*03a0*/  FFMA.FTZ R20, R19, R22, R20 ;  /* 0x0000001613147223 */ /* 0x000fc40000010014 */
[----:B------:R-:W-:Y:S01]  /*03b0*/  FFMA.FTZ R15, R15, R18, R17 ;  /* 0x000000120f0f7223 */ /* 0x000fe20000010011 */
[----:B------:R-:W-:Y:S01]  /*03c0*/  FMUL.FTZ R17, R5, 0.70710676908493041992 ;  /* 0x3f3504f305117820 */ /* 0x000fe20000410000 */
[----:B------:R-:W-:Y:S02]  /*03d0*/  FFMA.FTZ R19, R19, R20, R23 ;  /* 0x0000001413137223 */ /* 0x000fe40000010017 */
[----:B------:R-:W-:Y:S01]  /*03e0*/  FFMA.FTZ R15, R15, R6, R6 ;  /* 0x000000060f0f7223 */ /* 0x000fe20000010006 */
        /* <DEDUP_REMOVED lines=8> */
[----:B------:R-:W-:Y:S01]  /*0470*/  FSEL R6, R26, 0.11284004896879196167, P2 ;  /* 0x3de718af1a067808 */ /* 0x000fe20001000000 */
[----:B------:R-:W-:Y:S01]  /*0480*/  FFMA.FTZ R23, R22, R23, R25 ;  /* 0x0000001716177223 */ /* 0x000fe20000010019 */
[----:B------:R-:W-:-:S03]  /*0490*/  FSEL R25, -R27, -0.026868773624300956726, P2 ;  /* 0xbcdc1be71b197808 */ /* 0x000fc60001000100 */
[C---:B------:R-:W-:Y:S02]  /*04a0*/  FFMA.FTZ R23, R22.reuse, R23, R20 ;  /* 0x0000001716177223 */ /* 0x040fe40000010014 */
[----:B------:R-:W0:Y:S02]  /*04b0*/  @P0 MUFU.EX2 R20, R15 ;  /* 0x0000000f00140308 */ /* 0x000e240000000800 */
[----:B------:R-:W-:-:S04]  /*04c0*/  FFMA.FTZ R23, R22, R23, R25 ;  /* 0x0000001716177223 */ /* 0x000fc80000010019 */
[----:B------:R-:W-:Y:S01]  /*04d0*/  FFMA.FTZ R23, R22, R23, R6 ;  /* 0x0000001716177223 */ /* 0x000fe20000010006 */
[----:B------:R-:W-:-:S05]  /*04e0*/  FSEL R6, R3, -0.37612664699554443359, P2 ;  /* 0xbec093ac03067808 */ /* 0x000fca0001000000 */
[----:B------:R-:W-:Y:S01]  /*04f0*/  FFMA.FTZ R23, R22, R23, R6 ;  /* 0x0000001716177223 */ /* 0x000fe20000010006 */
[----:B------:R-:W-:Y:S01]  /*0500*/  FSEL R6, R4, 0.12837915122509002686, P2 ;  /* 0x3e0375d304067808 */ /* 0x000fe20001000000 */
[----:B0-----:R-:W-:-:S04]  /*0510*/  @P0 FADD.FTZ R24, -R20, 1 ;  /* 0x3f80000014180421 */ /* 0x001fc80000010100 */
[----:B------:R-:W-:Y:S01]  /*0520*/  FFMA.FTZ R22, R22, R23, R6 ;  /* 0x0000001716167223 */ /* 0x000fe20000010006 */
[----:B------:R-:W-:Y:S02]  /*0530*/  HADD2.F32 R6, -RZ, R9.H1_H1 ;  /* 0x30000009ff067230 */ /* 0x000fe40000004100 */
[----:B------:R-:W-:Y:S01]  /*0540*/  FADD.FTZ R9, -R14, -RZ ;  /* 0x800000ff0e097221 */ /* 0x000fe20000010100 */
[----:B------:R-:W-:Y:S02]  /*0550*/  @P0 LOP3.LUT R15, R24, 0x80000000, R7, 0xb8, !PT ;  /* 0x80000000180f0812 */ /* 0x000fe400078eb807 */
[----:B------:R-:W-:Y:S02]  /*0560*/  FMUL.FTZ R20, R6, 0.70710676908493041992 ;  /* 0x3f3504f306147820 */ /* 0x000fe40000410000 */
[----:B------:R-:W-:Y:S01]  /*0570*/  FSEL R24, R9, R13, P1 ;  /* 0x0000000d09187208 */ /* 0x000fe20000800000 */
[----:B------:R-:W-:Y:S01]  /*0580*/  FADD.FTZ R15, R15, 1 ;  /* 0x3f8000000f0f7421 */ /* 0x000fe20000010000 */
[C---:B------:R-:W-:Y:S01]  /*0590*/  FADD.FTZ R14, |R20|.reuse, -RZ ;  /* 0x800000ff140e7221 */ /* 0x040fe20000010200 */
[C---:B------:R-:W-:Y:S01]  /*05a0*/  FMUL.FTZ R7, R20.reuse, R20 ;  /* 0x0000001414077220 */ /* 0x040fe20000410000 */
[----:B------:R-:W-:Y:S01]  /*05b0*/  FSETP.GE.FTZ.AND P0, PT, |R20|, 1.0029599666595458984, PT ;  /* 0x3f8060fe1400780b */ /* 0x000fe20003f16200 */
[----:B------:R-:W-:-:S03]  /*05c0*/  FFMA.FTZ R9, R19, R24, R24 ;  /* 0x0000001813097223 */ /* 0x000fc60000010018 */
[----:B------:R-:W-:Y:S02]  /*05d0*/  FSEL R19, R14, R7, P0 ;  /* 0x000000070e137208 */ /* 0x000fe40000000000 */
[----:B------:R-:W-:Y:S02]  /*05e0*/  FSEL R24, R21, 8.4834944573231041431e-05, P0 ;  /* 0x38b1e96a15187808 */ /* 0x000fe40000000000 */
[----:B------:R-:W-:Y:S02]  /*05f0*/  FSEL R7, -R28, -0.00082130916416645050049, P0 ;  /* 0xba574d201c077808 */ /* 0x000fe40000000100 */
[----:B------:R-:W-:-:S03]  /*0600*/  FSEL R23, R26, 0.11284004896879196167, P0 ;  /* 0x3de718af1a177808 */ /* 0x000fc60000000000 */
[----:B------:R-:W-:Y:S01]  /*0610*/  FFMA.FTZ R24, R19, R24, R7 ;  /* 0x0000001813187223 */ /* 0x000fe20000010007 */
        /* <DEDUP_REMOVED lines=16> */
[----:B------:R-:W-:Y:S01]  /*0720*/  HADD2.F32 R13, -RZ, R10.H0_H0 ;  /* 0x2000000aff0d7230 */ /* 0x000fe20000004100 */
[----:B------:R-:W0:Y:S01]  /*0730*/  @P2 MUFU.EX2 R18, R7 ;  /* 0x0000000700122308 */ /* 0x000e220000000800 */
[----:B------:R-:W-:Y:S02]  /*0740*/  FFMA.FTZ R14, R23, R14, R14 ;  /* 0x0000000e170e7223 */ /* 0x000fe4000001000e */
[----:B------:R-:W-:-:S05]  /*0750*/  FADD.FTZ R9, R9, 1 ;  /* 0x3f80000009097421 */ /* 0x000fca0000010000 */
[----:B------:R-:W1:Y:S01]  /*0760*/  @P0 MUFU.EX2 R19, R14 ;  /* 0x0000000e00130308 */ /* 0x000e620000000800 */
[----:B0-----:R-:W-:Y:S01]  /*0770*/  @P2 FADD.FTZ R22, -R18, 1 ;  /* 0x3f80000012162421 */ /* 0x001fe20000010100 */
[----:B------:R-:W-:-:S04]  /*0780*/  FMUL.FTZ R18, R13, 0.70710676908493041992 ;  /* 0x3f3504f30d127820 */ /* 0x000fc80000410000 */
[----:B------:R-:W-:Y:S01]  /*0790*/  @P2 LOP3.LUT R7, R22, 0x80000000, R17, 0xb8, !PT ;  /* 0x8000000016072812 */ /* 0x000fe200078eb811 */
        /* <DEDUP_REMOVED lines=26> */
[----:B0-----:R-:W-:-:S03]  /*0940*/  FMUL.FTZ R17, R20, 0.3989422917366027832 ;  /* 0x3ecc422a14117820 */ /* 0x001fc60000410000 */
[----:B------:R-:W-:Y:S01]  /*0950*/  FMUL.FTZ R10, R19, 0.70710676908493041992 ;  /* 0x3f3504f3130a7820 */ /* 0x000fe20000410000 */
[----:B------:R-:W-:Y:S01]  /*0960*/  FMUL.FTZ R22, R12, R17 ;  /* 0x000000110c167220 */ /* 0x000fe20000410000 */
[----:B------:R-:W-:Y:S01]  /*0970*/  FMUL.FTZ R17, R16, -0.5 ;  /* 0xbf00000010117820 */ /* 0x000fe20000410000 */
[----:B------:R-:W-:Y:S01]  /*0980*/  FFMA.FTZ R12, R23, R24, R24 ;  /* 0x00000018170c7223 */ /* 0x000fe20000010018 */
[C---:B------:R-:W-:Y:S01]  /*0990*/  FMUL.FTZ R24, R10.reuse, R10 ;  /* 0x0000000a0a187220 */ /* 0x040fe20000410000 */
[----:B------:R-:W-:Y:S01]  /*09a0*/  FSETP.GE.FTZ.AND P0, PT, |R10|, 1.0029599666595458984, PT ;  /* 0x3f8060fe0a00780b */ /* 0x000fe20003f16200 */
[----:B------:R-:W-:Y:S01]  /*09b0*/  FMUL.FTZ R17, R16, R17 ;  /* 0x0000001110117220 */ /* 0x000fe20000410000 */
[----:B------:R-:W0:Y:S01]  /*09c0*/  @P1 MUFU.EX2 R23, R12 ;  /* 0x0000000c00171308 */ /* 0x000e220000000800 */
[----:B------:R-:W-:Y:S01]  /*09d0*/  FFMA.FTZ R15, R15, 0.5, R22 ;  /* 0x3f0000000f0f7823 */ /* 0x000fe20000010016 */
[----:B------:R-:W-:Y:S01]  /*09e0*/  FSEL R25, -R28, -0.00082130916416645050049, P0 ;  /* 0xba574d201c197808 */ /* 0x000fe20000000100 */
[----:B------:R-:W-:Y:S01]  /*09f0*/  FMUL.FTZ R20, R17, 1.4426950216293334961 ;  /* 0x3fb8aa3b11147820 */ /* 0x000fe20000410000 */
[----:B------:R-:W-:-:S05]  /*0a00*/  FADD.FTZ R17, |R10|, -RZ ;  /* 0x800000ff0a117221 */ /* 0x000fca0000010200 */
[----:B------:R-:W1:Y:S01]  /*0a10*/  MUFU.EX2 R20, R20 ;  /* 0x0000001400147308 */ /* 0x000e620000000800 */
[----:B0-----:R-:W-:-:S05]  /*0a20*/  @P1 FADD.FTZ R23, -R23, 1 ;  /* 0x3f80000017171421 */ /* 0x001fca0000010100 */
[----:B------:R-:W-:Y:S01]  /*0a30*/  @P1 LOP3.LUT R12, R23, 0x80000000, R18, 0xb8, !PT ;  /* 0x80000000170c1812 */ /* 0x000fe200078eb812 */
[----:B-1----:R-:W-:Y:S01]  /*0a40*/  FMUL.FTZ R23, R20, 0.3989422917366027832 ;  /* 0x3ecc422a14177820 */ /* 0x002fe20000410000 */
[----:B------:R-:W-:-:S03]  /*0a50*/  FSEL R20, R8, 0.0052134888246655464172, P0 ;  /* 0x3baad5ea08147808 */ /* 0x000fc60000000000 */
[----:B------:R-:W-:Y:S01]  /*0a60*/  FMUL.FTZ R18, R16, R23 ;  /* 0x0000001710127220 */ /* 0x000fe20000410000 */
[C---:B------:R-:W-:Y:S01]  /*0a70*/  FSEL R16, R17.reuse, R24, P0 ;  /* 0x0000001811107208 */ /* 0x040fe20000000000 */
[----:B------:R-:W-:Y:S01]  /*0a80*/  FADD.FTZ R17, -R17, -RZ ;  /* 0x800000ff11117221 */ /* 0x000fe20000010100 */
[----:B------:R-:W-:Y:S01]  /*0a90*/  FSEL R23, R21, 8.4834944573231041431e-05, P0 ;  /* 0x38b1e96a15177808 */ /* 0x000fe20000000000 */
[----:B------:R-:W-:-:S03]  /*0aa0*/  FFMA.FTZ R18, R9, 0.5, R18 ;  /* 0x3f00000009127823 */ /* 0x000fc60000010012 */
        /* <DEDUP_REMOVED lines=12> */
[----:B------:R-:W-:-:S03]  /*0b70*/  HADD2.F32 R17, -RZ, R11.H0_H0 ;  /* 0x2000000bff117230 */ /* 0x000fc60000004100 */
[----:B------:R-:W0:Y:S02]  /*0b80*/  @P0 MUFU.EX2 R16, R20 ;  /* 0x0000001400100308 */ /* 0x000e240000000800 */
[----:B0-----:R-:W-:Y:S01]  /*0b90*/  @P0 FADD.FTZ R23, -R16, 1 ;  /* 0x3f80000010170421 */ /* 0x001fe20000010100 */
[----:B------:R-:W-:-:S04]  /*0ba0*/  FMUL.FTZ R16, R17, 0.70710676908493041992 ;  /* 0x3f3504f311107820 */ /* 0x000fc80000410000 */
[----:B------:R-:W-:Y:S01]  /*0bb0*/  @P0 LOP3.LUT R20, R23, 0x80000000, R10, 0xb8, !PT ;  /* 0x8000000017140812 */ /* 0x000fe200078eb80a */
[C---:B------:R-:W-:Y:S01]  /*0bc0*/  FADD.FTZ R10, |R16|.reuse, -RZ ;  /* 0x800000ff100a7221 */ /* 0x040fe20000010200 */
[C---:B------:R-:W-:Y:S01]  /*0bd0*/  FMUL.FTZ R23, R16.reuse, R16 ;  /* 0x0000001010177220 */ /* 0x040fe20000410000 */
[----:B------:R-:W-:-:S04]  /*0be0*/  FSETP.GE.FTZ.AND P0, PT, |R16|, 1.0029599666595458984, PT ;  /* 0x3f8060fe1000780b */ /* 0x000fc80003f16200 */
        /* <DEDUP_REMOVED lines=15> */
[----:B------:R-:W-:-:S04]  /*0ce0*/  HADD2.F32 R22, -RZ, R11.H1_H1 ;  /* 0x3000000bff167230 */ /* 0x000fc80000004100 */
[----:B------:R-:W-:Y:S01]  /*0cf0*/  FSEL R10, R9, R16, P0 ;  /* 0x00000010090a7208 */ /* 0x000fe20000000000 */
[----:B------:R-:W-:-:S04]  /*0d00*/  FMUL.FTZ R24, R22, 0.70710676908493041992 ;  /* 0x3f3504f316187820 */ /* 0x000fc80000410000 */
[----:B------:R-:W-:Y:S01]  /*0d10*/  FFMA.FTZ R23, R23, R10, R10 ;  /* 0x0000000a17177223 */ /* 0x000fe2000001000a */
[C---:B------:R-:W-:Y:S01]  /*0d20*/  FSETP.GE.FTZ.AND P1, PT, |R24|.reuse, 1.0029599666595458984, PT ;  /* 0x3f8060fe1800780b */ /* 0x040fe20003f36200 */
[C---:B------:R-:W-:Y:S01]  /*0d30*/  FADD.FTZ R25, |R24|.reuse, -RZ ;  /* 0x800000ff18197221 */ /* 0x040fe20000010200 */
[----:B------:R-:W-:Y:S02]  /*0d40*/  FMUL.FTZ R10, R24, R24 ;  /* 0x00000018180a7220 */ /* 0x000fe40000410000 */
[----:B------:R-:W-:Y:S02]  /*0d50*/  FSEL R9, R21, 8.4834944573231041431e-05, P1 ;  /* 0x38b1e96a15097808 */ /* 0x000fe40000800000 */
[----:B------:R-:W-:Y:S02]  /*0d60*/  FSEL R28, -R28, -0.00082130916416645050049, P1 ;  /* 0xba574d201c1c7808 */ /* 0x000fe40000800100 */
[----:B------:R-:W-:Y:S02]  /*0d70*/  FSEL R21, R25, R10, P1 ;  /* 0x0000000a19157208 */ /* 0x000fe40000800000 */
[----:B------:R-:W-:-:S02]  /*0d80*/  FSEL R10, -R27, -0.026868773624300956726, P1 ;  /* 0xbcdc1be71b0a7808 */ /* 0x000fc40000800100 */
[----:B------:R-:W-:Y:S01]  /*0d90*/  FSEL R11, R26, 0.11284004896879196167, P1 ;  /* 0x3de718af1a0b7808 */ /* 0x000fe20000800000 */
[----:B------:R-:W-:Y:S01]  /*0da0*/  FFMA.FTZ R28, R21, R9, R28 ;  /* 0x00000009151c7223 */ /* 0x000fe2000001001c */
[----:B------:R-:W-:-:S05]  /*0db0*/  FSEL R9, R8, 0.0052134888246655464172, P1 ;  /* 0x3baad5ea08097808 */ /* 0x000fca0000800000 */
        /* <DEDUP_REMOVED lines=8> */
[----:B------:R-:W-:Y:S01]  /*0e40*/  FADD.FTZ R25, -R25, -RZ ;  /* 0x800000ff19197221 */ /* 0x000fe20000010100 */
[----:B------:R-:W-:Y:S01]  /*0e50*/  FADD.FTZ R12, R12, 1 ;  /* 0x3f8000000c0c7421 */ /* 0x000fe20000010000 */
[----:B------:R-:W-:Y:S02]  /*0e60*/  FADD.FTZ R20, R20, 1 ;  /* 0x3f80000014147421 */ /* 0x000fe40000010000 */
[----:B------:R-:W-:Y:S01]  /*0e70*/  FFMA.FTZ R26, R21, R26, R3 ;  /* 0x0000001a151a7223 */ /* 0x000fe20000010003 */
[----:B------:R-:W-:Y:S01]  /*0e80*/  FSEL R3, R4, 0.12837915122509002686, P1 ;  /* 0x3e0375d304037808 */ /* 0x000fe20000800000 */
[----:B------:R-:W-:-:S04]  /*0e90*/  FMUL.FTZ R4, R5, -0.5 ;  /* 0xbf00000005047820 */ /* 0x000fc80000410000 */
[----:B------:R-:W-:Y:S01]  /*0ea0*/  FFMA.FTZ R21, R21, R26, R3 ;  /* 0x0000001a15157223 */ /* 0x000fe20000010003 */
[----:B------:R-:W-:Y:S01]  /*0eb0*/  FMUL.FTZ R4, R5, R4 ;  /* 0x0000000405047220 */ /* 0x000fe20000410000 */
[----:B------:R-:W-:-:S03]  /*0ec0*/  FMUL.FTZ R3, R6, -0.5 ;  /* 0xbf00000006037820 */ /* 0x000fc60000410000 */
[----:B------:R-:W-:Y:S01]  /*0ed0*/  FMUL.FTZ R26, R4, 1.4426950216293334961 ;  /* 0x3fb8aa3b041a7820 */ /* 0x000fe20000410000 */
[----:B------:R-:W-:-:S03]  /*0ee0*/  FMUL.FTZ R4, R6, R3 ;  /* 0x0000000306047220 */ /* 0x000fc60000410000 */
[----:B------:R-:W0:Y:S01]  /*0ef0*/  MUFU.EX2 R3, R26 ;  /* 0x0000001a00037308 */ /* 0x000e220000000800 */
[----:B------:R-:W-:Y:S01]  /*0f00*/  FMUL.FTZ R27, R4, 1.4426950216293334961 ;  /* 0x3fb8aa3b041b7820 */ /* 0x000fe20000410000 */
[----:B------:R-:W-:-:S04]  /*0f10*/  FMUL.FTZ R4, R13, -0.5 ;  /* 0xbf0000000d047820 */ /* 0x000fc80000410000 */
[----:B------:R-:W-:Y:S02]  /*0f20*/  FMUL.FTZ R4, R13, R4 ;  /* 0x000000040d047220 */ /* 0x000fe40000410000 */
[----:B------:R-:W1:Y:S02]  /*0f30*/  MUFU.EX2 R27, R27 ;  /* 0x0000001b001b7308 */ /* 0x000e640000000800 */
[----:B------:R-:W-:-:S06]  /*0f40*/  FMUL.FTZ R4, R4, 1.4426950216293334961 ;  /* 0x3fb8aa3b04047820 */ /* 0x000fcc0000410000 */
[----:B------:R-:W3:Y:S01]  /*0f50*/  MUFU.EX2 R4, R4 ;  /* 0x0000000400047308 */ /* 0x000ee20000000800 */
[----:B0-----:R-:W-:-:S04]  /*0f60*/  FMUL.FTZ R28, R3, 0.3989422917366027832 ;  /* 0x3ecc422a031c7820 */ /* 0x001fc80000410000 */
[----:B------:R-:W-:Y:S01]  /*0f70*/  FMUL.FTZ R3, R5, R28 ;  /* 0x0000001c05037220 */ /* 0x000fe20000410000 */
[----:B------:R-:W-:Y:S01]  /*0f80*/  FMUL.FTZ R28, R19, -0.5 ;  /* 0xbf000000131c7820 */ /* 0x000fe20000410000 */
[----:B------:R-:W-:Y:S01]  /*0f90*/  FMUL.FTZ R5, R17, -0.5 ;  /* 0xbf00000011057820 */ /* 0x000fe20000410000 */
[----:B-1----:R-:W-:Y:S02]  /*0fa0*/  FMUL.FTZ R29, R27, 0.3989422917366027832 ;  /* 0x3ecc422a1b1d7820 */ /* 0x002fe40000410000 */
[----:B------:R-:W-:Y:S01]  /*0fb0*/  FMUL.FTZ R28, R19, R28 ;  /* 0x0000001c131c7220 */ /* 0x000fe20000410000 */
[----:B------:R-:W-:Y:S01]  /*0fc0*/  FMUL.FTZ R27, R22, -0.5 ;  /* 0xbf000000161b7820 */ /* 0x000fe20000410000 */
[----:B------:R-:W-:Y:S01]  /*0fd0*/  FMUL.FTZ R5, R17, R5 ;  /* 0x0000000511057220 */ /* 0x000fe20000410000 */
[----:B------:R-:W-:Y:S02]  /*0fe0*/  FMUL.FTZ R6, R6, R29 ;  /* 0x0000001d06067220 */ /* 0x000fe40000410000 */
[----:B------:R-:W-:Y:S01]  /*0ff0*/  FMUL.FTZ R27, R22, R27 ;  /* 0x0000001b161b7220 */ /* 0x000fe20000410000 */
[----:B---3--:R-:W-:Y:S01]  /*1000*/  FMUL.FTZ R26, R4, 0.3989422917366027832 ;  /* 0x3ecc422a041a7820 */ /* 0x008fe20000410000 */
[----:B------:R-:W-:-:S02]  /*1010*/  FMUL.FTZ R4, R5, 1.4426950216293334961 ;  /* 0x3fb8aa3b05047820 */ /* 0x000fc40000410000 */
[----:B------:R-:W-:Y:S01]  /*1020*/  FMUL.FTZ R5, R27, 1.4426950216293334961 ;  /* 0x3fb8aa3b1b057820 */ /* 0x000fe20000410000 */
[----:B------:R-:W-:Y:S01]  /*1030*/  FMUL.FTZ R13, R13, R26 ;  /* 0x0000001a0d0d7220 */ /* 0x000fe20000410000 */
[----:B------:R-:W-:Y:S01]  /*1040*/  FMUL.FTZ R26, R28, 1.4426950216293334961 ;  /* 0x3fb8aa3b1c1a7820 */ /* 0x000fe20000410000 */
[----:B------:R-:W-:Y:S01]  /*1050*/  FSEL R28, R25, R24, P1 ;  /* 0x00000018191c7208 */ /* 0x000fe20000800000 */
[----:B------:R-:W0:Y:S01]  /*1060*/  MUFU.EX2 R4, R4 ;  /* 0x0000000400047308 */ /* 0x000e220000000800 */
[----:B------:R-:W-:-:S03]  /*1070*/  FFMA.FTZ R13, R12, 0.5, R13 ;  /* 0x3f0000000c0d7823 */ /* 0x000fc6000001000d */
[----:B------:R-:W-:-:S04]  /*1080*/  FFMA.FTZ R21, R21, R28, R28 ;  /* 0x0000001c15157223 */ /* 0x000fc8000001001c */
[----:B------:R-:W1:Y:S08]  /*1090*/  MUFU.EX2 R26, R26 ;  /* 0x0000001a001a7308 */ /* 0x000e700000000800 */
[----:B------:R-:W3:Y:S01]  /*10a0*/  MUFU.EX2 R5, R5 ;  /* 0x0000000500057308 */ /* 0x000ee20000000800 */
[----:B0-----:R-:W-:-:S04]  /*10b0*/  FMUL.FTZ R28, R4, 0.3989422917366027832 ;  /* 0x3ecc422a041c7820 */ /* 0x001fc80000410000 */
[----:B------:R-:W-:-:S03]  /*10c0*/  FMUL.FTZ R17, R17, R28 ;  /* 0x0000001c11117220 */ /* 0x000fc60000410000 */
[----:B------:R-:W0:Y:S01]  /*10d0*/  @P0 MUFU.EX2 R25, R23 ;  /* 0x0000001700190308 */ /* 0x000e220000000800 */
[----:B-1----:R-:W-:-:S04]  /*10e0*/  FMUL.FTZ R26, R26, 0.3989422917366027832 ;  /* 0x3ecc422a1a1a7820 */ /* 0x002fc80000410000 */
[----:B------:R-:W-:-:S03]  /*10f0*/  FMUL.FTZ R19, R19, R26 ;  /* 0x0000001a13137220 */ /* 0x000fc60000410000 */
[----:B------:R-:W1:Y:S01]  /*1100*/  @P1 MUFU.EX2 R26, R21 ;  /* 0x00000015001a1308 */ /* 0x000e620000000800 */
[----:B---3--:R-:W-:Y:S01]  /*1110*/  FMUL.FTZ R27, R5, 0.3989422917366027832 ;  /* 0x3ecc422a051b7820 */ /* 0x008fe20000410000 */
[----:B------:R-:W-:Y:S01]  /*1120*/  FFMA.FTZ R19, R20, 0.5, R19 ;  /* 0x3f00000014137823 */ /* 0x000fe20000010013 */
[----:B------:R-:W3:Y:S02]  /*1130*/  LDC.64 R4, c[0x0][0x218] ;  /* 0x00008600ff047b82 */ /* 0x000ee40000000a00 */
[----:B------:R-:W-:Y:S01]  /*1140*/  FMUL.FTZ R22, R22, R27 ;  /* 0x0000001b16167220 */ /* 0x000fe20000410000 */
[----:B0-----:R-:W-:-:S05]  /*1150*/  @P0 FADD.FTZ R25, -R25, 1 ;  /* 0x3f80000019190421 */ /* 0x001fca0000010100 */
[----:B------:R-:W-:Y:S01]  /*1160*/  @P0 LOP3.LUT R23, R25, 0x80000000, R16, 0xb8, !PT ;  /* 0x8000000019170812 */ /* 0x000fe200078eb810 */
[----:B------:R-:W-:Y:S01]  /*1170*/  FADD.FTZ R16, R7, 1 ;  /* 0x3f80000007107421 */ /* 0x000fe20000010000 */
[----:B------:R-:W-:Y:S01]  /*1180*/  FADD.FTZ R7, R14, 1 ;  /* 0x3f8000000e077421 */ /* 0x000fe20000010000 */
[----:B-1----:R-:W-:Y:S02]  /*1190*/  @P1 FADD.FTZ R25, -R26, 1 ;  /* 0x3f8000001a191421 */ /* 0x002fe40000010100 */
[----:B------:R-:W-:Y:S01]  /*11a0*/  FADD.FTZ R14, R23, 1 ;  /* 0x3f800000170e7421 */ /* 0x000fe20000010000 */
[----:B------:R-:W-:Y:S01]  /*11b0*/  FFMA.FTZ R3, R16, 0.5, R3 ;  /* 0x3f00000010037823 */ /* 0x000fe20000010003 */
[----:B------:R-:W-:Y:S01]  /*11c0*/  FFMA.FTZ R6, R7, 0.5, R6 ;  /* 0x3f00000007067823 */ /* 0x000fe20000010006 */
[----:B------:R-:W-:Y:S01]  /*11d0*/  @P1 LOP3.LUT R21, R25, 0x80000000, R24, 0xb8, !PT ;  /* 0x8000000019151812 */ /* 0x000fe200078eb818 */
[----:B------:R-:W-:-:S04]  /*11e0*/  FFMA.FTZ R17, R14, 0.5, R17 ;  /* 0x3f0000000e117823 */ /* 0x000fc80000010011 */
[----:B------:R-:W-:Y:S01]  /*11f0*/  FADD.FTZ R21, R21, 1 ;  /* 0x3f80000015157421 */ /* 0x000fe20000010000 */
[----:B---3--:R-:W-:-:S04]  /*1200*/  IMAD.WIDE.U32 R4, R0, 0x2, R4 ;  /* 0x0000000200047825 */ /* 0x008fc800078e0004 */
[----:B------:R-:W-:Y:S01]  /*1210*/  FFMA.FTZ R22, R21, 0.5, R22 ;  /* 0x3f00000015167823 */ /* 0x000fe20000010016 */
[--C-:B--2---:R-:W-:Y:S02]  /*1220*/  HADD2.F32 R14, -RZ, R10.reuse.H0_H0 ;  /* 0x2000000aff0e7230 */ /* 0x104fe40000004100 */
[----:B------:R-:W-:Y:S02]  /*1230*/  HADD2.F32 R16, -RZ, R10.H1_H1 ;  /* 0x3000000aff107230 */ /* 0x000fe40000004100 */
[----:B------:R-:W-:Y:S02]  /*1240*/  HADD2.F32 R12, -RZ, R9.H0_H0 ;  /* 0x20000009ff0c7230 */ /* 0x000fe40000004100 */
[----:B------:R-:W-:Y:S01]  /*1250*/  FMUL.FTZ R14, R14, R13 ;  /* 0x0000000d0e0e7220 */ /* 0x000fe20000410000 */
[--C-:B------:R-:W-:Y:S02]  /*1260*/  HADD2.F32 R10, -RZ, R8.reuse.H0_H0 ;  /* 0x20000008ff0a7230 */ /* 0x100fe40000004100 */
[----:B------:R-:W-:Y:S01]  /*1270*/  FMUL.FTZ R19, R16, R19 ;  /* 0x0000001310137220 */ /* 0x000fe20000410000 */
[----:B------:R-:W-:-:S02]  /*1280*/  HADD2.F32 R7, -RZ, R8.H1_H1 ;  /* 0x30000008ff077230 */ /* 0x000fc40000004100 */
[----:B------:R-:W-:Y:S01]  /*1290*/  FMUL.FTZ R3, R12, R3 ;  /* 0x000000030c037220 */ /* 0x000fe20000410000 */
[----:B------:R-:W-:Y:S02]  /*12a0*/  HADD2.F32 R9, -RZ, R9.H1_H1 ;  /* 0x30000009ff097230 */ /* 0x000fe40000004100 */
[----:B------:R-:W-:Y:S01]  /*12b0*/  FMUL.FTZ R10, R10, R15 ;  /* 0x0000000f0a0a7220 */ /* 0x000fe20000410000 */
[--C-:B------:R-:W-:Y:S02]  /*12c0*/  HADD2.F32 R8, -RZ, R11.reuse.H0_H0 ;  /* 0x2000000bff087230 */ /* 0x100fe40000004100 */
[----:B------:R-:W-:Y:S01]  /*12d0*/  FMUL.FTZ R13, R7, R18 ;  /* 0x00000012070d7220 */ /* 0x000fe20000410000 */
[----:B------:R-:W-:Y:S02]  /*12e0*/  HADD2.F32 R11, -RZ, R11.H1_H1 ;  /* 0x3000000bff0b7230 */ /* 0x000fe40000004100 */
[----:B------:R-:W-:Y:S01]  /*12f0*/  FMUL.FTZ R6, R9, R6 ;  /* 0x0000000609067220 */ /* 0x000fe20000410000 */
[----:B------:R-:W-:Y:S01]  /*1300*/  FMUL.FTZ R0, R8, R17 ;  /* 0x0000001108007220 */ /* 0x000fe20000410000 */
[----:B------:R-:W-:-:S04]  /*1310*/  IMAD.WIDE R8, R2, 0x10, R4 ;  /* 0x0000001002087825 */ /* 0x000fc800078e0204 */
[----:B------:R-:W-:Y:S01]  /*1320*/  FMUL.FTZ R7, R11, R22 ;  /* 0x000000160b077220 */ /* 0x000fe20000410000 */
[----:B------:R-:W-:Y:S02]  /*1330*/  F2FP.F16.F32.PACK_AB R5, R6, R3 ;  /* 0x000000030605723e */ /* 0x000fe400000000ff */
[----:B------:R-:W-:Y:S02]  /*1340*/  F2FP.F16.F32.PACK_AB R6, R19, R14 ;  /* 0x0000000e1306723e */ /* 0x000fe400000000ff */
[----:B------:R-:W-:Y:S02]  /*1350*/  F2FP.F16.F32.PACK_AB R4, R13, R10 ;  /* 0x0000000a0d04723e */ /* 0x000fe400000000ff */
[----:B------:R-:W-:-:S05]  /*1360*/  F2FP.F16.F32.PACK_AB R7, R7, R0 ;  /* 0x000000000707723e */ /* 0x000fca00000000ff */
[----:B------:R-:W-:Y:S01]  /*1370*/  STG.E.128 desc[UR4][R8.64], R4 ;  /* 0x0000000408007986 */ /* 0x000fe2000c101d04 */
[----:B------:R-:W-:Y:S05]  /*1380*/  EXIT ;  /* 0x000000000000794d */ /* 0x000fea0003800000 */
.L_x_1821:
        /* <DEDUP_REMOVED lines=134> */
.L_x_1823:
[----:B------:R-:W-:Y:S05]  /*1bf0*/  BSYNC B0 ;  /* 0x0000000000007941 */ /* 0x000fea0003800000 */
.L_x_1822:
        /* <DEDUP_REMOVED lines=47> */
.L_x_1825:
[----:B------:R-:W-:Y:S05]  /*1ef0*/  BSYNC B0 ;  /* 0x0000000000007941 */ /* 0x000fea0003800000 */
.L_x_1824:
        /* <DEDUP_REMOVED lines=47> */
.L_x_1827:
[----:B------:R-:W-:Y:S05]  /*21f0*/  BSYNC B0 ;  /* 0x0000000000007941 */ /* 0x000fea0003800000 */
.L_x_1826:
        /* <DEDUP_REMOVED lines=58> */
.L_x_1829:
[----:B------:R-:W-:Y:S05]  /*25a0*/  BSYNC B0 ;  /* 0x0000000000007941 */ /* 0x000fea0003800000 */
.L_x_1828:
        /* <DEDUP_REMOVED lines=45> */
.L_x_1831:
[----:B------:R-:W-:Y:S05]  /*2880*/  BSYNC B0 ;  /* 0x0000000000007941 */ /* 0x000fea0003800000 */
.L_x_1830:
        /* <DEDUP_REMOVED lines=45> */
.L_x_1833:
[----:B------:R-:W-:Y:S05]  /*2b60*/  BSYNC B0 ;  /* 0x0000000000007941 */ /* 0x000fea0003800000 */
.L_x_1832:
        /* <DEDUP_REMOVED lines=45> */
.L_x_1835:
[----:B------:R-:W-:Y:S05]  /*2e40*/  BSYNC B0 ;  /* 0x0000000000007941 */ /* 0x000fea0003800000 */
.L_x_1834:
        /* <DEDUP_REMOVED lines=45> */
.L_x_1837:
[----:B------:R-:W-:Y:S05]  /*3120*/  BSYNC B0 ;  /* 0x0000000000007941 */ /* 0x000fea0003800000 */
.L_x_1836:
        /* <DEDUP_REMOVED lines=18> */
.L_x_1840:
[----:B------:R-:W-:-:S13]  /*3250*/  ISETP.GE.AND P0, PT, R3, R2, PT ;  /* 0x000000020300720c */ /* 0x000fda0003f06270 */
[----:B------:R-:W-:Y:S05]  /*3260*/  @P0 BRA `(.L_x_1842) ;  /* 0x0000000000300947 */ /* 0x000fea0003800000 */
[----:B0-----:R-:W0:Y:S01]  /*3270*/  LDC.64 R4, c[0x0][0x218] ;  /* 0x00008600ff047b82 */ /* 0x001e220000000a00 */
[----:B------:R-:W-:Y:S02]  /*3280*/  IADD3 R13, R0, R3, RZ ;  /* 0x00000003000d7210 */ /* 0x000fe40007ffe0ff */
[----:B------:R-:W-:-:S03]  /*3290*/  IADD3 R3, R3, 0x80, RZ ;  /* 0x0000008003037810 */ /* 0x000fc60007ffe0ff */
[----:B0-----:R-:W-:-:S05]  /*32a0*/  IMAD.WIDE.U32 R4, R13, 0x2, R4 ;  /* 0x000000020d047825 */ /* 0x001fca00078e0004 */
[----:B------:R1:W-:Y:S02]  /*32b0*/  STG.E.U16 desc[UR4][R4.64], R7 ;  /* 0x0000000704007986 */ /* 0x0003e4000c101504 */
.L_x_1841:
[----:B------:R-:W-:-:S13]  /*32c0*/  ISETP.GE.AND P0, PT, R3, R2, PT ;  /* 0x000000020300720c */ /* 0x000fda0003f06270 */
[----:B------:R-:W-:Y:S05]  /*32d0*/  @P0 BRA `(.L_x_1843) ;  /* 0x0000000000340947 */ /* 0x000fea0003800000 */
[----:B01----:R-:W0:Y:S01]  /*32e0*/  LDC.64 R4, c[0x0][0x218] ;  /* 0x00008600ff047b82 */ /* 0x003e220000000a00 */
[----:B------:R-:W-:Y:S02]  /*32f0*/  IADD3 R7, R0, R3, RZ ;  /* 0x0000000300077210 */ /* 0x000fe40007ffe0ff */
[----:B------:R-:W-:-:S03]  /*3300*/  IADD3 R3, R3, 0x80, RZ ;  /* 0x0000008003037810 */ /* 0x000fc60007ffe0ff */
[----:B0-----:R-:W-:-:S05]  /*3310*/  IMAD.WIDE.U32 R4, R7, 0x2, R4 ;  /* 0x0000000207047825 */ /* 0x001fca00078e0004 */
[----:B------:R1:W-:Y:S02]  /*3320*/  STG.E.U16 desc[UR4][R4.64], R8 ;  /* 0x0000000804007986 */ /* 0x0003e4000c101504 */
.L_x_1842:
        /* <DEDUP_REMOVED lines=8> */
.L_x_1843:
[----:B------:R-:W-:Y:S05]  /*33b0*/  BSYNC B1 ;  /* 0x0000000000017941 */ /* 0x000fea0003800000 */
.L_x_1839:
[----:B------:R-:W-:-:S13]  /*33c0*/  ISETP.GE.AND P0, PT, R3, R2, PT ;  /* 0x000000020300720c */ /* 0x000fda0003f06270 */
[----:B012---:R-:W0:Y:S01]  /*33d0*/  @!P0 LDC.64 R4, c[0x0][0x218] ;  /* 0x00008600ff048b82 */ /* 0x007e220000000a00 */
[----:B------:R-:W-:Y:S02]  /*33e0*/  @!P0 IADD3 R7, R0, R3, RZ ;  /* 0x0000000300078210 */ /* 0x000fe40007ffe0ff */
[----:B------:R-:W-:-:S03]  /*33f0*/  @!P0 IADD3 R3, R3, 0x80, RZ ;  /* 0x0000008003038810 */ /* 0x000fc60007ffe0ff */
[----:B0-----:R-:W-:-:S05]  /*3400*/  @!P0 IMAD.WIDE.U32 R4, R7, 0x2, R4 ;  /* 0x0000000207048825 */ /* 0x001fca00078e0004 */
[----:B------:R2:W-:Y:S02]  /*3410*/  @!P0 STG.E.U16 desc[UR4][R4.64], R10 ;  /* 0x0000000a04008986 */ /* 0x0005e4000c101504 */
.L_x_1844:
[----:B------:R-:W-:Y:S05]  /*3420*/  BSYNC B0 ;  /* 0x0000000000007941 */ /* 0x000fea0003800000 */
.L_x_1838:
        /* <DEDUP_REMOVED lines=8> */
.L_x_1845:
        /* <DEDUP_REMOVED lines=13> */
.L_x_12836:


//--------------------- .text._ZN2at6native18elementwise_kernelILi128ELi4EZNS0_15gpu_kernel_implIZZZNS0_26GeluBackwardCUDAKernelImplERNS_18TensorIteratorBaseENS0_8GeluTypeEENKUlvE0_clEvENKUlvE0_clEvEUlffE_EEvS4_RKT_EUliE_EEviT1_ --------------------------
	.section	.text._ZN2at6native18elementwise_kernelILi128ELi4EZNS0_15gpu_kernel_implIZZZNS0_26GeluBackwardCUDAKernelImplERNS_18TensorIteratorBaseENS0_8GeluTypeEENKUlvE0_clEvENKUlvE0_clEvEUlffE_EEvS4_RKT_EUliE_EEviT1_,"ax",@progbits
	.align	128
        .global         _ZN2at6native18elementwise_kernelILi128ELi4EZNS0_15gpu_kernel_implIZZZNS0_26GeluBackwardCUDAKernelImplERNS_18TensorIteratorBaseENS0_8GeluTypeEENKUlvE0_clEvENKUlvE0_clEvEUlffE_EEvS4_RKT_EUliE_EEviT1_
        .type           _ZN2at6native18elementwise_kernelILi128ELi4EZNS0_15gpu_kernel_implIZZZNS0_26GeluBackwardCUDAKernelImplERNS_18TensorIteratorBaseENS0_8GeluTypeEENKUlvE0_clEvENKUlvE0_clEvEUlffE_EEvS4_RKT_EUliE_EEviT1_,@function
        .size           _ZN2at6native18elementwise_kernelILi128ELi4EZNS0_15gpu_kernel_implIZZZNS0_26GeluBackwardCUDAKernelImplERNS_18TensorIteratorBaseENS0_8GeluTypeEENKUlvE0_clEvENKUlvE0_clEvEUlffE_EEvS4_RKT_EUliE_EEviT1_,(.L_x_12837 - _ZN2at6native18elementwise_kernelILi128ELi4EZNS0_15gpu_kernel_implIZZZNS0_26GeluBackwardCUDAKernelImplERNS_18TensorIteratorBaseENS0_8GeluTypeEENKUlvE0_clEvENKUlvE0_clEvEUlffE_EEvS4_RKT_EUliE_EEviT1_)
        .other          _ZN2at6native18elementwise_kernelILi128ELi4EZNS0_15gpu_kernel_implIZZZNS0_26GeluBackwardCUDAKernelImplERNS_18TensorIteratorBaseENS0_8GeluTypeEENKUlvE0_clEvENKUlvE0_clEvEUlffE_EEvS4_RKT_EUliE_EEviT1_,@"STO_CUDA_ENTRY STV_DEFAULT"
_ZN2at6native18elementwise_kernelILi128ELi4EZNS0_15gpu_kernel_implIZZZNS0_26GeluBackwardCUDAKernelImplERNS_18TensorIteratorBaseENS0_8GeluTypeEENKUlvE0_clEvENKUlvE0_clEvEUlffE_EEvS4_RKT_EUliE_EEviT1_:
.text._ZN2at6native18elementwise_kernelILi128ELi4EZNS0_15gpu_kernel_implIZZZNS0_26GeluBackwardCUDAKernelImplERNS_18TensorIteratorBaseENS0_8GeluTypeEENKUlvE0_clEvENKUlvE0_clEvEUlffE_EEvS4_RKT_EUliE_EEviT1_:
        /* <DEDUP_REMOVED lines=367> */
.L_x_1848:
[----:B------:R-:W0:Y:S01]  /*16f0*/  LDC.U8 R5, c[0x0][0x492] ;  /* 0x00012480ff057b82 */ /* 0x000e220000000000 */
[----:B------:R-:W-:Y:S01]  /*1700*/  ULDC.64 UR4, c[0x0][0x478] ;  /* 0x00011e0000047ab9 */ /* 0x000fe20000000a00 */
[----:B------:R-:W-:Y:S01]  /*1710*/  ULDC.64 UR6, c[0x0][0x480] ;  /* 0x0001200000067ab9 */ /* 0x000fe20000000a00 */
[----:B------:R-:W-:Y:S01]  /*1720*/  IADD3 R16, P1, R16, UR4, RZ ;  /* 0x0000000410107c10 */ /* 0x000fe2000ff3e0ff */
[----:B------:R-:W-:Y:S01]  /*1730*/  BSSY B6, `(.L_x_1849) ;  /* 0x00000e0000067945 */ /* 0x000fe20003800000 */
        /* <DEDUP_REMOVED lines=15> */
[----:B--2---:R0:W1:Y:S01]  /*1830*/  I2F.S16 R19, R2 ;  /* 0x0000000200137306 */ /* 0x0040620000101400 */
[----:B------:R-:W-:Y:S05]  /*1840*/  BRA `(.L_x_1855) ;  /* 0x0000000c00387947 */ /* 0x000fea0003800000 */
.L_x_1853:
[----:B------:R-:W2:Y:S02]  /*1850*/  LDG.E.U8 R2, desc[UR36][R2.64] ;  /* 0x0000002402027981 */ /* 0x000ea4000c1e1100 */
[----:B--2---:R-:W-:Y:S01]  /*1860*/  I2FP.F32.U32 R19, R2 ;  /* 0x0000000200137245 */ /* 0x004fe20000201000 */
[----:B------:R-:W-:Y:S06]  /*1870*/  BRA `(.L_x_1855) ;  /* 0x0000000c002c7947 */ /* 0x000fec0003800000 */
.L_x_1852:
[----:B------:R-:W-:-:S13]  /*1880*/  ISETP.NE.AND P0, PT, R4, 0x2, PT ;  /* 0x000000020400780c */ /* 0x000fda0003f05270 */
[----:B------:R-:W-:Y:S05]  /*1890*/  @!P0 BRA `(.L_x_1856) ;  /* 0x0000000000288947 */ /* 0x000fea0003800000 */
[----:B------:R-:W-:-:S13]  /*18a0*/  ISETP.NE.AND P0, PT, R4, 0x3, PT ;  /* 0x000000030400780c */ /* 0x000fda0003f05270 */
[----:B------:R-:W-:Y:S05]  /*18b0*/  @!P0 BRA `(.L_x_1857) ;  /* 0x0000000000148947 */ /* 0x000fea0003800000 */
[----:B------:R-:W-:-:S13]  /*18c0*/  ISETP.NE.AND P0, PT, R4, 0x4, PT ;  /* 0x000000040400780c */ /* 0x000fda0003f05270 */
[----:B------:R-:W-:Y:S05]  /*18d0*/  @P0 BRA `(.L_x_1854) ;  /* 0x0000000800b80947 */ /* 0x000fea0003800000 */
[----:B------:R-:W2:Y:S02]  /*18e0*/  LDG.E.64 R2, desc[UR36][R2.64] ;  /* 0x0000002402027981 */ /* 0x000ea4000c1e1b00 */
[----:B--2---:R4:W0:Y:S01]  /*18f0*/  I2F.S64 R19, R2 ;  /* 0x0000000200137312 */ /* 0x0048220000301400 */
[----:B------:R-:W-:Y:S05]  /*1900*/  BRA `(.L_x_1855) ;  /* 0x0000000c00087947 */ /* 0x000fea0003800000 */
.L_x_1857:
[----:B------:R-:W2:Y:S02]  /*1910*/  LDG.E R2, desc[UR36][R2.64] ;  /* 0x0000002402027981 */ /* 0x000ea4000c1e1900 */
[----:B--2---:R-:W-:Y:S01]  /*1920*/  I2FP.F32.S32 R19, R2 ;  /* 0x0000000200137245 */ /* 0x004fe20000201400 */
[----:B------:R-:W-:Y:S06]  /*1930*/  BRA `(.L_x_1855) ;  /* 0x0000000800fc7947 */ /* 0x000fec0003800000 */
.L_x_1856:
[----:B------:R-:W2:Y:S02]  /*1940*/  LDG.E.U16 R2, desc[UR36][R2.64] ;  /* 0x0000002402027981 */ /* 0x000ea4000c1e1500 */
[----:B--2---:R0:W1:Y:S01]  /*1950*/  I2F.S16 R19, R2 ;  /* 0x0000000200137306 */ /* 0x0040620000101400 */
[----:B------:R-:W-:Y:S05]  /*1960*/  BRA `(.L_x_1855) ;  /* 0x0000000800f07947 */ /* 0x000fea0003800000 */
.L_x_1851:
[----:B------:R-:W-:-:S13]  /*1970*/  ISETP.GT.AND P0, PT, R4, 0x6, PT ;  /* 0x000000060400780c */ /* 0x000fda0003f04270 */
[----:B------:R-:W-:Y:S05]  /*1980*/  @P0 BRA `(.L_x_1858) ;  /* 0x0000000000240947 */ /* 0x000fea0003800000 */
[----:B------:R-:W-:-:S13]  /*1990*/  ISETP.NE.AND P0, PT, R4, 0x5, PT ;  /* 0x000000050400780c */ /* 0x000fda0003f05270 */
[----:B------:R-:W-:Y:S05]  /*19a0*/  @!P0 BRA `(.L_x_1859) ;  /* 0x0000000000108947 */ /* 0x000fea0003800000 */
[----:B------:R-:W-:-:S13]  /*19b0*/  ISETP.NE.AND P0, PT, R4, 0x6, PT ;  /* 0x000000060400780c */ /* 0x000fda0003f05270 */
[----:B------:R-:W-:Y:S05]  /*19c0*/  @P0 BRA `(.L_x_1854) ;  /* 0x00000008007c0947 */ /* 0x000fea0003800000 */
[----:B------:R2:W5:Y:S01]  /*19d0*/  LDG.E R19, desc[UR36][R2.64] ;  /* 0x0000002402137981 */ /* 0x000562000c1e1900 */
[----:B------:R-:W-:Y:S05]  /*19e0*/  BRA `(.L_x_1855) ;  /* 0x0000000800d07947 */ /* 0x000fea0003800000 */
.L_x_1859:
[----:B------:R-:W2:Y:S02]  /*19f0*/  LDG.E.U16 R2, desc[UR36][R2.64] ;  /* 0x0000002402027981 */ /* 0x000ea4000c1e1500 */
[----:B--2---:R-:W-:Y:S01]  /*1a00*/  HADD2.F32 R19, -RZ, R2.H0_H0 ;  /* 0x20000002ff137230 */ /* 0x004fe20000004100 */
[----:B------:R-:W-:Y:S06]  /*1a10*/  BRA `(.L_x_1855) ;  /* 0x0000000800c47947 */ /* 0x000fec0003800000 */
.L_x_1858:
[----:B------:R-:W-:-:S13]  /*1a20*/  ISETP.NE.AND P0, PT, R4, 0x7, PT ;  /* 0x000000070400780c */ /* 0x000fda0003f05270 */
[----:B------:R-:W-:Y:S05]  /*1a30*/  @!P0 BRA `(.L_x_1860) ;  /* 0x0000000000248947 */ /* 0x000fea0003800000 */
[----:B------:R-:W-:-:S13]  /*1a40*/  ISETP.NE.AND P0, PT, R4, 0x8, PT ;  /* 0x000000080400780c */ /* 0x000fda0003f05270 */
[----:B------:R-:W-:Y:S05]  /*1a50*/  @!P0 BRA `(.L_x_1861) ;  /* 0x0000000000108947 */ /* 0x000fea0003800000 */
[----:B------:R-:W-:-:S13]  /*1a60*/  ISETP.NE.AND P0, PT, R4, 0x9, PT ;  /* 0x000000090400780c */ /* 0x000fda0003f05270 */
[----:B------:R-:W-:Y:S05]  /*1a70*/  @P0 BRA `(.L_x_1854) ;  /* 0x0000000800500947 */ /* 0x000fea0003800000 */
[----:B------:R3:W5:Y:S01]  /*1a80*/  LDG.E R19, desc[UR36][R2.64] ;  /* 0x0000002402137981 */ /* 0x000762000c1e1900 */
[----:B------:R-:W-:Y:S05]  /*1a90*/  BRA `(.L_x_1855) ;  /* 0x0000000800a47947 */ /* 0x000fea0003800000 */
.L_x_1861:
[----:B------:R-:W2:Y:S02]  /*1aa0*/  LDG.E.U16 R2, desc[UR36][R2.64] ;  /* 0x0000002402027981 */ /* 0x000ea4000c1e1500 */
[----:B--2---:R-:W-:Y:S01]  /*1ab0*/  HADD2.F32 R19, -RZ, R2.H0_H0 ;  /* 0x20000002ff137230 */ /* 0x004fe20000004100 */
[----:B------:R-:W-:Y:S06]  /*1ac0*/  BRA `(.L_x_1855) ;  /* 0x0000000800987947 */ /* 0x000fec0003800000 */
.L_x_1860:
[----:B------:R-:W2:Y:S01]  /*1ad0*/  LDG.E.64 R2, desc[UR36][R2.64] ;  /* 0x0000002402027981 */ /* 0x000ea2000c1e1b00 */
[----:B------:R-:W-:Y:S01]  /*1ae0*/  UMOV UR4, 0xf0000000 ;  /* 0xf000000000047882 */ /* 0x000fe20000000000 */
[----:B------:R-:W-:Y:S01]  /*1af0*/  UMOV UR5, 0x380fffff ;  /* 0x380fffff00057882 */ /* 0x000fe20000000000 */
[----:B--2---:R-:W0:Y:S01]  /*1b00*/  F2F.F32.F64 R19, R2 ;  /* 0x0000000200137310 */ /* 0x004e220000301000 */
[----:B------:R-:W-:-:S14]  /*1b10*/  DSETP.GEU.AND P0, PT, |R2|, UR4, PT ;  /* 0x0000000402007e2a */ /* 0x000fdc000bf0e200 */
[----:B0-----:R-:W-:Y:S01]  /*1b20*/  @!P0 FMUL R19, R19, 1.175494350822287508e-38 ;  /* 0x0080000013138820 */ /* 0x001fe20000400000 */
[----:B------:R-:W-:Y:S06]  /*1b30*/  BRA `(.L_x_1855) ;  /* 0x00000008007c7947 */ /* 0x000fec0003800000 */
.L_x_1850:
        /* <DEDUP_REMOVED lines=10> */
[----:B------:R-:W-:Y:S01]  /*1be0*/  FSEL R19, RZ, 1, !P0 ;  /* 0x3f800000ff137808 */ /* 0x000fe20004000000 */
[----:B------:R-:W-:Y:S08]  /*1bf0*/  BRA `(.L_x_1855) ;  /* 0x00000008004c7947 */ /* 0x000ff00003800000 */
.L_x_1864:
[----:B------:R-:W2:Y:S01]  /*1c00*/  LDG.E.64 R2, desc[UR36][R2.64] ;  /* 0x0000002402027981 */ /* 0x000ea2000c1e1b00 */
[----:B------:R-:W-:Y:S01]  /*1c10*/  UMOV UR4, 0xf0000000 ;  /* 0xf000000000047882 */ /* 0x000fe20000000000 */
[----:B------:R-:W-:Y:S01]  /*1c20*/  UMOV UR5, 0x380fffff ;  /* 0x380fffff00057882 */ /* 0x000fe20000000000 */
[----:B--2---:R-:W0:Y:S01]  /*1c30*/  F2F.F32.F64 R19, R2 ;  /* 0x0000000200137310 */ /* 0x004e220000301000 */
[----:B------:R-:W-:-:S14]  /*1c40*/  DSETP.GEU.AND P0, PT, |R2|, UR4, PT ;  /* 0x0000000402007e2a */ /* 0x000fdc000bf0e200 */
[----:B0-----:R-:W-:Y:S01]  /*1c50*/  @!P0 FMUL R19, R19, 1.175494350822287508e-38 ;  /* 0x0080000013138820 */ /* 0x001fe20000400000 */
[----:B------:R-:W-:Y:S06]  /*1c60*/  BRA `(.L_x_1855) ;  /* 0x0000000800307947 */ /* 0x000fec0003800000 */
.L_x_1863:
        /* <DEDUP_REMOVED lines=11> */
[----:B------:R-:W-:-:S05]  /*1d20*/  VIADD R2, R0, 0xffffffff ;  /* 0xffffffff00027836 */ /* 0x000fca0000000000 */
[----:B------:R-:W-:Y:S02]  /*1d30*/  SHF.R.S32.HI R2, RZ, 0x1f, R2 ;  /* 0x0000001fff027819 */ /* 0x000fe40000011402 */
[----:B0-----:R-:W-:-:S04]  /*1d40*/  IADD3 R4, -R4, 0x1f, RZ ;  /* 0x0000001f04047810 */ /* 0x001fc80007ffe1ff */
[C---:B------:R-:W-:Y:S01]  /*1d50*/  ISETP.GT.U32.AND P0, PT, R4.reuse, 0x4, PT ;  /* 0x000000040400780c */ /* 0x040fe20003f04070 */
[----:B------:R-:W-:-:S05]  /*1d60*/  VIADD R4, R4, 0xfffffffc ;  /* 0xfffffffc04047836 */ /* 0x000fca0000000000 */
[----:B------:R-:W-:Y:S01]  /*1d70*/  SEL R5, R4, RZ, P0 ;  /* 0x000000ff04057207 */ /* 0x000fe20000000000 */
[----:B------:R-:W-:-:S04]  /*1d80*/  VIADD R4, R0, 0x1000000 ;  /* 0x0100000000047836 */ /* 0x000fc80000000000 */
[----:B------:R-:W-:Y:S01]  /*1d90*/  IMAD R6, R5, R6, 0x3c000000 ;  /* 0x3c00000005067424 */ /* 0x000fe200078e0206 */
[----:B------:R-:W-:Y:S02]  /*1da0*/  SHF.L.U32 R5, R0, R5, RZ ;  /* 0x0000000500057219 */ /* 0x000fe400000006ff */
[----:B------:R-:W-:Y:S02]  /*1db0*/  SHF.R.S32.HI R4, RZ, 0x8, R4 ;  /* 0x00000008ff047819 */ /* 0x000fe40000011404 */
[----:B------:R-:W-:-:S04]  /*1dc0*/  LEA.HI R5, R5, R6, RZ, 0x1c ;  /* 0x0000000605057211 */ /* 0x000fc800078fe0ff */
[----:B------:R-:W-:-:S04]  /*1dd0*/  LOP3.LUT R5, R5, 0x7f800000, R4, 0xf8, !PT ;  /* 0x7f80000005057812 */ /* 0x000fc800078ef804 */
[----:B------:R-:W-:-:S04]  /*1de0*/  LOP3.LUT R2, R5, R2, RZ, 0x30, !PT ;  /* 0x0000000205027212 */ /* 0x000fc800078e30ff */
[----:B------:R-:W-:Y:S01]  /*1df0*/  LOP3.LUT R19, R2, 0x80000000, R19, 0xf8, !PT ;  /* 0x8000000002137812 */ /* 0x000fe200078ef813 */
[----:B------:R-:W-:Y:S06]  /*1e00*/  BRA `(.L_x_1855) ;  /* 0x0000000400c87947 */ /* 0x000fec0003800000 */
.L_x_1866:
        /* <DEDUP_REMOVED lines=11> */
[----:B------:R-:W-:Y:S01]  /*1ec0*/  LOP3.LUT R19, R19, 0x80000000, R0, 0xf8, !PT ;  /* 0x8000000013137812 */ /* 0x000fe200078ef800 */
[----:B------:R-:W-:Y:S06]  /*1ed0*/  BRA `(.L_x_1855) ;  /* 0x0000000400947947 */ /* 0x000fec0003800000 */
.L_x_1865:
[----:B------:R-:W2:Y:S02]  /*1ee0*/  LDG.E.U16 R2, desc[UR36][R2.64] ;  /* 0x0000002402027981 */ /* 0x000ea4000c1e1500 */
[----:B--2---:R-:W-:Y:S01]  /*1ef0*/  IMAD.U32 R19, R2, 0x10000, RZ ;  /* 0x0001000002137824 */ /* 0x004fe200078e00ff */
[----:B------:R-:W-:Y:S06]  /*1f00*/  BRA `(.L_x_1855) ;  /* 0x0000000400887947 */ /* 0x000fec0003800000 */
.L_x_1862:
        /* <DEDUP_REMOVED lines=9> */
[----:B--2---:R-:W-:Y:S01]  /*1fa0*/  I2FP.F32.U32 R19, R2 ;  /* 0x0000000200137245 */ /* 0x004fe20000201000 */
[----:B------:R-:W-:Y:S06]  /*1fb0*/  BRA `(.L_x_1855) ;  /* 0x00000004005c7947 */ /* 0x000fec0003800000 */
.L_x_1869:
[----:B------:R-:W2:Y:S01]  /*1fc0*/  LDG.E.U8 R2, desc[UR36][R2.64] ;  /* 0x0000002402027981 */ /* 0x000ea2000c1e1100 */
        /* <DEDUP_REMOVED lines=19> */
.L_x_1871:
[----:B------:R-:W-:Y:S05]  /*2100*/  BSYNC B0 ;  /* 0x0000000000007941 */ /* 0x000fea0003800000 */
.L_x_1870:
[----:B------:R-:W-:Y:S01]  /*2110*/  IMAD.SHL.U32 R2, R2, 0x100000, RZ ;  /* 0x0010000002027824 */ /* 0x000fe200078e00ff */
[----:B------:R-:W-:-:S04]  /*2120*/  LEA R0, R0, 0x3b800000, 0x17 ;  /* 0x3b80000000007811 */ /* 0x000fc800078eb8ff */
[----:B------:R-:W-:Y:S01]  /*2130*/  LOP3.LUT R19, R0, R2, R19, 0xfe, !PT ;  /* 0x0000000200137212 */ /* 0x000fe200078efe13 */
[----:B------:R-:W-:Y:S06]  /*2140*/  BRA `(.L_x_1855) ;  /* 0x0000000000f87947 */ /* 0x000fec0003800000 */
.L_x_1868:
        /* <DEDUP_REMOVED lines=20> */
.L_x_1873:
[----:B------:R-:W-:Y:S05]  /*2290*/  BSYNC B0 ;  /* 0x0000000000007941 */ /* 0x000fea0003800000 */
.L_x_1872:
[----:B------:R-:W-:Y:S01]  /*22a0*/  IMAD.SHL.U32 R2, R2, 0x200000, RZ ;  /* 0x0020000002027824 */ /* 0x000fe200078e00ff */
[----:B------:R-:W-:-:S04]  /*22b0*/  LEA R0, R0, 0x37800000, 0x17 ;  /* 0x3780000000007811 */ /* 0x000fc800078eb8ff */
[----:B------:R-:W-:Y:S01]  /*22c0*/  LOP3.LUT R19, R0, R2, R19, 0xfe, !PT ;  /* 0x0000000200137212 */ /* 0x000fe200078efe13 */
[----:B------:R-:W-:Y:S06]  /*22d0*/  BRA `(.L_x_1855) ;  /* 0x0000000000947947 */ /* 0x000fec0003800000 */
.L_x_1867:
[----:B------:R-:W-:-:S13]  /*22e0*/  ISETP.NE.AND P0, PT, R4, 0x1c, PT ;  /* 0x0000001c0400780c */ /* 0x000fda0003f05270 */
[----:B------:R-:W-:Y:S05]  /*22f0*/  @!P0 BRA `(.L_x_1874) ;  /* 0x0000000000848947 */ /* 0x000fea0003800000 */
[----:B------:R-:W-:-:S13]  /*2300*/  ISETP.NE.AND P0, PT, R4, 0x1d, PT ;  /* 0x0000001d0400780c */ /* 0x000fda0003f05270 */
[----:B------:R-:W-:Y:S05]  /*2310*/  @!P0 BRA `(.L_x_1875) ;  /* 0x0000000000708947 */ /* 0x000fea0003800000 */
[----:B------:R-:W-:-:S13]  /*2320*/  ISETP.NE.AND P0, PT, R4, 0x2c, PT ;  /* 0x0000002c0400780c */ /* 0x000fda0003f05270 */
[----:B------:R-:W-:Y:S05]  /*2330*/  @P0 BRA `(.L_x_1854) ;  /* 0x0000000000200947 */ /* 0x000fea0003800000 */
[----:B------:R-:W2:Y:S01]  /*2340*/  LDG.E.U8 R2, desc[UR36][R2.64] ;  /* 0x0000002402027981 */ /* 0x000ea2000c1e1100 */
[----:B------:R-:W-:Y:S01]  /*2350*/  IMAD.MOV.U32 R19, RZ, RZ, 0x400000 ;  /* 0x00400000ff137424 */ /* 0x000fe200078e00ff */
[----:B--2---:R-:W-:-:S13]  /*2360*/  ISETP.NE.AND P0, PT, R2, RZ, PT ;  /* 0x000000ff0200720c */ /* 0x004fda0003f05270 */
[----:B------:R-:W-:Y:S05]  /*2370*/  @!P0 BRA `(.L_x_1855) ;  /* 0x00000000006c8947 */ /* 0x000fea0003800000 */
[----:B------:R-:W-:-:S13]  /*2380*/  ISETP.NE.AND P0, PT, R2, 0xff, PT ;  /* 0x000000ff0200780c */ /* 0x000fda0003f05270 */
[----:B------:R-:W-:Y:S02]  /*2390*/  @!P0 IMAD.MOV.U32 R19, RZ, RZ, 0x7f800001 ;  /* 0x7f800001ff138424 */ /* 0x000fe400078e00ff */
[----:B------:R-:W-:Y:S01]  /*23a0*/  @P0 IMAD.SHL.U32 R19, R2, 0x800000, RZ ;  /* 0x0080000002130824 */ /* 0x000fe200078e00ff */
[----:B------:R-:W-:Y:S06]  /*23b0*/  BRA `(.L_x_1855) ;  /* 0x00000000005c7947 */ /* 0x000fec0003800000 */
.L_x_1854:
        /* <DEDUP_REMOVED lines=16> */
.L_x_1876:
[----:B------:R-:W-:Y:S01]  /*24c0*/  IMAD.MOV.U32 R19, RZ, RZ, RZ ;  /* 0x000000ffff137224 */ /* 0x000fe200078e00ff */
[----:B------:R-:W-:Y:S06]  /*24d0*/  BRA `(.L_x_1855) ;  /* 0x0000000000147947 */ /* 0x000fec0003800000 */
.L_x_1875:
[----:B------:R-:W2:Y:S02]  /*24e0*/  LDG.E.64 R2, desc[UR36][R2.64] ;  /* 0x0000002402027981 */ /* 0x000ea4000c1e1b00 */
[----:B--2---:R0:W1:Y:S01]  /*24f0*/  I2F.U64 R19, R2 ;  /* 0x0000000200137312 */ /* 0x0040620000301000 */
[----:B------:R-:W-:Y:S05]  /*2500*/  BRA `(.L_x_1855) ;  /* 0x0000000000087947 */ /* 0x000fea0003800000 */
.L_x_1874:
[----:B------:R-:W2:Y:S02]  /*2510*/  LDG.E R2, desc[UR36][R2.64] ;  /* 0x0000002402027981 */ /* 0x000ea4000c1e1900 */
[----:B--2---:R-:W-:-:S07]  /*2520*/  I2FP.F32.U32 R19, R2 ;  /* 0x0000000200137245 */ /* 0x004fce0000201000 */
.L_x_1855:
[----:B------:R-:W-:Y:S05]  /*2530*/  BSYNC B6 ;  /* 0x0000000000067941 */ /* 0x000fea0003800000 */
.L_x_1849:
[----:B------:R-:W1:Y:S01]  /*2540*/  LDC.U8 R4, c[0x0][0x493] ;  /* 0x000124c0ff047b82 */ /* 0x000e620000000000 */
[----:B------:R-:W-:Y:S01]  /*2550*/  ULDC.64 UR4, c[0x0][0x488] ;  /* 0x0001220000047ab9 */ /* 0x000fe20000000a00 */
[----:B------:R-:W-:Y:S01]  /*2560*/  BSSY B6, `(.L_x_1877) ;  /* 0x00000df000067945 */ /* 0x000fe20003800000 */
[----:B0-234-:R-:W-:-:S05]  /*2570*/  IADD3 R2, P1, R22, UR4, RZ ;  /* 0x0000000416027c10 */ /* 0x01dfca000ff3e0ff */
        /* <DEDUP_REMOVED lines=13> */
[----:B--2---:R-:W0:Y:S01]  /*2650*/  I2F.S16 R0, R0 ;  /* 0x0000000000007306 */ /* 0x004e220000101400 */
[----:B------:R-:W-:Y:S05]  /*2660*/  BRA `(.L_x_1883) ;  /* 0x0000000c00387947 */ /* 0x000fea0003800000 */
.L_x_1881:
[----:B------:R-:W2:Y:S02]  /*2670*/  LDG.E.U8 R0, desc[UR36][R2.64] ;  /* 0x0000002402007981 */ /* 0x000ea4000c1e1100 */
[----:B--2---:R-:W-:Y:S01]  /*2680*/  I2FP.F32.U32 R0, R0 ;  /* 0x0000000000007245 */ /* 0x004fe20000201000 */
[----:B------:R-:W-:Y:S06]  /*2690*/  BRA `(.L_x_1883) ;  /* 0x0000000c002c7947 */ /* 0x000fec0003800000 */
.L_x_1880:
[----:B------:R-:W-:-:S13]  /*26a0*/  ISETP.NE.AND P0, PT, R0, 0x2, PT ;  /* 0x000000020000780c */ /* 0x000fda0003f05270 */
[----:B------:R-:W-:Y:S05]  /*26b0*/  @!P0 BRA `(.L_x_1884) ;  /* 0x0000000000288947 */ /* 0x000fea0003800000 */
[----:B------:R-:W-:-:S13]  /*26c0*/  ISETP.NE.AND P0, PT, R0, 0x3, PT ;  /* 0x000000030000780c */ /* 0x000fda0003f05270 */
[----:B------:R-:W-:Y:S05]  /*26d0*/  @!P0 BRA `(.L_x_1885) ;  /* 0x0000000000148947 */ /* 0x000fea0003800000 */
[----:B------:R-:W-:-:S13]  /*26e0*/  ISETP.NE.AND P0, PT, R0, 0x4, PT ;  /* 0x000000040000780c */ /* 0x000fda0003f05270 */
[----:B------:R-:W-:Y:S05]  /*26f0*/  @P0 BRA `(.L_x_1882) ;  /* 0x0000000800b80947 */ /* 0x000fea0003800000 */
[----:B------:R-:W2:Y:S02]  /*2700*/  LDG.E.64 R2, desc[UR36][R2.64] ;  /* 0x0000002402027981 */ /* 0x000ea4000c1e1b00 */
[----:B--2---:R0:W1:Y:S01]  /*2710*/  I2F.S64 R0, R2 ;  /* 0x0000000200007312 */ /* 0x0040620000301400 */
[----:B------:R-:W-:Y:S05]  /*2720*/  BRA `(.L_x_1883) ;  /* 0x0000000c00087947 */ /* 0x000fea0003800000 */
.L_x_1885:
[----:B------:R-:W2:Y:S02]  /*2730*/  LDG.E R0, desc[UR36][R2.64] ;  /* 0x0000002402007981 */ /* 0x000ea4000c1e1900 */
[----:B--2---:R-:W-:Y:S01]  /*2740*/  I2FP.F32.S32 R0, R0 ;  /* 0x0000000000007245 */ /* 0x004fe20000201400 */
[----:B------:R-:W-:Y:S06]  /*2750*/  BRA `(.L_x_1883) ;  /* 0x0000000800fc7947 */ /* 0x000fec0003800000 */
.L_x_1884:
[----:B------:R-:W2:Y:S02]  /*2760*/  LDG.E.U16 R0, desc[UR36][R2.64] ;  /* 0x0000002402007981 */ /* 0x000ea4000c1e1500 */
[----:B--2---:R-:W4:Y:S01]  /*2770*/  I2F.S16 R0, R0 ;  /* 0x0000000000007306 */ /* 0x004f220000101400 */
[----:B------:R-:W-:Y:S05]  /*2780*/  BRA `(.L_x_1883) ;  /* 0x0000000800f07947 */ /* 0x000fea0003800000 */
.L_x_1879:
        /* <DEDUP_REMOVED lines=8> */
.L_x_1887:
[----:B------:R-:W2:Y:S02]  /*2810*/  LDG.E.U16 R0, desc[UR36][R2.64] ;  /* 0x0000002402007981 */ /* 0x000ea4000c1e1500 */
[----:B--2---:R-:W-:Y:S01]  /*2820*/  HADD2.F32 R0, -RZ, R0.H0_H0 ;  /* 0x20000000ff007230 */ /* 0x004fe20000004100 */
[----:B------:R-:W-:Y:S06]  /*2830*/  BRA `(.L_x_1883) ;  /* 0x0000000800c47947 */ /* 0x000fec0003800000 */
.L_x_1886:
        /* <DEDUP_REMOVED lines=8> */
.L_x_1889:
[----:B------:R-:W2:Y:S02]  /*28c0*/  LDG.E.U16 R0, desc[UR36][R2.64] ;  /* 0x0000002402007981 */ /* 0x000ea4000c1e1500 */
[----:B--2---:R-:W-:Y:S01]  /*28d0*/  HADD2.F32 R0, -RZ, R0.H0_H0 ;  /* 0x20000000ff007230 */ /* 0x004fe20000004100 */
[----:B------:R-:W-:Y:S06]  /*28e0*/  BRA `(.L_x_1883) ;  /* 0x0000000800987947 */ /* 0x000fec0003800000 */
.L_x_1888:
[----:B------:R-:W2:Y:S01]  /*28f0*/  LDG.E.64 R2, desc[UR36][R2.64] ;  /* 0x0000002402027981 */ /* 0x000ea2000c1e1b00 */
[----:B------:R-:W-:Y:S01]  /*2900*/  UMOV UR4, 0xf0000000 ;  /* 0xf000000000047882 */ /* 0x000fe20000000000 */
[----:B------:R-:W-:Y:S01]  /*2910*/  UMOV UR5, 0x380fffff ;  /* 0x380fffff00057882 */ /* 0x000fe20000000000 */
[----:B--2---:R-:W0:Y:S01]  /*2920*/  F2F.F32.F64 R0, R2 ;  /* 0x0000000200007310 */ /* 0x004e220000301000 */
[----:B------:R-:W-:-:S14]  /*2930*/  DSETP.GEU.AND P0, PT, |R2|, UR4, PT ;  /* 0x0000000402007e2a */ /* 0x000fdc000bf0e200 */
[----:B0-----:R-:W-:Y:S01]  /*2940*/  @!P0 FMUL R0, R0, 1.175494350822287508e-38 ;  /* 0x0080000000008820 */ /* 0x001fe20000400000 */
[----:B------:R-:W-:Y:S06]  /*2950*/  BRA `(.L_x_1883) ;  /* 0x00000008007c7947 */ /* 0x000fec0003800000 */
.L_x_1878:
        /* <DEDUP_REMOVED lines=12> */
.L_x_1892:
[----:B------:R-:W2:Y:S01]  /*2a20*/  LDG.E.64 R2, desc[UR36][R2.64] ;  /* 0x0000002402027981 */ /* 0x000ea2000c1e1b00 */
[----:B------:R-:W-:Y:S01]  /*2a30*/  UMOV UR4, 0xf0000000 ;  /* 0xf000000000047882 */ /* 0x000fe20000000000 */
[----:B------:R-:W-:Y:S01]  /*2a40*/  UMOV UR5, 0x380fffff ;  /* 0x380fffff00057882 */ /* 0x000fe20000000000 */
[----:B--2---:R-:W0:Y:S01]  /*2a50*/  F2F.F32.F64 R0, R2 ;  /* 0x0000000200007310 */ /* 0x004e220000301000 */
[----:B------:R-:W-:-:S14]  /*2a60*/  DSETP.GEU.AND P0, PT, |R2|, UR4, PT ;  /* 0x0000000402007e2a */ /* 0x000fdc000bf0e200 */
[----:B0-----:R-:W-:Y:S01]  /*2a70*/  @!P0 FMUL R0, R0, 1.175494350822287508e-38 ;  /* 0x0080000000008820 */ /* 0x001fe20000400000 */
[----:B------:R-:W-:Y:S06]  /*2a80*/  BRA `(.L_x_1883) ;  /* 0x0000000800307947 */ /* 0x000fec0003800000 */
.L_x_1891:
        /* <DEDUP_REMOVED lines=24> */
[----:B------:R-:W-:Y:S01]  /*2c10*/  LOP3.LUT R0, R5, 0x80000000, R0, 0xf8, !PT ;  /* 0x8000000005007812 */ /* 0x000fe200078ef800 */
[----:B------:R-:W-:Y:S06]  /*2c20*/  BRA `(.L_x_1883) ;  /* 0x0000000400c87947 */ /* 0x000fec0003800000 */
.L_x_1894:
        /* <DEDUP_REMOVED lines=11> */
[----:B------:R-:W-:Y:S01]  /*2ce0*/  LOP3.LUT R0, R4, 0x80000000, R5, 0xf8, !PT ;  /* 0x8000000004007812 */ /* 0x000fe200078ef805 */
[----:B------:R-:W-:Y:S06]  /*2cf0*/  BRA `(.L_x_1883) ;  /* 0x0000000400947947 */ /* 0x000fec0003800000 */
.L_x_1893:
[----:B------:R-:W2:Y:S02]  /*2d00*/  LDG.E.U16 R0, desc[UR36][R2.64] ;  /* 0x0000002402007981 */ /* 0x000ea4000c1e1500 */
[----:B--2---:R-:W-:Y:S01]  /*2d10*/  IMAD.U32 R0, R0, 0x10000, RZ ;  /* 0x0001000000007824 */ /* 0x004fe200078e00ff */
[----:B------:R-:W-:Y:S06]  /*2d20*/  BRA `(.L_x_1883) ;  /* 0x0000000400887947 */ /* 0x000fec0003800000 */
.L_x_1890:
        /* <DEDUP_REMOVED lines=11> */
.L_x_1897:
        /* <DEDUP_REMOVED lines=20> */
.L_x_1899:
[----:B------:R-:W-:Y:S05]  /*2f20*/  BSYNC B0 ;  /* 0x0000000000007941 */ /* 0x000fea0003800000 */
.L_x_1898:
[----:B------:R-:W-:Y:S01]  /*2f30*/  LEA R3, R0, 0x3b800000, 0x17 ;  /* 0x3b80000000037811 */ /* 0x000fe200078eb8ff */
[----:B------:R-:W-:-:S05]  /*2f40*/  IMAD.SHL.U32 R0, R2, 0x100000, RZ ;  /* 0x0010000002007824 */ /* 0x000fca00078e00ff */
[----:B------:R-:W-:Y:S01]  /*2f50*/  LOP3.LUT R0, R3, R0, R4, 0xfe, !PT ;  /* 0x0000000003007212 */ /* 0x000fe200078efe04 */
[----:B------:R-:W-:Y:S06]  /*2f60*/  BRA `(.L_x_1883) ;  /* 0x0000000000f87947 */ /* 0x000fec0003800000 */
.L_x_1896:
        /* <DEDUP_REMOVED lines=20> */
.L_x_1901:
[----:B------:R-:W-:Y:S05]  /*30b0*/  BSYNC B0 ;  /* 0x0000000000007941 */ /* 0x000fea0003800000 */
.L_x_1900:
[----:B------:R-:W-:Y:S01]  /*30c0*/  LEA R3, R0, 0x37800000, 0x17 ;  /* 0x3780000000037811 */ /* 0x000fe200078eb8ff */
[----:B------:R-:W-:-:S05]  /*30d0*/  IMAD.SHL.U32 R0, R2, 0x200000, RZ ;  /* 0x0020000002007824 */ /* 0x000fca00078e00ff */
[----:B------:R-:W-:Y:S01]  /*30e0*/  LOP3.LUT R0, R3, R0, R4, 0xfe, !PT ;  /* 0x0000000003007212 */ /* 0x000fe200078efe04 */
[----:B------:R-:W-:Y:S06]  /*30f0*/  BRA `(.L_x_1883) ;  /* 0x0000000000947947 */ /* 0x000fec0003800000 */
.L_x_1895:
        /* <DEDUP_REMOVED lines=14> */
.L_x_1882:
        /* <DEDUP_REMOVED lines=16> */
.L_x_1904:
[----:B------:R-:W-:Y:S01]  /*32e0*/  IMAD.MOV.U32 R0, RZ, RZ, RZ ;  /* 0x000000ffff007224 */ /* 0x000fe200078e00ff */
[----:B------:R-:W-:Y:S06]  /*32f0*/  BRA `(.L_x_1883) ;  /* 0x0000000000147947 */ /* 0x000fec0003800000 */
.L_x_1903:
[----:B------:R-:W2:Y:S02]  /*3300*/  LDG.E.64 R2, desc[UR36][R2.64] ;  /* 0x0000002402027981 */ /* 0x000ea4000c1e1b00 */
[----:B--2---:R0:W1:Y:S01]  /*3310*/  I2F.U64 R0, R2 ;  /* 0x0000000200007312 */ /* 0x0040620000301000 */
[----:B------:R-:W-:Y:S05]  /*3320*/  BRA `(.L_x_1883) ;  /* 0x0000000000087947 */ /* 0x000fea0003800000 */
.L_x_1902:
[----:B------:R-:W2:Y:S02]  /*3330*/  LDG.E R0, desc[UR36][R2.64] ;  /* 0x0000002402007981 */ /* 0x000ea4000c1e1900 */
[----:B--2---:R-:W-:-:S07]  /*3340*/  I2FP.F32.U32 R0, R0 ;  /* 0x0000000000007245 */ /* 0x004fce0000201000 */
.L_x_1883:
[----:B------:R-:W-:Y:S05]  /*3350*/  BSYNC B6 ;  /* 0x0000000000067941 */ /* 0x000fea0003800000 */
.L_x_1877:
[----:B012345:R-:W-:Y:S01]  /*3360*/  FMUL.FTZ R2, R0, 0.70710676908493041992 ;  /* 0x3f3504f300027820 */ /* 0x03ffe20000410000 */
[----:B------:R-:W-:Y:S02]  /*3370*/  IMAD.MOV.U32 R6, RZ, RZ, 0x38eb4c3a ;  /* 0x38eb4c3aff067424 */ /* 0x000fe400078e00ff */
[----:B------:R-:W-:Y:S02]  /*3380*/  IMAD.MOV.U32 R8, RZ, RZ, 0x3aae005b ;  /* 0x3aae005bff087424 */ /* 0x000fe400078e00ff */
[C---:B------:R-:W-:Y:S01]  /*3390*/  FADD.FTZ R4, |R2|.reuse, -RZ ;  /* 0x800000ff02047221 */ /* 0x040fe20000010200 */
[C---:B------:R-:W-:Y:S01]  /*33a0*/  FMUL.FTZ R3, R2.reuse, R2 ;  /* 0x0000000202037220 */ /* 0x040fe20000410000 */
[----:B------:R-:W-:Y:S01]  /*33b0*/  FSETP.GE.FTZ.AND P0, PT, |R2|, 1.0029599666595458984, PT ;  /* 0x3f8060fe0200780b */ /* 0x000fe20003f16200 */
[----:B------:R-:W-:Y:S02]  /*33c0*/  IMAD.MOV.U32 R5, RZ, RZ, 0x3c09919f ;  /* 0x3c09919fff057424 */ /* 0x000fe400078e00ff */
[----:B------:R-:W-:Y:S01]  /*33d0*/  IMAD.MOV.U32 R7, RZ, RZ, 0x3d24d99a ;  /* 0x3d24d99aff077424 */ /* 0x000fe200078e00ff */
[----:B------:R-:W-:Y:S01]  /*33e0*/  FSEL R3, R4, R3, P0 ;  /* 0x0000000304037208 */ /* 0x000fe20000000000 */
[----:B------:R-:W-:Y:S01]  /*33f0*/  IMAD.MOV.U32 R9, RZ, RZ, 0x3f69b4f9 ;  /* 0x3f69b4f9ff097424 */ /* 0x000fe200078e00ff */
[----:B------:R-:W-:-:S02]  /*3400*/  FSEL R6, R6, 8.4834944573231041431e-05, P0 ;  /* 0x38b1e96a06067808 */ /* 0x000fc40000000000 */
        /* <DEDUP_REMOVED lines=14> */
[C---:B------:R-:W-:Y:S01]  /*34f0*/  FFMA.FTZ R6, R3.reuse, R6, R7 ;  /* 0x0000000603067223 */ /* 0x040fe20000010007 */
[----:B------:R-:W0:Y:S03]  /*3500*/  LDC.U8 R8, c[0x0][0x491] ;  /* 0x00012440ff087b82 */ /* 0x000e260000000000 */
[----:B------:R-:W-:Y:S01]  /*3510*/  FFMA.FTZ R5, R3, R6, R5 ;  /* 0x0000000603057223 */ /* 0x000fe20000010005 */
[----:B------:R-:W-:-:S03]  /*3520*/  FMUL.FTZ R3, R0, -0.5 ;  /* 0xbf00000000037820 */ /* 0x000fc60000410000 */
[----:B------:R-:W-:Y:S01]  /*3530*/  FFMA.FTZ R4, R5, R4, R4 ;  /* 0x0000000405047223 */ /* 0x000fe20000010004 */
[----:B------:R-:W-:-:S03]  /*3540*/  FMUL.FTZ R5, R3, R0 ;  /* 0x0000000003057220 */ /* 0x000fc60000410000 */
[----:B------:R-:W1:Y:S01]  /*3550*/  @P0 MUFU.EX2 R3, R4 ;  /* 0x0000000400030308 */ /* 0x000e620000000800 */
[----:B------:R-:W-:-:S07]  /*3560*/  FMUL.FTZ R5, R5, 1.4426950216293334961 ;  /* 0x3fb8aa3b05057820 */ /* 0x000fce0000410000 */
[----:B------:R-:W2:Y:S01]  /*3570*/  MUFU.EX2 R5, R5 ;  /* 0x0000000500057308 */ /* 0x000ea20000000800 */
[----:B0-----:R-:W-:Y:S01]  /*3580*/  PRMT R6, R8, 0x9910, RZ ;  /* 0x0000991008067816 */ /* 0x001fe200000000ff */
[----:B-1----:R-:W-:-:S05]  /*3590*/  @P0 FADD.FTZ R3, -R3, 1 ;  /* 0x3f80000003030421 */ /* 0x002fca0000010100 */
[----:B------:R-:W-:Y:S01]  /*35a0*/  @P0 LOP3.LUT R4, R3, 0x80000000, R2, 0xb8, !PT ;  /* 0x8000000003040812 */ /* 0x000fe200078eb802 */
[----:B------:R-:W-:Y:S02]  /*35b0*/  IMAD.MOV.U32 R3, RZ, RZ, R6 ;  /* 0x000000ffff037224 */ /* 0x000fe400078e0006 */
[----:B--2---:R-:W-:-:S03]  /*35c0*/  FMUL.FTZ R7, R5, 0.3989422917366027832 ;  /* 0x3ecc422a05077820 */ /* 0x004fc60000410000 */
[----:B------:R-:W-:Y:S01]  /*35d0*/  ISETP.GT.AND P0, PT, R3, 0x9, PT ;  /* 0x000000090300780c */ /* 0x000fe20003f04270 */
[----:B------:R-:W-:Y:S01]  /*35e0*/  FMUL.FTZ R7, R7, R0 ;  /* 0x0000000007077220 */ /* 0x000fe20000410000 */
[----:B------:R-:W-:-:S04]  /*35f0*/  FADD.FTZ R0, R4, 1 ;  /* 0x3f80000004007421 */ /* 0x000fc80000010000 */
[----:B------:R-:W-:-:S04]  /*3600*/  FFMA.FTZ R0, R0, 0.5, R7 ;  /* 0x3f00000000007823 */ /* 0x000fc80000010007 */
[----:B------:R-:W-:-:S03]  /*3610*/  FMUL.FTZ R2, R0, R19 ;  /* 0x0000001300027220 */ /* 0x000fc60000410000 */
        /* <DEDUP_REMOVED lines=9> */
[----:B------:R-:W0:Y:S02]  /*36b0*/  F2I.FTZ.TRUNC.NTZ R3, R2 ;  /* 0x0000000200037305 */ /* 0x000e24000021f100 */
[----:B0-----:R0:W-:Y:S01]  /*36c0*/  STG.E.U8 desc[UR36][R16.64], R3 ;  /* 0x0000000310007986 */ /* 0x0011e2000c101124 */
[----:B------:R-:W-:Y:S05]  /*36d0*/  BRA `(.L_x_1910) ;  /* 0x0000000c00507947 */ /* 0x000fea0003800000 */
.L_x_1908:
[----:B------:R-:W0:Y:S02]  /*36e0*/  F2I.S64.TRUNC R2, R2 ;  /* 0x0000000200027311 */ /* 0x000e24000020d900 */
[----:B0-----:R-:W-:-:S05]  /*36f0*/  IMAD.MOV.U32 R5, RZ, RZ, R2 ;  /* 0x000000ffff057224 */ /* 0x001fca00078e0002 */
[----:B------:R0:W-:Y:S01]  /*3700*/  STG.E.U8 desc[UR36][R16.64], R5 ;  /* 0x0000000510007986 */ /* 0x0001e2000c101124 */
[----:B------:R-:W-:Y:S05]  /*3710*/  BRA `(.L_x_1910) ;  /* 0x0000000c00407947 */ /* 0x000fea0003800000 */
.L_x_1907:
[----:B------:R-:W-:-:S13]  /*3720*/  ISETP.NE.AND P0, PT, R3, 0x2, PT ;  /* 0x000000020300780c */ /* 0x000fda0003f05270 */
[----:B------:R-:W-:Y:S05]  /*3730*/  @!P0 BRA `(.L_x_1911) ;  /* 0x0000000000288947 */ /* 0x000fea0003800000 */
[----:B------:R-:W-:-:S13]  /*3740*/  ISETP.NE.AND P0, PT, R3, 0x3, PT ;  /* 0x000000030300780c */ /* 0x000fda0003f05270 */
[----:B------:R-:W-:Y:S05]  /*3750*/  @!P0 BRA `(.L_x_1912) ;  /* 0x0000000000148947 */ /* 0x000fea0003800000 */
[----:B------:R-:W-:-:S13]  /*3760*/  ISETP.NE.AND P0, PT, R3, 0x4, PT ;  /* 0x000000040300780c */ /* 0x000fda0003f05270 */
[----:B------:R-:W-:Y:S05]  /*3770*/  @P0 BRA `(.L_x_1909) ;  /* 0x0000000800d00947 */ /* 0x000fea0003800000 */
[----:B------:R-:W0:Y:S02]  /*3780*/  F2I.S64.TRUNC R2, R2 ;  /* 0x0000000200027311 */ /* 0x000e24000020d900 */
[----:B0-----:R0:W-:Y:S01]  /*3790*/  STG.E.64 desc[UR36][R16.64], R2 ;  /* 0x0000000210007986 */ /* 0x0011e2000c101b24 */
[----:B------:R-:W-:Y:S05]  /*37a0*/  BRA `(.L_x_1910) ;  /* 0x0000000c001c7947 */ /* 0x000fea0003800000 */
.L_x_1912:
[----:B------:R-:W0:Y:S02]  /*37b0*/  F2I.FTZ.TRUNC.NTZ R3, R2 ;  /* 0x0000000200037305 */ /* 0x000e24000021f100 */
[----:B0-----:R0:W-:Y:S01]  /*37c0*/  STG.E desc[UR36][R16.64], R3 ;  /* 0x0000000310007986 */ /* 0x0011e2000c101924 */
[----:B------:R-:W-:Y:S05]  /*37d0*/  BRA `(.L_x_1910) ;  /* 0x0000000c00107947 */ /* 0x000fea0003800000 */
.L_x_1911:
[----:B------:R-:W0:Y:S02]  /*37e0*/  F2I.FTZ.TRUNC.NTZ R3, R2 ;  /* 0x0000000200037305 */ /* 0x000e24000021f100 */
[----:B0-----:R0:W-:Y:S01]  /*37f0*/  STG.E.U16 desc[UR36][R16.64], R3 ;  /* 0x0000000310007986 */ /* 0x0011e2000c101524 */
[----:B------:R-:W-:Y:S05]  /*3800*/  BRA `(.L_x_1910) ;  /* 0x0000000c00047947 */ /* 0x000fea0003800000 */
.L_x_1906:
[----:B------:R-:W-:-:S13]  /*3810*/  ISETP.GT.AND P0, PT, R3, 0x6, PT ;  /* 0x000000060300780c */ /* 0x000fda0003f04270 */
[----:B------:R-:W-:Y:S05]  /*3820*/  @P0 BRA `(.L_x_1913) ;  /* 0x0000000000240947 */ /* 0x000fea0003800000 */
[----:B------:R-:W-:-:S13]  /*3830*/  ISETP.NE.AND P0, PT, R3, 0x5, PT ;  /* 0x000000050300780c */ /* 0x000fda0003f05270 */
[----:B------:R-:W-:Y:S05]  /*3840*/  @!P0 BRA `(.L_x_1914) ;  /* 0x0000000000108947 */ /* 0x000fea0003800000 */
[----:B------:R-:W-:-:S13]  /*3850*/  ISETP.NE.AND P0, PT, R3, 0x6, PT ;  /* 0x000000060300780c */ /* 0x000fda0003f05270 */
[----:B------:R-:W-:Y:S05]  /*3860*/  @P0 BRA `(.L_x_1909) ;  /* 0x0000000800940947 */ /* 0x000fea0003800000 */
[----:B------:R1:W-:Y:S01]  /*3870*/  STG.E desc[UR36][R16.64], R2 ;  /* 0x0000000210007986 */ /* 0x0003e2000c101924 */
[----:B------:R-:W-:Y:S05]  /*3880*/  BRA `(.L_x_1910) ;  /* 0x0000000800e47947 */ /* 0x000fea0003800000 */
.L_x_1914:
[----:B------:R-:W-:-:S05]  /*3890*/  F2FP.F16.F32.PACK_AB R2, RZ, R2 ;  /* 0x00000002ff02723e */ /* 0x000fca00000000ff */
[----:B------:R0:W-:Y:S01]  /*38a0*/  STG.E.U16 desc[UR36][R16.64], R2 ;  /* 0x0000000210007986 */ /* 0x0001e2000c101524 */
[----:B------:R-:W-:Y:S05]  /*38b0*/  BRA `(.L_x_1910) ;  /* 0x0000000800d87947 */ /* 0x000fea0003800000 */
.L_x_1913:
[----:B------:R-:W-:-:S13]  /*38c0*/  ISETP.NE.AND P0, PT, R3, 0x7, PT ;  /* 0x000000070300780c */ /* 0x000fda0003f05270 */
[----:B------:R-:W-:Y:S05]  /*38d0*/  @!P0 BRA `(.L_x_1915) ;  /* 0x00000000002c8947 */ /* 0x000fea0003800000 */
[----:B------:R-:W-:-:S13]  /*38e0*/  ISETP.NE.AND P0, PT, R3, 0x8, PT ;  /* 0x000000080300780c */ /* 0x000fda0003f05270 */
[----:B------:R-:W-:Y:S05]  /*38f0*/  @!P0 BRA `(.L_x_1916) ;  /* 0x0000000000148947 */ /* 0x000fea0003800000 */
[----:B------:R-:W-:-:S13]  /*3900*/  ISETP.NE.AND P0, PT, R3, 0x9, PT ;  /* 0x000000090300780c */ /* 0x000fda0003f05270 */
[----:B------:R-:W-:Y:S05]  /*3910*/  @P0 BRA `(.L_x_1909) ;  /* 0x0000000800680947 */ /* 0x000fea0003800000 */
[----:B------:R-:W-:-:S05]  /*3920*/  IMAD.MOV.U32 R3, RZ, RZ, RZ ;  /* 0x000000ffff037224 */ /* 0x000fca00078e00ff */
[----:B------:R3:W-:Y:S01]  /*3930*/  STG.E.64 desc[UR36][R16.64], R2 ;  /* 0x0000000210007986 */ /* 0x0007e2000c101b24 */
[----:B------:R-:W-:Y:S05]  /*3940*/  BRA `(.L_x_1910) ;  /* 0x0000000800b47947 */ /* 0x000fea0003800000 */
.L_x_1916:
[----:B------:R-:W-:-:S04]  /*3950*/  F2FP.F16.F32.PACK_AB R3, RZ, R2 ;  /* 0x00000002ff03723e */ /* 0x000fc800000000ff */
[----:B------:R-:W-:-:S05]  /*3960*/  PRMT R3, R3, 0x5410, RZ ;  /* 0x0000541003037816 */ /* 0x000fca00000000ff */
[----:B------:R2:W-:Y:S01]  /*3970*/  STG.E desc[UR36][R16.64], R3 ;  /* 0x0000000310007986 */ /* 0x0005e2000c101924 */
[----:B------:R-:W-:Y:S05]  /*3980*/  BRA `(.L_x_1910) ;  /* 0x0000000800a47947 */ /* 0x000fea0003800000 */
.L_x_1915:
[----:B------:R-:W-:-:S06]  /*3990*/  FMUL.FTZ R2, R2, 1 ;  /* 0x3f80000002027820 */ /* 0x000fcc0000410000 */
[----:B------:R-:W0:Y:S02]  /*39a0*/  F2F.F64.F32 R2, R2 ;  /* 0x0000000200027310 */ /* 0x000e240000201800 */
[----:B0-----:R4:W-:Y:S01]  /*39b0*/  STG.E.64 desc[UR36][R16.64], R2 ;  /* 0x0000000210007986 */ /* 0x0019e2000c101b24 */
[----:B------:R-:W-:Y:S05]  /*39c0*/  BRA `(.L_x_1910) ;  /* 0x0000000800947947 */ /* 0x000fea0003800000 */
.L_x_1905:
        /* <DEDUP_REMOVED lines=8> */
[----:B------:R-:W-:-:S04]  /*3a50*/  FSETP.NEU.FTZ.AND P0, PT, R2, RZ, PT ;  /* 0x000000ff0200720b */ /* 0x000fc80003f1d000 */
[----:B------:R-:W-:-:S05]  /*3a60*/  SEL R3, RZ, 0x1, !P0 ;  /* 0x00000001ff037807 */ /* 0x000fca0004000000 */
[----:B------:R0:W-:Y:S01]  /*3a70*/  STG.E.U8 desc[UR36][R16.64], R3 ;  /* 0x0000000310007986 */ /* 0x0001e2000c101124 */
[----:B------:R-:W-:Y:S05]  /*3a80*/  BRA `(.L_x_1910) ;  /* 0x0000000800647947 */ /* 0x000fea0003800000 */
.L_x_1919:
[----:B------:R-:W-:Y:S01]  /*3a90*/  FMUL.FTZ R4, R2, 1 ;  /* 0x3f80000002047820 */ /* 0x000fe20000410000 */
[----:B------:R-:W-:-:S05]  /*3aa0*/  CS2R R6, SRZ ;  /* 0x0000000000067805 */ /* 0x000fca000001ff00 */
[----:B------:R-:W0:Y:S02]  /*3ab0*/  F2F.F64.F32 R4, R4 ;  /* 0x0000000400047310 */ /* 0x000e240000201800 */
[----:B0-----:R0:W-:Y:S01]  /*3ac0*/  STG.E.128 desc[UR36][R16.64], R4 ;  /* 0x0000000410007986 */ /* 0x0011e2000c101d24 */
[----:B------:R-:W-:Y:S05]  /*3ad0*/  BRA `(.L_x_1910) ;  /* 0x0000000800507947 */ /* 0x000fea0003800000 */
.L_x_1918:
[----:B------:R-:W-:-:S13]  /*3ae0*/  ISETP.NE.AND P0, PT, R3, 0xf, PT ;  /* 0x0000000f0300780c */ /* 0x000fda0003f05270 */
[----:B------:R-:W-:Y:S05]  /*3af0*/  @!P0 BRA `(.L_x_1920) ;  /* 0x0000000000ac8947 */ /* 0x000fea0003800000 */
[----:B------:R-:W-:-:S13]  /*3b00*/  ISETP.NE.AND P0, PT, R3, 0x17, PT ;  /* 0x000000170300780c */ /* 0x000fda0003f05270 */
[----:B------:R-:W-:Y:S05]  /*3b10*/  @!P0 BRA `(.L_x_1921) ;  /* 0x0000000000508947 */ /* 0x000fea0003800000 */
[----:B------:R-:W-:-:S13]  /*3b20*/  ISETP.NE.AND P0, PT, R3, 0x18, PT ;  /* 0x000000180300780c */ /* 0x000fda0003f05270 */
[----:B------:R-:W-:Y:S05]  /*3b30*/  @P0 BRA `(.L_x_1909) ;  /* 0x0000000400e00947 */ /* 0x000fea0003800000 */
[C---:B------:R-:W-:Y:S01]  /*3b40*/  LOP3.LUT R4, R2.reuse, 0x7fffffff, RZ, 0xc0, !PT ;  /* 0x7fffffff02047812 */ /* 0x040fe200078ec0ff */
[----:B------:R-:W-:Y:S01]  /*3b50*/  BSSY B0, `(.L_x_1922) ;  /* 0x000000d000007945 */ /* 0x000fe20003800000 */
[----:B------:R-:W-:Y:S02]  /*3b60*/  LOP3.LUT R0, R2, 0x80000000, RZ, 0xc0, !PT ;  /* 0x8000000002007812 */ /* 0x000fe400078ec0ff */
[----:B------:R-:W-:Y:S02]  /*3b70*/  ISETP.GT.U32.AND P0, PT, R4, 0x43efffff, PT ;  /* 0x43efffff0400780c */ /* 0x000fe40003f04070 */
[----:B------:R-:W-:Y:S01]  /*3b80*/  SHF.R.U32.HI R5, RZ, 0x18, R0 ;  /* 0x00000018ff057819 */ /* 0x000fe20000011600 */
[----:B------:R-:W-:-:S10]  /*3b90*/  IMAD.MOV.U32 R0, RZ, RZ, 0x7f ;  /* 0x0000007fff007424 */ /* 0x000fd400078e00ff */
[----:B------:R-:W-:Y:S05]  /*3ba0*/  @P0 BRA `(.L_x_1923) ;  /* 0x00000000001c0947 */ /* 0x000fea0003800000 */
[----:B------:R-:W-:-:S13]  /*3bb0*/  ISETP.GE.U32.AND P0, PT, R4, 0x3c800000, PT ;  /* 0x3c8000000400780c */ /* 0x000fda0003f06070 */
[----:B------:R-:W-:-:S04]  /*3bc0*/  @P0 SHF.R.U32.HI R0, RZ, 0x14, R2 ;  /* 0x00000014ff000819 */ /* 0x000fc80000011602 */
[----:B------:R-:W-:-:S04]  /*3bd0*/  @P0 LOP3.LUT R3, R0, 0x1, RZ, 0xc0, !PT ;  /* 0x0000000100030812 */ /* 0x000fc800078ec0ff */
[----:B------:R-:W-:Y:S01]  /*3be0*/  @P0 IADD3 R3, R2, 0x407ffff, R3 ;  /* 0x0407ffff02030810 */ /* 0x000fe20007ffe003 */
[----:B------:R-:W-:-:S03]  /*3bf0*/  @!P0 FADD.FTZ R2, R4, 16384 ;  /* 0x4680000004028421 */ /* 0x000fc60000010000 */
[----:B------:R-:W-:Y:S01]  /*3c00*/  @P0 SHF.R.U32.HI R0, RZ, 0x14, R3 ;  /* 0x00000014ff000819 */ /* 0x000fe20000011603 */
[----:B------:R-:W-:-:S07]  /*3c10*/  @!P0 VIADD R0, R2, 0xb9800000 ;  /* 0xb980000002008836 */ /* 0x000fce0000000000 */
.L_x_1923:
[----:B------:R-:W-:Y:S05]  /*3c20*/  BSYNC B0 ;  /* 0x0000000000007941 */ /* 0x000fea0003800000 */
.L_x_1922:
[----:B------:R-:W-:-:S05]  /*3c30*/  LOP3.LUT R5, R0, R5, RZ, 0xfc, !PT ;  /* 0x0000000500057212 */ /* 0x000fca00078efcff */
[----:B------:R0:W-:Y:S01]  /*3c40*/  STG.E.U8 desc[UR36][R16.64], R5 ;  /* 0x0000000510007986 */ /* 0x0001e2000c101124 */
[----:B------:R-:W-:Y:S05]  /*3c50*/  BRA `(.L_x_1910) ;  /* 0x0000000400f07947 */ /* 0x000fea0003800000 */
.L_x_1921:
[----:B------:R-:W-:Y:S01]  /*3c60*/  LOP3.LUT R4, R2, 0x7fffffff, RZ, 0xc0, !PT ;  /* 0x7fffffff02047812 */ /* 0x000fe200078ec0ff */
[----:B------:R-:W-:Y:S03]  /*3c70*/  BSSY B0, `(.L_x_1924) ;  /* 0x000000e000007945 */ /* 0x000fe60003800000 */
[----:B------:R-:W-:-:S13]  /*3c80*/  ISETP.GT.U32.AND P0, PT, R4, 0x477fffff, PT ;  /* 0x477fffff0400780c */ /* 0x000fda0003f04070 */
[----:B------:R-:W-:Y:S05]  /*3c90*/  @P0 BRA `(.L_x_1925) ;  /* 0x0000000000200947 */ /* 0x000fea0003800000 */
[----:B------:R-:W-:-:S13]  /*3ca0*/  ISETP.GE.U32.AND P0, PT, R4, 0x38800000, PT ;  /* 0x388000000400780c */ /* 0x000fda0003f06070 */
[----:B------:R-:W-:-:S04]  /*3cb0*/  @P0 SHF.R.U32.HI R0, RZ, 0x15, R2 ;  /* 0x00000015ff000819 */ /* 0x000fc80000011602 */
[----:B------:R-:W-:-:S04]  /*3cc0*/  @P0 LOP3.LUT R3, R0, 0x1, RZ, 0xc0, !PT ;  /* 0x0000000100030812 */ /* 0x000fc800078ec0ff */
[----:B------:R-:W-:Y:S01]  /*3cd0*/  @P0 IADD3 R0, R2, 0x80fffff, R3 ;  /* 0x080fffff02000810 */ /* 0x000fe20007ffe003 */
[----:B------:R-:W-:-:S03]  /*3ce0*/  @!P0 FADD.FTZ R3, R4, 128 ;  /* 0x4300000004038421 */ /* 0x000fc60000010000 */
[----:B------:R-:W-:Y:S01]  /*3cf0*/  @P0 SHF.R.U32.HI R0, RZ, 0x15, R0 ;  /* 0x00000015ff000819 */ /* 0x000fe20000011600 */
[----:B------:R-:W-:Y:S01]  /*3d00*/  @!P0 VIADD R0, R3, 0xbd000000 ;  /* 0xbd00000003008836 */ /* 0x000fe20000000000 */
[----:B------:R-:W-:Y:S06]  /*3d10*/  BRA `(.L_x_1926) ;  /* 0x00000000000c7947 */ /* 0x000fec0003800000 */
.L_x_1925:
[----:B------:R-:W-:Y:S01]  /*3d20*/  IMAD.MOV.U32 R0, RZ, RZ, 0x7f ;  /* 0x0000007fff007424 */ /* 0x000fe200078e00ff */
[----:B------:R-:W-:-:S04]  /*3d30*/  ISETP.GT.U32.AND P0, PT, R4, 0x7f800000, PT ;  /* 0x7f8000000400780c */ /* 0x000fc80003f04070 */
[----:B------:R-:W-:-:S09]  /*3d40*/  SEL R0, R0, 0x7c, P0 ;  /* 0x0000007c00007807 */ /* 0x000fd20000000000 */
.L_x_1926:
[----:B------:R-:W-:Y:S05]  /*3d50*/  BSYNC B0 ;  /* 0x0000000000007941 */ /* 0x000fea0003800000 */
.L_x_1924:
[----:B------:R-:W-:-:S04]  /*3d60*/  LOP3.LUT R2, R2, 0x80000000, RZ, 0xc0, !PT ;  /* 0x8000000002027812 */ /* 0x000fc800078ec0ff */
[----:B------:R-:W-:-:S04]  /*3d70*/  SHF.R.U32.HI R3, RZ, 0x18, R2 ;  /* 0x00000018ff037819 */ /* 0x000fc80000011602 */
[----:B------:R-:W-:-:S05]  /*3d80*/  LOP3.LUT R3, R0, R3, RZ, 0xfc, !PT ;  /* 0x0000000300037212 */ /* 0x000fca00078efcff */
[----:B------:R0:W-:Y:S01]  /*3d90*/  STG.E.U8 desc[UR36][R16.64], R3 ;  /* 0x0000000310007986 */ /* 0x0001e2000c101124 */
[----:B------:R-:W-:Y:S05]  /*3da0*/  BRA `(.L_x_1910) ;  /* 0x00000004009c7947 */ /* 0x000fea0003800000 */
.L_x_1920:
[----:B------:R-:W-:-:S05]  /*3db0*/  F2FP.BF16.F32.PACK_AB R2, RZ, R2 ;  /* 0x00000002ff02723e */ /* 0x000fca00000010ff */
[----:B------:R0:W-:Y:S01]  /*3dc0*/  STG.E.U16 desc[UR36][R16.64], R2 ;  /* 0x0000000210007986 */ /* 0x0001e2000c101524 */
[----:B------:R-:W-:Y:S05]  /*3dd0*/  BRA `(.L_x_1910) ;  /* 0x0000000400907947 */ /* 0x000fea0003800000 */
.L_x_1917:
        /* <DEDUP_REMOVED lines=8> */
[----:B------:R-:W0:Y:S02]  /*3e60*/  F2I.FTZ.U32.TRUNC.NTZ R3, R2 ;  /* 0x0000000200037305 */ /* 0x000e24000021f000 */
[----:B0-----:R0:W-:Y:S01]  /*3e70*/  STG.E.U16 desc[UR36][R16.64], R3 ;  /* 0x0000000310007986 */ /* 0x0011e2000c101524 */
[----:B------:R-:W-:Y:S05]  /*3e80*/  BRA `(.L_x_1910) ;  /* 0x0000000400647947 */ /* 0x000fea0003800000 */
.L_x_1929:
[----:B------:R-:W-:Y:S01]  /*3e90*/  LOP3.LUT R3, R2, 0x7fffffff, RZ, 0xc0, !PT ;  /* 0x7fffffff02037812 */ /* 0x000fe200078ec0ff */
[----:B------:R-:W-:Y:S01]  /*3ea0*/  BSSY B0, `(.L_x_1930) ;  /* 0x0000013000007945 */ /* 0x000fe20003800000 */
[----:B------:R-:W-:Y:S02]  /*3eb0*/  IMAD.MOV.U32 R8, RZ, RZ, 0x80 ;  /* 0x00000080ff087424 */ /* 0x000fe400078e00ff */
        /* <DEDUP_REMOVED lines=13> */
.L_x_1932:
[----:B------:R-:W-:-:S04]  /*3f90*/  LOP3.LUT R2, R2, 0x80000000, RZ, 0xc0, !PT ;  /* 0x8000000002027812 */ /* 0x000fc800078ec0ff */
[----:B------:R-:W-:-:S04]  /*3fa0*/  SHF.R.U32.HI R3, RZ, 0x18, R2 ;  /* 0x00000018ff037819 */ /* 0x000fc80000011602 */
[----:B------:R-:W-:-:S04]  /*3fb0*/  LOP3.LUT R0, R0, R3, RZ, 0xfc, !PT ;  /* 0x0000000300007212 */ /* 0x000fc800078efcff */
[----:B------:R-:W-:-:S07]  /*3fc0*/  PRMT R8, R0, 0x7610, R8 ;  /* 0x0000761000087816 */ /* 0x000fce0000000008 */
.L_x_1931:
[----:B------:R-:W-:Y:S05]  /*3fd0*/  BSYNC B0 ;  /* 0x0000000000007941 */ /* 0x000fea0003800000 */
.L_x_1930:
[----:B------:R0:W-:Y:S01]  /*3fe0*/  STG.E.U8 desc[UR36][R16.64], R8 ;  /* 0x0000000810007986 */ /* 0x0001e2000c101124 */
[----:B------:R-:W-:Y:S05]  /*3ff0*/  BRA `(.L_x_1910) ;  /* 0x0000000400087947 */ /* 0x000fea0003800000 */
.L_x_1928:
        /* <DEDUP_REMOVED lines=16> */
.L_x_1935:
[----:B------:R-:W-:-:S04]  /*4100*/  LOP3.LUT R2, R2, 0x80000000, RZ, 0xc0, !PT ;  /* 0x8000000002027812 */ /* 0x000fc800078ec0ff */
[----:B------:R-:W-:-:S04]  /*4110*/  SHF.R.U32.HI R3, RZ, 0x18, R2 ;  /* 0x00000018ff037819 */ /* 0x000fc80000011602 */
[----:B------:R-:W-:-:S04]  /*4120*/  LOP3.LUT R0, R0, R3, RZ, 0xfc, !PT ;  /* 0x0000000300007212 */ /* 0x000fc800078efcff */
[----:B------:R-:W-:-:S07]  /*4130*/  PRMT R8, R0, 0x7610, R8 ;  /* 0x0000761000087816 */ /* 0x000fce0000000008 */
.L_x_1934:
[----:B------:R-:W-:Y:S05]  /*4140*/  BSYNC B0 ;  /* 0x0000000000007941 */ /* 0x000fea0003800000 */
.L_x_1933:
[----:B------:R0:W-:Y:S01]  /*4150*/  STG.E.U8 desc[UR36][R16.64], R8 ;  /* 0x0000000810007986 */ /* 0x0001e2000c101124 */
[----:B------:R-:W-:Y:S05]  /*4160*/  BRA `(.L_x_1910) ;  /* 0x0000000000ac7947 */ /* 0x000fea0003800000 */
.L_x_1927:
[----:B------:R-:W-:-:S13]  /*4170*/  ISETP.NE.AND P0, PT, R3, 0x1c, PT ;  /* 0x0000001c0300780c */ /* 0x000fda0003f05270 */
[----:B------:R-:W-:Y:S05]  /*4180*/  @!P0 BRA `(.L_x_1936) ;  /* 0x00000000009c8947 */ /* 0x000fea0003800000 */
[----:B------:R-:W-:-:S13]  /*4190*/  ISETP.NE.AND P0, PT, R3, 0x1d, PT ;  /* 0x0000001d0300780c */ /* 0x000fda0003f05270 */
[----:B------:R-:W-:Y:S05]  /*41a0*/  @!P0 BRA `(.L_x_1937) ;  /* 0x0000000000888947 */ /* 0x000fea0003800000 */
[----:B------:R-:W-:-:S13]  /*41b0*/  ISETP.NE.AND P0, PT, R3, 0x2c, PT ;  /* 0x0000002c0300780c */ /* 0x000fda0003f05270 */
[----:B------:R-:W-:Y:S05]  /*41c0*/  @P0 BRA `(.L_x_1909) ;  /* 0x00000000003c0947 */ /* 0x000fea0003800000 */
        /* <DEDUP_REMOVED lines=15> */
.L_x_1909:
        /* <DEDUP_REMOVED lines=16> */
.L_x_1938:
[----:B------:R-:W-:Y:S05]  /*43c0*/  BRA `(.L_x_1910) ;  /* 0x0000000000147947 */ /* 0x000fea0003800000 */
.L_x_1937:
[----:B------:R-:W0:Y:S02]  /*43d0*/  F2I.U64.TRUNC R2, R2 ;  /* 0x0000000200027311 */ /* 0x000e24000020d800 */
[----:B0-----:R0:W-:Y:S01]  /*43e0*/  STG.E.64 desc[UR36][R16.64], R2 ;  /* 0x0000000210007986 */ /* 0x0011e2000c101b24 */
[----:B------:R-:W-:Y:S05]  /*43f0*/  BRA `(.L_x_1910) ;  /* 0x0000000000087947 */ /* 0x000fea0003800000 */
.L_x_1936:
[----:B------:R-:W0:Y:S02]  /*4400*/  F2I.FTZ.U32.TRUNC.NTZ R3, R2 ;  /* 0x0000000200037305 */ /* 0x000e24000021f000 */
[----:B0-----:R0:W-:Y:S02]  /*4410*/  STG.E desc[UR36][R16.64], R3 ;  /* 0x0000000310007986 */ /* 0x0011e4000c101924 */
.L_x_1910:
[----:B------:R-:W-:-:S04]  /*4420*/  IMAD R18, R18, 0x200, R23 ;  /* 0x0000020012127824 */ /* 0x000fc800078e0217 */
[----:B------:R-:W-:-:S07]  /*4430*/  VIADD R19, R18, 0x80 ;  /* 0x0000008012137836 */ /* 0x000fce0000000000 */
.L_x_1847:
[----:B------:R-:W-:Y:S05]  /*4440*/  BSYNC B7 ;  /* 0x0000000000077941 */ /* 0x000fea0003800000 */
.L_x_1846:
        /* <DEDUP_REMOVED lines=358> */
.L_x_1941:
        /* <DEDUP_REMOVED lines=20> */
[----:B--2---:R4:W0:Y:S01]  /*5bf0*/  I2F.S16 R22, R2 ;  /* 0x0000000200167306 */ /* 0x0048220000101400 */
[----:B------:R-:W-:Y:S05]  /*5c00*/  BRA `(.L_x_1948) ;  /* 0x0000000c00387947 */ /* 0x000fea0003800000 */
.L_x_1946:
[----:B------:R-:W2:Y:S02]  /*5c10*/  LDG.E.U8 R2, desc[UR36][R2.64] ;  /* 0x0000002402027981 */ /* 0x000ea4000c1e1100 */
[----:B--2---:R-:W-:Y:S01]  /*5c20*/  I2FP.F32.U32 R22, R2 ;  /* 0x0000000200167245 */ /* 0x004fe20000201000 */
[----:B------:R-:W-:Y:S06]  /*5c30*/  BRA `(.L_x_1948) ;  /* 0x0000000c002c7947 */ /* 0x000fec0003800000 */
.L_x_1945:
[----:B------:R-:W-:-:S13]  /*5c40*/  ISETP.NE.AND P0, PT, R4, 0x2, PT ;  /* 0x000000020400780c */ /* 0x000fda0003f05270 */
[----:B------:R-:W-:Y:S05]  /*5c50*/  @!P0 BRA `(.L_x_1949) ;  /* 0x0000000000288947 */ /* 0x000fea0003800000 */
[----:B------:R-:W-:-:S13]  /*5c60*/  ISETP.NE.AND P0, PT, R4, 0x3, PT ;  /* 0x000000030400780c */ /* 0x000fda0003f05270 */
[----:B------:R-:W-:Y:S05]  /*5c70*/  @!P0 BRA `(.L_x_1950) ;  /* 0x0000000000148947 */ /* 0x000fea0003800000 */
[----:B------:R-:W-:-:S13]  /*5c80*/  ISETP.NE.AND P0, PT, R4, 0x4, PT ;  /* 0x000000040400780c */ /* 0x000fda0003f05270 */
[----:B------:R-:W-:Y:S05]  /*5c90*/  @P0 BRA `(.L_x_1947) ;  /* 0x0000000800b80947 */ /* 0x000fea0003800000 */
[----:B------:R-:W2:Y:S02]  /*5ca0*/  LDG.E.64 R22, desc[UR36][R2.64] ;  /* 0x0000002402167981 */ /* 0x000ea4000c1e1b00 */
[----:B--2---:R2:W3:Y:S01]  /*5cb0*/  I2F.S64 R22, R22 ;  /* 0x0000001600167312 */ /* 0x0044e20000301400 */
[----:B------:R-:W-:Y:S05]  /*5cc0*/  BRA `(.L_x_1948) ;  /* 0x0000000c00087947 */ /* 0x000fea0003800000 */
.L_x_1950:
[----:B------:R-:W2:Y:S02]  /*5cd0*/  LDG.E R2, desc[UR36][R2.64] ;  /* 0x0000002402027981 */ /* 0x000ea4000c1e1900 */
[----:B--2---:R-:W-:Y:S01]  /*5ce0*/  I2FP.F32.S32 R22, R2 ;  /* 0x0000000200167245 */ /* 0x004fe20000201400 */
[----:B------:R-:W-:Y:S06]  /*5cf0*/  BRA `(.L_x_1948) ;  /* 0x0000000800fc7947 */ /* 0x000fec0003800000 */
.L_x_1949:
[----:B------:R-:W2:Y:S02]  /*5d00*/  LDG.E.U16 R2, desc[UR36][R2.64] ;  /* 0x0000002402027981 */ /* 0x000ea4000c1e1500 */
[----:B--2---:R0:W1:Y:S01]  /*5d10*/  I2F.S16 R22, R2 ;  /* 0x0000000200167306 */ /* 0x0040620000101400 */
[----:B------:R-:W-:Y:S05]  /*5d20*/  BRA `(.L_x_1948) ;  /* 0x0000000800f07947 */ /* 0x000fea0003800000 */
.L_x_1944:
        /* <DEDUP_REMOVED lines=8> */
.L_x_1952:
[----:B------:R-:W2:Y:S02]  /*5db0*/  LDG.E.U16 R2, desc[UR36][R2.64] ;  /* 0x0000002402027981 */ /* 0x000ea4000c1e1500 */
[----:B--2---:R-:W-:Y:S01]  /*5dc0*/  HADD2.F32 R22, -RZ, R2.H0_H0 ;  /* 0x20000002ff167230 */ /* 0x004fe20000004100 */
[----:B------:R-:W-:Y:S06]  /*5dd0*/  BRA `(.L_x_1948) ;  /* 0x0000000800c47947 */ /* 0x000fec0003800000 */
.L_x_1951:
        /* <DEDUP_REMOVED lines=8> */
.L_x_1954:
[----:B------:R-:W2:Y:S02]  /*5e60*/  LDG.E.U16 R2, desc[UR36][R2.64] ;  /* 0x0000002402027981 */ /* 0x000ea4000c1e1500 */
[----:B--2---:R-:W-:Y:S01]  /*5e70*/  HADD2.F32 R22, -RZ, R2.H0_H0 ;  /* 0x20000002ff167230 */ /* 0x004fe20000004100 */
[----:B------:R-:W-:Y:S06]  /*5e80*/  BRA `(.L_x_1948) ;  /* 0x0000000800987947 */ /* 0x000fec0003800000 */
.L_x_1953:
[----:B------:R-:W2:Y:S01]  /*5e90*/  LDG.E.64 R2, desc[UR36][R2.64] ;  /* 0x0000002402027981 */ /* 0x000ea2000c1e1b00 */
[----:B------:R-:W-:Y:S01]  /*5ea0*/  UMOV UR4, 0xf0000000 ;  /* 0xf000000000047882 */ /* 0x000fe20000000000 */
[----:B------:R-:W-:Y:S01]  /*5eb0*/  UMOV UR5, 0x380fffff ;  /* 0x380fffff00057882 */ /* 0x000fe20000000000 */
[----:B--2---:R-:W0:Y:S01]  /*5ec0*/  F2F.F32.F64 R22, R2 ;  /* 0x0000000200167310 */ /* 0x004e220000301000 */
[----:B------:R-:W-:-:S14]  /*5ed0*/  DSETP.GEU.AND P0, PT, |R2|, UR4, PT ;  /* 0x0000000402007e2a */ /* 0x000fdc000bf0e200 */
[----:B0-----:R-:W-:Y:S01]  /*5ee0*/  @!P0 FMUL R22, R22, 1.175494350822287508e-38 ;  /* 0x0080000016168820 */ /* 0x001fe20000400000 */
[----:B------:R-:W-:Y:S06]  /*5ef0*/  BRA `(.L_x_1948) ;  /* 0x00000008007c7947 */ /* 0x000fec0003800000 */
.L_x_1943:
        /* <DEDUP_REMOVED lines=12> */
.L_x_1957:
[----:B------:R-:W2:Y:S01]  /*5fc0*/  LDG.E.64 R2, desc[UR36][R2.64] ;  /* 0x0000002402027981 */ /* 0x000ea2000c1e1b00 */
[----:B------:R-:W-:Y:S01]  /*5fd0*/  UMOV UR4, 0xf0000000 ;  /* 0xf000000000047882 */ /* 0x000fe20000000000 */
[----:B------:R-:W-:Y:S01]  /*5fe0*/  UMOV UR5, 0x380fffff ;  /* 0x380fffff00057882 */ /* 0x000fe20000000000 */
[----:B--2---:R-:W0:Y:S01]  /*5ff0*/  F2F.F32.F64 R22, R2 ;  /* 0x0000000200167310 */ /* 0x004e220000301000 */
[----:B------:R-:W-:-:S14]  /*6000*/  DSETP.GEU.AND P0, PT, |R2|, UR4, PT ;  /* 0x0000000402007e2a */ /* 0x000fdc000bf0e200 */
[----:B0-----:R-:W-:Y:S01]  /*6010*/  @!P0 FMUL R22, R22, 1.175494350822287508e-38 ;  /* 0x0080000016168820 */ /* 0x001fe20000400000 */
[----:B------:R-:W-:Y:S06]  /*6020*/  BRA `(.L_x_1948) ;  /* 0x0000000800307947 */ /* 0x000fec0003800000 */
.L_x_1956:
        /* <DEDUP_REMOVED lines=26> */
.L_x_1959:
        /* <DEDUP_REMOVED lines=13> */
.L_x_1958:
[----:B------:R-:W2:Y:S02]  /*62a0*/  LDG.E.U16 R2, desc[UR36][R2.64] ;  /* 0x0000002402027981 */ /* 0x000ea4000c1e1500 */
[----:B--2---:R-:W-:Y:S01]  /*62b0*/  IMAD.U32 R22, R2, 0x10000, RZ ;  /* 0x0001000002167824 */ /* 0x004fe200078e00ff */
[----:B------:R-:W-:Y:S06]  /*62c0*/  BRA `(.L_x_1948) ;  /* 0x0000000400887947 */ /* 0x000fec0003800000 */
.L_x_1955:
        /* <DEDUP_REMOVED lines=11> */
.L_x_1962:
        /* <DEDUP_REMOVED lines=20> */
.L_x_1964:
[----:B------:R-:W-:Y:S05]  /*64c0*/  BSYNC B0 ;  /* 0x0000000000007941 */ /* 0x000fea0003800000 */
.L_x_1963:
[----:B------:R-:W-:Y:S01]  /*64d0*/  IMAD.SHL.U32 R2, R2, 0x100000, RZ ;  /* 0x0010000002027824 */ /* 0x000fe200078e00ff */
[----:B------:R-:W-:-:S04]  /*64e0*/  LEA R3, R0, 0x3b800000, 0x17 ;  /* 0x3b80000000037811 */ /* 0x000fc800078eb8ff */
[----:B------:R-:W-:Y:S01]  /*64f0*/  LOP3.LUT R22, R3, R2, R22, 0xfe, !PT ;  /* 0x0000000203167212 */ /* 0x000fe200078efe16 */
[----:B------:R-:W-:Y:S06]  /*6500*/  BRA `(.L_x_1948) ;  /* 0x0000000000f87947 */ /* 0x000fec0003800000 */
.L_x_1961:
        /* <DEDUP_REMOVED lines=20> */
.L_x_1966:
[----:B------:R-:W-:Y:S05]  /*6650*/  BSYNC B0 ;  /* 0x0000000000007941 */ /* 0x000fea0003800000 */
.L_x_1965:
[----:B------:R-:W-:Y:S01]  /*6660*/  IMAD.SHL.U32 R2, R2, 0x200000, RZ ;  /* 0x0020000002027824 */ /* 0x000fe200078e00ff */
[----:B------:R-:W-:-:S04]  /*6670*/  LEA R3, R0, 0x37800000, 0x17 ;  /* 0x3780000000037811 */ /* 0x000fc800078eb8ff */
[----:B------:R-:W-:Y:S01]  /*6680*/  LOP3.LUT R22, R3, R2, R22, 0xfe, !PT ;  /* 0x0000000203167212 */ /* 0x000fe200078efe16 */
[----:B------:R-:W-:Y:S06]  /*6690*/  BRA `(.L_x_1948) ;  /* 0x0000000000947947 */ /* 0x000fec0003800000 */
.L_x_1960:
        /* <DEDUP_REMOVED lines=14> */
.L_x_1947:
        /* <DEDUP_REMOVED lines=16> */
.L_x_1969:
[----:B------:R-:W-:Y:S01]  /*6880*/  IMAD.MOV.U32 R22, RZ, RZ, RZ ;  /* 0x000000ffff167224 */ /* 0x000fe200078e00ff */
[----:B------:R-:W-:Y:S06]  /*6890*/  BRA `(.L_x_1948) ;  /* 0x0000000000147947 */ /* 0x000fec0003800000 */
.L_x_1968:
[----:B------:R-:W2:Y:S02]  /*68a0*/  LDG.E.64 R22, desc[UR36][R2.64] ;  /* 0x0000002402167981 */ /* 0x000ea4000c1e1b00 */
[----:B--2---:R0:W1:Y:S01]  /*68b0*/  I2F.U64 R22, R22 ;  /* 0x0000001600167312 */ /* 0x0040620000301000 */
[----:B------:R-:W-:Y:S05]  /*68c0*/  BRA `(.L_x_1948) ;  /* 0x0000000000087947 */ /* 0x000fea0003800000 */
.L_x_1967:
[----:B------:R-:W2:Y:S02]  /*68d0*/  LDG.E R2, desc[UR36][R2.64] ;  /* 0x0000002402027981 */ /* 0x000ea4000c1e1900 */
[----:B--2---:R-:W-:-:S07]  /*68e0*/  I2FP.F32.U32 R22, R2 ;  /* 0x0000000200167245 */ /* 0x004fce0000201000 */
.L_x_1948:
[----:B------:R-:W-:Y:S05]  /*68f0*/  BSYNC B6 ;  /* 0x0000000000067941 */ /* 0x000fea0003800000 */
.L_x_1942:
[----:B------:R-:W2:Y:S01]  /*6900*/  LDC.U8 R4, c[0x0][0x493] ;  /* 0x000124c0ff047b82 */ /* 0x000ea20000000000 */
[----:B------:R-:W-:Y:S01]  /*6910*/  ULDC.64 UR4, c[0x0][0x488] ;  /* 0x0001220000047ab9 */ /* 0x000fe20000000a00 */
[----:B------:R-:W-:Y:S01]  /*6920*/  BSSY B6, `(.L_x_1970) ;  /* 0x00000df000067945 */ /* 0x000fe20003800000 */
[----:B0---4-:R-:W-:-:S05]  /*6930*/  IADD3 R2, P0, R18, UR4, RZ ;  /* 0x0000000412027c10 */ /* 0x011fca000ff1e0ff */
        /* <DEDUP_REMOVED lines=13> */
[----:B--2---:R-:W4:Y:S01]  /*6a10*/  I2F.S16 R0, R0 ;  /* 0x0000000000007306 */ /* 0x004f220000101400 */
[----:B------:R-:W-:Y:S05]  /*6a20*/  BRA `(.L_x_1976) ;  /* 0x0000000c00387947 */ /* 0x000fea0003800000 */
.L_x_1974:
[----:B------:R-:W2:Y:S02]  /*6a30*/  LDG.E.U8 R0, desc[UR36][R2.64] ;  /* 0x0000002402007981 */ /* 0x000ea4000c1e1100 */
[----:B--2---:R-:W-:Y:S01]  /*6a40*/  I2FP.F32.U32 R0, R0 ;  /* 0x0000000000007245 */ /* 0x004fe20000201000 */
[----:B------:R-:W-:Y:S06]  /*6a50*/  BRA `(.L_x_1976) ;  /* 0x0000000c002c7947 */ /* 0x000fec0003800000 */
.L_x_1973:
[----:B------:R-:W-:-:S13]  /*6a60*/  ISETP.NE.AND P0, PT, R0, 0x2, PT ;  /* 0x000000020000780c */ /* 0x000fda0003f05270 */
[----:B------:R-:W-:Y:S05]  /*6a70*/  @!P0 BRA `(.L_x_1977) ;  /* 0x0000000000288947 */ /* 0x000fea0003800000 */
[----:B------:R-:W-:-:S13]  /*6a80*/  ISETP.NE.AND P0, PT, R0, 0x3, PT ;  /* 0x000000030000780c */ /* 0x000fda0003f05270 */
[----:B------:R-:W-:Y:S05]  /*6a90*/  @!P0 BRA `(.L_x_1978) ;  /* 0x0000000000148947 */ /* 0x000fea0003800000 */
[----:B------:R-:W-:-:S13]  /*6aa0*/  ISETP.NE.AND P0, PT, R0, 0x4, PT ;  /* 0x000000040000780c */ /* 0x000fda0003f05270 */
[----:B------:R-:W-:Y:S05]  /*6ab0*/  @P0 BRA `(.L_x_1975) ;  /* 0x0000000800b80947 */ /* 0x000fea0003800000 */
[----:B------:R-:W2:Y:S02]  /*6ac0*/  LDG.E.64 R2, desc[UR36][R2.64] ;  /* 0x0000002402027981 */ /* 0x000ea4000c1e1b00 */
[----:B--2---:R0:W2:Y:S01]  /*6ad0*/  I2F.S64 R0, R2 ;  /* 0x0000000200007312 */ /* 0x0040a20000301400 */
[----:B------:R-:W-:Y:S05]  /*6ae0*/  BRA `(.L_x_1976) ;  /* 0x0000000c00087947 */ /* 0x000fea0003800000 */
.L_x_1978:
[----:B------:R-:W2:Y:S02]  /*6af0*/  LDG.E R0, desc[UR36][R2.64] ;  /* 0x0000002402007981 */ /* 0x000ea4000c1e1900 */
[----:B--2---:R-:W-:Y:S01]  /*6b00*/  I2FP.F32.S32 R0, R0 ;  /* 0x0000000000007245 */ /* 0x004fe20000201400 */
[----:B------:R-:W-:Y:S06]  /*6b10*/  BRA `(.L_x_1976) ;  /* 0x0000000800fc7947 */ /* 0x000fec0003800000 */
.L_x_1977:
[----:B------:R-:W2:Y:S02]  /*6b20*/  LDG.E.U16 R0, desc[UR36][R2.64] ;  /* 0x0000002402007981 */ /* 0x000ea4000c1e1500 */
[----:B--2---:R-:W0:Y:S01]  /*6b30*/  I2F.S16 R0, R0 ;  /* 0x0000000000007306 */ /* 0x004e220000101400 */
[----:B------:R-:W-:Y:S05]  /*6b40*/  BRA `(.L_x_1976) ;  /* 0x0000000800f07947 */ /* 0x000fea0003800000 */
.L_x_1972:
        /* <DEDUP_REMOVED lines=8> */
.L_x_1980:
[----:B------:R-:W2:Y:S02]  /*6bd0*/  LDG.E.U16 R0, desc[UR36][R2.64] ;  /* 0x0000002402007981 */ /* 0x000ea4000c1e1500 */
[----:B--2---:R-:W-:Y:S01]  /*6be0*/  HADD2.F32 R0, -RZ, R0.H0_H0 ;  /* 0x20000000ff007230 */ /* 0x004fe20000004100 */
[----:B------:R-:W-:Y:S06]  /*6bf0*/  BRA `(.L_x_1976) ;  /* 0x0000000800c47947 */ /* 0x000fec0003800000 */
.L_x_1979:
        /* <DEDUP_REMOVED lines=8> */
.L_x_1982:
[----:B------:R-:W2:Y:S02]  /*6c80*/  LDG.E.U16 R0, desc[UR36][R2.64] ;  /* 0x0000002402007981 */ /* 0x000ea4000c1e1500 */
[----:B--2---:R-:W-:Y:S01]  /*6c90*/  HADD2.F32 R0, -RZ, R0.H0_H0 ;  /* 0x20000000ff007230 */ /* 0x004fe20000004100 */
[----:B------:R-:W-:Y:S06]  /*6ca0*/  BRA `(.L_x_1976) ;  /* 0x0000000800987947 */ /* 0x000fec0003800000 */
.L_x_1981:
[----:B------:R-:W2:Y:S01]  /*6cb0*/  LDG.E.64 R2, desc[UR36][R2.64] ;  /* 0x0000002402027981 */ /* 0x000ea2000c1e1b00 */
[----:B------:R-:W-:Y:S01]  /*6cc0*/  UMOV UR4, 0xf0000000 ;  /* 0xf000000000047882 */ /* 0x000fe20000000000 */
[----:B------:R-:W-:Y:S01]  /*6cd0*/  UMOV UR5, 0x380fffff ;  /* 0x380fffff00057882 */ /* 0x000fe20000000000 */
[----:B--2---:R-:W0:Y:S01]  /*6ce0*/  F2F.F32.F64 R0, R2 ;  /* 0x0000000200007310 */ /* 0x004e220000301000 */
[----:B------:R-:W-:-:S14]  /*6cf0*/  DSETP.GEU.AND P0, PT, |R2|, UR4, PT ;  /* 0x0000000402007e2a */ /* 0x000fdc000bf0e200 */
[----:B0-----:R-:W-:Y:S01]  /*6d00*/  @!P0 FMUL R0, R0, 1.175494350822287508e-38 ;  /* 0x0080000000008820 */ /* 0x001fe20000400000 */
[----:B------:R-:W-:Y:S06]  /*6d10*/  BRA `(.L_x_1976) ;  /* 0x00000008007c7947 */ /* 0x000fec0003800000 */
.L_x_1971:
        /* <DEDUP_REMOVED lines=12> */
.L_x_1985:
[----:B------:R-:W2:Y:S01]  /*6de0*/  LDG.E.64 R2, desc[UR36][R2.64] ;  /* 0x0000002402027981 */ /* 0x000ea2000c1e1b00 */
[----:B------:R-:W-:Y:S01]  /*6df0*/  UMOV UR4, 0xf0000000 ;  /* 0xf000000000047882 */ /* 0x000fe20000000000 */
[----:B------:R-:W-:Y:S01]  /*6e00*/  UMOV UR5, 0x380fffff ;  /* 0x380fffff00057882 */ /* 0x000fe20000000000 */
[----:B--2---:R-:W0:Y:S01]  /*6e10*/  F2F.F32.F64 R0, R2 ;  /* 0x0000000200007310 */ /* 0x004e220000301000 */
[----:B------:R-:W-:-:S14]  /*6e20*/  DSETP.GEU.AND P0, PT, |R2|, UR4, PT ;  /* 0x0000000402007e2a */ /* 0x000fdc000bf0e200 */
[----:B0-----:R-:W-:Y:S01]  /*6e30*/  @!P0 FMUL R0, R0, 1.175494350822287508e-38 ;  /* 0x0080000000008820 */ /* 0x001fe20000400000 */
[----:B------:R-:W-:Y:S06]  /*6e40*/  BRA `(.L_x_1976) ;  /* 0x0000000800307947 */ /* 0x000fec0003800000 */
.L_x_1984:
        /* <DEDUP_REMOVED lines=26> */
.L_x_1987:
        /* <DEDUP_REMOVED lines=13> */
.L_x_1986:
[----:B------:R-:W2:Y:S02]  /*70c0*/  LDG.E.U16 R0, desc[UR36][R2.64] ;  /* 0x0000002402007981 */ /* 0x000ea4000c1e1500 */
[----:B--2---:R-:W-:Y:S01]  /*70d0*/  IMAD.U32 R0, R0, 0x10000, RZ ;  /* 0x0001000000007824 */ /* 0x004fe200078e00ff */
[----:B------:R-:W-:Y:S06]  /*70e0*/  BRA `(.L_x_1976) ;  /* 0x0000000400887947 */ /* 0x000fec0003800000 */
.L_x_1983:
        /* <DEDUP_REMOVED lines=11> */
.L_x_1990:
        /* <DEDUP_REMOVED lines=20> */
.L_x_1992:
[----:B------:R-:W-:Y:S05]  /*72e0*/  BSYNC B0 ;  /* 0x0000000000007941 */ /* 0x000fea0003800000 */
.L_x_1991:
[----:B------:R-:W-:Y:S01]  /*72f0*/  LEA R3, R0, 0x3b800000, 0x17 ;  /* 0x3b80000000037811 */ /* 0x000fe200078eb8ff */
[----:B------:R-:W-:-:S05]  /*7300*/  IMAD.SHL.U32 R0, R2, 0x100000, RZ ;  /* 0x0010000002007824 */ /* 0x000fca00078e00ff */
[----:B------:R-:W-:Y:S01]  /*7310*/  LOP3.LUT R0, R3, R0, R4, 0xfe, !PT ;  /* 0x0000000003007212 */ /* 0x000fe200078efe04 */
[----:B------:R-:W-:Y:S06]  /*7320*/  BRA `(.L_x_1976) ;  /* 0x0000000000f87947 */ /* 0x000fec0003800000 */
.L_x_1989:
        /* <DEDUP_REMOVED lines=20> */
.L_x_1994:
[----:B------:R-:W-:Y:S05]  /*7470*/  BSYNC B0 ;  /* 0x0000000000007941 */ /* 0x000fea0003800000 */
.L_x_1993:
[----:B------:R-:W-:Y:S01]  /*7480*/  LEA R3, R0, 0x37800000, 0x17 ;  /* 0x3780000000037811 */ /* 0x000fe200078eb8ff */
[----:B------:R-:W-:-:S05]  /*7490*/  IMAD.SHL.U32 R0, R2, 0x200000, RZ ;  /* 0x0020000002007824 */ /* 0x000fca00078e00ff */
[----:B------:R-:W-:Y:S01]  /*74a0*/  LOP3.LUT R0, R3, R0, R4, 0xfe, !PT ;  /* 0x0000000003007212 */ /* 0x000fe200078efe04 */
[----:B------:R-:W-:Y:S06]  /*74b0*/  BRA `(.L_x_1976) ;  /* 0x0000000000947947 */ /* 0x000fec0003800000 */
.L_x_1988:
        /* <DEDUP_REMOVED lines=14> */
.L_x_1975:
        /* <DEDUP_REMOVED lines=15> */
[----:B01-3-5:R-:W-:Y:S05]  /*7690*/  CALL.ABS.NOINC R2 ;  /* 0x0000000002007343 */ /* 0x02bfea0003c00000 */
.L_x_1997:
[----:B------:R-:W-:Y:S01]  /*76a0*/  IMAD.MOV.U32 R0, RZ, RZ, RZ ;  /* 0x000000ffff007224 */ /* 0x000fe200078e00ff */
[----:B------:R-:W-:Y:S06]  /*76b0*/  BRA `(.L_x_1976) ;  /* 0x0000000000147947 */ /* 0x000fec0003800000 */
.L_x_1996:
[----:B------:R-:W2:Y:S02]  /*76c0*/  LDG.E.64 R2, desc[UR36][R2.64] ;  /* 0x0000002402027981 */ /* 0x000ea4000c1e1b00 */
[----:B--2---:R0:W2:Y:S01]  /*76d0*/  I2F.U64 R0, R2 ;  /* 0x0000000200007312 */ /* 0x0040a20000301000 */
[----:B------:R-:W-:Y:S05]  /*76e0*/  BRA `(.L_x_1976) ;  /* 0x0000000000087947 */ /* 0x000fea0003800000 */
.L_x_1995:
[----:B------:R-:W2:Y:S02]  /*76f0*/  LDG.E R0, desc[UR36][R2.64] ;  /* 0x0000002402007981 */ /* 0x000ea4000c1e1900 */
[----:B--2---:R-:W-:-:S07]  /*7700*/  I2FP.F32.U32 R0, R0 ;  /* 0x0000000000007245 */ /* 0x004fce0000201000 */
.L_x_1976:
[----:B------:R-:W-:Y:S05]  /*7710*/  BSYNC B6 ;  /* 0x0000000000067941 */ /* 0x000fea0003800000 */
.L_x_1970:
[----:B0-2-45:R-:W-:Y:S01]  /*7720*/  FMUL.FTZ R2, R0, 0.70710676908493041992 ;  /* 0x3f3504f300027820 */ /* 0x035fe20000410000 */
        /* <DEDUP_REMOVED lines=9> */
[----:B------:R-:W-:Y:S01]  /*77c0*/  FSEL R5, R5, 8.4834944573231041431e-05, P0 ;  /* 0x38b1e96a05057808 */ /* 0x000fe20000000000 */
[----:B------:R-:W-:Y:S01]  /*77d0*/  FADD.FTZ R3, -R3, -RZ ;  /* 0x800000ff03037221 */ /* 0x000fe20000010100 */
[----:B------:R-:W-:-:S02]  /*77e0*/  FSEL R7, -R7, -0.00082130916416645050049, P0 ;  /* 0xba574d2007077808 */ /* 0x000fc40000000100 */
[----:B------:R-:W-:Y:S02]  /*77f0*/  FSEL R6, R6, 0.0052134888246655464172, P0 ;  /* 0x3baad5ea06067808 */ /* 0x000fe40000000000 */
[----:B------:R-:W-:Y:S01]  /*7800*/  FSEL R8, -R8, -0.026868773624300956726, P0 ;  /* 0xbcdc1be708087808 */ /* 0x000fe20000000100 */
[----:B------:R-:W-:Y:S01]  /*7810*/  FFMA.FTZ R5, R4, R5, R7 ;  /* 0x0000000504057223 */ /* 0x000fe20000010007 */
[----:B------:R-:W-:-:S03]  /*7820*/  IMAD.MOV.U32 R7, RZ, RZ, 0x3e235519 ;  /* 0x3e235519ff077424 */ /* 0x000fc600078e00ff */
[C---:B------:R-:W-:Y:S02]  /*7830*/  FFMA.FTZ R5, R4.reuse, R5, R6 ;  /* 0x0000000504057223 */ /* 0x040fe40000010006 */
[----:B------:R-:W-:Y:S01]  /*7840*/  FSEL R6, R7, 0.11284004896879196167, P0 ;  /* 0x3de718af07067808 */ /* 0x000fe20000000000 */
[----:B------:R-:W-:Y:S02]  /*7850*/  IMAD.MOV.U32 R7, RZ, RZ, 0x3f210a14 ;  /* 0x3f210a14ff077424 */ /* 0x000fe400078e00ff */
[C---:B------:R-:W-:Y:S01]  /*7860*/  FFMA.FTZ R5, R4.reuse, R5, R8 ;  /* 0x0000000504057223 */ /* 0x040fe20000010008 */
[----:B------:R-:W-:Y:S02]  /*7870*/  FSEL R8, R9, -0.37612664699554443359, P0 ;  /* 0xbec093ac09087808 */ /* 0x000fe40000000000 */
[----:B------:R-:W0:Y:S01]  /*7880*/  LDC.U8 R9, c[0x0][0x491] ;  /* 0x00012440ff097b82 */ /* 0x000e220000000000 */
[----:B------:R-:W-:Y:S01]  /*7890*/  FFMA.FTZ R5, R4, R5, R6 ;  /* 0x0000000504057223 */ /* 0x000fe20000010006 */
[----:B------:R-:W-:-:S03]  /*78a0*/  FSEL R6, R7, 0.12837915122509002686, P0 ;  /* 0x3e0375d307067808 */ /* 0x000fc60000000000 */
[----:B------:R-:W-:Y:S01]  /*78b0*/  FFMA.FTZ R5, R4, R5, R8 ;  /* 0x0000000504057223 */ /* 0x000fe20000010008 */
[----:B------:R-:W-:Y:S01]  /*78c0*/  FSEL R8, R3, R2, P0 ;  /* 0x0000000203087208 */ /* 0x000fe20000000000 */
[----:B------:R-:W-:Y:S02]  /*78d0*/  FMUL.FTZ R3, R0, -0.5 ;  /* 0xbf00000000037820 */ /* 0x000fe40000410000 */
[----:B------:R-:W-:Y:S02]  /*78e0*/  FFMA.FTZ R5, R4, R5, R6 ;  /* 0x0000000504057223 */ /* 0x000fe40000010006 */
[----:B------:R-:W-:Y:S02]  /*78f0*/  FMUL.FTZ R4, R3, R0 ;  /* 0x0000000003047220 */ /* 0x000fe40000410000 */
[----:B------:R-:W-:Y:S02]  /*7900*/  FFMA.FTZ R5, R5, R8, R8 ;  /* 0x0000000805057223 */ /* 0x000fe40000010008 */
[----:B------:R-:W-:-:S02]  /*7910*/  FMUL.FTZ R4, R4, 1.4426950216293334961 ;  /* 0x3fb8aa3b04047820 */ /* 0x000fc40000410000 */
[----:B------:R-:W2:Y:S01]  /*7920*/  @P0 MUFU.EX2 R3, R5 ;  /* 0x0000000500030308 */ /* 0x000ea20000000800 */
[----:B0-----:R-:W-:-:S07]  /*7930*/  PRMT R6, R9, 0x9910, RZ ;  /* 0x0000991009067816 */ /* 0x001fce00000000ff */
[----:B------:R-:W0:Y:S01]  /*7940*/  MUFU.EX2 R4, R4 ;  /* 0x0000000400047308 */ /* 0x000e220000000800 */
[----:B--2---:R-:W-:-:S05]  /*7950*/  @P0 FADD.FTZ R3, -R3, 1 ;  /* 0x3f80000003030421 */ /* 0x004fca0000010100 */
[----:B------:R-:W-:Y:S01]  /*7960*/  @P0 LOP3.LUT R5, R3, 0x80000000, R2, 0xb8, !PT ;  /* 0x8000000003050812 */ /* 0x000fe200078eb802 */
[----:B------:R-:W-:Y:S02]  /*7970*/  IMAD.MOV.U32 R2, RZ, RZ, R6 ;  /* 0x000000ffff027224 */ /* 0x000fe400078e0006 */
[----:B0-----:R-:W-:-:S03]  /*7980*/  FMUL.FTZ R7, R4, 0.3989422917366027832 ;  /* 0x3ecc422a04077820 */ /* 0x001fc60000410000 */
[----:B------:R-:W-:Y:S01]  /*7990*/  ISETP.GT.AND P0, PT, R2, 0x9, PT ;  /* 0x000000090200780c */ /* 0x000fe20003f04270 */
[----:B------:R-:W-:Y:S01]  /*79a0*/  FMUL.FTZ R7, R7, R0 ;  /* 0x0000000007077220 */ /* 0x000fe20000410000 */
[----:B------:R-:W-:-:S04]  /*79b0*/  FADD.FTZ R0, R5, 1 ;  /* 0x3f80000005007421 */ /* 0x000fc80000010000 */
[----:B------:R-:W-:-:S04]  /*79c0*/  FFMA.FTZ R7, R0, 0.5, R7 ;  /* 0x3f00000000077823 */ /* 0x000fc80000010007 */
[----:B-1-3--:R-:W-:-:S03]  /*79d0*/  FMUL.FTZ R22, R7, R22 ;  /* 0x0000001607167220 */ /* 0x00afc60000410000 */
        /* <DEDUP_REMOVED lines=12> */
.L_x_2001:
[----:B------:R-:W0:Y:S02]  /*7aa0*/  F2I.S64.TRUNC R22, R22 ;  /* 0x0000001600167311 */ /* 0x000e24000020d900 */
[----:B0-----:R-:W-:-:S05]  /*7ab0*/  IMAD.MOV.U32 R3, RZ, RZ, R22 ;  /* 0x000000ffff037224 */ /* 0x001fca00078e0016 */
[----:B------:R0:W-:Y:S01]  /*7ac0*/  STG.E.U8 desc[UR36][R16.64], R3 ;  /* 0x0000000310007986 */ /* 0x0001e2000c101124 */
[----:B------:R-:W-:Y:S05]  /*7ad0*/  BRA `(.L_x_2003) ;  /* 0x0000000c00407947 */ /* 0x000fea0003800000 */
.L_x_2000:
        /* <DEDUP_REMOVED lines=9> */
.L_x_2005:
[----:B------:R-:W0:Y:S02]  /*7b70*/  F2I.FTZ.TRUNC.NTZ R3, R22 ;  /* 0x0000001600037305 */ /* 0x000e24000021f100 */
[----:B0-----:R0:W-:Y:S01]  /*7b80*/  STG.E desc[UR36][R16.64], R3 ;  /* 0x0000000310007986 */ /* 0x0011e2000c101924 */
[----:B------:R-:W-:Y:S05]  /*7b90*/  BRA `(.L_x_2003) ;  /* 0x0000000c00107947 */ /* 0x000fea0003800000 */
.L_x_2004:
[----:B------:R-:W0:Y:S02]  /*7ba0*/  F2I.FTZ.TRUNC.NTZ R3, R22 ;  /* 0x0000001600037305 */ /* 0x000e24000021f100 */
[----:B0-----:R0:W-:Y:S01]  /*7bb0*/  STG.E.U16 desc[UR36][R16.64], R3 ;  /* 0x0000000310007986 */ /* 0x0011e2000c101524 */
[----:B------:R-:W-:Y:S05]  /*7bc0*/  BRA `(.L_x_2003) ;  /* 0x0000000c00047947 */ /* 0x000fea0003800000 */
.L_x_1999:
        /* <DEDUP_REMOVED lines=8> */
.L_x_2007:
[----:B------:R-:W-:-:S05]  /*7c50*/  F2FP.F16.F32.PACK_AB R22, RZ, R22 ;  /* 0x00000016ff16723e */ /* 0x000fca00000000ff */
[----:B------:R0:W-:Y:S01]  /*7c60*/  STG.E.U16 desc[UR36][R16.64], R22 ;  /* 0x0000001610007986 */ /* 0x0001e2000c101524 */
[----:B------:R-:W-:Y:S05]  /*7c70*/  BRA `(.L_x_2003) ;  /* 0x0000000800d87947 */ /* 0x000fea0003800000 */
.L_x_2006:
        /* <DEDUP_REMOVED lines=9> */
.L_x_2009:
[----:B------:R-:W-:-:S04]  /*7d10*/  F2FP.F16.F32.PACK_AB R3, RZ, R22 ;  /* 0x00000016ff03723e */ /* 0x000fc800000000ff */
[----:B------:R-:W-:-:S05]  /*7d20*/  PRMT R3, R3, 0x5410, RZ ;  /* 0x0000541003037816 */ /* 0x000fca00000000ff */
[----:B------:R0:W-:Y:S01]  /*7d30*/  STG.E desc[UR36][R16.64], R3 ;  /* 0x0000000310007986 */ /* 0x0001e2000c101924 */
[----:B------:R-:W-:Y:S05]  /*7d40*/  BRA `(.L_x_2003) ;  /* 0x0000000800a47947 */ /* 0x000fea0003800000 */
.L_x_2008:
[----:B------:R-:W-:-:S06]  /*7d50*/  FMUL.FTZ R2, R22, 1 ;  /* 0x3f80000016027820 */ /* 0x000fcc0000410000 */
[----:B------:R-:W0:Y:S02]  /*7d60*/  F2F.F64.F32 R2, R2 ;  /* 0x0000000200027310 */ /* 0x000e240000201800 */
[----:B0-----:R0:W-:Y:S01]  /*7d70*/  STG.E.64 desc[UR36][R16.64], R2 ;  /* 0x0000000210007986 */ /* 0x0011e2000c101b24 */
[----:B------:R-:W-:Y:S05]  /*7d80*/  BRA `(.L_x_2003) ;  /* 0x0000000800947947 */ /* 0x000fea0003800000 */
.L_x_1998:
        /* <DEDUP_REMOVED lines=12> */
.L_x_2012:
[----:B------:R-:W-:Y:S01]  /*7e50*/  FMUL.FTZ R4, R22, 1 ;  /* 0x3f80000016047820 */ /* 0x000fe20000410000 */
[----:B------:R-:W-:-:S05]  /*7e60*/  CS2R R6, SRZ ;  /* 0x0000000000067805 */ /* 0x000fca000001ff00 */
[----:B------:R-:W0:Y:S02]  /*7e70*/  F2F.F64.F32 R4, R4 ;  /* 0x0000000400047310 */ /* 0x000e240000201800 */
[----:B0-----:R0:W-:Y:S01]  /*7e80*/  STG.E.128 desc[UR36][R16.64], R4 ;  /* 0x0000000410007986 */ /* 0x0011e2000c101d24 */
[----:B------:R-:W-:Y:S05]  /*7e90*/  BRA `(.L_x_2003) ;  /* 0x0000000800507947 */ /* 0x000fea0003800000 */
.L_x_2011:
        /* <DEDUP_REMOVED lines=20> */
.L_x_2016:
[----:B------:R-:W-:Y:S05]  /*7fe0*/  BSYNC B0 ;  /* 0x0000000000007941 */ /* 0x000fea0003800000 */
.L_x_2015:
[----:B------:R-:W-:-:S05]  /*7ff0*/  LOP3.LUT R5, R0, R5, RZ, 0xfc, !PT ;  /* 0x0000000500057212 */ /* 0x000fca00078efcff */
[----:B------:R0:W-:Y:S01]  /*8000*/  STG.E.U8 desc[UR36][R16.64], R5 ;  /* 0x0000000510007986 */ /* 0x0001e2000c101124 */
[----:B------:R-:W-:Y:S05]  /*8010*/  BRA `(.L_x_2003) ;  /* 0x0000000400f07947 */ /* 0x000fea0003800000 */
.L_x_2014:
[----:B------:R-:W-:Y:S01]  /*8020*/  LOP3.LUT R2, R22, 0x7fffffff, RZ, 0xc0, !PT ;  /* 0x7fffffff16027812 */ /* 0x000fe200078ec0ff */
[----:B------:R-:W-:Y:S03]  /*8030*/  BSSY B0, `(.L_x_2017) ;  /* 0x000000e000007945 */ /* 0x000fe60003800000 */
        /* <DEDUP_REMOVED lines=10> */
.L_x_2018:
[----:B------:R-:W-:Y:S01]  /*80e0*/  IMAD.MOV.U32 R0, RZ, RZ, 0x7f ;  /* 0x0000007fff007424 */ /* 0x000fe200078e00ff */
[----:B------:R-:W-:-:S04]  /*80f0*/  ISETP.GT.U32.AND P0, PT, R2, 0x7f800000, PT ;  /* 0x7f8000000200780c */ /* 0x000fc80003f04070 */
[----:B------:R-:W-:-:S09]  /*8100*/  SEL R0, R0, 0x7c, P0 ;  /* 0x0000007c00007807 */ /* 0x000fd20000000000 */
.L_x_2019:
[----:B------:R-:W-:Y:S05]  /*8110*/  BSYNC B0 ;  /* 0x0000000000007941 */ /* 0x000fea0003800000 */
.L_x_2017:
[----:B------:R-:W-:-:S04]  /*8120*/  LOP3.LUT R22, R22, 0x80000000, RZ, 0xc0, !PT ;  /* 0x8000000016167812 */ /* 0x000fc800078ec0ff */
[----:B------:R-:W-:-:S04]  /*8130*/  SHF.R.U32.HI R3, RZ, 0x18, R22 ;  /* 0x00000018ff037819 */ /* 0x000fc80000011616 */
[----:B------:R-:W-:-:S05]  /*8140*/  LOP3.LUT R3, R0, R3, RZ, 0xfc, !PT ;  /* 0x0000000300037212 */ /* 0x000fca00078efcff */
[----:B------:R0:W-:Y:S01]  /*8150*/  STG.E.U8 desc[UR36][R16.64], R3 ;  /* 0x0000000310007986 */ /* 0x0001e2000c101124 */
[----:B------:R-:W-:Y:S05]  /*8160*/  BRA `(.L_x_2003) ;  /* 0x00000004009c7947 */ /* 0x000fea0003800000 */
.L_x_2013:
[----:B------:R-:W-:-:S05]  /*8170*/  F2FP.BF16.F32.PACK_AB R22, RZ, R22 ;  /* 0x00000016ff16723e */ /* 0x000fca00000010ff */
[----:B------:R0:W-:Y:S01]  /*8180*/  STG.E.U16 desc[UR36][R16.64], R22 ;  /* 0x0000001610007986 */ /* 0x0001e2000c101524 */
[----:B------:R-:W-:Y:S05]  /*8190*/  BRA `(.L_x_2003) ;  /* 0x0000000400907947 */ /* 0x000fea0003800000 */
.L_x_2010:
        /* <DEDUP_REMOVED lines=11> */
.L_x_2022:
        /* <DEDUP_REMOVED lines=16> */
.L_x_2025:
[----:B------:R-:W-:-:S04]  /*8350*/  LOP3.LUT R22, R22, 0x80000000, RZ, 0xc0, !PT ;  /* 0x8000000016167812 */ /* 0x000fc800078ec0ff */
[----:B------:R-:W-:-:S04]  /*8360*/  SHF.R.U32.HI R3, RZ, 0x18, R22 ;  /* 0x00000018ff037819 */ /* 0x000fc80000011616 */
[----:B------:R-:W-:-:S04]  /*8370*/  LOP3.LUT R0, R0, R3, RZ, 0xfc, !PT ;  /* 0x0000000300007212 */ /* 0x000fc800078efcff */
[----:B------:R-:W-:-:S07]  /*8380*/  PRMT R8, R0, 0x7610, R8 ;  /* 0x0000761000087816 */ /* 0x000fce0000000008 */
.L_x_2024:
[----:B------:R-:W-:Y:S05]  /*8390*/  BSYNC B0 ;  /* 0x0000000000007941 */ /* 0x000fea0003800000 */
.L_x_2023:
[----:B------:R3:W-:Y:S01]  /*83a0*/  STG.E.U8 desc[UR36][R16.64], R8 ;  /* 0x0000000810007986 */ /* 0x0007e2000c101124 */
[----:B------:R-:W-:Y:S05]  /*83b0*/  BRA `(.L_x_2003) ;  /* 0x0000000400087947 */ /* 0x000fea0003800000 */
.L_x_2021:
        /* <DEDUP_REMOVED lines=16> */
.L_x_2028:
[----:B------:R-:W-:-:S04]  /*84c0*/  LOP3.LUT R22, R22, 0x80000000, RZ, 0xc0, !PT ;  /* 0x8000000016167812 */ /* 0x000fc800078ec0ff */
[----:B------:R-:W-:-:S04]  /*84d0*/  SHF.R.U32.HI R3, RZ, 0x18, R22 ;  /* 0x00000018ff037819 */ /* 0x000fc80000011616 */
[----:B------:R-:W-:-:S04]  /*84e0*/  LOP3.LUT R0, R0, R3, RZ, 0xfc, !PT ;  /* 0x0000000300007212 */ /* 0x000fc800078efcff */
[----:B------:R-:W-:-:S07]  /*84f0*/  PRMT R8, R0, 0x7610, R8 ;  /* 0x0000761000087816 */ /* 0x000fce0000000008 */
.L_x_2027:
[----:B------:R-:W-:Y:S05]  /*8500*/  BSYNC B0 ;  /* 0x0000000000007941 */ /* 0x000fea0003800000 */
.L_x_2026:
[----:B------:R0:W-:Y:S01]  /*8510*/  STG.E.U8 desc[UR36][R16.64], R8 ;  /* 0x0000000810007986 */ /* 0x0001e2000c101124 */
[----:B------:R-:W-:Y:S05]  /*8520*/  BRA `(.L_x_2003) ;  /* 0x0000000000ac7947 */ /* 0x000fea0003800000 */
.L_x_2020:
        /* <DEDUP_REMOVED lines=21> */
.L_x_2002:
        /* <DEDUP_REMOVED lines=16> */
.L_x_2031:
[----:B------:R-:W-:Y:S05]  /*8780*/  BRA `(.L_x_2003) ;  /* 0x0000000000147947 */ /* 0x000fea0003800000 */
.L_x_2030:
[----:B------:R-:W0:Y:S02]  /*8790*/  F2I.U64.TRUNC R22, R22 ;  /* 0x0000001600167311 */ /* 0x000e24000020d800 */
[----:B0-----:R2:W-:Y:S01]  /*87a0*/  STG.E.64 desc[UR36][R16.64], R22 ;  /* 0x0000001610007986 */ /* 0x0015e2000c101b24 */
[----:B------:R-:W-:Y:S05]  /*87b0*/  BRA `(.L_x_2003) ;  /* 0x0000000000087947 */ /* 0x000fea0003800000 */
.L_x_2029:
[----:B------:R-:W0:Y:S02]  /*87c0*/  F2I.FTZ.U32.TRUNC.NTZ R3, R22 ;  /* 0x0000001600037305 */ /* 0x000e24000021f000 */
[----:B0-----:R0:W-:Y:S02]  /*87d0*/  STG.E desc[UR36][R16.64], R3 ;  /* 0x0000000310007986 */ /* 0x0011e4000c101924 */
.L_x_2003:
[----:B------:R-:W-:-:S07]  /*87e0*/  VIADD R19, R19, 0x80 ;  /* 0x0000008013137836 */ /* 0x000fce0000000000 */
.L_x_1940:
[----:B------:R-:W-:Y:S05]  /*87f0*/  BSYNC B7 ;  /* 0x0000000000077941 */ /* 0x000fea0003800000 */
.L_x_1939:
        /* <DEDUP_REMOVED lines=358> */
.L_x_2034:
        /* <DEDUP_REMOVED lines=22> */
.L_x_2039:
[----:B------:R-:W2:Y:S02]  /*9fc0*/  LDG.E.U8 R2, desc[UR36][R2.64] ;  /* 0x0000002402027981 */ /* 0x000ea4000c1e1100 */
[----:B--2---:R-:W-:Y:S01]  /*9fd0*/  I2FP.F32.U32 R22, R2 ;  /* 0x0000000200167245 */ /* 0x004fe20000201000 */
[----:B------:R-:W-:Y:S06]  /*9fe0*/  BRA `(.L_x_2041) ;  /* 0x0000000c002c7947 */ /* 0x000fec0003800000 */
.L_x_2038:
        /* <DEDUP_REMOVED lines=9> */
.L_x_2043:
[----:B------:R-:W2:Y:S02]  /*a080*/  LDG.E R2, desc[UR36][R2.64] ;  /* 0x0000002402027981 */ /* 0x000ea4000c1e1900 */
[----:B--2---:R-:W-:Y:S01]  /*a090*/  I2FP.F32.S32 R22, R2 ;  /* 0x0000000200167245 */ /* 0x004fe20000201400 */
[----:B------:R-:W-:Y:S06]  /*a0a0*/  BRA `(.L_x_2041) ;  /* 0x0000000800fc7947 */ /* 0x000fec0003800000 */
.L_x_2042:
[----:B------:R-:W2:Y:S02]  /*a0b0*/  LDG.E.U16 R2, desc[UR36][R2.64] ;  /* 0x0000002402027981 */ /* 0x000ea4000c1e1500 */
[----:B--2---:R2:W3:Y:S01]  /*a0c0*/  I2F.S16 R22, R2 ;  /* 0x0000000200167306 */ /* 0x0044e20000101400 */
[----:B------:R-:W-:Y:S05]  /*a0d0*/  BRA `(.L_x_2041) ;  /* 0x0000000800f07947 */ /* 0x000fea0003800000 */
.L_x_2037:
        /* <DEDUP_REMOVED lines=8> */
.L_x_2045:
[----:B------:R-:W2:Y:S02]  /*a160*/  LDG.E.U16 R2, desc[UR36][R2.64] ;  /* 0x0000002402027981 */ /* 0x000ea4000c1e1500 */
[----:B--2---:R-:W-:Y:S01]  /*a170*/  HADD2.F32 R22, -RZ, R2.H0_H0 ;  /* 0x20000002ff167230 */ /* 0x004fe20000004100 */
[----:B------:R-:W-:Y:S06]  /*a180*/  BRA `(.L_x_2041) ;  /* 0x0000000800c47947 */ /* 0x000fec0003800000 */
.L_x_2044:
        /* <DEDUP_REMOVED lines=8> */
.L_x_2047:
[----:B------:R-:W2:Y:S02]  /*a210*/  LDG.E.U16 R2, desc[UR36][R2.64] ;  /* 0x0000002402027981 */ /* 0x000ea4000c1e1500 */
[----:B--2---:R-:W-:Y:S01]  /*a220*/  HADD2.F32 R22, -RZ, R2.H0_H0 ;  /* 0x20000002ff167230 */ /* 0x004fe20000004100 */
[----:B------:R-:W-:Y:S06]  /*a230*/  BRA `(.L_x_2041) ;  /* 0x0000000800987947 */ /* 0x000fec0003800000 */
.L_x_2046:
[----:B------:R-:W2:Y:S01]  /*a240*/  LDG.E.64 R2, desc[UR36][R2.64] ;  /* 0x0000002402027981 */ /* 0x000ea2000c1e1b00 */
[----:B------:R-:W-:Y:S01]  /*a250*/  UMOV UR4, 0xf0000000 ;  /* 0xf000000000047882 */ /* 0x000fe20000000000 */
[----:B------:R-:W-:Y:S01]  /*a260*/  UMOV UR5, 0x380fffff ;  /* 0x380fffff00057882 */ /* 0x000fe20000000000 */
[----:B--2---:R-:W0:Y:S01]  /*a270*/  F2F.F32.F64 R22, R2 ;  /* 0x0000000200167310 */ /* 0x004e220000301000 */
[----:B------:R-:W-:-:S14]  /*a280*/  DSETP.GEU.AND P0, PT, |R2|, UR4, PT ;  /* 0x0000000402007e2a */ /* 0x000fdc000bf0e200 */
[----:B0-----:R-:W-:Y:S01]  /*a290*/  @!P0 FMUL R22, R22, 1.175494350822287508e-38 ;  /* 0x0080000016168820 */ /* 0x001fe20000400000 */
[----:B------:R-:W-:Y:S06]  /*a2a0*/  BRA `(.L_x_2041) ;  /* 0x00000008007c7947 */ /* 0x000fec0003800000 */
.L_x_2036:
        /* <DEDUP_REMOVED lines=12> */
.L_x_2050:
[----:B------:R-:W2:Y:S01]  /*a370*/  LDG.E.64 R2, desc[UR36][R2.64] ;  /* 0x0000002402027981 */ /* 0x000ea2000c1e1b00 */
[----:B------:R-:W-:Y:S01]  /*a380*/  UMOV UR4, 0xf0000000 ;  /* 0xf000000000047882 */ /* 0x000fe20000000000 */
[----:B------:R-:W-:Y:S01]  /*a390*/  UMOV UR5, 0x380fffff ;  /* 0x380fffff00057882 */ /* 0x000fe20000000000 */
[----:B--2---:R-:W0:Y:S01]  /*a3a0*/  F2F.F32.F64 R22, R2 ;  /* 0x0000000200167310 */ /* 0x004e220000301000 */
[----:B------:R-:W-:-:S14]  /*a3b0*/  DSETP.GEU.AND P0, PT, |R2|, UR4, PT ;  /* 0x0000000402007e2a */ /* 0x000fdc000bf0e200 */
[----:B0-----:R-:W-:Y:S01]  /*a3c0*/  @!P0 FMUL R22, R22, 1.175494350822287508e-38 ;  /* 0x0080000016168820 */ /* 0x001fe20000400000 */
[----:B------:R-:W-:Y:S06]  /*a3d0*/  BRA `(.L_x_2041) ;  /* 0x0000000800307947 */ /* 0x000fec0003800000 */
.L_x_2049:
        /* <DEDUP_REMOVED lines=26> */
.L_x_2052:
        /* <DEDUP_REMOVED lines=13> */
.L_x_2051:
[----:B------:R-:W2:Y:S02]  /*a650*/  LDG.E.U16 R2, desc[UR36][R2.64] ;  /* 0x0000002402027981 */ /* 0x000ea4000c1e1500 */
[----:B--2---:R-:W-:Y:S01]  /*a660*/  IMAD.U32 R22, R2, 0x10000, RZ ;  /* 0x0001000002167824 */ /* 0x004fe200078e00ff */
[----:B------:R-:W-:Y:S06]  /*a670*/  BRA `(.L_x_2041) ;  /* 0x0000000400887947 */ /* 0x000fec0003800000 */
.L_x_2048:
        /* <DEDUP_REMOVED lines=11> */
.L_x_2055:
        /* <DEDUP_REMOVED lines=20> */
.L_x_2057:
[----:B------:R-:W-:Y:S05]  /*a870*/  BSYNC B0 ;  /* 0x0000000000007941 */ /* 0x000fea0003800000 */
.L_x_2056:
[----:B------:R-:W-:Y:S01]  /*a880*/  IMAD.SHL.U32 R2, R2, 0x100000, RZ ;  /* 0x0010000002027824 */ /* 0x000fe200078e00ff */
[----:B------:R-:W-:-:S04]  /*a890*/  LEA R3, R0, 0x3b800000, 0x17 ;  /* 0x3b80000000037811 */ /* 0x000fc800078eb8ff */
[----:B------:R-:W-:Y:S01]  /*a8a0*/  LOP3.LUT R22, R3, R2, R22, 0xfe, !PT ;  /* 0x0000000203167212 */ /* 0x000fe200078efe16 */
[----:B------:R-:W-:Y:S06]  /*a8b0*/  BRA `(.L_x_2041) ;  /* 0x0000000000f87947 */ /* 0x000fec0003800000 */
.L_x_2054:
        /* <DEDUP_REMOVED lines=20> */
.L_x_2059:
[----:B------:R-:W-:Y:S05]  /*aa00*/  BSYNC B0 ;  /* 0x0000000000007941 */ /* 0x000fea0003800000 */
.L_x_2058:
[----:B------:R-:W-:Y:S01]  /*aa10*/  IMAD.SHL.U32 R2, R2, 0x200000, RZ ;  /* 0x0020000002027824 */ /* 0x000fe200078e00ff */
[----:B------:R-:W-:-:S04]  /*aa20*/  LEA R3, R0, 0x37800000, 0x17 ;  /* 0x3780000000037811 */ /* 0x000fc800078eb8ff */
[----:B------:R-:W-:Y:S01]  /*aa30*/  LOP3.LUT R22, R3, R2, R22, 0xfe, !PT ;  /* 0x0000000203167212 */ /* 0x000fe200078efe16 */
[----:B------:R-:W-:Y:S06]  /*aa40*/  BRA `(.L_x_2041) ;  /* 0x0000000000947947 */ /* 0x000fec0003800000 */
.L_x_2053:
        /* <DEDUP_REMOVED lines=14> */
.L_x_2040:
        /* <DEDUP_REMOVED lines=16> */
.L_x_2062:
[----:B------:R-:W-:Y:S01]  /*ac30*/  IMAD.MOV.U32 R22, RZ, RZ, RZ ;  /* 0x000000ffff167224 */ /* 0x000fe200078e00ff */
[----:B------:R-:W-:Y:S06]  /*ac40*/  BRA `(.L_x_2041) ;  /* 0x0000000000147947 */ /* 0x000fec0003800000 */
.L_x_2061:
[----:B------:R-:W2:Y:S02]  /*ac50*/  LDG.E.64 R22, desc[UR36][R2.64] ;  /* 0x0000002402167981 */ /* 0x000ea4000c1e1b00 */
[----:B--2---:R0:W1:Y:S01]  /*ac60*/  I2F.U64 R22, R22 ;  /* 0x0000001600167312 */ /* 0x0040620000301000 */
[----:B------:R-:W-:Y:S05]  /*ac70*/  BRA `(.L_x_2041) ;  /* 0x0000000000087947 */ /* 0x000fea0003800000 */
.L_x_2060:
[----:B------:R-:W2:Y:S02]  /*ac80*/  LDG.E R2, desc[UR36][R2.64] ;  /* 0x0000002402027981 */ /* 0x000ea4000c1e1900 */
[----:B--2---:R-:W-:-:S07]  /*ac90*/  I2FP.F32.U32 R22, R2 ;  /* 0x0000000200167245 */ /* 0x004fce0000201000 */
.L_x_2041:
[----:B------:R-:W-:Y:S05]  /*aca0*/  BSYNC B6 ;  /* 0x0000000000067941 */ /* 0x000fea0003800000 */
.L_x_2035:
[----:B------:R-:W4:Y:S01]  /*acb0*/  LDC.U8 R4, c[0x0][0x493] ;  /* 0x000124c0ff047b82 */ /* 0x000f220000000000 */
[----:B------:R-:W-:Y:S01]  /*acc0*/  ULDC.64 UR4, c[0x0][0x488] ;  /* 0x0001220000047ab9 */ /* 0x000fe20000000a00 */
[----:B------:R-:W-:Y:S01]  /*acd0*/  BSSY B6, `(.L_x_2063) ;  /* 0x00000df000067945 */ /* 0x000fe20003800000 */
[----:B0-2---:R-:W-:-:S05]  /*ace0*/  IADD3 R2, P0, R18, UR4, RZ ;  /* 0x0000000412027c10 */ /* 0x005fca000ff1e0ff */
[----:B------:R-:W-:Y:S01]  /*acf0*/  IMAD.X R3, RZ, RZ, UR5, P0 ;  /* 0x00000005ff037e24 */ /* 0x000fe200080e06ff */
[----:B----4-:R-:W-:-:S04]  /*ad00*/  PRMT R0, R4, 0x9910, RZ ;  /* 0x0000991004007816 */ /* 0x010fc800000000ff */
        /* <DEDUP_REMOVED lines=13> */
.L_x_2067:
[----:B------:R-:W2:Y:S02]  /*ade0*/  LDG.E.U8 R0, desc[UR36][R2.64] ;  /* 0x0000002402007981 */ /* 0x000ea4000c1e1100 */
[----:B--2---:R-:W-:Y:S01]  /*adf0*/  I2FP.F32.U32 R0, R0 ;  /* 0x0000000000007245 */ /* 0x004fe20000201000 */
[----:B------:R-:W-:Y:S06]  /*ae00*/  BRA `(.L_x_2069) ;  /* 0x0000000c002c7947 */ /* 0x000fec0003800000 */
.L_x_2066:
[----:B------:R-:W-:-:S13]  /*ae10*/  ISETP.NE.AND P0, PT, R0, 0x2, PT ;  /* 0x000000020000780c */ /* 0x000fda0003f05270 */
[----:B------:R-:W-:Y:S05]  /*ae20*/  @!P0 BRA `(.L_x_2070) ;  /* 0x0000000000288947 */ /* 0x000fea0003800000 */
[----:B------:R-:W-:-:S13]  /*ae30*/  ISETP.NE.AND P0, PT, R0, 0x3, PT ;  /* 0x000000030000780c */ /* 0x000fda0003f05270 */
[----:B------:R-:W-:Y:S05]  /*ae40*/  @!P0 BRA `(.L_x_2071) ;  /* 0x0000000000148947 */ /* 0x000fea0003800000 */
[----:B------:R-:W-:-:S13]  /*ae50*/  ISETP.NE.AND P0, PT, R0, 0x4, PT ;  /* 0x000000040000780c */ /* 0x000fda0003f05270 */
[----:B------:R-:W-:Y:S05]  /*ae60*/  @P0 BRA `(.L_x_2068) ;  /* 0x0000000800b80947 */ /* 0x000fea0003800000 */
[----:B------:R-:W2:Y:S02]  /*ae70*/  LDG.E.64 R2, desc[UR36][R2.64] ;  /* 0x0000002402027981 */ /* 0x000ea4000c1e1b00 */
[----:B--2---:R2:W4:Y:S01]  /*ae80*/  I2F.S64 R0, R2 ;  /* 0x0000000200007312 */ /* 0x0045220000301400 */
[----:B------:R-:W-:Y:S05]  /*ae90*/  BRA `(.L_x_2069) ;  /* 0x0000000c00087947 */ /* 0x000fea0003800000 */
.L_x_2071:
[----:B------:R-:W2:Y:S02]  /*aea0*/  LDG.E R0, desc[UR36][R2.64] ;  /* 0x0000002402007981 */ /* 0x000ea4000c1e1900 */
[----:B--2---:R-:W-:Y:S01]  /*aeb0*/  I2FP.F32.S32 R0, R0 ;  /* 0x0000000000007245 */ /* 0x004fe20000201400 */
[----:B------:R-:W-:Y:S06]  /*aec0*/  BRA `(.L_x_2069) ;  /* 0x0000000800fc7947 */ /* 0x000fec0003800000 */
.L_x_2070:
[----:B------:R-:W2:Y:S02]  /*aed0*/  LDG.E.U16 R0, desc[UR36][R2.64] ;  /* 0x0000002402007981 */ /* 0x000ea4000c1e1500 */
[----:B--2---:R-:W0:Y:S01]  /*aee0*/  I2F.S16 R0, R0 ;  /* 0x0000000000007306 */ /* 0x004e220000101400 */
[----:B------:R-:W-:Y:S05]  /*aef0*/  BRA `(.L_x_2069) ;  /* 0x0000000800f07947 */ /* 0x000fea0003800000 */
.L_x_2065:
        /* <DEDUP_REMOVED lines=8> */
.L_x_2073:
[----:B------:R-:W2:Y:S02]  /*af80*/  LDG.E.U16 R0, desc[UR36][R2.64] ;  /* 0x0000002402007981 */ /* 0x000ea4000c1e1500 */
[----:B--2---:R-:W-:Y:S01]  /*af90*/  HADD2.F32 R0, -RZ, R0.H0_H0 ;  /* 0x20000000ff007230 */ /* 0x004fe20000004100 */
[----:B------:R-:W-:Y:S06]  /*afa0*/  BRA `(.L_x_2069) ;  /* 0x0000000800c47947 */ /* 0x000fec0003800000 */
.L_x_2072:
        /* <DEDUP_REMOVED lines=8> */
.L_x_2075:
[----:B------:R-:W2:Y:S02]  /*b030*/  LDG.E.U16 R0, desc[UR36][R2.64] ;  /* 0x0000002402007981 */ /* 0x000ea4000c1e1500 */
[----:B--2---:R-:W-:Y:S01]  /*b040*/  HADD2.F32 R0, -RZ, R0.H0_H0 ;  /* 0x20000000ff007230 */ /* 0x004fe20000004100 */
[----:B------:R-:W-:Y:S06]  /*b050*/  BRA `(.L_x_2069) ;  /* 0x0000000800987947 */ /* 0x000fec0003800000 */
.L_x_2074:
[----:B------:R-:W2:Y:S01]  /*b060*/  LDG.E.64 R2, desc[UR36][R2.64] ;  /* 0x0000002402027981 */ /* 0x000ea2000c1e1b00 */
[----:B------:R-:W-:Y:S01]  /*b070*/  UMOV UR4, 0xf0000000 ;  /* 0xf000000000047882 */ /* 0x000fe20000000000 */
[----:B------:R-:W-:Y:S01]  /*b080*/  UMOV UR5, 0x380fffff ;  /* 0x380fffff00057882 */ /* 0x000fe20000000000 */
[----:B--2---:R-:W0:Y:S01]  /*b090*/  F2F.F32.F64 R0, R2 ;  /* 0x0000000200007310 */ /* 0x004e220000301000 */
[----:B------:R-:W-:-:S14]  /*b0a0*/  DSETP.GEU.AND P0, PT, |R2|, UR4, PT ;  /* 0x0000000402007e2a */ /* 0x000fdc000bf0e200 */
[----:B0-----:R-:W-:Y:S01]  /*b0b0*/  @!P0 FMUL R0, R0, 1.175494350822287508e-38 ;  /* 0x0080000000008820 */ /* 0x001fe20000400000 */
[----:B------:R-:W-:Y:S06]  /*b0c0*/  BRA `(.L_x_2069) ;  /* 0x00000008007c7947 */ /* 0x000fec0003800000 */
.L_x_2064:
        /* <DEDUP_REMOVED lines=12> */
.L_x_2078:
[----:B------:R-:W2:Y:S01]  /*b190*/  LDG.E.64 R2, desc[UR36][R2.64] ;  /* 0x0000002402027981 */ /* 0x000ea2000c1e1b00 */
[----:B------:R-:W-:Y:S01]  /*b1a0*/  UMOV UR4, 0xf0000000 ;  /* 0xf000000000047882 */ /* 0x000fe20000000000 */
[----:B------:R-:W-:Y:S01]  /*b1b0*/  UMOV UR5, 0x380fffff ;  /* 0x380fffff00057882 */ /* 0x000fe20000000000 */
[----:B--2---:R-:W0:Y:S01]  /*b1c0*/  F2F.F32.F64 R0, R2 ;  /* 0x0000000200007310 */ /* 0x004e220000301000 */
[----:B------:R-:W-:-:S14]  /*b1d0*/  DSETP.GEU.AND P0, PT, |R2|, UR4, PT ;  /* 0x0000000402007e2a */ /* 0x000fdc000bf0e200 */
[----:B0-----:R-:W-:Y:S01]  /*b1e0*/  @!P0 FMUL R0, R0, 1.175494350822287508e-38 ;  /* 0x0080000000008820 */ /* 0x001fe20000400000 */
[----:B------:R-:W-:Y:S06]  /*b1f0*/  BRA `(.L_x_2069) ;  /* 0x0000000800307947 */ /* 0x000fec0003800000 */
.L_x_2077:
        /* <DEDUP_REMOVED lines=26> */
.L_x_2080:
        /* <DEDUP_REMOVED lines=13> */
.L_x_2079:
[----:B------:R-:W2:Y:S02]  /*b470*/  LDG.E.U16 R0, desc[UR36][R2.64] ;  /* 0x0000002402007981 */ /* 0x000ea4000c1e1500 */
[----:B--2---:R-:W-:Y:S01]  /*b480*/  IMAD.U32 R0, R0, 0x10000, RZ ;  /* 0x0001000000007824 */ /* 0x004fe200078e00ff */
[----:B------:R-:W-:Y:S06]  /*b490*/  BRA `(.L_x_2069) ;  /* 0x0000000400887947 */ /* 0x000fec0003800000 */
.L_x_2076:
        /* <DEDUP_REMOVED lines=11> */
.L_x_2083:
        /* <DEDUP_REMOVED lines=20> */
.L_x_2085:
[----:B------:R-:W-:Y:S05]  /*b690*/  BSYNC B0 ;  /* 0x0000000000007941 */ /* 0x000fea0003800000 */
.L_x_2084:
[----:B------:R-:W-:Y:S01]  /*b6a0*/  LEA R3, R0, 0x3b800000, 0x17 ;  /* 0x3b80000000037811 */ /* 0x000fe200078eb8ff */
[----:B------:R-:W-:-:S05]  /*b6b0*/  IMAD.SHL.U32 R0, R2, 0x100000, RZ ;  /* 0x0010000002007824 */ /* 0x000fca00078e00ff */
[----:B------:R-:W-:Y:S01]  /*b6c0*/  LOP3.LUT R0, R3, R0, R4, 0xfe, !PT ;  /* 0x0000000003007212 */ /* 0x000fe200078efe04 */
[----:B------:R-:W-:Y:S06]  /*b6d0*/  BRA `(.L_x_2069) ;  /* 0x0000000000f87947 */ /* 0x000fec0003800000 */
.L_x_2082:
        /* <DEDUP_REMOVED lines=20> */
.L_x_2087:
[----:B------:R-:W-:Y:S05]  /*b820*/  BSYNC B0 ;  /* 0x0000000000007941 */ /* 0x000fea0003800000 */
.L_x_2086:
[----:B------:R-:W-:Y:S01]  /*b830*/  LEA R3, R0, 0x37800000, 0x17 ;  /* 0x3780000000037811 */ /* 0x000fe200078eb8ff */
[----:B------:R-:W-:-:S05]  /*b840*/  IMAD.SHL.U32 R0, R2, 0x200000, RZ ;  /* 0x0020000002007824 */ /* 0x000fca00078e00ff */
[----:B------:R-:W-:Y:S01]  /*b850*/  LOP3.LUT R0, R3, R0, R4, 0xfe, !PT ;  /* 0x0000000003007212 */ /* 0x000fe200078efe04 */
[----:B------:R-:W-:Y:S06]  /*b860*/  BRA `(.L_x_2069) ;  /* 0x0000000000947947 */ /* 0x000fec0003800000 */
.L_x_2081:
        /* <DEDUP_REMOVED lines=14> */
.L_x_2068:
        /* <DEDUP_REMOVED lines=16> */
.L_x_2090:
[----:B------:R-:W-:Y:S01]  /*ba50*/  IMAD.MOV.U32 R0, RZ, RZ, RZ ;  /* 0x000000ffff007224 */ /* 0x000fe200078e00ff */
[----:B------:R-:W-:Y:S06]  /*ba60*/  BRA `(.L_x_2069) ;  /* 0x0000000000147947 */ /* 0x000fec0003800000 */
.L_x_2089:
[----:B------:R-:W2:Y:S02]  /*ba70*/  LDG.E.64 R2, desc[UR36][R2.64] ;  /* 0x0000002402027981 */ /* 0x000ea4000c1e1b00 */
[----:B--2---:R0:W2:Y:S01]  /*ba80*/  I2F.U64 R0, R2 ;  /* 0x0000000200007312 */ /* 0x0040a20000301000 */
[----:B------:R-:W-:Y:S05]  /*ba90*/  BRA `(.L_x_2069) ;  /* 0x0000000000087947 */ /* 0x000fea0003800000 */
.L_x_2088:
[----:B------:R-:W2:Y:S02]  /*baa0*/  LDG.E R0, desc[UR36][R2.64] ;  /* 0x0000002402007981 */ /* 0x000ea4000c1e1900 */
[----:B--2---:R-:W-:-:S07]  /*bab0*/  I2FP.F32.U32 R0, R0 ;  /* 0x0000000000007245 */ /* 0x004fce0000201000 */
.L_x_2069:
[----:B------:R-:W-:Y:S05]  /*bac0*/  BSYNC B6 ;  /* 0x0000000000067941 */ /* 0x000fea0003800000 */
.L_x_2063:
        /* <DEDUP_REMOVED lines=56> */
.L_x_2094:
[----:B------:R-:W0:Y:S02]  /*be50*/  F2I.S64.TRUNC R22, R22 ;  /* 0x0000001600167311 */ /* 0x000e24000020d900 */
[----:B0-----:R-:W-:-:S05]  /*be60*/  IMAD.MOV.U32 R3, RZ, RZ, R22 ;  /* 0x000000ffff037224 */ /* 0x001fca00078e0016 */
[----:B------:R0:W-:Y:S01]  /*be70*/  STG.E.U8 desc[UR36][R16.64], R3 ;  /* 0x0000000310007986 */ /* 0x0001e2000c101124 */
[----:B------:R-:W-:Y:S05]  /*be80*/  BRA `(.L_x_2096) ;  /* 0x0000000c00407947 */ /* 0x000fea0003800000 */
.L_x_2093:
        /* <DEDUP_REMOVED lines=9> */
.L_x_2098:
[----:B------:R-:W0:Y:S02]  /*bf20*/  F2I.FTZ.TRUNC.NTZ R3, R22 ;  /* 0x0000001600037305 */ /* 0x000e24000021f100 */
[----:B0-----:R0:W-:Y:S01]  /*bf30*/  STG.E desc[UR36][R16.64], R3 ;  /* 0x0000000310007986 */ /* 0x0011e2000c101924 */
[----:B------:R-:W-:Y:S05]  /*bf40*/  BRA `(.L_x_2096) ;  /* 0x0000000c00107947 */ /* 0x000fea0003800000 */
.L_x_2097:
[----:B------:R-:W0:Y:S02]  /*bf50*/  F2I.FTZ.TRUNC.NTZ R3, R22 ;  /* 0x0000001600037305 */ /* 0x000e24000021f100 */
[----:B0-----:R0:W-:Y:S01]  /*bf60*/  STG.E.U16 desc[UR36][R16.64], R3 ;  /* 0x0000000310007986 */ /* 0x0011e2000c101524 */
[----:B------:R-:W-:Y:S05]  /*bf70*/  BRA `(.L_x_2096) ;  /* 0x0000000c00047947 */ /* 0x000fea0003800000 */
.L_x_2092:
        /* <DEDUP_REMOVED lines=8> */
.L_x_2100:
[----:B------:R-:W-:-:S05]  /*c000*/  F2FP.F16.F32.PACK_AB R22, RZ, R22 ;  /* 0x00000016ff16723e */ /* 0x000fca00000000ff */
[----:B------:R0:W-:Y:S01]  /*c010*/  STG.E.U16 desc[UR36][R16.64], R22 ;  /* 0x0000001610007986 */ /* 0x0001e2000c101524 */
[----:B------:R-:W-:Y:S05]  /*c020*/  BRA `(.L_x_2096) ;  /* 0x0000000800d87947 */ /* 0x000fea0003800000 */
.L_x_2099:
        /* <DEDUP_REMOVED lines=9> */
.L_x_2102:
[----:B------:R-:W-:-:S04]  /*c0c0*/  F2FP.F16.F32.PACK_AB R3, RZ, R22 ;  /* 0x00000016ff03723e */ /* 0x000fc800000000ff */
[----:B------:R-:W-:-:S05]  /*c0d0*/  PRMT R3, R3, 0x5410, RZ ;  /* 0x0000541003037816 */ /* 0x000fca00000000ff */
[----:B------:R2:W-:Y:S01]  /*c0e0*/  STG.E desc[UR36][R16.64], R3 ;  /* 0x0000000310007986 */ /* 0x0005e2000c101924 */
[----:B------:R-:W-:Y:S05]  /*c0f0*/  BRA `(.L_x_2096) ;  /* 0x0000000800a47947 */ /* 0x000fea0003800000 */
.L_x_2101:
[----:B------:R-:W-:-:S06]  /*c100*/  FMUL.FTZ R2, R22, 1 ;  /* 0x3f80000016027820 */ /* 0x000fcc0000410000 */
[----:B------:R-:W0:Y:S02]  /*c110*/  F2F.F64.F32 R2, R2 ;  /* 0x0000000200027310 */ /* 0x000e240000201800 */
[----:B0-----:R4:W-:Y:S01]  /*c120*/  STG.E.64 desc[UR36][R16.64], R2 ;  /* 0x0000000210007986 */ /* 0x0019e2000c101b24 */
[----:B------:R-:W-:Y:S05]  /*c130*/  BRA `(.L_x_2096) ;  /* 0x0000000800947947 */ /* 0x000fea0003800000 */
.L_x_2091:
        /* <DEDUP_REMOVED lines=12> */
.L_x_2105:
[----:B------:R-:W-:Y:S01]  /*c200*/  FMUL.FTZ R4, R22, 1 ;  /* 0x3f80000016047820 */ /* 0x000fe20000410000 */
[----:B------:R-:W-:-:S05]  /*c210*/  CS2R R6, SRZ ;  /* 0x0000000000067805 */ /* 0x000fca000001ff00 */
[----:B------:R-:W0:Y:S02]  /*c220*/  F2F.F64.F32 R4, R4 ;  /* 0x0000000400047310 */ /* 0x000e240000201800 */
[----:B0-----:R0:W-:Y:S01]  /*c230*/  STG.E.128 desc[UR36][R16.64], R4 ;  /* 0x0000000410007986 */ /* 0x0011e2000c101d24 */
[----:B------:R-:W-:Y:S05]  /*c240*/  BRA `(.L_x_2096) ;  /* 0x0000000800507947 */ /* 0x000fea0003800000 */
.L_x_2104:
        /* <DEDUP_REMOVED lines=20> */
.L_x_2109:
[----:B------:R-:W-:Y:S05]  /*c390*/  BSYNC B0 ;  /* 0x0000000000007941 */ /* 0x000fea0003800000 */
.L_x_2108:
[----:B------:R-:W-:-:S05]  /*c3a0*/  LOP3.LUT R5, R0, R5, RZ, 0xfc, !PT ;  /* 0x0000000500057212 */ /* 0x000fca00078efcff */
[----:B------:R0:W-:Y:S01]  /*c3b0*/  STG.E.U8 desc[UR36][R16.64], R5 ;  /* 0x0000000510007986 */ /* 0x0001e2000c101124 */
[----:B------:R-:W-:Y:S05]  /*c3c0*/  BRA `(.L_x_2096) ;  /* 0x0000000400f07947 */ /* 0x000fea0003800000 */
.L_x_2107:
        /* <DEDUP_REMOVED lines=12> */
.L_x_2111:
[----:B------:R-:W-:Y:S01]  /*c490*/  IMAD.MOV.U32 R0, RZ, RZ, 0x7f ;  /* 0x0000007fff007424 */ /* 0x000fe200078e00ff */
[----:B------:R-:W-:-:S04]  /*c4a0*/  ISETP.GT.U32.AND P0, PT, R2, 0x7f800000, PT ;  /* 0x7f8000000200780c */ /* 0x000fc80003f04070 */
[----:B------:R-:W-:-:S09]  /*c4b0*/  SEL R0, R0, 0x7c, P0 ;  /* 0x0000007c00007807 */ /* 0x000fd20000000000 */
.L_x_2112:
[----:B------:R-:W-:Y:S05]  /*c4c0*/  BSYNC B0 ;  /* 0x0000000000007941 */ /* 0x000fea0003800000 */
.L_x_2110:
[----:B------:R-:W-:-:S04]  /*c4d0*/  LOP3.LUT R22, R22, 0x80000000, RZ, 0xc0, !PT ;  /* 0x8000000016167812 */ /* 0x000fc800078ec0ff */
[----:B------:R-:W-:-:S04]  /*c4e0*/  SHF.R.U32.HI R3, RZ, 0x18, R22 ;  /* 0x00000018ff037819 */ /* 0x000fc80000011616 */
[----:B------:R-:W-:-:S05]  /*c4f0*/  LOP3.LUT R3, R0, R3, RZ, 0xfc, !PT ;  /* 0x0000000300037212 */ /* 0x000fca00078efcff */
[----:B------:R0:W-:Y:S01]  /*c500*/  STG.E.U8 desc[UR36][R16.64], R3 ;  /* 0x0000000310007986 */ /* 0x0001e2000c101124 */
[----:B------:R-:W-:Y:S05]  /*c510*/  BRA `(.L_x_2096) ;  /* 0x00000004009c7947 */ /* 0x000fea0003800000 */
.L_x_2106:
[----:B------:R-:W-:-:S05]  /*c520*/  F2FP.BF16.F32.PACK_AB R22, RZ, R22 ;  /* 0x00000016ff16723e */ /* 0x000fca00000010ff */
[----:B------:R0:W-:Y:S01]  /*c530*/  STG.E.U16 desc[UR36][R16.64], R22 ;  /* 0x0000001610007986 */ /* 0x0001e2000c101524 */
[----:B------:R-:W-:Y:S05]  /*c540*/  BRA `(.L_x_2096) ;  /* 0x0000000400907947 */ /* 0x000fea0003800000 */
.L_x_2103:
        /* <DEDUP_REMOVED lines=11> */
.L_x_2115:
        /* <DEDUP_REMOVED lines=16> */
.L_x_2118:
[----:B------:R-:W-:-:S04]  /*c700*/  LOP3.LUT R22, R22, 0x80000000, RZ, 0xc0, !PT ;  /* 0x8000000016167812 */ /* 0x000fc800078ec0ff */
[----:B------:R-:W-:-:S04]  /*c710*/  SHF.R.U32.HI R3, RZ, 0x18, R22 ;  /* 0x00000018ff037819 */ /* 0x000fc80000011616 */
[----:B------:R-:W-:-:S04]  /*c720*/  LOP3.LUT R0, R0, R3, RZ, 0xfc, !PT ;  /* 0x0000000300007212 */ /* 0x000fc800078efcff */
[----:B------:R-:W-:-:S07]  /*c730*/  PRMT R8, R0, 0x7610, R8 ;  /* 0x0000761000087816 */ /* 0x000fce0000000008 */
.L_x_2117:
[----:B------:R-:W-:Y:S05]  /*c740*/  BSYNC B0 ;  /* 0x0000000000007941 */ /* 0x000fea0003800000 */
.L_x_2116:
[----:B------:R0:W-:Y:S01]  /*c750*/  STG.E.U8 desc[UR36][R16.64], R8 ;  /* 0x0000000810007986 */ /* 0x0001e2000c101124 */
[----:B------:R-:W-:Y:S05]  /*c760*/  BRA `(.L_x_2096) ;  /* 0x0000000400087947 */ /* 0x000fea0003800000 */
.L_x_2114:
        /* <DEDUP_REMOVED lines=16> */
.L_x_2121:
[----:B------:R-:W-:-:S04]  /*c870*/  LOP3.LUT R22, R22, 0x80000000, RZ, 0xc0, !PT ;  /* 0x8000000016167812 */ /* 0x000fc800078ec0ff */
[----:B------:R-:W-:-:S04]  /*c880*/  SHF.R.U32.HI R3, RZ, 0x18, R22 ;  /* 0x00000018ff037819 */ /* 0x000fc80000011616 */
[----:B------:R-:W-:-:S04]  /*c890*/  LOP3.LUT R0, R0, R3, RZ, 0xfc, !PT ;  /* 0x0000000300007212 */ /* 0x000fc800078efcff */
[----:B------:R-:W-:-:S07]  /*c8a0*/  PRMT R8, R0, 0x7610, R8 ;  /* 0x0000761000087816 */ /* 0x000fce0000000008 */
.L_x_2120:
[----:B------:R-:W-:Y:S05]  /*c8b0*/  BSYNC B0 ;  /* 0x0000000000007941 */ /* 0x000fea0003800000 */
.L_x_2119:
[----:B------:R0:W-:Y:S01]  /*c8c0*/  STG.E.U8 desc[UR36][R16.64], R8 ;  /* 0x0000000810007986 */ /* 0x0001e2000c101124 */
[----:B------:R-:W-:Y:S05]  /*c8d0*/  BRA `(.L_x_2096) ;  /* 0x0000000000ac7947 */ /* 0x000fea0003800000 */
.L_x_2113:
        /* <DEDUP_REMOVED lines=21> */
.L_x_2095:
        /* <DEDUP_REMOVED lines=16> */
.L_x_2124:
[----:B------:R-:W-:Y:S05]  /*cb30*/  BRA `(.L_x_2096) ;  /* 0x0000000000147947 */ /* 0x000fea0003800000 */
.L_x_2123:
[----:B------:R-:W0:Y:S02]  /*cb40*/  F2I.U64.TRUNC R22, R22 ;  /* 0x0000001600167311 */ /* 0x000e24000020d800 */
[----:B0-----:R0:W-:Y:S01]  /*cb50*/  STG.E.64 desc[UR36][R16.64], R22 ;  /* 0x0000001610007986 */ /* 0x0011e2000c101b24 */
[----:B------:R-:W-:Y:S05]  /*cb60*/  BRA `(.L_x_2096) ;  /* 0x0000000000087947 */ /* 0x000fea0003800000 */
.L_x_2122:
[----:B------:R-:W0:Y:S02]  /*cb70*/  F2I.FTZ.U32.TRUNC.NTZ R3, R22 ;  /* 0x0000001600037305 */ /* 0x000e24000021f000 */
[----:B0-----:R0:W-:Y:S02]  /*cb80*/  STG.E desc[UR36][R16.64], R3 ;  /* 0x0000000310007986 */ /* 0x0011e4000c101924 */
.L_x_2096:
[----:B------:R-:W-:-:S07]  /*cb90*/  VIADD R19, R19, 0x80 ;  /* 0x0000008013137836 */ /* 0x000fce0000000000 */
.L_x_2033:
[----:B------:R-:W-:Y:S05]  /*cba0*/  BSYNC B7 ;  /* 0x0000000000077941 */ /* 0x000fea0003800000 */
.L_x_2032:
        /* <DEDUP_REMOVED lines=357> */
.L_x_2125:
        /* <DEDUP_REMOVED lines=22> */
.L_x_2130:
[----:B------:R-:W2:Y:S02]  /*e360*/  LDG.E.U8 R2, desc[UR36][R2.64] ;  /* 0x0000002402027981 */ /* 0x000ea4000c1e1100 */
[----:B--2---:R-:W-:Y:S01]  /*e370*/  I2FP.F32.U32 R19, R2 ;  /* 0x0000000200137245 */ /* 0x004fe20000201000 */
[----:B------:R-:W-:Y:S06]  /*e380*/  BRA `(.L_x_2132) ;  /* 0x0000000c002c7947 */ /* 0x000fec0003800000 */
.L_x_2129:
        /* <DEDUP_REMOVED lines=9> */
.L_x_2134:
[----:B------:R-:W2:Y:S02]  /*e420*/  LDG.E R2, desc[UR36][R2.64] ;  /* 0x0000002402027981 */ /* 0x000ea4000c1e1900 */
[----:B--2---:R-:W-:Y:S01]  /*e430*/  I2FP.F32.S32 R19, R2 ;  /* 0x0000000200137245 */ /* 0x004fe20000201400 */
[----:B------:R-:W-:Y:S06]  /*e440*/  BRA `(.L_x_2132) ;  /* 0x0000000800fc7947 */ /* 0x000fec0003800000 */
.L_x_2133:
[----:B------:R-:W2:Y:S02]  /*e450*/  LDG.E.U16 R2, desc[UR36][R2.64] ;  /* 0x0000002402027981 */ /* 0x000ea4000c1e1500 */
[----:B--2---:R0:W1:Y:S01]  /*e460*/  I2F.S16 R19, R2 ;  /* 0x0000000200137306 */ /* 0x0040620000101400 */
[----:B------:R-:W-:Y:S05]  /*e470*/  BRA `(.L_x_2132) ;  /* 0x0000000800f07947 */ /* 0x000fea0003800000 */
.L_x_2128:
        /* <DEDUP_REMOVED lines=8> */
.L_x_2136:
[----:B------:R-:W2:Y:S02]  /*e500*/  LDG.E.U16 R2, desc[UR36][R2.64] ;  /* 0x0000002402027981 */ /* 0x000ea4000c1e1500 */
[----:B--2---:R-:W-:Y:S01]  /*e510*/  HADD2.F32 R19, -RZ, R2.H0_H0 ;  /* 0x20000002ff137230 */ /* 0x004fe20000004100 */
[----:B------:R-:W-:Y:S06]  /*e520*/  BRA `(.L_x_2132) ;  /* 0x0000000800c47947 */ /* 0x000fec0003800000 */
.L_x_2135:
        /* <DEDUP_REMOVED lines=8> */
.L_x_2138:
[----:B------:R-:W2:Y:S02]  /*e5b0*/  LDG.E.U16 R2, desc[UR36][R2.64] ;  /* 0x0000002402027981 */ /* 0x000ea4000c1e1500 */
[----:B--2---:R-:W-:Y:S01]  /*e5c0*/  HADD2.F32 R19, -RZ, R2.H0_H0 ;  /* 0x20000002ff137230 */ /* 0x004fe20000004100 */
[----:B------:R-:W-:Y:S06]  /*e5d0*/  BRA `(.L_x_2132) ;  /* 0x0000000800987947 */ /* 0x000fec0003800000 */
.L_x_2137:
[----:B------:R-:W2:Y:S01]  /*e5e0*/  LDG.E.64 R2, desc[UR36][R2.64] ;  /* 0x0000002402027981 */ /* 0x000ea2000c1e1b00 */
[----:B------:R-:W-:Y:S01]  /*e5f0*/  UMOV UR4, 0xf0000000 ;  /* 0xf000000000047882 */ /* 0x000fe20000000000 */
[----:B------:R-:W-:Y:S01]  /*e600*/  UMOV UR5, 0x380fffff ;  /* 0x380fffff00057882 */ /* 0x000fe20000000000 */
[----:B--2---:R-:W0:Y:S01]  /*e610*/  F2F.F32.F64 R19, R2 ;  /* 0x0000000200137310 */ /* 0x004e220000301000 */
[----:B------:R-:W-:-:S14]  /*e620*/  DSETP.GEU.AND P0, PT, |R2|, UR4, PT ;  /* 0x0000000402007e2a */ /* 0x000fdc000bf0e200 */
[----:B0-----:R-:W-:Y:S01]  /*e630*/  @!P0 FMUL R19, R19, 1.175494350822287508e-38 ;  /* 0x0080000013138820 */ /* 0x001fe20000400000 */
[----:B------:R-:W-:Y:S06]  /*e640*/  BRA `(.L_x_2132) ;  /* 0x00000008007c7947 */ /* 0x000fec0003800000 */
.L_x_2127:
        /* <DEDUP_REMOVED lines=12> */
.L_x_2141:
[----:B------:R-:W2:Y:S01]  /*e710*/  LDG.E.64 R2, desc[UR36][R2.64] ;  /* 0x0000002402027981 */ /* 0x000ea2000c1e1b00 */
[----:B------:R-:W-:Y:S01]  /*e720*/  UMOV UR4, 0xf0000000 ;  /* 0xf000000000047882 */ /* 0x000fe20000000000 */
[----:B------:R-:W-:Y:S01]  /*e730*/  UMOV UR5, 0x380fffff ;  /* 0x380fffff00057882 */ /* 0x000fe20000000000 */
[----:B--2---:R-:W0:Y:S01]  /*e740*/  F2F.F32.F64 R19, R2 ;  /* 0x0000000200137310 */ /* 0x004e220000301000 */
[----:B------:R-:W-:-:S14]  /*e750*/  DSETP.GEU.AND P0, PT, |R2|, UR4, PT ;  /* 0x0000000402007e2a */ /* 0x000fdc000bf0e200 */
[----:B0-----:R-:W-:Y:S01]  /*e760*/  @!P0 FMUL R19, R19, 1.175494350822287508e-38 ;  /* 0x0080000013138820 */ /* 0x001fe20000400000 */
[----:B------:R-:W-:Y:S06]  /*e770*/  BRA `(.L_x_2132) ;  /* 0x0000000800307947 */ /* 0x000fec0003800000 */
.L_x_2140:
        /* <DEDUP_REMOVED lines=26> */
.L_x_2143:
        /* <DEDUP_REMOVED lines=13> */
.L_x_2142:
[----:B------:R-:W2:Y:S02]  /*e9f0*/  LDG.E.U16 R2, desc[UR36][R2.64] ;  /* 0x0000002402027981 */ /* 0x000ea4000c1e1500 */
[----:B--2---:R-:W-:Y:S01]  /*ea00*/  IMAD.U32 R19, R2, 0x10000, RZ ;  /* 0x0001000002137824 */ /* 0x004fe200078e00ff */
[----:B------:R-:W-:Y:S06]  /*ea10*/  BRA `(.L_x_2132) ;  /* 0x0000000400887947 */ /* 0x000fec0003800000 */
.L_x_2139:
        /* <DEDUP_REMOVED lines=11> */
.L_x_2146:
        /* <DEDUP_REMOVED lines=20> */
.L_x_2148:
[----:B------:R-:W-:Y:S05]  /*ec10*/  BSYNC B0 ;  /* 0x0000000000007941 */ /* 0x000fea0003800000 */
.L_x_2147:
[----:B------:R-:W-:Y:S01]  /*ec20*/  IMAD.SHL.U32 R2, R2, 0x100000, RZ ;  /* 0x0010000002027824 */ /* 0x000fe200078e00ff */
[----:B------:R-:W-:-:S04]  /*ec30*/  LEA R0, R0, 0x3b800000, 0x17 ;  /* 0x3b80000000007811 */ /* 0x000fc800078eb8ff */
[----:B------:R-:W-:Y:S01]  /*ec40*/  LOP3.LUT R19, R0, R2, R19, 0xfe, !PT ;  /* 0x0000000200137212 */ /* 0x000fe200078efe13 */
[----:B------:R-:W-:Y:S06]  /*ec50*/  BRA `(.L_x_2132) ;  /* 0x0000000000f87947 */ /* 0x000fec0003800000 */
.L_x_2145:
        /* <DEDUP_REMOVED lines=20> */
.L_x_2150:
[----:B------:R-:W-:Y:S05]  /*eda0*/  BSYNC B0 ;  /* 0x0000000000007941 */ /* 0x000fea0003800000 */
.L_x_2149:
[----:B------:R-:W-:Y:S01]  /*edb0*/  IMAD.SHL.U32 R2, R2, 0x200000, RZ ;  /* 0x0020000002027824 */ /* 0x000fe200078e00ff */
[----:B------:R-:W-:-:S04]  /*edc0*/  LEA R0, R0, 0x37800000, 0x17 ;  /* 0x3780000000007811 */ /* 0x000fc800078eb8ff */
[----:B------:R-:W-:Y:S01]  /*edd0*/  LOP3.LUT R19, R0, R2, R19, 0xfe, !PT ;  /* 0x0000000200137212 */ /* 0x000fe200078efe13 */
[----:B------:R-:W-:Y:S06]  /*ede0*/  BRA `(.L_x_2132) ;  /* 0x0000000000947947 */ /* 0x000fec0003800000 */
.L_x_2144:
        /* <DEDUP_REMOVED lines=14> */
.L_x_2131:
        /* <DEDUP_REMOVED lines=16> */
.L_x_2153:
[----:B------:R-:W-:Y:S01]  /*efd0*/  IMAD.MOV.U32 R19, RZ, RZ, RZ ;  /* 0x000000ffff137224 */ /* 0x000fe200078e00ff */
[----:B------:R-:W-:Y:S06]  /*efe0*/  BRA `(.L_x_2132) ;  /* 0x0000000000147947 */ /* 0x000fec0003800000 */
.L_x_2152:
[----:B------:R-:W2:Y:S02]  /*eff0*/  LDG.E.64 R2, desc[UR36][R2.64] ;  /* 0x0000002402027981 */ /* 0x000ea4000c1e1b00 */
[----:B--2---:R0:W1:Y:S01]  /*f000*/  I2F.U64 R19, R2 ;  /* 0x0000000200137312 */ /* 0x0040620000301000 */
[----:B------:R-:W-:Y:S05]  /*f010*/  BRA `(.L_x_2132) ;  /* 0x0000000000087947 */ /* 0x000fea0003800000 */
.L_x_2151:
[----:B------:R-:W2:Y:S02]  /*f020*/  LDG.E R2, desc[UR36][R2.64] ;  /* 0x0000002402027981 */ /* 0x000ea4000c1e1900 */
[----:B--2---:R-:W-:-:S07]  /*f030*/  I2FP.F32.U32 R19, R2 ;  /* 0x0000000200137245 */ /* 0x004fce0000201000 */
.L_x_2132:
[----:B------:R-:W-:Y:S05]  /*f040*/  BSYNC B6 ;  /* 0x0000000000067941 */ /* 0x000fea0003800000 */
.L_x_2126:
        /* <DEDUP_REMOVED lines=19> */
.L_x_2158:
[----:B------:R-:W2:Y:S02]  /*f180*/  LDG.E.U8 R0, desc[UR36][R2.64] ;  /* 0x0000002402007981 */ /* 0x000ea4000c1e1100 */
[----:B--2---:R-:W-:Y:S01]  /*f190*/  I2FP.F32.U32 R0, R0 ;  /* 0x0000000000007245 */ /* 0x004fe20000201000 */
[----:B------:R-:W-:Y:S06]  /*f1a0*/  BRA `(.L_x_2160) ;  /* 0x0000000c002c7947 */ /* 0x000fec0003800000 */
.L_x_2157:
        /* <DEDUP_REMOVED lines=9> */
.L_x_2162:
[----:B------:R-:W2:Y:S02]  /*f240*/  LDG.E R0, desc[UR36][R2.64] ;  /* 0x0000002402007981 */ /* 0x000ea4000c1e1900 */
[----:B--2---:R-:W-:Y:S01]  /*f250*/  I2FP.F32.S32 R0, R0 ;  /* 0x0000000000007245 */ /* 0x004fe20000201400 */
[----:B------:R-:W-:Y:S06]  /*f260*/  BRA `(.L_x_2160) ;  /* 0x0000000800fc7947 */ /* 0x000fec0003800000 */
.L_x_2161:
[----:B------:R-:W2:Y:S02]  /*f270*/  LDG.E.U16 R0, desc[UR36][R2.64] ;  /* 0x0000002402007981 */ /* 0x000ea4000c1e1500 */
[----:B--2---:R-:W0:Y:S01]  /*f280*/  I2F.S16 R0, R0 ;  /* 0x0000000000007306 */ /* 0x004e220000101400 */
[----:B------:R-:W-:Y:S05]  /*f290*/  BRA `(.L_x_2160) ;  /* 0x0000000800f07947 */ /* 0x000fea0003800000 */
.L_x_2156:
        /* <DEDUP_REMOVED lines=8> */
.L_x_2164:
[----:B------:R-:W2:Y:S02]  /*f320*/  LDG.E.U16 R0, desc[UR36][R2.64] ;  /* 0x0000002402007981 */ /* 0x000ea4000c1e1500 */
[----:B--2---:R-:W-:Y:S01]  /*f330*/  HADD2.F32 R0, -RZ, R0.H0_H0 ;  /* 0x20000000ff007230 */ /* 0x004fe20000004100 */
[----:B------:R-:W-:Y:S06]  /*f340*/  BRA `(.L_x_2160) ;  /* 0x0000000800c47947 */ /* 0x000fec0003800000 */
.L_x_2163:
        /* <DEDUP_REMOVED lines=8> */
.L_x_2166:
[----:B------:R-:W2:Y:S02]  /*f3d0*/  LDG.E.U16 R0, desc[UR36][R2.64] ;  /* 0x0000002402007981 */ /* 0x000ea4000c1e1500 */
[----:B--2---:R-:W-:Y:S01]  /*f3e0*/  HADD2.F32 R0, -RZ, R0.H0_H0 ;  /* 0x20000000ff007230 */ /* 0x004fe20000004100 */
[----:B------:R-:W-:Y:S06]  /*f3f0*/  BRA `(.L_x_2160) ;  /* 0x0000000800987947 */ /* 0x000fec0003800000 */
.L_x_2165:
[----:B------:R-:W2:Y:S01]  /*f400*/  LDG.E.64 R2, desc[UR36][R2.64] ;  /* 0x0000002402027981 */ /* 0x000ea2000c1e1b00 */
[----:B------:R-:W-:Y:S01]  /*f410*/  UMOV UR4, 0xf0000000 ;  /* 0xf000000000047882 */ /* 0x000fe20000000000 */
[----:B------:R-:W-:Y:S01]  /*f420*/  UMOV UR5, 0x380fffff ;  /* 0x380fffff00057882 */ /* 0x000fe20000000000 */
[----:B--2---:R-:W0:Y:S01]  /*f430*/  F2F.F32.F64 R0, R2 ;  /* 0x0000000200007310 */ /* 0x004e220000301000 */
[----:B------:R-:W-:-:S14]  /*f440*/  DSETP.GEU.AND P0, PT, |R2|, UR4, PT ;  /* 0x0000000402007e2a */ /* 0x000fdc000bf0e200 */
[----:B0-----:R-:W-:Y:S01]  /*f450*/  @!P0 FMUL R0, R0, 1.175494350822287508e-38 ;  /* 0x0080000000008820 */ /* 0x001fe20000400000 */
[----:B------:R-:W-:Y:S06]  /*f460*/  BRA `(.L_x_2160) ;  /* 0x00000008007c7947 */ /* 0x000fec0003800000 */
.L_x_2155:
        /* <DEDUP_REMOVED lines=12> */
.L_x_2169:
[----:B------:R-:W2:Y:S01]  /*f530*/  LDG.E.64 R2, desc[UR36][R2.64] ;  /* 0x0000002402027981 */ /* 0x000ea2000c1e1b00 */
[----:B------:R-:W-:Y:S01]  /*f540*/  UMOV UR4, 0xf0000000 ;  /* 0xf000000000047882 */ /* 0x000fe20000000000 */
[----:B------:R-:W-:Y:S01]  /*f550*/  UMOV UR5, 0x380fffff ;  /* 0x380fffff00057882 */ /* 0x000fe20000000000 */
[----:B--2---:R-:W0:Y:S01]  /*f560*/  F2F.F32.F64 R0, R2 ;  /* 0x0000000200007310 */ /* 0x004e220000301000 */
[----:B------:R-:W-:-:S14]  /*f570*/  DSETP.GEU.AND P0, PT, |R2|, UR4, PT ;  /* 0x0000000402007e2a */ /* 0x000fdc000bf0e200 */
[----:B0-----:R-:W-:Y:S01]  /*f580*/  @!P0 FMUL R0, R0, 1.175494350822287508e-38 ;  /* 0x0080000000008820 */ /* 0x001fe20000400000 */
[----:B------:R-:W-:Y:S06]  /*f590*/  BRA `(.L_x_2160) ;  /* 0x0000000800307947 */ /* 0x000fec0003800000 */
.L_x_2168:
        /* <DEDUP_REMOVED lines=26> */
.L_x_2171:
        /* <DEDUP_REMOVED lines=13> */
.L_x_2170:
[----:B------:R-:W2:Y:S02]  /*f810*/  LDG.E.U16 R0, desc[UR36][R2.64] ;  /* 0x0000002402007981 */ /* 0x000ea4000c1e1500 */
[----:B--2---:R-:W-:Y:S01]  /*f820*/  IMAD.U32 R0, R0, 0x10000, RZ ;  /* 0x0001000000007824 */ /* 0x004fe200078e00ff */
[----:B------:R-:W-:Y:S06]  /*f830*/  BRA `(.L_x_2160) ;  /* 0x0000000400887947 */ /* 0x000fec0003800000 */
.L_x_2167:
        /* <DEDUP_REMOVED lines=11> */
.L_x_2174:
        /* <DEDUP_REMOVED lines=20> */
.L_x_2176:
[----:B------:R-:W-:Y:S05]  /*fa30*/  BSYNC B0 ;  /* 0x0000000000007941 */ /* 0x000fea0003800000 */
.L_x_2175:
[----:B------:R-:W-:Y:S01]  /*fa40*/  LEA R3, R0, 0x3b800000, 0x17 ;  /* 0x3b80000000037811 */ /* 0x000fe200078eb8ff */
[----:B------:R-:W-:-:S05]  /*fa50*/  IMAD.SHL.U32 R0, R2, 0x100000, RZ ;  /* 0x0010000002007824 */ /* 0x000fca00078e00ff */
[----:B------:R-:W-:Y:S01]  /*fa60*/  LOP3.LUT R0, R3, R0, R4, 0xfe, !PT ;  /* 0x0000000003007212 */ /* 0x000fe200078efe04 */
[----:B------:R-:W-:Y:S06]  /*fa70*/  BRA `(.L_x_2160) ;  /* 0x0000000000f87947 */ /* 0x000fec0003800000 */
.L_x_2173:
        /* <DEDUP_REMOVED lines=20> */
.L_x_2178:
[----:B------:R-:W-:Y:S05]  /*fbc0*/  BSYNC B0 ;  /* 0x0000000000007941 */ /* 0x000fea0003800000 */
.L_x_2177:
[----:B------:R-:W-:Y:S01]  /*fbd0*/  LEA R3, R0, 0x37800000, 0x17 ;  /* 0x3780000000037811 */ /* 0x000fe200078eb8ff */
[----:B------:R-:W-:-:S05]  /*fbe0*/  IMAD.SHL.U32 R0, R2, 0x200000, RZ ;  /* 0x0020000002007824 */ /* 0x000fca00078e00ff */
[----:B------:R-:W-:Y:S01]  /*fbf0*/  LOP3.LUT R0, R3, R0, R4, 0xfe, !PT ;  /* 0x0000000003007212 */ /* 0x000fe200078efe04 */
[----:B------:R-:W-:Y:S06]  /*fc00*/  BRA `(.L_x_2160) ;  /* 0x0000000000947947 */ /* 0x000fec0003800000 */
.L_x_2172:
        /* <DEDUP_REMOVED lines=14> */
.L_x_2159:
        /* <DEDUP_REMOVED lines=16> */
.L_x_2181:
[----:B------:R-:W-:Y:S01]  /*fdf0*/  IMAD.MOV.U32 R0, RZ, RZ, RZ ;  /* 0x000000ffff007224 */ /* 0x000fe200078e00ff */
[----:B------:R-:W-:Y:S06]  /*fe00*/  BRA `(.L_x_2160) ;  /* 0x0000000000147947 */ /* 0x000fec0003800000 */
.L_x_2180:
[----:B------:R-:W2:Y:S02]  /*fe10*/  LDG.E.64 R2, desc[UR36][R2.64] ;  /* 0x0000002402027981 */ /* 0x000ea4000c1e1b00 */
[----:B--2---:R0:W1:Y:S01]  /*fe20*/  I2F.U64 R0, R2 ;  /* 0x0000000200007312 */ /* 0x0040620000301000 */
[----:B------:R-:W-:Y:S05]  /*fe30*/  BRA `(.L_x_2160) ;  /* 0x0000000000087947 */ /* 0x000fea0003800000 */
.L_x_2179:
[----:B------:R-:W2:Y:S02]  /*fe40*/  LDG.E R0, desc[UR36][R2.64] ;  /* 0x0000002402007981 */ /* 0x000ea4000c1e1900 */
[----:B--2---:R-:W-:-:S07]  /*fe50*/  I2FP.F32.U32 R0, R0 ;  /* 0x0000000000007245 */ /* 0x004fce0000201000 */
.L_x_2160:
[----:B------:R-:W-:Y:S05]  /*fe60*/  BSYNC B6 ;  /* 0x0000000000067941 */ /* 0x000fea0003800000 */
.L_x_2154:
        /* <DEDUP_REMOVED lines=32> */
[----:B------:R-:W1:Y:S01]  /*10070*/  @P0 MUFU.EX2 R3, R5 ;  /* 0x0000000500030308 */ /* 0x000e620000000800 */
[----:B0-----:R-:W-:-:S07]  /*10080*/  PRMT R6, R9, 0x9910, RZ ;  /* 0x0000991009067816 */ /* 0x001fce00000000ff */
[----:B------:R-:W0:Y:S01]  /*10090*/  MUFU.EX2 R4, R4 ;  /* 0x0000000400047308 */ /* 0x000e220000000800 */
[----:B-1----:R-:W-:-:S05]  /*100a0*/  @P0 FADD.FTZ R3, -R3, 1 ;  /* 0x3f80000003030421 */ /* 0x002fca0000010100 */
[----:B------:R-:W-:Y:S01]  /*100b0*/  @P0 LOP3.LUT R5, R3, 0x80000000, R2, 0xb8, !PT ;  /* 0x8000000003050812 */ /* 0x000fe200078eb802 */
[----:B------:R-:W-:Y:S02]  /*100c0*/  IMAD.MOV.U32 R3, RZ, RZ, R6 ;  /* 0x000000ffff037224 */ /* 0x000fe400078e0006 */
[----:B0-----:R-:W-:-:S03]  /*100d0*/  FMUL.FTZ R7, R4, 0.3989422917366027832 ;  /* 0x3ecc422a04077820 */ /* 0x001fc60000410000 */
        /* <DEDUP_REMOVED lines=15> */
[----:B0-----:R-:W-:Y:S01]  /*101d0*/  STG.E.U8 desc[UR36][R16.64], R3 ;  /* 0x0000000310007986 */ /* 0x001fe2000c101124 */
[----:B------:R-:W-:Y:S05]  /*101e0*/  EXIT ;  /* 0x000000000000794d */ /* 0x000fea0003800000 */
.L_x_2185:
[----:B------:R-:W0:Y:S02]  /*101f0*/  F2I.S64.TRUNC R2, R2 ;  /* 0x0000000200027311 */ /* 0x000e24000020d900 */
[----:B0-----:R-:W-:-:S05]  /*10200*/  IMAD.MOV.U32 R5, RZ, RZ, R2 ;  /* 0x000000ffff057224 */ /* 0x001fca00078e0002 */
[----:B------:R-:W-:Y:S01]  /*10210*/  STG.E.U8 desc[UR36][R16.64], R5 ;  /* 0x0000000510007986 */ /* 0x000fe2000c101124 */
[----:B------:R-:W-:Y:S05]  /*10220*/  EXIT ;  /* 0x000000000000794d */ /* 0x000fea0003800000 */
.L_x_2184:
[----:B------:R-:W-:-:S13]  /*10230*/  ISETP.NE.AND P0, PT, R3, 0x2, PT ;  /* 0x000000020300780c */ /* 0x000fda0003f05270 */
[----:B------:R-:W-:Y:S05]  /*10240*/  @!P0 BRA `(.L_x_2187) ;  /* 0x0000000000288947 */ /* 0x000fea0003800000 */
[----:B------:R-:W-:-:S13]  /*10250*/  ISETP.NE.AND P0, PT, R3, 0x3, PT ;  /* 0x000000030300780c */ /* 0x000fda0003f05270 */
[----:B------:R-:W-:Y:S05]  /*10260*/  @!P0 BRA `(.L_x_2188) ;  /* 0x0000000000148947 */ /* 0x000fea0003800000 */
[----:B------:R-:W-:-:S13]  /*10270*/  ISETP.NE.AND P0, PT, R3, 0x4, PT ;  /* 0x000000040300780c */ /* 0x000fda0003f05270 */
[----:B------:R-:W-:Y:S05]  /*10280*/  @P0 BRA `(.L_x_2186) ;  /* 0x0000000800d00947 */ /* 0x000fea0003800000 */
[----:B------:R-:W0:Y:S02]  /*10290*/  F2I.S64.TRUNC R2, R2 ;  /* 0x0000000200027311 */ /* 0x000e24000020d900 */
[----:B0-----:R-:W-:Y:S01]  /*102a0*/  STG.E.64 desc[UR36][R16.64], R2 ;  /* 0x0000000210007986 */ /* 0x001fe2000c101b24 */
[----:B------:R-:W-:Y:S05]  /*102b0*/  EXIT ;  /* 0x000000000000794d */ /* 0x000fea0003800000 */
.L_x_2188:
[----:B------:R-:W0:Y:S02]  /*102c0*/  F2I.FTZ.TRUNC.NTZ R3, R2 ;  /* 0x0000000200037305 */ /* 0x000e24000021f100 */
[----:B0-----:R-:W-:Y:S01]  /*102d0*/  STG.E desc[UR36][R16.64], R3 ;  /* 0x0000000310007986 */ /* 0x001fe2000c101924 */
[----:B------:R-:W-:Y:S05]  /*102e0*/  EXIT ;  /* 0x000000000000794d */ /* 0x000fea0003800000 */
.L_x_2187:
[----:B------:R-:W0:Y:S02]  /*102f0*/  F2I.FTZ.TRUNC.NTZ R3, R2 ;  /* 0x0000000200037305 */ /* 0x000e24000021f100 */
[----:B0-----:R-:W-:Y:S01]  /*10300*/  STG.E.U16 desc[UR36][R16.64], R3 ;  /* 0x0000000310007986 */ /* 0x001fe2000c101524 */
[----:B------:R-:W-:Y:S05]  /*10310*/  EXIT ;  /* 0x000000000000794d */ /* 0x000fea0003800000 */
.L_x_2183:
[----:B------:R-:W-:-:S13]  /*10320*/  ISETP.GT.AND P0, PT, R3, 0x6, PT ;  /* 0x000000060300780c */ /* 0x000fda0003f04270 */
[----:B------:R-:W-:Y:S05]  /*10330*/  @P0 BRA `(.L_x_2189) ;  /* 0x0000000000240947 */ /* 0x000fea0003800000 */
[----:B------:R-:W-:-:S13]  /*10340*/  ISETP.NE.AND P0, PT, R3, 0x5, PT ;  /* 0x000000050300780c */ /* 0x000fda0003f05270 */
[----:B------:R-:W-:Y:S05]  /*10350*/  @!P0 BRA `(.L_x_2190) ;  /* 0x0000000000108947 */ /* 0x000fea0003800000 */
[----:B------:R-:W-:-:S13]  /*10360*/  ISETP.NE.AND P0, PT, R3, 0x6, PT ;  /* 0x000000060300780c */ /* 0x000fda0003f05270 */
[----:B------:R-:W-:Y:S05]  /*10370*/  @P0 BRA `(.L_x_2186) ;  /* 0x0000000800940947 */ /* 0x000fea0003800000 */
[----:B------:R-:W-:Y:S01]  /*10380*/  STG.E desc[UR36][R16.64], R2 ;  /* 0x0000000210007986 */ /* 0x000fe2000c101924 */
[----:B------:R-:W-:Y:S05]  /*10390*/  EXIT ;  /* 0x000000000000794d */ /* 0x000fea0003800000 */
.L_x_2190:
[----:B------:R-:W-:-:S05]  /*103a0*/  F2FP.F16.F32.PACK_AB R2, RZ, R2 ;  /* 0x00000002ff02723e */ /* 0x000fca00000000ff */
[----:B------:R-:W-:Y:S01]  /*103b0*/  STG.E.U16 desc[UR36][R16.64], R2 ;  /* 0x0000000210007986 */ /* 0x000fe2000c101524 */
[----:B------:R-:W-:Y:S05]  /*103c0*/  EXIT ;  /* 0x000000000000794d */ /* 0x000fea0003800000 */
.L_x_2189:
[----:B------:R-:W-:-:S13]  /*103d0*/  ISETP.NE.AND P0, PT, R3, 0x7, PT ;  /* 0x000000070300780c */ /* 0x000fda0003f05270 */
[----:B------:R-:W-:Y:S05]  /*103e0*/  @!P0 BRA `(.L_x_2191) ;  /* 0x00000000002c8947 */ /* 0x000fea0003800000 */
[----:B------:R-:W-:-:S13]  /*103f0*/  ISETP.NE.AND P0, PT, R3, 0x8, PT ;  /* 0x000000080300780c */ /* 0x000fda0003f05270 */
[----:B------:R-:W-:Y:S05]  /*10400*/  @!P0 BRA `(.L_x_2192) ;  /* 0x0000000000148947 */ /* 0x000fea0003800000 */
[----:B------:R-:W-:-:S13]  /*10410*/  ISETP.NE.AND P0, PT, R3, 0x9, PT ;  /* 0x000000090300780c */ /* 0x000fda0003f05270 */
[----:B------:R-:W-:Y:S05]  /*10420*/  @P0 BRA `(.L_x_2186) ;  /* 0x0000000800680947 */ /* 0x000fea0003800000 */
[----:B------:R-:W-:-:S05]  /*10430*/  IMAD.MOV.U32 R3, RZ, RZ, RZ ;  /* 0x000000ffff037224 */ /* 0x000fca00078e00ff */
[----:B------:R-:W-:Y:S01]  /*10440*/  STG.E.64 desc[UR36][R16.64], R2 ;  /* 0x0000000210007986 */ /* 0x000fe2000c101b24 */
[----:B------:R-:W-:Y:S05]  /*10450*/  EXIT ;  /* 0x000000000000794d */ /* 0x000fea0003800000 */
.L_x_2192:
[----:B------:R-:W-:-:S04]  /*10460*/  F2FP.F16.F32.PACK_AB R3, RZ, R2 ;  /* 0x00000002ff03723e */ /* 0x000fc800000000ff */
[----:B------:R-:W-:-:S05]  /*10470*/  PRMT R3, R3, 0x5410, RZ ;  /* 0x0000541003037816 */ /* 0x000fca00000000ff */
[----:B------:R-:W-:Y:S01]  /*10480*/  STG.E desc[UR36][R16.64], R3 ;  /* 0x0000000310007986 */ /* 0x000fe2000c101924 */
[----:B------:R-:W-:Y:S05]  /*10490*/  EXIT ;  /* 0x000000000000794d */ /* 0x000fea0003800000 */
.L_x_2191:
[----:B------:R-:W-:-:S06]  /*104a0*/  FMUL.FTZ R2, R2, 1 ;  /* 0x3f80000002027820 */ /* 0x000fcc0000410000 */
[----:B------:R-:W0:Y:S02]  /*104b0*/  F2F.F64.F32 R2, R2 ;  /* 0x0000000200027310 */ /* 0x000e240000201800 */
[----:B0-----:R-:W-:Y:S01]  /*104c0*/  STG.E.64 desc[UR36][R16.64], R2 ;  /* 0x0000000210007986 */ /* 0x001fe2000c101b24 */
[----:B------:R-:W-:Y:S05]  /*104d0*/  EXIT ;  /* 0x000000000000794d */ /* 0x000fea0003800000 */
.L_x_2182:
        /* <DEDUP_REMOVED lines=10> */
[----:B------:R-:W-:Y:S01]  /*10580*/  STG.E.U8 desc[UR36][R16.64], R3 ;  /* 0x0000000310007986 */ /* 0x000fe2000c101124 */
[----:B------:R-:W-:Y:S05]  /*10590*/  EXIT ;  /* 0x000000000000794d */ /* 0x000fea0003800000 */
.L_x_2195:
[----:B------:R-:W-:Y:S01]  /*105a0*/  FMUL.FTZ R4, R2, 1 ;  /* 0x3f80000002047820 */ /* 0x000fe20000410000 */
[----:B------:R-:W-:-:S05]  /*105b0*/  CS2R R6, SRZ ;  /* 0x0000000000067805 */ /* 0x000fca000001ff00 */
[----:B------:R-:W0:Y:S02]  /*105c0*/  F2F.F64.F32 R4, R4 ;  /* 0x0000000400047310 */ /* 0x000e240000201800 */
[----:B0-----:R-:W-:Y:S01]  /*105d0*/  STG.E.128 desc[UR36][R16.64], R4 ;  /* 0x0000000410007986 */ /* 0x001fe2000c101d24 */
[----:B------:R-:W-:Y:S05]  /*105e0*/  EXIT ;  /* 0x000000000000794d */ /* 0x000fea0003800000 */
.L_x_2194:
        /* <DEDUP_REMOVED lines=20> */
.L_x_2199:
[----:B------:R-:W-:Y:S05]  /*10730*/  BSYNC B0 ;  /* 0x0000000000007941 */ /* 0x000fea0003800000 */
.L_x_2198:
[----:B------:R-:W-:-:S05]  /*10740*/  LOP3.LUT R5, R0, R5, RZ, 0xfc, !PT ;  /* 0x0000000500057212 */ /* 0x000fca00078efcff */
[----:B------:R-:W-:Y:S01]  /*10750*/  STG.E.U8 desc[UR36][R16.64], R5 ;  /* 0x0000000510007986 */ /* 0x000fe2000c101124 */
[----:B------:R-:W-:Y:S05]  /*10760*/  EXIT ;  /* 0x000000000000794d */ /* 0x000fea0003800000 */
.L_x_2197:
        /* <DEDUP_REMOVED lines=12> */
.L_x_2201:
[----:B------:R-:W-:Y:S01]  /*10830*/  IMAD.MOV.U32 R0, RZ, RZ, 0x7f ;  /* 0x0000007fff007424 */ /* 0x000fe200078e00ff */
[----:B------:R-:W-:-:S04]  /*10840*/  ISETP.GT.U32.AND P0, PT, R4, 0x7f800000, PT ;  /* 0x7f8000000400780c */ /* 0x000fc80003f04070 */
[----:B------:R-:W-:-:S09]  /*10850*/  SEL R0, R0, 0x7c, P0 ;  /* 0x0000007c00007807 */ /* 0x000fd20000000000 */
.L_x_2202:
[----:B------:R-:W-:Y:S05]  /*10860*/  BSYNC B0 ;  /* 0x0000000000007941 */ /* 0x000fea0003800000 */
.L_x_2200:
[----:B------:R-:W-:-:S04]  /*10870*/  LOP3.LUT R2, R2, 0x80000000, RZ, 0xc0, !PT ;  /* 0x8000000002027812 */ /* 0x000fc800078ec0ff */
[----:B------:R-:W-:-:S04]  /*10880*/  SHF.R.U32.HI R3, RZ, 0x18, R2 ;  /* 0x00000018ff037819 */ /* 0x000fc80000011602 */
[----:B------:R-:W-:-:S05]  /*10890*/  LOP3.LUT R3, R0, R3, RZ, 0xfc, !PT ;  /* 0x0000000300037212 */ /* 0x000fca00078efcff */
[----:B------:R-:W-:Y:S01]  /*108a0*/  STG.E.U8 desc[UR36][R16.64], R3 ;  /* 0x0000000310007986 */ /* 0x000fe2000c101124 */
[----:B------:R-:W-:Y:S05]  /*108b0*/  EXIT ;  /* 0x000000000000794d */ /* 0x000fea0003800000 */
.L_x_2196:
[----:B------:R-:W-:-:S05]  /*108c0*/  F2FP.BF16.F32.PACK_AB R2, RZ, R2 ;  /* 0x00000002ff02723e */ /* 0x000fca00000010ff */
[----:B------:R-:W-:Y:S01]  /*108d0*/  STG.E.U16 desc[UR36][R16.64], R2 ;  /* 0x0000000210007986 */ /* 0x000fe2000c101524 */
[----:B------:R-:W-:Y:S05]  /*108e0*/  EXIT ;  /* 0x000000000000794d */ /* 0x000fea0003800000 */
.L_x_2193:
        /* <DEDUP_REMOVED lines=9> */
[----:B0-----:R-:W-:Y:S01]  /*10980*/  STG.E.U16 desc[UR36][R16.64], R3 ;  /* 0x0000000310007986 */ /* 0x001fe2000c101524 */
[----:B------:R-:W-:Y:S05]  /*10990*/  EXIT ;  /* 0x000000000000794d */ /* 0x000fea0003800000 */
.L_x_2205:
        /* <DEDUP_REMOVED lines=16> */
.L_x_2208:
[----:B------:R-:W-:-:S04]  /*10aa0*/  LOP3.LUT R2, R2, 0x80000000, RZ, 0xc0, !PT ;  /* 0x8000000002027812 */ /* 0x000fc800078ec0ff */
[----:B------:R-:W-:-:S04]  /*10ab0*/  SHF.R.U32.HI R3, RZ, 0x18, R2 ;  /* 0x00000018ff037819 */ /* 0x000fc80000011602 */
[----:B------:R-:W-:-:S04]  /*10ac0*/  LOP3.LUT R0, R0, R3, RZ, 0xfc, !PT ;  /* 0x0000000300007212 */ /* 0x000fc800078efcff */
[----:B------:R-:W-:-:S07]  /*10ad0*/  PRMT R8, R0, 0x7610, R8 ;  /* 0x0000761000087816 */ /* 0x000fce0000000008 */
.L_x_2207:
[----:B------:R-:W-:Y:S05]  /*10ae0*/  BSYNC B0 ;  /* 0x0000000000007941 */ /* 0x000fea0003800000 */
.L_x_2206:
[----:B------:R-:W-:Y:S01]  /*10af0*/  STG.E.U8 desc[UR36][R16.64], R8 ;  /* 0x0000000810007986 */ /* 0x000fe2000c101124 */
[----:B------:R-:W-:Y:S05]  /*10b00*/  EXIT ;  /* 0x000000000000794d */ /* 0x000fea0003800000 */
.L_x_2204:
        /* <DEDUP_REMOVED lines=16> */
.L_x_2211:
[----:B------:R-:W-:-:S04]  /*10c10*/  LOP3.LUT R2, R2, 0x80000000, RZ, 0xc0, !PT ;  /* 0x8000000002027812 */ /* 0x000fc800078ec0ff */
[----:B------:R-:W-:-:S04]  /*10c20*/  SHF.R.U32.HI R3, RZ, 0x18, R2 ;  /* 0x00000018ff037819 */ /* 0x000fc80000011602 */
[----:B------:R-:W-:-:S04]  /*10c30*/  LOP3.LUT R0, R0, R3, RZ, 0xfc, !PT ;  /* 0x0000000300007212 */ /* 0x000fc800078efcff */
[----:B------:R-:W-:-:S07]  /*10c40*/  PRMT R8, R0, 0x7610, R8 ;  /* 0x0000761000087816 */ /* 0x000fce0000000008 */
.L_x_2210:
[----:B------:R-:W-:Y:S05]  /*10c50*/  BSYNC B0 ;  /* 0x0000000000007941 */ /* 0x000fea0003800000 */
.L_x_2209:
[----:B------:R-:W-:Y:S01]  /*10c60*/  STG.E.U8 desc[UR36][R16.64], R8 ;  /* 0x0000000810007986 */ /* 0x000fe2000c101124 */
[----:B------:R-:W-:Y:S05]  /*10c70*/  EXIT ;  /* 0x000000000000794d */ /* 0x000fea0003800000 */
.L_x_2203:
        /* <DEDUP_REMOVED lines=21> */
.L_x_2186:
        /* <DEDUP_REMOVED lines=16> */
.L_x_2214:
[----:B------:R-:W-:Y:S05]  /*10ed0*/  EXIT ;  /* 0x000000000000794d */ /* 0x000fea0003800000 */
.L_x_2213:
[----:B------:R-:W0:Y:S02]  /*10ee0*/  F2I.U64.TRUNC R2, R2 ;  /* 0x0000000200027311 */ /* 0x000e24000020d800 */
[----:B0-----:R-:W-:Y:S01]  /*10ef0*/  STG.E.64 desc[UR36][R16.64], R2 ;  /* 0x0000000210007986 */ /* 0x001fe2000c101b24 */
[----:B------:R-:W-:Y:S05]  /*10f00*/  EXIT ;  /* 0x000000000000794d */ /* 0x000fea0003800000 */
.L_x_2212:
[----:B------:R-:W0:Y:S02]  /*10f10*/  F2I.FTZ.U32.TRUNC.NTZ R3, R2 ;  /* 0x0000000200037305 */ /* 0x000e24000021f000 */
[----:B0-----:R-:W-:Y:S01]  /*10f20*/  STG.E desc[UR36][R16.64], R3 ;  /* 0x0000000310007986 */ /* 0x001fe2000c101924 */
[----:B------:R-:W-:Y:S05]  /*10f30*/  EXIT ;  /* 0x000000000000794d */ /* 0x000fea0003800000 */
.L_x_2215:
        /* <DEDUP_REMOVED lines=12> */
.L_x_12837:


//--------------------- .text._ZN2at6native27unrolled_elementwise_kernelIZZZNS0_26GeluBackwardCUDAKernelImplERNS_18TensorIteratorBaseENS0_8GeluTypeEENKUlvE0_clEvENKUlvE0_clEvEUlffE_St5arrayIPcLm3EELi4E23TrivialOffsetCalculatorILi2EjESB_ILi1EjENS0_6memory12LoadWithCastILi2EEENSE_13StoreWithCastILi1EEEEEviT_T0_T2_T3_T4_T5_ --------------------------
	.section	.text._ZN2at6native27unrolled_elementwise_kernelIZZZNS0_26GeluBackwardCUDAKernelImplERNS_18TensorIteratorBaseENS0_8GeluTypeEENKUlvE0_clEvENKUlvE0_clEvEUlffE_St5arrayIPcLm3EELi4E23TrivialOffsetCalculatorILi2EjESB_ILi1EjENS0_6memory12LoadWithCastILi2EEENSE_13StoreWithCastILi1EEEEEviT_T0_T2_T3_T4_T5_,"ax",@progbits
	.align	128
        .global         _ZN2at6native27unrolled_elementwise_kernelIZZZNS0_26GeluBackwardCUDAKernelImplERNS_18TensorIteratorBaseENS0_8GeluTypeEENKUlvE0_clEvENKUlvE0_clEvEUlffE_St5arrayIPcLm3EELi4E23TrivialOffsetCalculatorILi2EjESB_ILi1EjENS0_6memory12LoadWithCastILi2EEENSE_13StoreWithCastILi1EEEEEviT_T0_T2_T3_T4_T5_
        .type           _ZN2at6native27unrolled_elementwise_kernelIZZZNS0_26GeluBackwardCUDAKernelImplERNS_18TensorIteratorBaseENS0_8GeluTypeEENKUlvE0_clEvENKUlvE0_clEvEUlffE_St5arrayIPcLm3EELi4E23TrivialOffsetCalculatorILi2EjESB_ILi1EjENS0_6memory12LoadWithCastILi2EEENSE_13StoreWithCastILi1EEEEEviT_T0_T2_T3_T4_T5_,@function
        .size           _ZN2at6native27unrolled_elementwise_kernelIZZZNS0_26GeluBackwardCUDAKernelImplERNS_18TensorIteratorBaseENS0_8GeluTypeEENKUlvE0_clEvENKUlvE0_clEvEUlffE_St5arrayIPcLm3EELi4E23TrivialOffsetCalculatorILi2EjESB_ILi1EjENS0_6memory12LoadWithCastILi2EEENSE_13StoreWithCastILi1EEEEEviT_T0_T2_T3_T4_T5_,(.L_x_12838 - _ZN2at6native27unrolled_elementwise_kernelIZZZNS0_26GeluBackwardCUDAKernelImplERNS_18TensorIteratorBaseENS0_8GeluTypeEENKUlvE0_clEvENKUlvE0_clEvEUlffE_St5arrayIPcLm3EELi4E23TrivialOffsetCalculatorILi2EjESB_ILi1EjENS0_6memory12LoadWithCastILi2EEENSE_13StoreWithCastILi1EEEEEviT_T0_T2_T3_T4_T5_)
        .other          _ZN2at6native27unrolled_elementwise_kernelIZZZNS0_26GeluBackwardCUDAKernelImplERNS_18TensorIteratorBaseENS0_8GeluTypeEENKUlvE0_clEvENKUlvE0_clEvEUlffE_St5arrayIPcLm3EELi4E23TrivialOffsetCalculatorILi2EjESB_ILi1EjENS0_6memory12LoadWithCastILi2EEENSE_13StoreWithCastILi1EEEEEviT_T0_T2_T3_T4_T5_,@"STO_CUDA_ENTRY STV_DEFAULT"
_ZN2at6native27unrolled_elementwise_kernelIZZZNS0_26GeluBackwardCUDAKernelImplERNS_18TensorIteratorBaseENS0_8GeluTypeEENKUlvE0_clEvENKUlvE0_clEvEUlffE_St5arrayIPcLm3EELi4E23TrivialOffsetCalculatorILi2EjESB_ILi1EjENS0_6memory12LoadWithCastILi2EEENSE_13StoreWithCastILi1EEEEEviT_T0_T2_T3_T4_T5_:
.text._ZN2at6native27unrolled_elementwise_kernelIZZZNS0_26GeluBackwardCUDAKernelImplERNS_18TensorIteratorBaseENS0_8GeluTypeEENKUlvE0_clEvENKUlvE0_clEvEUlffE_St5arrayIPcLm3EELi4E23TrivialOffsetCalculatorILi2EjESB_ILi1EjENS0_6memory12LoadWithCastILi2EEENSE_13StoreWithCastILi1EEEEEviT_T0_T2_T3_T4_T5_:
[----:B------:R-:W0:Y:S01]  /*0000*/  LDC R1, c[0x0][0x28] ;  /* 0x00000a00ff017b82 */ /* 0x000e220000000800 */
[----:B------:R-:W1:Y:S07]  /*0010*/  S2R R2, SR_CTAID.X ;  /* 0x0000000000027919 */ /* 0x000e6e0000002500 */
[----:B------:R-:W1:Y:S01]  /*0020*/  LDC R17, c[0x0][0x210] ;  /* 0x00008400ff117b82 */ /* 0x000e620000000800 */
[----:B------:R-:W-:Y:S01]  /*0030*/  ULDC.64 UR36, c[0x0][0x208] ;  /* 0x0000820000247ab9 */ /* 0x000fe20000000a00 */
[----:B------:R-:W-:Y:S01]  /*0040*/  BSSY B7, `(.L_x_2216) ;  /* 0x00001d3000077945 */ /* 0x000fe20003800000 */
[----:B------:R-:W2:Y:S01]  /*0050*/  S2R R16, SR_TID.X ;  /* 0x0000000000107919 */ /* 0x000ea20000002100 */
[----:B------:R-:W-:Y:S01]  /*0060*/  IMAD.MOV.U32 R27, RZ, RZ, RZ ;  /* 0x000000ffff1b7224 */ /* 0x000fe200078e00ff */
[----:B------:R-:W-:-:S03]  /*0070*/  CS2R R28, SRZ ;  /* 0x00000000001c7805 */ /* 0x000fc6000001ff00 */
[----:B------:R-:W3:Y:S08]  /*0080*/  LDC.U8 R19, c[0x0][0x234] ;  /* 0x00008d00ff137b82 */ /* 0x000ef00000000000 */
[----:B------:R-:W4:Y:S01]  /*0090*/  LDC.U8 R18, c[0x0][0x235] ;  /* 0x00008d40ff127b82 */ /* 0x000f220000000000 */
[----:B-1----:R-:W-:-:S05]  /*00a0*/  IMAD R17, R2, -0x200, R17 ;  /* 0xfffffe0002117824 */ /* 0x002fca00078e0211 */
[----:B--2---:R-:W-:-:S13]  /*00b0*/  ISETP.GE.AND P0, PT, R16, R17, PT ;  /* 0x000000111000720c */ /* 0x004fda0003f06270 */
[----:B0--34-:R-:W-:Y:S05]  /*00c0*/  @P0 BRA `(.L_x_2217) ;  /* 0x0000001c00280947 */ /* 0x019fea0003800000 */
[----:B------:R-:W0:Y:S01]  /*00d0*/  LDC.64 R4, c[0x0][0x220] ;  /* 0x00008800ff047b82 */ /* 0x000e220000000a00 */
[----:B------:R-:W-:Y:S01]  /*00e0*/  PRMT R0, R19, 0x9910, RZ ;  /* 0x0000991013007816 */ /* 0x000fe200000000ff */
[----:B------:R-:W-:Y:S01]  /*00f0*/  IMAD R16, R2, 0x200, R16 ;  /* 0x0000020002107824 */ /* 0x000fe200078e0210 */
[----:B------:R-:W-:Y:S01]  /*0100*/  ULDC UR4, c[0x0][0x238] ;  /* 0x00008e0000047ab9 */ /* 0x000fe20000000800 */
[----:B------:R-:W-:Y:S01]  /*0110*/  BSSY B6, `(.L_x_2218) ;  /* 0x00000e0000067945 */ /* 0x000fe20003800000 */
        /* <DEDUP_REMOVED lines=16> */
.L_x_2222:
[----:B------:R-:W2:Y:S02]  /*0220*/  LDG.E.U8 R4, desc[UR36][R4.64] ;  /* 0x0000002404047981 */ /* 0x000ea4000c1e1100 */
[----:B--2---:R-:W-:Y:S01]  /*0230*/  I2FP.F32.U32 R29, R4 ;  /* 0x00000004001d7245 */ /* 0x004fe20000201000 */
[----:B------:R-:W-:Y:S06]  /*0240*/  BRA `(.L_x_2224) ;  /* 0x0000000c00307947 */ /* 0x000fec0003800000 */
.L_x_2221:
        /* <DEDUP_REMOVED lines=9> */
.L_x_2226:
[----:B------:R-:W2:Y:S02]  /*02e0*/  LDG.E R4, desc[UR36][R4.64] ;  /* 0x0000002404047981 */ /* 0x000ea4000c1e1900 */
[----:B--2---:R-:W-:Y:S01]  /*02f0*/  I2FP.F32.S32 R29, R4 ;  /* 0x00000004001d7245 */ /* 0x004fe20000201400 */
[----:B------:R-:W-:Y:S06]  /*0300*/  BRA `(.L_x_2224) ;  /* 0x0000000c00007947 */ /* 0x000fec0003800000 */
.L_x_2225:
[----:B------:R-:W2:Y:S02]  /*0310*/  LDG.E.U16 R4, desc[UR36][R4.64] ;  /* 0x0000002404047981 */ /* 0x000ea4000c1e1500 */
[----:B--2---:R2:W3:Y:S01]  /*0320*/  I2F.S16 R29, R4 ;  /* 0x00000004001d7306 */ /* 0x0044e20000101400 */
[----:B------:R-:W-:Y:S05]  /*0330*/  BRA `(.L_x_2224) ;  /* 0x0000000800f47947 */ /* 0x000fea0003800000 */
.L_x_2220:
        /* <DEDUP_REMOVED lines=8> */
.L_x_2228:
[----:B------:R-:W2:Y:S02]  /*03c0*/  LDG.E.U16 R4, desc[UR36][R4.64] ;  /* 0x0000002404047981 */ /* 0x000ea4000c1e1500 */
[----:B--2---:R-:W-:Y:S01]  /*03d0*/  HADD2.F32 R29, -RZ, R4.H0_H0 ;  /* 0x20000004ff1d7230 */ /* 0x004fe20000004100 */
[----:B------:R-:W-:Y:S06]  /*03e0*/  BRA `(.L_x_2224) ;  /* 0x0000000800c87947 */ /* 0x000fec0003800000 */
.L_x_2227:
        /* <DEDUP_REMOVED lines=8> */
.L_x_2230:
[----:B------:R-:W2:Y:S02]  /*0470*/  LDG.E.U16 R4, desc[UR36][R4.64] ;  /* 0x0000002404047981 */ /* 0x000ea4000c1e1500 */
[----:B--2---:R-:W-:Y:S01]  /*0480*/  HADD2.F32 R29, -RZ, R4.H0_H0 ;  /* 0x20000004ff1d7230 */ /* 0x004fe20000004100 */
[----:B------:R-:W-:Y:S06]  /*0490*/  BRA `(.L_x_2224) ;  /* 0x00000008009c7947 */ /* 0x000fec0003800000 */
.L_x_2229:
[----:B------:R-:W2:Y:S01]  /*04a0*/  LDG.E.64 R4, desc[UR36][R4.64] ;  /* 0x0000002404047981 */ /* 0x000ea2000c1e1b00 */
[----:B------:R-:W-:Y:S01]  /*04b0*/  UMOV UR4, 0xf0000000 ;  /* 0xf000000000047882 */ /* 0x000fe20000000000 */
[----:B------:R-:W-:Y:S01]  /*04c0*/  UMOV UR5, 0x380fffff ;  /* 0x380fffff00057882 */ /* 0x000fe20000000000 */
[----:B--2---:R-:W0:Y:S01]  /*04d0*/  F2F.F32.F64 R29, R4 ;  /* 0x00000004001d7310 */ /* 0x004e220000301000 */
[----:B------:R-:W-:-:S14]  /*04e0*/  DSETP.GEU.AND P0, PT, |R4|, UR4, PT ;  /* 0x0000000404007e2a */ /* 0x000fdc000bf0e200 */
[----:B0-----:R-:W-:Y:S01]  /*04f0*/  @!P0 FMUL R29, R29, 1.175494350822287508e-38 ;  /* 0x008000001d1d8820 */ /* 0x001fe20000400000 */
[----:B------:R-:W-:Y:S06]  /*0500*/  BRA `(.L_x_2224) ;  /* 0x0000000800807947 */ /* 0x000fec0003800000 */
.L_x_2219:
        /* <DEDUP_REMOVED lines=12> */
.L_x_2233:
[----:B------:R-:W2:Y:S01]  /*05d0*/  LDG.E.64 R4, desc[UR36][R4.64] ;  /* 0x0000002404047981 */ /* 0x000ea2000c1e1b00 */
[----:B------:R-:W-:Y:S01]  /*05e0*/  UMOV UR4, 0xf0000000 ;  /* 0xf000000000047882 */ /* 0x000fe20000000000 */
[----:B------:R-:W-:Y:S01]  /*05f0*/  UMOV UR5, 0x380fffff ;  /* 0x380fffff00057882 */ /* 0x000fe20000000000 */
[----:B--2---:R-:W0:Y:S01]  /*0600*/  F2F.F32.F64 R29, R4 ;  /* 0x00000004001d7310 */ /* 0x004e220000301000 */
[----:B------:R-:W-:-:S14]  /*0610*/  DSETP.GEU.AND P0, PT, |R4|, UR4, PT ;  /* 0x0000000404007e2a */ /* 0x000fdc000bf0e200 */
[----:B0-----:R-:W-:Y:S01]  /*0620*/  @!P0 FMUL R29, R29, 1.175494350822287508e-38 ;  /* 0x008000001d1d8820 */ /* 0x001fe20000400000 */
[----:B------:R-:W-:Y:S06]  /*0630*/  BRA `(.L_x_2224) ;  /* 0x0000000800347947 */ /* 0x000fec0003800000 */
.L_x_2232:
        /* <DEDUP_REMOVED lines=16> */
[----:B------:R-:W-:-:S04]  /*0740*/  SEL R3, R3, RZ, P0 ;  /* 0x000000ff03037207 */ /* 0x000fc80000000000 */
[C---:B------:R-:W-:Y:S01]  /*0750*/  SHF.L.U32 R4, R0.reuse, R3, RZ ;  /* 0x0000000300047219 */ /* 0x040fe200000006ff */
[----:B------:R-:W-:Y:S02]  /*0760*/  IMAD R7, R3, R8, 0x3c000000 ;  /* 0x3c00000003077424 */ /* 0x000fe400078e0208 */
[----:B------:R-:W-:-:S03]  /*0770*/  VIADD R3, R0, 0xffffffff ;  /* 0xffffffff00037836 */ /* 0x000fc60000000000 */
[----:B------:R-:W-:Y:S02]  /*0780*/  LEA.HI R7, R4, R7, RZ, 0x1c ;  /* 0x0000000704077211 */ /* 0x000fe400078fe0ff */
[----:B------:R-:W-:Y:S02]  /*0790*/  SHF.R.S32.HI R3, RZ, 0x1f, R3 ;  /* 0x0000001fff037819 */ /* 0x000fe40000011403 */
[----:B------:R-:W-:-:S04]  /*07a0*/  LOP3.LUT R6, R7, 0x7f800000, R6, 0xf8, !PT ;  /* 0x7f80000007067812 */ /* 0x000fc800078ef806 */
[----:B------:R-:W-:-:S04]  /*07b0*/  LOP3.LUT R6, R6, R3, RZ, 0x30, !PT ;  /* 0x0000000306067212 */ /* 0x000fc800078e30ff */
[----:B------:R-:W-:Y:S01]  /*07c0*/  LOP3.LUT R29, R6, 0x80000000, R29, 0xf8, !PT ;  /* 0x80000000061d7812 */ /* 0x000fe200078ef81d */
[----:B------:R-:W-:Y:S06]  /*07d0*/  BRA `(.L_x_2224) ;  /* 0x0000000400cc7947 */ /* 0x000fec0003800000 */
.L_x_2235:
        /* <DEDUP_REMOVED lines=14> */
.L_x_2234:
[----:B------:R-:W2:Y:S02]  /*08c0*/  LDG.E.U16 R4, desc[UR36][R4.64] ;  /* 0x0000002404047981 */ /* 0x000ea4000c1e1500 */
[----:B--2---:R-:W-:Y:S01]  /*08d0*/  IMAD.U32 R29, R4, 0x10000, RZ ;  /* 0x00010000041d7824 */ /* 0x004fe200078e00ff */
[----:B------:R-:W-:Y:S06]  /*08e0*/  BRA `(.L_x_2224) ;  /* 0x0000000400887947 */ /* 0x000fec0003800000 */
.L_x_2231:
        /* <DEDUP_REMOVED lines=11> */
.L_x_2238:
        /* <DEDUP_REMOVED lines=20> */
.L_x_2240:
[----:B------:R-:W-:Y:S05]  /*0ae0*/  BSYNC B0 ;  /* 0x0000000000007941 */ /* 0x000fea0003800000 */
.L_x_2239:
[----:B------:R-:W-:Y:S01]  /*0af0*/  IMAD.SHL.U32 R3, R3, 0x100000, RZ ;  /* 0x0010000003037824 */ /* 0x000fe200078e00ff */
[----:B------:R-:W-:-:S04]  /*0b00*/  LEA R0, R0, 0x3b800000, 0x17 ;  /* 0x3b80000000007811 */ /* 0x000fc800078eb8ff */
[----:B------:R-:W-:Y:S01]  /*0b10*/  LOP3.LUT R29, R0, R3, R29, 0xfe, !PT ;  /* 0x00000003001d7212 */ /* 0x000fe200078efe1d */
[----:B------:R-:W-:Y:S06]  /*0b20*/  BRA `(.L_x_2224) ;  /* 0x0000000000f87947 */ /* 0x000fec0003800000 */
.L_x_2237:
        /* <DEDUP_REMOVED lines=20> */
.L_x_2242:
[----:B------:R-:W-:Y:S05]  /*0c70*/  BSYNC B0 ;  /* 0x0000000000007941 */ /* 0x000fea0003800000 */
.L_x_2241:
[----:B------:R-:W-:Y:S01]  /*0c80*/  IMAD.SHL.U32 R3, R3, 0x200000, RZ ;  /* 0x0020000003037824 */ /* 0x000fe200078e00ff */
[----:B------:R-:W-:-:S04]  /*0c90*/  LEA R0, R0, 0x37800000, 0x17 ;  /* 0x3780000000007811 */ /* 0x000fc800078eb8ff */
[----:B------:R-:W-:Y:S01]  /*0ca0*/  LOP3.LUT R29, R0, R3, R29, 0xfe, !PT ;  /* 0x00000003001d7212 */ /* 0x000fe200078efe1d */
[----:B------:R-:W-:Y:S06]  /*0cb0*/  BRA `(.L_x_2224) ;  /* 0x0000000000947947 */ /* 0x000fec0003800000 */
.L_x_2236:
        /* <DEDUP_REMOVED lines=14> */
.L_x_2223:
        /* <DEDUP_REMOVED lines=16> */
.L_x_2245:
[----:B------:R-:W-:Y:S01]  /*0ea0*/  IMAD.MOV.U32 R29, RZ, RZ, RZ ;  /* 0x000000ffff1d7224 */ /* 0x000fe200078e00ff */
[----:B------:R-:W-:Y:S06]  /*0eb0*/  BRA `(.L_x_2224) ;  /* 0x0000000000147947 */ /* 0x000fec0003800000 */
.L_x_2244:
[----:B------:R-:W2:Y:S02]  /*0ec0*/  LDG.E.64 R4, desc[UR36][R4.64] ;  /* 0x0000002404047981 */ /* 0x000ea4000c1e1b00 */
[----:B--2---:R0:W1:Y:S01]  /*0ed0*/  I2F.U64 R29, R4 ;  /* 0x00000004001d7312 */ /* 0x0040620000301000 */
[----:B------:R-:W-:Y:S05]  /*0ee0*/  BRA `(.L_x_2224) ;  /* 0x0000000000087947 */ /* 0x000fea0003800000 */
.L_x_2243:
[----:B------:R-:W2:Y:S02]  /*0ef0*/  LDG.E R4, desc[UR36][R4.64] ;  /* 0x0000002404047981 */ /* 0x000ea4000c1e1900 */
[----:B--2---:R-:W-:-:S07]  /*0f00*/  I2FP.F32.U32 R29, R4 ;  /* 0x00000004001d7245 */ /* 0x004fce0000201000 */
.L_x_2224:
[----:B------:R-:W-:Y:S05]  /*0f10*/  BSYNC B6 ;  /* 0x0000000000067941 */ /* 0x000fea0003800000 */
.L_x_2218:
[----:B0-2-4-:R-:W0:Y:S01]  /*0f20*/  LDC.64 R4, c[0x0][0x228] ;  /* 0x00008a00ff047b82 */ /* 0x015e220000000a00 */
[----:B------:R-:W-:Y:S01]  /*0f30*/  PRMT R0, R18, 0x9910, RZ ;  /* 0x0000991012007816 */ /* 0x000fe200000000ff */
[----:B------:R-:W-:Y:S01]  /*0f40*/  ULDC UR4, c[0x0][0x23c] ;  /* 0x00008f0000047ab9 */ /* 0x000fe20000000800 */
[----:B------:R-:W-:Y:S01]  /*0f50*/  BSSY B6, `(.L_x_2246) ;  /* 0x00000df000067945 */ /* 0x000fe20003800000 */
        /* <DEDUP_REMOVED lines=14> */
[----:B--2---:R0:W2:Y:S01]  /*1040*/  I2F.S16 R28, R4 ;  /* 0x00000004001c7306 */ /* 0x0040a20000101400 */
[----:B------:R-:W-:Y:S05]  /*1050*/  BRA `(.L_x_2252) ;  /* 0x0000000c00387947 */ /* 0x000fea0003800000 */
.L_x_2250:
[----:B------:R-:W2:Y:S02]  /*1060*/  LDG.E.U8 R4, desc[UR36][R4.64] ;  /* 0x0000002404047981 */ /* 0x000ea4000c1e1100 */
[----:B--2---:R-:W-:Y:S01]  /*1070*/  I2FP.F32.U32 R28, R4 ;  /* 0x00000004001c7245 */ /* 0x004fe20000201000 */
[----:B------:R-:W-:Y:S06]  /*1080*/  BRA `(.L_x_2252) ;  /* 0x0000000c002c7947 */ /* 0x000fec0003800000 */
.L_x_2249:
        /* <DEDUP_REMOVED lines=9> */
.L_x_2254:
[----:B------:R-:W2:Y:S02]  /*1120*/  LDG.E R4, desc[UR36][R4.64] ;  /* 0x0000002404047981 */ /* 0x000ea4000c1e1900 */
[----:B--2---:R-:W-:Y:S01]  /*1130*/  I2FP.F32.S32 R28, R4 ;  /* 0x00000004001c7245 */ /* 0x004fe20000201400 */
[----:B------:R-:W-:Y:S06]  /*1140*/  BRA `(.L_x_2252) ;  /* 0x0000000800fc7947 */ /* 0x000fec0003800000 */
.L_x_2253:
[----:B------:R-:W2:Y:S02]  /*1150*/  LDG.E.U16 R4, desc[UR36][R4.64] ;  /* 0x0000002404047981 */ /* 0x000ea4000c1e1500 */
[----:B--2---:R0:W2:Y:S01]  /*1160*/  I2F.S16 R28, R4 ;  /* 0x00000004001c7306 */ /* 0x0040a20000101400 */
[----:B------:R-:W-:Y:S05]  /*1170*/  BRA `(.L_x_2252) ;  /* 0x0000000800f07947 */ /* 0x000fea0003800000 */
.L_x_2248:
        /* <DEDUP_REMOVED lines=8> */
.L_x_2256:
[----:B------:R-:W2:Y:S02]  /*1200*/  LDG.E.U16 R4, desc[UR36][R4.64] ;  /* 0x0000002404047981 */ /* 0x000ea4000c1e1500 */
[----:B--2---:R-:W-:Y:S01]  /*1210*/  HADD2.F32 R28, -RZ, R4.H0_H0 ;  /* 0x20000004ff1c7230 */ /* 0x004fe20000004100 */
[----:B------:R-:W-:Y:S06]  /*1220*/  BRA `(.L_x_2252) ;  /* 0x0000000800c47947 */ /* 0x000fec0003800000 */
.L_x_2255:
        /* <DEDUP_REMOVED lines=8> */
.L_x_2258:
[----:B------:R-:W2:Y:S02]  /*12b0*/  LDG.E.U16 R4, desc[UR36][R4.64] ;  /* 0x0000002404047981 */ /* 0x000ea4000c1e1500 */
[----:B--2---:R-:W-:Y:S01]  /*12c0*/  HADD2.F32 R28, -RZ, R4.H0_H0 ;  /* 0x20000004ff1c7230 */ /* 0x004fe20000004100 */
[----:B------:R-:W-:Y:S06]  /*12d0*/  BRA `(.L_x_2252) ;  /* 0x0000000800987947 */ /* 0x000fec0003800000 */
.L_x_2257:
[----:B------:R-:W2:Y:S01]  /*12e0*/  LDG.E.64 R4, desc[UR36][R4.64] ;  /* 0x0000002404047981 */ /* 0x000ea2000c1e1b00 */
[----:B------:R-:W-:Y:S01]  /*12f0*/  UMOV UR4, 0xf0000000 ;  /* 0xf000000000047882 */ /* 0x000fe20000000000 */
[----:B------:R-:W-:Y:S01]  /*1300*/  UMOV UR5, 0x380fffff ;  /* 0x380fffff00057882 */ /* 0x000fe20000000000 */
[----:B--2---:R-:W0:Y:S01]  /*1310*/  F2F.F32.F64 R28, R4 ;  /* 0x00000004001c7310 */ /* 0x004e220000301000 */
[----:B------:R-:W-:-:S14]  /*1320*/  DSETP.GEU.AND P0, PT, |R4|, UR4, PT ;  /* 0x0000000404007e2a */ /* 0x000fdc000bf0e200 */
[----:B0-----:R-:W-:Y:S01]  /*1330*/  @!P0 FMUL R28, R28, 1.175494350822287508e-38 ;  /* 0x008000001c1c8820 */ /* 0x001fe20000400000 */
[----:B------:R-:W-:Y:S06]  /*1340*/  BRA `(.L_x_2252) ;  /* 0x00000008007c7947 */ /* 0x000fec0003800000 */
.L_x_2247:
        /* <DEDUP_REMOVED lines=12> */
.L_x_2261:
[----:B------:R-:W2:Y:S01]  /*1410*/  LDG.E.64 R4, desc[UR36][R4.64] ;  /* 0x0000002404047981 */ /* 0x000ea2000c1e1b00 */
[----:B------:R-:W-:Y:S01]  /*1420*/  UMOV UR4, 0xf0000000 ;  /* 0xf000000000047882 */ /* 0x000fe20000000000 */
[----:B------:R-:W-:Y:S01]  /*1430*/  UMOV UR5, 0x380fffff ;  /* 0x380fffff00057882 */ /* 0x000fe20000000000 */
[----:B--2---:R-:W0:Y:S01]  /*1440*/  F2F.F32.F64 R28, R4 ;  /* 0x00000004001c7310 */ /* 0x004e220000301000 */
[----:B------:R-:W-:-:S14]  /*1450*/  DSETP.GEU.AND P0, PT, |R4|, UR4, PT ;  /* 0x0000000404007e2a */ /* 0x000fdc000bf0e200 */
[----:B0-----:R-:W-:Y:S01]  /*1460*/  @!P0 FMUL R28, R28, 1.175494350822287508e-38 ;  /* 0x008000001c1c8820 */ /* 0x001fe20000400000 */
[----:B------:R-:W-:Y:S06]  /*1470*/  BRA `(.L_x_2252) ;  /* 0x0000000800307947 */ /* 0x000fec0003800000 */
.L_x_2260:
        /* <DEDUP_REMOVED lines=26> */
.L_x_2263:
        /* <DEDUP_REMOVED lines=8> */
[----:B------:R-:W-:Y:S01]  /*16a0*/  @P0 FMUL.FTZ R28, R3, 1.9259299443872358531e-34 ;  /* 0x07800000031c0820 */ /* 0x000fe20000410000 */
[----:B------:R-:W-:Y:S02]  /*16b0*/  IMAD.SHL.U32 R3, R4, 0x1000000, RZ ;  /* 0x0100000004037824 */ /* 0x000fe400078e00ff */
[----:B------:R-:W-:-:S05]  /*16c0*/  @!P0 FADD.FTZ R28, R0, -0.5 ;  /* 0xbf000000001c8421 */ /* 0x000fca0000010000 */
[----:B------:R-:W-:Y:S01]  /*16d0*/  LOP3.LUT R28, R28, 0x80000000, R3, 0xf8, !PT ;  /* 0x800000001c1c7812 */ /* 0x000fe200078ef803 */
[----:B------:R-:W-:Y:S06]  /*16e0*/  BRA `(.L_x_2252) ;  /* 0x0000000400947947 */ /* 0x000fec0003800000 */
.L_x_2262:
[----:B------:R-:W2:Y:S02]  /*16f0*/  LDG.E.U16 R4, desc[UR36][R4.64] ;  /* 0x0000002404047981 */ /* 0x000ea4000c1e1500 */
[----:B--2---:R-:W-:Y:S01]  /*1700*/  IMAD.U32 R28, R4, 0x10000, RZ ;  /* 0x00010000041c7824 */ /* 0x004fe200078e00ff */
[----:B------:R-:W-:Y:S06]  /*1710*/  BRA `(.L_x_2252) ;  /* 0x0000000400887947 */ /* 0x000fec0003800000 */
.L_x_2259:
        /* <DEDUP_REMOVED lines=11> */
.L_x_2266:
        /* <DEDUP_REMOVED lines=20> */
.L_x_2268:
[----:B------:R-:W-:Y:S05]  /*1910*/  BSYNC B0 ;  /* 0x0000000000007941 */ /* 0x000fea0003800000 */
.L_x_2267:
[----:B------:R-:W-:Y:S01]  /*1920*/  IMAD.SHL.U32 R3, R3, 0x100000, RZ ;  /* 0x0010000003037824 */ /* 0x000fe200078e00ff */
[----:B------:R-:W-:-:S04]  /*1930*/  LEA R5, R0, 0x3b800000, 0x17 ;  /* 0x3b80000000057811 */ /* 0x000fc800078eb8ff */
[----:B------:R-:W-:Y:S01]  /*1940*/  LOP3.LUT R28, R5, R3, R28, 0xfe, !PT ;  /* 0x00000003051c7212 */ /* 0x000fe200078efe1c */
[----:B------:R-:W-:Y:S06]  /*1950*/  BRA `(.L_x_2252) ;  /* 0x0000000000f87947 */ /* 0x000fec0003800000 */
.L_x_2265:
        /* <DEDUP_REMOVED lines=20> */
.L_x_2270:
[----:B------:R-:W-:Y:S05]  /*1aa0*/  BSYNC B0 ;  /* 0x0000000000007941 */ /* 0x000fea0003800000 */
.L_x_2269:
[----:B------:R-:W-:Y:S01]  /*1ab0*/  IMAD.SHL.U32 R3, R3, 0x200000, RZ ;  /* 0x0020000003037824 */ /* 0x000fe200078e00ff */
[----:B------:R-:W-:-:S04]  /*1ac0*/  LEA R5, R0, 0x37800000, 0x17 ;  /* 0x3780000000057811 */ /* 0x000fc800078eb8ff */
[----:B------:R-:W-:Y:S01]  /*1ad0*/  LOP3.LUT R28, R5, R3, R28, 0xfe, !PT ;  /* 0x00000003051c7212 */ /* 0x000fe200078efe1c */
[----:B------:R-:W-:Y:S06]  /*1ae0*/  BRA `(.L_x_2252) ;  /* 0x0000000000947947 */ /* 0x000fec0003800000 */
.L_x_2264:
        /* <DEDUP_REMOVED lines=14> */
.L_x_2251:
        /* <DEDUP_REMOVED lines=16> */
.L_x_2273:
[----:B------:R-:W-:Y:S01]  /*1cd0*/  IMAD.MOV.U32 R28, RZ, RZ, RZ ;  /* 0x000000ffff1c7224 */ /* 0x000fe200078e00ff */
[----:B------:R-:W-:Y:S06]  /*1ce0*/  BRA `(.L_x_2252) ;  /* 0x0000000000147947 */ /* 0x000fec0003800000 */
.L_x_2272:
[----:B------:R-:W2:Y:S02]  /*1cf0*/  LDG.E.64 R4, desc[UR36][R4.64] ;  /* 0x0000002404047981 */ /* 0x000ea4000c1e1b00 */
[----:B--2---:R0:W2:Y:S01]  /*1d00*/  I2F.U64 R28, R4 ;  /* 0x00000004001c7312 */ /* 0x0040a20000301000 */
[----:B------:R-:W-:Y:S05]  /*1d10*/  BRA `(.L_x_2252) ;  /* 0x0000000000087947 */ /* 0x000fea0003800000 */
.L_x_2271:
[----:B------:R-:W2:Y:S02]  /*1d20*/  LDG.E R4, desc[UR36][R4.64] ;  /* 0x0000002404047981 */ /* 0x000ea4000c1e1900 */
[----:B--2---:R-:W-:-:S07]  /*1d30*/  I2FP.F32.U32 R28, R4 ;  /* 0x00000004001c7245 */ /* 0x004fce0000201000 */
.L_x_2252:
[----:B------:R-:W-:Y:S05]  /*1d40*/  BSYNC B6 ;  /* 0x0000000000067941 */ /* 0x000fea0003800000 */
.L_x_2246:
[----:B------:R-:W0:Y:S02]  /*1d50*/  S2R R16, SR_TID.X ;  /* 0x0000000000107919 */ /* 0x000e240000002100 */
[----:B0-----:R-:W-:-:S07]  /*1d60*/  VIADD R16, R16, 0x80 ;  /* 0x0000008010107836 */ /* 0x001fce0000000000 */
.L_x_2217:
[----:B------:R-:W-:Y:S05]  /*1d70*/  BSYNC B7 ;  /* 0x0000000000077941 */ /* 0x000fea0003800000 */
.L_x_2216:
[----:B------:R-:W-:Y:S01]  /*1d80*/  ISETP.GE.AND P0, PT, R16, R17, PT ;  /* 0x000000111000720c */ /* 0x000fe20003f06270 */
[----:B------:R-:W-:Y:S01]  /*1d90*/  BSSY B7, `(.L_x_2274) ;  /* 0x00001cb000077945 */ /* 0x000fe20003800000 */
[----:B------:R-:W-:-:S11]  /*1da0*/  IMAD.MOV.U32 R22, RZ, RZ, RZ ;  /* 0x000000ffff167224 */ /* 0x000fd600078e00ff */
[----:B------:R-:W-:Y:S05]  /*1db0*/  @P0 BRA `(.L_x_2275) ;  /* 0x0000001c00200947 */ /* 0x000fea0003800000 */
[----:B----4-:R-:W0:Y:S01]  /*1dc0*/  LDC.64 R4, c[0x0][0x220] ;  /* 0x00008800ff047b82 */ /* 0x010e220000000a00 */
        /* <DEDUP_REMOVED lines=17> */
[----:B------:R-:W4:Y:S02]  /*1ee0*/  LDG.E.S8 R4, desc[UR36][R4.64] ;  /* 0x0000002404047981 */ /* 0x000f24000c1e1300 */
[----:B----4-:R0:W4:Y:S01]  /*1ef0*/  I2F.S16 R27, R4 ;  /* 0x00000004001b7306 */ /* 0x0101220000101400 */
[----:B------:R-:W-:Y:S05]  /*1f00*/  BRA `(.L_x_2282) ;  /* 0x0000000c00387947 */ /* 0x000fea0003800000 */
.L_x_2280:
[----:B------:R-:W4:Y:S02]  /*1f10*/  LDG.E.U8 R4, desc[UR36][R4.64] ;  /* 0x0000002404047981 */ /* 0x000f24000c1e1100 */
[----:B----4-:R-:W-:Y:S01]  /*1f20*/  I2FP.F32.U32 R27, R4 ;  /* 0x00000004001b7245 */ /* 0x010fe20000201000 */
[----:B------:R-:W-:Y:S06]  /*1f30*/  BRA `(.L_x_2282) ;  /* 0x0000000c002c7947 */ /* 0x000fec0003800000 */
.L_x_2279:
[----:B------:R-:W-:-:S13]  /*1f40*/  ISETP.NE.AND P0, PT, R0, 0x2, PT ;  /* 0x000000020000780c */ /* 0x000fda0003f05270 */
[----:B------:R-:W-:Y:S05]  /*1f50*/  @!P0 BRA `(.L_x_2283) ;  /* 0x0000000000288947 */ /* 0x000fea0003800000 */
[----:B------:R-:W-:-:S13]  /*1f60*/  ISETP.NE.AND P0, PT, R0, 0x3, PT ;  /* 0x000000030000780c */ /* 0x000fda0003f05270 */
[----:B------:R-:W-:Y:S05]  /*1f70*/  @!P0 BRA `(.L_x_2284) ;  /* 0x0000000000148947 */ /* 0x000fea0003800000 */
[----:B------:R-:W-:-:S13]  /*1f80*/  ISETP.NE.AND P0, PT, R0, 0x4, PT ;  /* 0x000000040000780c */ /* 0x000fda0003f05270 */
[----:B------:R-:W-:Y:S05]  /*1f90*/  @P0 BRA `(.L_x_2281) ;  /* 0x0000000800b80947 */ /* 0x000fea0003800000 */
[----:B------:R-:W4:Y:S02]  /*1fa0*/  LDG.E.64 R4, desc[UR36][R4.64] ;  /* 0x0000002404047981 */ /* 0x000f24000c1e1b00 */
[----:B----4-:R0:W4:Y:S01]  /*1fb0*/  I2F.S64 R27, R4 ;  /* 0x00000004001b7312 */ /* 0x0101220000301400 */
[----:B------:R-:W-:Y:S05]  /*1fc0*/  BRA `(.L_x_2282) ;  /* 0x0000000c00087947 */ /* 0x000fea0003800000 */
.L_x_2284:
[----:B------:R-:W4:Y:S02]  /*1fd0*/  LDG.E R4, desc[UR36][R4.64] ;  /* 0x0000002404047981 */ /* 0x000f24000c1e1900 */
[----:B----4-:R-:W-:Y:S01]  /*1fe0*/  I2FP.F32.S32 R27, R4 ;  /* 0x00000004001b7245 */ /* 0x010fe20000201400 */
[----:B------:R-:W-:Y:S06]  /*1ff0*/  BRA `(.L_x_2282) ;  /* 0x0000000800fc7947 */ /* 0x000fec0003800000 */
.L_x_2283:
[----:B------:R-:W4:Y:S02]  /*2000*/  LDG.E.U16 R4, desc[UR36][R4.64] ;  /* 0x0000002404047981 */ /* 0x000f24000c1e1500 */
[----:B----4-:R0:W4:Y:S01]  /*2010*/  I2F.S16 R27, R4 ;  /* 0x00000004001b7306 */ /* 0x0101220000101400 */
[----:B------:R-:W-:Y:S05]  /*2020*/  BRA `(.L_x_2282) ;  /* 0x0000000800f07947 */ /* 0x000fea0003800000 */
.L_x_2278:
        /* <DEDUP_REMOVED lines=8> */
.L_x_2286:
[----:B------:R-:W4:Y:S02]  /*20b0*/  LDG.E.U16 R4, desc[UR36][R4.64] ;  /* 0x0000002404047981 */ /* 0x000f24000c1e1500 */
[----:B----4-:R-:W-:Y:S01]  /*20c0*/  HADD2.F32 R27, -RZ, R4.H0_H0 ;  /* 0x20000004ff1b7230 */ /* 0x010fe20000004100 */
[----:B------:R-:W-:Y:S06]  /*20d0*/  BRA `(.L_x_2282) ;  /* 0x0000000800c47947 */ /* 0x000fec0003800000 */
.L_x_2285:
        /* <DEDUP_REMOVED lines=8> */
.L_x_2288:
[----:B------:R-:W4:Y:S02]  /*2160*/  LDG.E.U16 R4, desc[UR36][R4.64] ;  /* 0x0000002404047981 */ /* 0x000f24000c1e1500 */
[----:B----4-:R-:W-:Y:S01]  /*2170*/  HADD2.F32 R27, -RZ, R4.H0_H0 ;  /* 0x20000004ff1b7230 */ /* 0x010fe20000004100 */
[----:B------:R-:W-:Y:S06]  /*2180*/  BRA `(.L_x_2282) ;  /* 0x0000000800987947 */ /* 0x000fec0003800000 */
.L_x_2287:
[----:B------:R-:W4:Y:S01]  /*2190*/  LDG.E.64 R4, desc[UR36][R4.64] ;  /* 0x0000002404047981 */ /* 0x000f22000c1e1b00 */
[----:B------:R-:W-:Y:S01]  /*21a0*/  UMOV UR4, 0xf0000000 ;  /* 0xf000000000047882 */ /* 0x000fe20000000000 */
[----:B------:R-:W-:Y:S01]  /*21b0*/  UMOV UR5, 0x380fffff ;  /* 0x380fffff00057882 */ /* 0x000fe20000000000 */
[----:B----4-:R-:W0:Y:S01]  /*21c0*/  F2F.F32.F64 R27, R4 ;  /* 0x00000004001b7310 */ /* 0x010e220000301000 */
[----:B------:R-:W-:-:S14]  /*21d0*/  DSETP.GEU.AND P0, PT, |R4|, UR4, PT ;  /* 0x0000000404007e2a */ /* 0x000fdc000bf0e200 */
[----:B0-----:R-:W-:Y:S01]  /*21e0*/  @!P0 FMUL R27, R27, 1.175494350822287508e-38 ;  /* 0x008000001b1b8820 */ /* 0x001fe20000400000 */
[----:B------:R-:W-:Y:S06]  /*21f0*/  BRA `(.L_x_2282) ;  /* 0x00000008007c7947 */ /* 0x000fec0003800000 */
.L_x_2277:
        /* <DEDUP_REMOVED lines=8> */
[----:B------:R-:W4:Y:S02]  /*2280*/  LDG.E.U8 R4, desc[UR36][R4.64] ;  /* 0x0000002404047981 */ /* 0x000f24000c1e1100 */
[----:B----4-:R-:W-:-:S04]  /*2290*/  ISETP.NE.AND P0, PT, R4, RZ, PT ;  /* 0x000000ff0400720c */ /* 0x010fc80003f05270 */
[----:B------:R-:W-:Y:S01]  /*22a0*/  FSEL R27, RZ, 1, !P0 ;  /* 0x3f800000ff1b7808 */ /* 0x000fe20004000000 */
[----:B------:R-:W-:Y:S08]  /*22b0*/  BRA `(.L_x_2282) ;  /* 0x00000008004c7947 */ /* 0x000ff00003800000 */
.L_x_2291:
[----:B------:R-:W4:Y:S01]  /*22c0*/  LDG.E.64 R4, desc[UR36][R4.64] ;  /* 0x0000002404047981 */ /* 0x000f22000c1e1b00 */
[----:B------:R-:W-:Y:S01]  /*22d0*/  UMOV UR4, 0xf0000000 ;  /* 0xf000000000047882 */ /* 0x000fe20000000000 */
[----:B------:R-:W-:Y:S01]  /*22e0*/  UMOV UR5, 0x380fffff ;  /* 0x380fffff00057882 */ /* 0x000fe20000000000 */
[----:B----4-:R-:W0:Y:S01]  /*22f0*/  F2F.F32.F64 R27, R4 ;  /* 0x00000004001b7310 */ /* 0x010e220000301000 */
[----:B------:R-:W-:-:S14]  /*2300*/  DSETP.GEU.AND P0, PT, |R4|, UR4, PT ;  /* 0x0000000404007e2a */ /* 0x000fdc000bf0e200 */
[----:B0-----:R-:W-:Y:S01]  /*2310*/  @!P0 FMUL R27, R27, 1.175494350822287508e-38 ;  /* 0x008000001b1b8820 */ /* 0x001fe20000400000 */
[----:B------:R-:W-:Y:S06]  /*2320*/  BRA `(.L_x_2282) ;  /* 0x0000000800307947 */ /* 0x000fec0003800000 */
.L_x_2290:
[----:B------:R-:W-:-:S13]  /*2330*/  ISETP.NE.AND P0, PT, R0, 0xf, PT ;  /* 0x0000000f0000780c */ /* 0x000fda0003f05270 */
[----:B------:R-:W-:Y:S05]  /*2340*/  @!P0 BRA `(.L_x_2292) ;  /* 0x0000000000948947 */ /* 0x000fea0003800000 */
[----:B------:R-:W-:-:S13]  /*2350*/  ISETP.NE.AND P0, PT, R0, 0x17, PT ;  /* 0x000000170000780c */ /* 0x000fda0003f05270 */
[----:B------:R-:W-:Y:S05]  /*2360*/  @!P0 BRA `(.L_x_2293) ;  /* 0x0000000000588947 */ /* 0x000fea0003800000 */
[----:B------:R-:W-:-:S13]  /*2370*/  ISETP.NE.AND P0, PT, R0, 0x18, PT ;  /* 0x000000180000780c */ /* 0x000fda0003f05270 */
[----:B------:R-:W-:Y:S05]  /*2380*/  @P0 BRA `(.L_x_2281) ;  /* 0x0000000400bc0947 */ /* 0x000fea0003800000 */
[----:B------:R-:W4:Y:S01]  /*2390*/  LDG.E.U8 R27, desc[UR36][R4.64] ;  /* 0x00000024041b7981 */ /* 0x000f22000c1e1100 */
[----:B------:R-:W-:Y:S02]  /*23a0*/  IMAD.MOV.U32 R8, RZ, RZ, -0x800000 ;  /* 0xff800000ff087424 */ /* 0x000fe400078e00ff */
[----:B----4-:R-:W-:-:S05]  /*23b0*/  IMAD.SHL.U32 R27, R27, 0x1000000, RZ ;  /* 0x010000001b1b7824 */ /* 0x010fca00078e00ff */
        /* <DEDUP_REMOVED lines=17> */
.L_x_2293:
[----:B------:R-:W4:Y:S02]  /*24d0*/  LDG.E.U8 R4, desc[UR36][R4.64] ;  /* 0x0000002404047981 */ /* 0x000f24000c1e1100 */
[----:B----4-:R-:W-:-:S05]  /*24e0*/  IMAD.SHL.U32 R0, R4, 0x2000000, RZ ;  /* 0x0200000004007824 */ /* 0x010fca00078e00ff */
        /* <DEDUP_REMOVED lines=11> */
.L_x_2292:
[----:B------:R-:W4:Y:S02]  /*25a0*/  LDG.E.U16 R4, desc[UR36][R4.64] ;  /* 0x0000002404047981 */ /* 0x000f24000c1e1500 */
[----:B----4-:R-:W-:Y:S01]  /*25b0*/  IMAD.U32 R27, R4, 0x10000, RZ ;  /* 0x00010000041b7824 */ /* 0x010fe200078e00ff */
[----:B------:R-:W-:Y:S06]  /*25c0*/  BRA `(.L_x_2282) ;  /* 0x0000000400887947 */ /* 0x000fec0003800000 */
.L_x_2289:
        /* <DEDUP_REMOVED lines=8> */
[----:B------:R-:W4:Y:S02]  /*2650*/  LDG.E.U16 R4, desc[UR36][R4.64] ;  /* 0x0000002404047981 */ /* 0x000f24000c1e1500 */
[----:B----4-:R-:W-:Y:S01]  /*2660*/  I2FP.F32.U32 R27, R4 ;  /* 0x00000004001b7245 */ /* 0x010fe20000201000 */
[----:B------:R-:W-:Y:S06]  /*2670*/  BRA `(.L_x_2282) ;  /* 0x00000004005c7947 */ /* 0x000fec0003800000 */
.L_x_2296:
[----:B------:R-:W4:Y:S01]  /*2680*/  LDG.E.U8 R3, desc[UR36][R4.64] ;  /* 0x0000002404037981 */ /* 0x000f22000c1e1100 */
[----:B------:R-:W-:Y:S01]  /*2690*/  IMAD.MOV.U32 R27, RZ, RZ, RZ ;  /* 0x000000ffff1b7224 */ /* 0x000fe200078e00ff */
[----:B----4-:R-:W-:-:S13]  /*26a0*/  ISETP.NE.AND P0, PT, R3, RZ, PT ;  /* 0x000000ff0300720c */ /* 0x010fda0003f05270 */
        /* <DEDUP_REMOVED lines=17> */
.L_x_2298:
[----:B------:R-:W-:Y:S05]  /*27c0*/  BSYNC B0 ;  /* 0x0000000000007941 */ /* 0x000fea0003800000 */
.L_x_2297:
[----:B------:R-:W-:Y:S01]  /*27d0*/  IMAD.SHL.U32 R3, R3, 0x100000, RZ ;  /* 0x0010000003037824 */ /* 0x000fe200078e00ff */
[----:B------:R-:W-:-:S04]  /*27e0*/  LEA R0, R0, 0x3b800000, 0x17 ;  /* 0x3b80000000007811 */ /* 0x000fc800078eb8ff */
[----:B------:R-:W-:Y:S01]  /*27f0*/  LOP3.LUT R27, R0, R3, R27, 0xfe, !PT ;  /* 0x00000003001b7212 */ /* 0x000fe200078efe1b */
[----:B------:R-:W-:Y:S06]  /*2800*/  BRA `(.L_x_2282) ;  /* 0x0000000000f87947 */ /* 0x000fec0003800000 */
.L_x_2295:
        /* <DEDUP_REMOVED lines=20> */
.L_x_2300:
[----:B------:R-:W-:Y:S05]  /*2950*/  BSYNC B0 ;  /* 0x0000000000007941 */ /* 0x000fea0003800000 */
.L_x_2299:
[----:B------:R-:W-:Y:S01]  /*2960*/  IMAD.SHL.U32 R3, R3, 0x200000, RZ ;  /* 0x0020000003037824 */ /* 0x000fe200078e00ff */
[----:B------:R-:W-:-:S04]  /*2970*/  LEA R0, R0, 0x37800000, 0x17 ;  /* 0x3780000000007811 */ /* 0x000fc800078eb8ff */
[----:B------:R-:W-:Y:S01]  /*2980*/  LOP3.LUT R27, R0, R3, R27, 0xfe, !PT ;  /* 0x00000003001b7212 */ /* 0x000fe200078efe1b */
[----:B------:R-:W-:Y:S06]  /*2990*/  BRA `(.L_x_2282) ;  /* 0x0000000000947947 */ /* 0x000fec0003800000 */
.L_x_2294:
[----:B------:R-:W-:-:S13]  /*29a0*/  ISETP.NE.AND P0, PT, R0, 0x1c, PT ;  /* 0x0000001c0000780c */ /* 0x000fda0003f05270 */
[----:B------:R-:W-:Y:S05]  /*29b0*/  @!P0 BRA `(.L_x_2301) ;  /* 0x0000000000848947 */ /* 0x000fea0003800000 */
[----:B------:R-:W-:-:S13]  /*29c0*/  ISETP.NE.AND P0, PT, R0, 0x1d, PT ;  /* 0x0000001d0000780c */ /* 0x000fda0003f05270 */
[----:B------:R-:W-:Y:S05]  /*29d0*/  @!P0 BRA `(.L_x_2302) ;  /* 0x0000000000708947 */ /* 0x000fea0003800000 */
[----:B------:R-:W-:-:S13]  /*29e0*/  ISETP.NE.AND P0, PT, R0, 0x2c, PT ;  /* 0x0000002c0000780c */ /* 0x000fda0003f05270 */
[----:B------:R-:W-:Y:S05]  /*29f0*/  @P0 BRA `(.L_x_2281) ;  /* 0x0000000000200947 */ /* 0x000fea0003800000 */
[----:B------:R-:W4:Y:S01]  /*2a00*/  LDG.E.U8 R4, desc[UR36][R4.64] ;  /* 0x0000002404047981 */ /* 0x000f22000c1e1100 */
[----:B------:R-:W-:Y:S01]  /*2a10*/  IMAD.MOV.U32 R27, RZ, RZ, 0x400000 ;  /* 0x00400000ff1b7424 */ /* 0x000fe200078e00ff */
[----:B----4-:R-:W-:-:S13]  /*2a20*/  ISETP.NE.AND P0, PT, R4, RZ, PT ;  /* 0x000000ff0400720c */ /* 0x010fda0003f05270 */
[----:B------:R-:W-:Y:S05]  /*2a30*/  @!P0 BRA `(.L_x_2282) ;  /* 0x00000000006c8947 */ /* 0x000fea0003800000 */
[----:B------:R-:W-:-:S13]  /*2a40*/  ISETP.NE.AND P0, PT, R4, 0xff, PT ;  /* 0x000000ff0400780c */ /* 0x000fda0003f05270 */
[----:B------:R-:W-:Y:S02]  /*2a50*/  @!P0 IMAD.MOV.U32 R27, RZ, RZ, 0x7f800001 ;  /* 0x7f800001ff1b8424 */ /* 0x000fe400078e00ff */
[----:B------:R-:W-:Y:S01]  /*2a60*/  @P0 IMAD.SHL.U32 R27, R4, 0x800000, RZ ;  /* 0x00800000041b0824 */ /* 0x000fe200078e00ff */
[----:B------:R-:W-:Y:S06]  /*2a70*/  BRA `(.L_x_2282) ;  /* 0x00000000005c7947 */ /* 0x000fec0003800000 */
.L_x_2281:
        /* <DEDUP_REMOVED lines=15> */
[----:B0123-5:R-:W-:Y:S05]  /*2b70*/  CALL.ABS.NOINC R14 ;  /* 0x000000000e007343 */ /* 0x02ffea0003c00000 */
.L_x_2303:
[----:B------:R-:W-:Y:S01]  /*2b80*/  IMAD.MOV.U32 R27, RZ, RZ, RZ ;  /* 0x000000ffff1b7224 */ /* 0x000fe200078e00ff */
[----:B------:R-:W-:Y:S06]  /*2b90*/  BRA `(.L_x_2282) ;  /* 0x0000000000147947 */ /* 0x000fec0003800000 */
.L_x_2302:
[----:B------:R-:W4:Y:S02]  /*2ba0*/  LDG.E.64 R4, desc[UR36][R4.64] ;  /* 0x0000002404047981 */ /* 0x000f24000c1e1b00 */
[----:B----4-:R0:W4:Y:S01]  /*2bb0*/  I2F.U64 R27, R4 ;  /* 0x00000004001b7312 */ /* 0x0101220000301000 */
[----:B------:R-:W-:Y:S05]  /*2bc0*/  BRA `(.L_x_2282) ;  /* 0x0000000000087947 */ /* 0x000fea0003800000 */
.L_x_2301:
[----:B------:R-:W4:Y:S02]  /*2bd0*/  LDG.E R4, desc[UR36][R4.64] ;  /* 0x0000002404047981 */ /* 0x000f24000c1e1900 */
[----:B----4-:R-:W-:-:S07]  /*2be0*/  I2FP.F32.U32 R27, R4 ;  /* 0x00000004001b7245 */ /* 0x010fce0000201000 */
.L_x_2282:
[----:B------:R-:W-:Y:S05]  /*2bf0*/  BSYNC B6 ;  /* 0x0000000000067941 */ /* 0x000fea0003800000 */
.L_x_2276:
[----:B0-----:R-:W0:Y:S01]  /*2c00*/  LDC.64 R4, c[0x0][0x228] ;  /* 0x00008a00ff047b82 */ /* 0x001e220000000a00 */
        /* <DEDUP_REMOVED lines=19> */
.L_x_2308:
[----:B------:R-:W2:Y:S02]  /*2d40*/  LDG.E.U8 R4, desc[UR36][R4.64] ;  /* 0x0000002404047981 */ /* 0x000ea4000c1e1100 */
[----:B--2---:R-:W-:Y:S01]  /*2d50*/  I2FP.F32.U32 R22, R4 ;  /* 0x0000000400167245 */ /* 0x004fe20000201000 */
[----:B------:R-:W-:Y:S06]  /*2d60*/  BRA `(.L_x_2310) ;  /* 0x0000000c002c7947 */ /* 0x000fec0003800000 */
.L_x_2307:
        /* <DEDUP_REMOVED lines=9> */
.L_x_2312:
[----:B------:R-:W2:Y:S02]  /*2e00*/  LDG.E R4, desc[UR36][R4.64] ;  /* 0x0000002404047981 */ /* 0x000ea4000c1e1900 */
[----:B--2---:R-:W-:Y:S01]  /*2e10*/  I2FP.F32.S32 R22, R4 ;  /* 0x0000000400167245 */ /* 0x004fe20000201400 */
[----:B------:R-:W-:Y:S06]  /*2e20*/  BRA `(.L_x_2310) ;  /* 0x0000000800fc7947 */ /* 0x000fec0003800000 */
.L_x_2311:
[----:B------:R-:W2:Y:S02]  /*2e30*/  LDG.E.U16 R4, desc[UR36][R4.64] ;  /* 0x0000002404047981 */ /* 0x000ea4000c1e1500 */
[----:B--2---:R0:W2:Y:S01]  /*2e40*/  I2F.S16 R22, R4 ;  /* 0x0000000400167306 */ /* 0x0040a20000101400 */
[----:B------:R-:W-:Y:S05]  /*2e50*/  BRA `(.L_x_2310) ;  /* 0x0000000800f07947 */ /* 0x000fea0003800000 */
.L_x_2306:
        /* <DEDUP_REMOVED lines=8> */
.L_x_2314:
[----:B------:R-:W2:Y:S02]  /*2ee0*/  LDG.E.U16 R4, desc[UR36][R4.64] ;  /* 0x0000002404047981 */ /* 0x000ea4000c1e1500 */
[----:B--2---:R-:W-:Y:S01]  /*2ef0*/  HADD2.F32 R22, -RZ, R4.H0_H0 ;  /* 0x20000004ff167230 */ /* 0x004fe20000004100 */
[----:B------:R-:W-:Y:S06]  /*2f00*/  BRA `(.L_x_2310) ;  /* 0x0000000800c47947 */ /* 0x000fec0003800000 */
.L_x_2313:
        /* <DEDUP_REMOVED lines=8> */
.L_x_2316:
[----:B------:R-:W2:Y:S02]  /*2f90*/  LDG.E.U16 R4, desc[UR36][R4.64] ;  /* 0x0000002404047981 */ /* 0x000ea4000c1e1500 */
[----:B--2---:R-:W-:Y:S01]  /*2fa0*/  HADD2.F32 R22, -RZ, R4.H0_H0 ;  /* 0x20000004ff167230 */ /* 0x004fe20000004100 */
[----:B------:R-:W-:Y:S06]  /*2fb0*/  BRA `(.L_x_2310) ;  /* 0x0000000800987947 */ /* 0x000fec0003800000 */
.L_x_2315:
[----:B------:R-:W2:Y:S01]  /*2fc0*/  LDG.E.64 R4, desc[UR36][R4.64] ;  /* 0x0000002404047981 */ /* 0x000ea2000c1e1b00 */
[----:B------:R-:W-:Y:S01]  /*2fd0*/  UMOV UR4, 0xf0000000 ;  /* 0xf000000000047882 */ /* 0x000fe20000000000 */
[----:B------:R-:W-:Y:S01]  /*2fe0*/  UMOV UR5, 0x380fffff ;  /* 0x380fffff00057882 */ /* 0x000fe20000000000 */
[----:B--2---:R-:W0:Y:S01]  /*2ff0*/  F2F.F32.F64 R22, R4 ;  /* 0x0000000400167310 */ /* 0x004e220000301000 */
[----:B------:R-:W-:-:S14]  /*3000*/  DSETP.GEU.AND P0, PT, |R4|, UR4, PT ;  /* 0x0000000404007e2a */ /* 0x000fdc000bf0e200 */
[----:B0-----:R-:W-:Y:S01]  /*3010*/  @!P0 FMUL R22, R22, 1.175494350822287508e-38 ;  /* 0x0080000016168820 */ /* 0x001fe20000400000 */
[----:B------:R-:W-:Y:S06]  /*3020*/  BRA `(.L_x_2310) ;  /* 0x00000008007c7947 */ /* 0x000fec0003800000 */
.L_x_2305:
        /* <DEDUP_REMOVED lines=12> */
.L_x_2319:
[----:B------:R-:W2:Y:S01]  /*30f0*/  LDG.E.64 R4, desc[UR36][R4.64] ;  /* 0x0000002404047981 */ /* 0x000ea2000c1e1b00 */
[----:B------:R-:W-:Y:S01]  /*3100*/  UMOV UR4, 0xf0000000 ;  /* 0xf000000000047882 */ /* 0x000fe20000000000 */
[----:B------:R-:W-:Y:S01]  /*3110*/  UMOV UR5, 0x380fffff ;  /* 0x380fffff00057882 */ /* 0x000fe20000000000 */
[----:B--2---:R-:W0:Y:S01]  /*3120*/  F2F.F32.F64 R22, R4 ;  /* 0x0000000400167310 */ /* 0x004e220000301000 */
[----:B------:R-:W-:-:S14]  /*3130*/  DSETP.GEU.AND P0, PT, |R4|, UR4, PT ;  /* 0x0000000404007e2a */ /* 0x000fdc000bf0e200 */
[----:B0-----:R-:W-:Y:S01]  /*3140*/  @!P0 FMUL R22, R22, 1.175494350822287508e-38 ;  /* 0x0080000016168820 */ /* 0x001fe20000400000 */
[----:B------:R-:W-:Y:S06]  /*3150*/  BRA `(.L_x_2310) ;  /* 0x0000000800307947 */ /* 0x000fec0003800000 */
.L_x_2318:
        /* <DEDUP_REMOVED lines=26> */
.L_x_2321:
        /* <DEDUP_REMOVED lines=13> */
.L_x_2320:
[----:B------:R-:W2:Y:S02]  /*33d0*/  LDG.E.U16 R4, desc[UR36][R4.64] ;  /* 0x0000002404047981 */ /* 0x000ea4000c1e1500 */
[----:B--2---:R-:W-:Y:S01]  /*33e0*/  IMAD.U32 R22, R4, 0x10000, RZ ;  /* 0x0001000004167824 */ /* 0x004fe200078e00ff */
[----:B------:R-:W-:Y:S06]  /*33f0*/  BRA `(.L_x_2310) ;  /* 0x0000000400887947 */ /* 0x000fec0003800000 */
.L_x_2317:
        /* <DEDUP_REMOVED lines=11> */
.L_x_2324:
        /* <DEDUP_REMOVED lines=20> */
.L_x_2326:
[----:B------:R-:W-:Y:S05]  /*35f0*/  BSYNC B0 ;  /* 0x0000000000007941 */ /* 0x000fea0003800000 */
.L_x_2325:
[----:B------:R-:W-:Y:S01]  /*3600*/  IMAD.SHL.U32 R3, R3, 0x100000, RZ ;  /* 0x0010000003037824 */ /* 0x000fe200078e00ff */
[----:B------:R-:W-:-:S04]  /*3610*/  LEA R5, R0, 0x3b800000, 0x17 ;  /* 0x3b80000000057811 */ /* 0x000fc800078eb8ff */
[----:B------:R-:W-:Y:S01]  /*3620*/  LOP3.LUT R22, R5, R3, R22, 0xfe, !PT ;  /* 0x0000000305167212 */ /* 0x000fe200078efe16 */
[----:B------:R-:W-:Y:S06]  /*3630*/  BRA `(.L_x_2310) ;  /* 0x0000000000f87947 */ /* 0x000fec0003800000 */
.L_x_2323:
        /* <DEDUP_REMOVED lines=20> */
.L_x_2328:
[----:B------:R-:W-:Y:S05]  /*3780*/  BSYNC B0 ;  /* 0x0000000000007941 */ /* 0x000fea0003800000 */
.L_x_2327:
[----:B------:R-:W-:Y:S01]  /*3790*/  IMAD.SHL.U32 R3, R3, 0x200000, RZ ;  /* 0x0020000003037824 */ /* 0x000fe200078e00ff */
[----:B------:R-:W-:-:S04]  /*37a0*/  LEA R5, R0, 0x37800000, 0x17 ;  /* 0x3780000000057811 */ /* 0x000fc800078eb8ff */
[----:B------:R-:W-:Y:S01]  /*37b0*/  LOP3.LUT R22, R5, R3, R22, 0xfe, !PT ;  /* 0x0000000305167212 */ /* 0x000fe200078efe16 */
[----:B------:R-:W-:Y:S06]  /*37c0*/  BRA `(.L_x_2310) ;  /* 0x0000000000947947 */ /* 0x000fec0003800000 */
.L_x_2322:
        /* <DEDUP_REMOVED lines=14> */
.L_x_2309:
        /* <DEDUP_REMOVED lines=15> */
[----:B012345:R-:W-:Y:S05]  /*39a0*/  CALL.ABS.NOINC R14 ;  /* 0x000000000e007343 */ /* 0x03ffea0003c00000 */
.L_x_2331:
[----:B------:R-:W-:Y:S01]  /*39b0*/  IMAD.MOV.U32 R22, RZ, RZ, RZ ;  /* 0x000000ffff167224 */ /* 0x000fe200078e00ff */
[----:B------:R-:W-:Y:S06]  /*39c0*/  BRA `(.L_x_2310) ;  /* 0x0000000000147947 */ /* 0x000fec0003800000 */
.L_x_2330:
[----:B------:R-:W2:Y:S02]  /*39d0*/  LDG.E.64 R22, desc[UR36][R4.64] ;  /* 0x0000002404167981 */ /* 0x000ea4000c1e1b00 */
[----:B--2---:R0:W2:Y:S01]  /*39e0*/  I2F.U64 R22, R22 ;  /* 0x0000001600167312 */ /* 0x0040a20000301000 */
[----:B------:R-:W-:Y:S05]  /*39f0*/  BRA `(.L_x_2310) ;  /* 0x0000000000087947 */ /* 0x000fea0003800000 */
.L_x_2329:
[----:B------:R-:W2:Y:S02]  /*3a00*/  LDG.E R4, desc[UR36][R4.64] ;  /* 0x0000002404047981 */ /* 0x000ea4000c1e1900 */
[----:B--2---:R-:W-:-:S07]  /*3a10*/  I2FP.F32.U32 R22, R4 ;  /* 0x0000000400167245 */ /* 0x004fce0000201000 */
.L_x_2310:
[----:B------:R-:W-:Y:S05]  /*3a20*/  BSYNC B6 ;  /* 0x0000000000067941 */ /* 0x000fea0003800000 */
.L_x_2304:
[----:B------:R-:W-:-:S07]  /*3a30*/  VIADD R16, R16, 0x80 ;  /* 0x0000008010107836 */ /* 0x000fce0000000000 */
.L_x_2275:
[----:B------:R-:W-:Y:S05]  /*3a40*/  BSYNC B7 ;  /* 0x0000000000077941 */ /* 0x000fea0003800000 */
.L_x_2274:
[----:B------:R-:W-:Y:S01]  /*3a50*/  ISETP.GE.AND P0, PT, R16, R17, PT ;  /* 0x000000111000720c */ /* 0x000fe20003f06270 */
[----:B------:R-:W-:Y:S01]  /*3a60*/  BSSY B7, `(.L_x_2332) ;  /* 0x00001cd000077945 */ /* 0x000fe20003800000 */
[----:B------:R-:W-:Y:S01]  /*3a70*/  IMAD.MOV.U32 R18, RZ, RZ, RZ ;  /* 0x000000ffff127224 */ /* 0x000fe200078e00ff */
[----:B------:R-:W-:-:S10]  /*3a80*/  CS2R R24, SRZ ;  /* 0x0000000000187805 */ /* 0x000fd4000001ff00 */
[----:B------:R-:W-:Y:S05]  /*3a90*/  @P0 BRA `(.L_x_2333) ;  /* 0x0000001c00240947 */ /* 0x000fea0003800000 */
[----:B0---4-:R-:W0:Y:S01]  /*3aa0*/  LDC.64 R4, c[0x0][0x220] ;  /* 0x00008800ff047b82 */ /* 0x011e220000000a00 */
        /* <DEDUP_REMOVED lines=20> */
.L_x_2338:
[----:B------:R-:W4:Y:S02]  /*3bf0*/  LDG.E.U8 R4, desc[UR36][R4.64] ;  /* 0x0000002404047981 */ /* 0x000f24000c1e1100 */
[----:B----4-:R-:W-:Y:S01]  /*3c00*/  I2FP.F32.U32 R25, R4 ;  /* 0x0000000400197245 */ /* 0x010fe20000201000 */
[----:B------:R-:W-:Y:S06]  /*3c10*/  BRA `(.L_x_2340) ;  /* 0x0000000c002c7947 */ /* 0x000fec0003800000 */
.L_x_2337:
        /* <DEDUP_REMOVED lines=9> */
.L_x_2342:
[----:B------:R-:W4:Y:S02]  /*3cb0*/  LDG.E R4, desc[UR36][R4.64] ;  /* 0x0000002404047981 */ /* 0x000f24000c1e1900 */
[----:B----4-:R-:W-:Y:S01]  /*3cc0*/  I2FP.F32.S32 R25, R4 ;  /* 0x0000000400197245 */ /* 0x010fe20000201400 */
[----:B------:R-:W-:Y:S06]  /*3cd0*/  BRA `(.L_x_2340) ;  /* 0x0000000800fc7947 */ /* 0x000fec0003800000 */
.L_x_2341:
[----:B------:R-:W4:Y:S02]  /*3ce0*/  LDG.E.U16 R4, desc[UR36][R4.64] ;  /* 0x0000002404047981 */ /* 0x000f24000c1e1500 */
[----:B----4-:R0:W4:Y:S01]  /*3cf0*/  I2F.S16 R25, R4 ;  /* 0x0000000400197306 */ /* 0x0101220000101400 */
[----:B------:R-:W-:Y:S05]  /*3d00*/  BRA `(.L_x_2340) ;  /* 0x0000000800f07947 */ /* 0x000fea0003800000 */
.L_x_2336:
        /* <DEDUP_REMOVED lines=8> */
.L_x_2344:
[----:B------:R-:W4:Y:S02]  /*3d90*/  LDG.E.U16 R4, desc[UR36][R4.64] ;  /* 0x0000002404047981 */ /* 0x000f24000c1e1500 */
[----:B----4-:R-:W-:Y:S01]  /*3da0*/  HADD2.F32 R25, -RZ, R4.H0_H0 ;  /* 0x20000004ff197230 */ /* 0x010fe20000004100 */
[----:B------:R-:W-:Y:S06]  /*3db0*/  BRA `(.L_x_2340) ;  /* 0x0000000800c47947 */ /* 0x000fec0003800000 */
.L_x_2343:
        /* <DEDUP_REMOVED lines=8> */
.L_x_2346:
[----:B------:R-:W4:Y:S02]  /*3e40*/  LDG.E.U16 R4, desc[UR36][R4.64] ;  /* 0x0000002404047981 */ /* 0x000f24000c1e1500 */
[----:B----4-:R-:W-:Y:S01]  /*3e50*/  HADD2.F32 R25, -RZ, R4.H0_H0 ;  /* 0x20000004ff197230 */ /* 0x010fe20000004100 */
[----:B------:R-:W-:Y:S06]  /*3e60*/  BRA `(.L_x_2340) ;  /* 0x0000000800987947 */ /* 0x000fec0003800000 */
.L_x_2345:
[----:B------:R-:W4:Y:S01]  /*3e70*/  LDG.E.64 R4, desc[UR36][R4.64] ;  /* 0x0000002404047981 */ /* 0x000f22000c1e1b00 */
[----:B------:R-:W-:Y:S01]  /*3e80*/  UMOV UR4, 0xf0000000 ;  /* 0xf000000000047882 */ /* 0x000fe20000000000 */
[----:B------:R-:W-:Y:S01]  /*3e90*/  UMOV UR5, 0x380fffff ;  /* 0x380fffff00057882 */ /* 0x000fe20000000000 */
[----:B----4-:R-:W0:Y:S01]  /*3ea0*/  F2F.F32.F64 R25, R4 ;  /* 0x0000000400197310 */ /* 0x010e220000301000 */
[----:B------:R-:W-:-:S14]  /*3eb0*/  DSETP.GEU.AND P0, PT, |R4|, UR4, PT ;  /* 0x0000000404007e2a */ /* 0x000fdc000bf0e200 */
[----:B0-----:R-:W-:Y:S01]  /*3ec0*/  @!P0 FMUL R25, R25, 1.175494350822287508e-38 ;  /* 0x0080000019198820 */ /* 0x001fe20000400000 */
[----:B------:R-:W-:Y:S06]  /*3ed0*/  BRA `(.L_x_2340) ;  /* 0x00000008007c7947 */ /* 0x000fec0003800000 */
.L_x_2335:
        /* <DEDUP_REMOVED lines=12> */
.L_x_2349:
[----:B------:R-:W4:Y:S01]  /*3fa0*/  LDG.E.64 R4, desc[UR36][R4.64] ;  /* 0x0000002404047981 */ /* 0x000f22000c1e1b00 */
[----:B------:R-:W-:Y:S01]  /*3fb0*/  UMOV UR4, 0xf0000000 ;  /* 0xf000000000047882 */ /* 0x000fe20000000000 */
[----:B------:R-:W-:Y:S01]  /*3fc0*/  UMOV UR5, 0x380fffff ;  /* 0x380fffff00057882 */ /* 0x000fe20000000000 */
[----:B----4-:R-:W0:Y:S01]  /*3fd0*/  F2F.F32.F64 R25, R4 ;  /* 0x0000000400197310 */ /* 0x010e220000301000 */
[----:B------:R-:W-:-:S14]  /*3fe0*/  DSETP.GEU.AND P0, PT, |R4|, UR4, PT ;  /* 0x0000000404007e2a */ /* 0x000fdc000bf0e200 */
[----:B0-----:R-:W-:Y:S01]  /*3ff0*/  @!P0 FMUL R25, R25, 1.175494350822287508e-38 ;  /* 0x0080000019198820 */ /* 0x001fe20000400000 */
[----:B------:R-:W-:Y:S06]  /*4000*/  BRA `(.L_x_2340) ;  /* 0x0000000800307947 */ /* 0x000fec0003800000 */
.L_x_2348:
        /* <DEDUP_REMOVED lines=26> */
.L_x_2351:
        /* <DEDUP_REMOVED lines=13> */
.L_x_2350:
[----:B------:R-:W4:Y:S02]  /*4280*/  LDG.E.U16 R4, desc[UR36][R4.64] ;  /* 0x0000002404047981 */ /* 0x000f24000c1e1500 */
[----:B----4-:R-:W-:Y:S01]  /*4290*/  IMAD.U32 R25, R4, 0x10000, RZ ;  /* 0x0001000004197824 */ /* 0x010fe200078e00ff */
[----:B------:R-:W-:Y:S06]  /*42a0*/  BRA `(.L_x_2340) ;  /* 0x0000000400887947 */ /* 0x000fec0003800000 */
.L_x_2347:
        /* <DEDUP_REMOVED lines=11> */
.L_x_2354:
        /* <DEDUP_REMOVED lines=20> */
.L_x_2356:
[----:B------:R-:W-:Y:S05]  /*44a0*/  BSYNC B0 ;  /* 0x0000000000007941 */ /* 0x000fea0003800000 */
.L_x_2355:
[----:B------:R-:W-:Y:S01]  /*44b0*/  IMAD.SHL.U32 R3, R3, 0x100000, RZ ;  /* 0x0010000003037824 */ /* 0x000fe200078e00ff */
[----:B------:R-:W-:-:S04]  /*44c0*/  LEA R0, R0, 0x3b800000, 0x17 ;  /* 0x3b80000000007811 */ /* 0x000fc800078eb8ff */
[----:B------:R-:W-:Y:S01]  /*44d0*/  LOP3.LUT R25, R0, R3, R25, 0xfe, !PT ;  /* 0x0000000300197212 */ /* 0x000fe200078efe19 */
[----:B------:R-:W-:Y:S06]  /*44e0*/  BRA `(.L_x_2340) ;  /* 0x0000000000f87947 */ /* 0x000fec0003800000 */
.L_x_2353:
        /* <DEDUP_REMOVED lines=20> */
.L_x_2358:
[----:B------:R-:W-:Y:S05]  /*4630*/  BSYNC B0 ;  /* 0x0000000000007941 */ /* 0x000fea0003800000 */
.L_x_2357:
[----:B------:R-:W-:Y:S01]  /*4640*/  IMAD.SHL.U32 R3, R3, 0x200000, RZ ;  /* 0x0020000003037824 */ /* 0x000fe200078e00ff */
[----:B------:R-:W-:-:S04]  /*4650*/  LEA R0, R0, 0x37800000, 0x17 ;  /* 0x3780000000007811 */ /* 0x000fc800078eb8ff */
[----:B------:R-:W-:Y:S01]  /*4660*/  LOP3.LUT R25, R0, R3, R25, 0xfe, !PT ;  /* 0x0000000300197212 */ /* 0x000fe200078efe19 */
[----:B------:R-:W-:Y:S06]  /*4670*/  BRA `(.L_x_2340) ;  /* 0x0000000000947947 */ /* 0x000fec0003800000 */
.L_x_2352:
        /* <DEDUP_REMOVED lines=14> */
.L_x_2339:
        /* <DEDUP_REMOVED lines=16> */
.L_x_2361:
[----:B------:R-:W-:Y:S01]  /*4860*/  IMAD.MOV.U32 R25, RZ, RZ, RZ ;  /* 0x000000ffff197224 */ /* 0x000fe200078e00ff */
[----:B------:R-:W-:Y:S06]  /*4870*/  BRA `(.L_x_2340) ;  /* 0x0000000000147947 */ /* 0x000fec0003800000 */
.L_x_2360:
[----:B------:R-:W4:Y:S02]  /*4880*/  LDG.E.64 R4, desc[UR36][R4.64] ;  /* 0x0000002404047981 */ /* 0x000f24000c1e1b00 */
[----:B----4-:R0:W4:Y:S01]  /*4890*/  I2F.U64 R25, R4 ;  /* 0x0000000400197312 */ /* 0x0101220000301000 */
[----:B------:R-:W-:Y:S05]  /*48a0*/  BRA `(.L_x_2340) ;  /* 0x0000000000087947 */ /* 0x000fea0003800000 */
.L_x_2359:
[----:B------:R-:W4:Y:S02]  /*48b0*/  LDG.E R4, desc[UR36][R4.64] ;  /* 0x0000002404047981 */ /* 0x000f24000c1e1900 */
[----:B----4-:R-:W-:-:S07]  /*48c0*/  I2FP.F32.U32 R25, R4 ;  /* 0x0000000400197245 */ /* 0x010fce0000201000 */
.L_x_2340:
[----:B------:R-:W-:Y:S05]  /*48d0*/  BSYNC B6 ;  /* 0x0000000000067941 */ /* 0x000fea0003800000 */
.L_x_2334:
[----:B------:R-:W1:Y:S01]  /*48e0*/  LDC.U8 R3, c[0x0][0x235] ;  /* 0x00008d40ff037b82 */ /* 0x000e620000000000 */
[----:B------:R-:W-:Y:S01]  /*48f0*/  ULDC UR4, c[0x0][0x23c] ;  /* 0x00008f0000047ab9 */ /* 0x000fe20000000800 */
[----:B------:R-:W-:Y:S01]  /*4900*/  BSSY B6, `(.L_x_2362) ;  /* 0x00000e1000067945 */ /* 0x000fe20003800000 */
        /* <DEDUP_REMOVED lines=18> */
.L_x_2366:
[----:B------:R-:W2:Y:S02]  /*4a30*/  LDG.E.U8 R4, desc[UR36][R4.64] ;  /* 0x0000002404047981 */ /* 0x000ea4000c1e1100 */
[----:B--2---:R-:W-:Y:S01]  /*4a40*/  I2FP.F32.U32 R24, R4 ;  /* 0x0000000400187245 */ /* 0x004fe20000201000 */
[----:B------:R-:W-:Y:S06]  /*4a50*/  BRA `(.L_x_2368) ;  /* 0x0000000c002c7947 */ /* 0x000fec0003800000 */
.L_x_2365:
        /* <DEDUP_REMOVED lines=9> */
.L_x_2370:
[----:B------:R-:W2:Y:S02]  /*4af0*/  LDG.E R4, desc[UR36][R4.64] ;  /* 0x0000002404047981 */ /* 0x000ea4000c1e1900 */
[----:B--2---:R-:W-:Y:S01]  /*4b00*/  I2FP.F32.S32 R24, R4 ;  /* 0x0000000400187245 */ /* 0x004fe20000201400 */
[----:B------:R-:W-:Y:S06]  /*4b10*/  BRA `(.L_x_2368) ;  /* 0x0000000800fc7947 */ /* 0x000fec0003800000 */
.L_x_2369:
[----:B------:R-:W2:Y:S02]  /*4b20*/  LDG.E.U16 R4, desc[UR36][R4.64] ;  /* 0x0000002404047981 */ /* 0x000ea4000c1e1500 */
[----:B--2---:R0:W1:Y:S01]  /*4b30*/  I2F.S16 R24, R4 ;  /* 0x0000000400187306 */ /* 0x0040620000101400 */
[----:B------:R-:W-:Y:S05]  /*4b40*/  BRA `(.L_x_2368) ;  /* 0x0000000800f07947 */ /* 0x000fea0003800000 */
.L_x_2364:
        /* <DEDUP_REMOVED lines=8> */
.L_x_2372:
[----:B------:R-:W2:Y:S02]  /*4bd0*/  LDG.E.U16 R4, desc[UR36][R4.64] ;  /* 0x0000002404047981 */ /* 0x000ea4000c1e1500 */
[----:B--2---:R-:W-:Y:S01]  /*4be0*/  HADD2.F32 R24, -RZ, R4.H0_H0 ;  /* 0x20000004ff187230 */ /* 0x004fe20000004100 */
[----:B------:R-:W-:Y:S06]  /*4bf0*/  BRA `(.L_x_2368) ;  /* 0x0000000800c47947 */ /* 0x000fec0003800000 */
.L_x_2371:
        /* <DEDUP_REMOVED lines=8> */
.L_x_2374:
[----:B------:R-:W2:Y:S02]  /*4c80*/  LDG.E.U16 R4, desc[UR36][R4.64] ;  /* 0x0000002404047981 */ /* 0x000ea4000c1e1500 */
[----:B--2---:R-:W-:Y:S01]  /*4c90*/  HADD2.F32 R24, -RZ, R4.H0_H0 ;  /* 0x20000004ff187230 */ /* 0x004fe20000004100 */
[----:B------:R-:W-:Y:S06]  /*4ca0*/  BRA `(.L_x_2368) ;  /* 0x0000000800987947 */ /* 0x000fec0003800000 */
.L_x_2373:
[----:B------:R-:W2:Y:S01]  /*4cb0*/  LDG.E.64 R4, desc[UR36][R4.64] ;  /* 0x0000002404047981 */ /* 0x000ea2000c1e1b00 */
[----:B------:R-:W-:Y:S01]  /*4cc0*/  UMOV UR4, 0xf0000000 ;  /* 0xf000000000047882 */ /* 0x000fe20000000000 */
[----:B------:R-:W-:Y:S01]  /*4cd0*/  UMOV UR5, 0x380fffff ;  /* 0x380fffff00057882 */ /* 0x000fe20000000000 */
[----:B--2---:R-:W0:Y:S01]  /*4ce0*/  F2F.F32.F64 R24, R4 ;  /* 0x0000000400187310 */ /* 0x004e220000301000 */
[----:B------:R-:W-:-:S14]  /*4cf0*/  DSETP.GEU.AND P0, PT, |R4|, UR4, PT ;  /* 0x0000000404007e2a */ /* 0x000fdc000bf0e200 */
[----:B0-----:R-:W-:Y:S01]  /*4d00*/  @!P0 FMUL R24, R24, 1.175494350822287508e-38 ;  /* 0x0080000018188820 */ /* 0x001fe20000400000 */
[----:B------:R-:W-:Y:S06]  /*4d10*/  BRA `(.L_x_2368) ;  /* 0x00000008007c7947 */ /* 0x000fec0003800000 */
.L_x_2363:
        /* <DEDUP_REMOVED lines=12> */
.L_x_2377:
[----:B------:R-:W2:Y:S01]  /*4de0*/  LDG.E.64 R4, desc[UR36][R4.64] ;  /* 0x0000002404047981 */ /* 0x000ea2000c1e1b00 */
[----:B------:R-:W-:Y:S01]  /*4df0*/  UMOV UR4, 0xf0000000 ;  /* 0xf000000000047882 */ /* 0x000fe20000000000 */
[----:B------:R-:W-:Y:S01]  /*4e00*/  UMOV UR5, 0x380fffff ;  /* 0x380fffff00057882 */ /* 0x000fe20000000000 */
[----:B--2---:R-:W0:Y:S01]  /*4e10*/  F2F.F32.F64 R24, R4 ;  /* 0x0000000400187310 */ /* 0x004e220000301000 */
[----:B------:R-:W-:-:S14]  /*4e20*/  DSETP.GEU.AND P0, PT, |R4|, UR4, PT ;  /* 0x0000000404007e2a */ /* 0x000fdc000bf0e200 */
[----:B0-----:R-:W-:Y:S01]  /*4e30*/  @!P0 FMUL R24, R24, 1.175494350822287508e-38 ;  /* 0x0080000018188820 */ /* 0x001fe20000400000 */
[----:B------:R-:W-:Y:S06]  /*4e40*/  BRA `(.L_x_2368) ;  /* 0x0000000800307947 */ /* 0x000fec0003800000 */
.L_x_2376:
        /* <DEDUP_REMOVED lines=26> */
.L_x_2379:
        /* <DEDUP_REMOVED lines=13> */
.L_x_2378:
[----:B------:R-:W2:Y:S02]  /*50c0*/  LDG.E.U16 R4, desc[UR36][R4.64] ;  /* 0x0000002404047981 */ /* 0x000ea4000c1e1500 */
[----:B--2---:R-:W-:Y:S01]  /*50d0*/  IMAD.U32 R24, R4, 0x10000, RZ ;  /* 0x0001000004187824 */ /* 0x004fe200078e00ff */
[----:B------:R-:W-:Y:S06]  /*50e0*/  BRA `(.L_x_2368) ;  /* 0x0000000400887947 */ /* 0x000fec0003800000 */
.L_x_2375:
        /* <DEDUP_REMOVED lines=11> */
.L_x_2382:
        /* <DEDUP_REMOVED lines=20> */
.L_x_2384:
[----:B------:R-:W-:Y:S05]  /*52e0*/  BSYNC B0 ;  /* 0x0000000000007941 */ /* 0x000fea0003800000 */
.L_x_2383:
[----:B------:R-:W-:Y:S01]  /*52f0*/  IMAD.SHL.U32 R3, R3, 0x100000, RZ ;  /* 0x0010000003037824 */ /* 0x000fe200078e00ff */
[----:B------:R-:W-:-:S04]  /*5300*/  LEA R5, R0, 0x3b800000, 0x17 ;  /* 0x3b80000000057811 */ /* 0x000fc800078eb8ff */
[----:B------:R-:W-:Y:S01]  /*5310*/  LOP3.LUT R24, R5, R3, R24, 0xfe, !PT ;  /* 0x0000000305187212 */ /* 0x000fe200078efe18 */
[----:B------:R-:W-:Y:S06]  /*5320*/  BRA `(.L_x_2368) ;  /* 0x0000000000f87947 */ /* 0x000fec0003800000 */
.L_x_2381:
        /* <DEDUP_REMOVED lines=20> */
.L_x_2386:
[----:B------:R-:W-:Y:S05]  /*5470*/  BSYNC B0 ;  /* 0x0000000000007941 */ /* 0x000fea0003800000 */
.L_x_2385:
[----:B------:R-:W-:Y:S01]  /*5480*/  IMAD.SHL.U32 R3, R3, 0x200000, RZ ;  /* 0x0020000003037824 */ /* 0x000fe200078e00ff */
[----:B------:R-:W-:-:S04]  /*5490*/  LEA R5, R0, 0x37800000, 0x17 ;  /* 0x3780000000057811 */ /* 0x000fc800078eb8ff */
[----:B------:R-:W-:Y:S01]  /*54a0*/  LOP3.LUT R24, R5, R3, R24, 0xfe, !PT ;  /* 0x0000000305187212 */ /* 0x000fe200078efe18 */
[----:B------:R-:W-:Y:S06]  /*54b0*/  BRA `(.L_x_2368) ;  /* 0x0000000000947947 */ /* 0x000fec0003800000 */
.L_x_2380:
        /* <DEDUP_REMOVED lines=14> */
.L_x_2367:
        /* <DEDUP_REMOVED lines=16> */
.L_x_2389:
[----:B------:R-:W-:Y:S01]  /*56a0*/  IMAD.MOV.U32 R24, RZ, RZ, RZ ;  /* 0x000000ffff187224 */ /* 0x000fe200078e00ff */
[----:B------:R-:W-:Y:S06]  /*56b0*/  BRA `(.L_x_2368) ;  /* 0x0000000000147947 */ /* 0x000fec0003800000 */
.L_x_2388:
[----:B------:R-:W2:Y:S02]  /*56c0*/  LDG.E.64 R4, desc[UR36][R4.64] ;  /* 0x0000002404047981 */ /* 0x000ea4000c1e1b00 */
[----:B--2---:R0:W1:Y:S01]  /*56d0*/  I2F.U64 R24, R4 ;  /* 0x0000000400187312 */ /* 0x0040620000301000 */
[----:B------:R-:W-:Y:S05]  /*56e0*/  BRA `(.L_x_2368) ;  /* 0x0000000000087947 */ /* 0x000fea0003800000 */
.L_x_2387:
[----:B------:R-:W2:Y:S02]  /*56f0*/  LDG.E R4, desc[UR36][R4.64] ;  /* 0x0000002404047981 */ /* 0x000ea4000c1e1900 */
[----:B--2---:R-:W-:-:S07]  /*5700*/  I2FP.F32.U32 R24, R4 ;  /* 0x0000000400187245 */ /* 0x004fce0000201000 */
.L_x_2368:
[----:B------:R-:W-:Y:S05]  /*5710*/  BSYNC B6 ;  /* 0x0000000000067941 */ /* 0x000fea0003800000 */
.L_x_2362:
[----:B------:R-:W-:-:S07]  /*5720*/  VIADD R16, R16, 0x80 ;  /* 0x0000008010107836 */ /* 0x000fce0000000000 */
.L_x_2333:
[----:B------:R-:W-:Y:S05]  /*5730*/  BSYNC B7 ;  /* 0x0000000000077941 */ /* 0x000fea0003800000 */
.L_x_2332:
[----:B------:R-:W-:Y:S01]  /*5740*/  ISETP.GE.AND P0, PT, R16, R17, PT ;  /* 0x000000111000720c */ /* 0x000fe20003f06270 */
[----:B------:R-:W-:Y:S01]  /*5750*/  BSSY B7, `(.L_x_2390) ;  /* 0x00001c6000077945 */ /* 0x000fe20003800000 */
[----:B0-----:R-:W-:-:S11]  /*5760*/  IMAD.MOV.U32 R23, RZ, RZ, RZ ;  /* 0x000000ffff177224 */ /* 0x001fd600078e00ff */
        /* <DEDUP_REMOVED lines=22> */
.L_x_2396:
[----:B------:R-:W4:Y:S02]  /*58d0*/  LDG.E.U8 R4, desc[UR36][R4.64] ;  /* 0x0000002404047981 */ /* 0x000f24000c1e1100 */
[----:B----4-:R-:W-:Y:S01]  /*58e0*/  I2FP.F32.U32 R23, R4 ;  /* 0x0000000400177245 */ /* 0x010fe20000201000 */
[----:B------:R-:W-:Y:S06]  /*58f0*/  BRA `(.L_x_2398) ;  /* 0x0000000c002c7947 */ /* 0x000fec0003800000 */
.L_x_2395:
        /* <DEDUP_REMOVED lines=9> */
.L_x_2400:
[----:B------:R-:W4:Y:S02]  /*5990*/  LDG.E R4, desc[UR36][R4.64] ;  /* 0x0000002404047981 */ /* 0x000f24000c1e1900 */
[----:B----4-:R-:W-:Y:S01]  /*59a0*/  I2FP.F32.S32 R23, R4 ;  /* 0x0000000400177245 */ /* 0x010fe20000201400 */
[----:B------:R-:W-:Y:S06]  /*59b0*/  BRA `(.L_x_2398) ;  /* 0x0000000800fc7947 */ /* 0x000fec0003800000 */
.L_x_2399:
[----:B------:R-:W4:Y:S02]  /*59c0*/  LDG.E.U16 R4, desc[UR36][R4.64] ;  /* 0x0000002404047981 */ /* 0x000f24000c1e1500 */
[----:B----4-:R0:W4:Y:S01]  /*59d0*/  I2F.S16 R23, R4 ;  /* 0x0000000400177306 */ /* 0x0101220000101400 */
[----:B------:R-:W-:Y:S05]  /*59e0*/  BRA `(.L_x_2398) ;  /* 0x0000000800f07947 */ /* 0x000fea0003800000 */
.L_x_2394:
        /* <DEDUP_REMOVED lines=8> */
.L_x_2402:
[----:B------:R-:W4:Y:S02]  /*5a70*/  LDG.E.U16 R4, desc[UR36][R4.64] ;  /* 0x0000002404047981 */ /* 0x000f24000c1e1500 */
[----:B----4-:R-:W-:Y:S01]  /*5a80*/  HADD2.F32 R23, -RZ, R4.H0_H0 ;  /* 0x20000004ff177230 */ /* 0x010fe20000004100 */
[----:B------:R-:W-:Y:S06]  /*5a90*/  BRA `(.L_x_2398) ;  /* 0x0000000800c47947 */ /* 0x000fec0003800000 */
.L_x_2401:
        /* <DEDUP_REMOVED lines=8> */
.L_x_2404:
[----:B------:R-:W4:Y:S02]  /*5b20*/  LDG.E.U16 R4, desc[UR36][R4.64] ;  /* 0x0000002404047981 */ /* 0x000f24000c1e1500 */
[----:B----4-:R-:W-:Y:S01]  /*5b30*/  HADD2.F32 R23, -RZ, R4.H0_H0 ;  /* 0x20000004ff177230 */ /* 0x010fe20000004100 */
[----:B------:R-:W-:Y:S06]  /*5b40*/  BRA `(.L_x_2398) ;  /* 0x0000000800987947 */ /* 0x000fec0003800000 */
.L_x_2403:
[----:B------:R-:W4:Y:S01]  /*5b50*/  LDG.E.64 R4, desc[UR36][R4.64] ;  /* 0x0000002404047981 */ /* 0x000f22000c1e1b00 */
[----:B------:R-:W-:Y:S01]  /*5b60*/  UMOV UR4, 0xf0000000 ;  /* 0xf000000000047882 */ /* 0x000fe20000000000 */
[----:B------:R-:W-:Y:S01]  /*5b70*/  UMOV UR5, 0x380fffff ;  /* 0x380fffff00057882 */ /* 0x000fe20000000000 */
[----:B----4-:R-:W0:Y:S01]  /*5b80*/  F2F.F32.F64 R23, R4 ;  /* 0x0000000400177310 */ /* 0x010e220000301000 */
[----:B------:R-:W-:-:S14]  /*5b90*/  DSETP.GEU.AND P0, PT, |R4|, UR4, PT ;  /* 0x0000000404007e2a */ /* 0x000fdc000bf0e200 */
[----:B0-----:R-:W-:Y:S01]  /*5ba0*/  @!P0 FMUL R23, R23, 1.175494350822287508e-38 ;  /* 0x0080000017178820 */ /* 0x001fe20000400000 */
[----:B------:R-:W-:Y:S06]  /*5bb0*/  BRA `(.L_x_2398) ;  /* 0x00000008007c7947 */ /* 0x000fec0003800000 */
.L_x_2393:
        /* <DEDUP_REMOVED lines=12> */
.L_x_2407:
[----:B------:R-:W4:Y:S01]  /*5c80*/  LDG.E.64 R4, desc[UR36][R4.64] ;  /* 0x0000002404047981 */ /* 0x000f22000c1e1b00 */
[----:B------:R-:W-:Y:S01]  /*5c90*/  UMOV UR4, 0xf0000000 ;  /* 0xf000000000047882 */ /* 0x000fe20000000000 */
[----:B------:R-:W-:Y:S01]  /*5ca0*/  UMOV UR5, 0x380fffff ;  /* 0x380fffff00057882 */ /* 0x000fe20000000000 */
[----:B----4-:R-:W0:Y:S01]  /*5cb0*/  F2F.F32.F64 R23, R4 ;  /* 0x0000000400177310 */ /* 0x010e220000301000 */
[----:B------:R-:W-:-:S14]  /*5cc0*/  DSETP.GEU.AND P0, PT, |R4|, UR4, PT ;  /* 0x0000000404007e2a */ /* 0x000fdc000bf0e200 */
[----:B0-----:R-:W-:Y:S01]  /*5cd0*/  @!P0 FMUL R23, R23, 1.175494350822287508e-38 ;  /* 0x0080000017178820 */ /* 0x001fe20000400000 */
[----:B------:R-:W-:Y:S06]  /*5ce0*/  BRA `(.L_x_2398) ;  /* 0x0000000800307947 */ /* 0x000fec0003800000 */
.L_x_2406:
        /* <DEDUP_REMOVED lines=26> */
.L_x_2409:
        /* <DEDUP_REMOVED lines=13> */
.L_x_2408:
[----:B------:R-:W4:Y:S02]  /*5f60*/  LDG.E.U16 R4, desc[UR36][R4.64] ;  /* 0x0000002404047981 */ /* 0x000f24000c1e1500 */
[----:B----4-:R-:W-:Y:S01]  /*5f70*/  IMAD.U32 R23, R4, 0x10000, RZ ;  /* 0x0001000004177824 */ /* 0x010fe200078e00ff */
[----:B------:R-:W-:Y:S06]  /*5f80*/  BRA `(.L_x_2398) ;  /* 0x0000000400887947 */ /* 0x000fec0003800000 */
.L_x_2405:
        /* <DEDUP_REMOVED lines=11> */
.L_x_2412:
        /* <DEDUP_REMOVED lines=20> */
.L_x_2414:
[----:B------:R-:W-:Y:S05]  /*6180*/  BSYNC B0 ;  /* 0x0000000000007941 */ /* 0x000fea0003800000 */
.L_x_2413:
[----:B------:R-:W-:Y:S01]  /*6190*/  IMAD.SHL.U32 R3, R3, 0x100000, RZ ;  /* 0x0010000003037824 */ /* 0x000fe200078e00ff */
[----:B------:R-:W-:-:S04]  /*61a0*/  LEA R0, R0, 0x3b800000, 0x17 ;  /* 0x3b80000000007811 */ /* 0x000fc800078eb8ff */
[----:B------:R-:W-:Y:S01]  /*61b0*/  LOP3.LUT R23, R0, R3, R23, 0xfe, !PT ;  /* 0x0000000300177212 */ /* 0x000fe200078efe17 */
[----:B------:R-:W-:Y:S06]  /*61c0*/  BRA `(.L_x_2398) ;  /* 0x0000000000f87947 */ /* 0x000fec0003800000 */
.L_x_2411:
        /* <DEDUP_REMOVED lines=20> */
.L_x_2416:
[----:B------:R-:W-:Y:S05]  /*6310*/  BSYNC B0 ;  /* 0x0000000000007941 */ /* 0x000fea0003800000 */
.L_x_2415:
[----:B------:R-:W-:Y:S01]  /*6320*/  IMAD.SHL.U32 R3, R3, 0x200000, RZ ;  /* 0x0020000003037824 */ /* 0x000fe200078e00ff */
[----:B------:R-:W-:-:S04]  /*6330*/  LEA R0, R0, 0x37800000, 0x17 ;  /* 0x3780000000007811 */ /* 0x000fc800078eb8ff */
[----:B------:R-:W-:Y:S01]  /*6340*/  LOP3.LUT R23, R0, R3, R23, 0xfe, !PT ;  /* 0x0000000300177212 */ /* 0x000fe200078efe17 */
[----:B------:R-:W-:Y:S06]  /*6350*/  BRA `(.L_x_2398) ;  /* 0x0000000000947947 */ /* 0x000fec0003800000 */
.L_x_2410:
        /* <DEDUP_REMOVED lines=14> */
.L_x_2397:
        /* <DEDUP_REMOVED lines=16> */
.L_x_2419:
[----:B------:R-:W-:Y:S01]  /*6540*/  IMAD.MOV.U32 R23, RZ, RZ, RZ ;  /* 0x000000ffff177224 */ /* 0x000fe200078e00ff */
[----:B------:R-:W-:Y:S06]  /*6550*/  BRA `(.L_x_2398) ;  /* 0x0000000000147947 */ /* 0x000fec0003800000 */
.L_x_2418:
[----:B------:R-:W4:Y:S02]  /*6560*/  LDG.E.64 R4, desc[UR36][R4.64] ;  /* 0x0000002404047981 */ /* 0x000f24000c1e1b00 */
[----:B----4-:R0:W4:Y:S01]  /*6570*/  I2F.U64 R23, R4 ;  /* 0x0000000400177312 */ /* 0x0101220000301000 */
[----:B------:R-:W-:Y:S05]  /*6580*/  BRA `(.L_x_2398) ;  /* 0x0000000000087947 */ /* 0x000fea0003800000 */
.L_x_2417:
[----:B------:R-:W4:Y:S02]  /*6590*/  LDG.E R4, desc[UR36][R4.64] ;  /* 0x0000002404047981 */ /* 0x000f24000c1e1900 */
[----:B----4-:R-:W-:-:S07]  /*65a0*/  I2FP.F32.U32 R23, R4 ;  /* 0x0000000400177245 */ /* 0x010fce0000201000 */
.L_x_2398:
[----:B------:R-:W-:Y:S05]  /*65b0*/  BSYNC B6 ;  /* 0x0000000000067941 */ /* 0x000fea0003800000 */
.L_x_2392:
        /* <DEDUP_REMOVED lines=20> */
.L_x_2423:
[----:B------:R-:W2:Y:S02]  /*6700*/  LDG.E.U8 R4, desc[UR36][R4.64] ;  /* 0x0000002404047981 */ /* 0x000ea4000c1e1100 */
[----:B--2---:R-:W-:Y:S01]  /*6710*/  I2FP.F32.U32 R18, R4 ;  /* 0x0000000400127245 */ /* 0x004fe20000201000 */
[----:B------:R-:W-:Y:S06]  /*6720*/  BRA `(.L_x_2391) ;  /* 0x0000000c00207947 */ /* 0x000fec0003800000 */
.L_x_2422:
        /* <DEDUP_REMOVED lines=9> */
.L_x_2426:
[----:B------:R-:W2:Y:S02]  /*67c0*/  LDG.E R4, desc[UR36][R4.64] ;  /* 0x0000002404047981 */ /* 0x000ea4000c1e1900 */
[----:B--2---:R-:W-:Y:S01]  /*67d0*/  I2FP.F32.S32 R18, R4 ;  /* 0x0000000400127245 */ /* 0x004fe20000201400 */
[----:B------:R-:W-:Y:S06]  /*67e0*/  BRA `(.L_x_2391) ;  /* 0x0000000800f07947 */ /* 0x000fec0003800000 */
.L_x_2425:
[----:B------:R-:W2:Y:S02]  /*67f0*/  LDG.E.U16 R4, desc[UR36][R4.64] ;  /* 0x0000002404047981 */ /* 0x000ea4000c1e1500 */
[----:B--2---:R0:W1:Y:S01]  /*6800*/  I2F.S16 R18, R4 ;  /* 0x0000000400127306 */ /* 0x0040620000101400 */
[----:B------:R-:W-:Y:S05]  /*6810*/  BRA `(.L_x_2391) ;  /* 0x0000000800e47947 */ /* 0x000fea0003800000 */
.L_x_2421:
        /* <DEDUP_REMOVED lines=8> */
.L_x_2428:
[----:B------:R-:W2:Y:S02]  /*68a0*/  LDG.E.U16 R4, desc[UR36][R4.64] ;  /* 0x0000002404047981 */ /* 0x000ea4000c1e1500 */
[----:B--2---:R-:W-:Y:S01]  /*68b0*/  HADD2.F32 R18, -RZ, R4.H0_H0 ;  /* 0x20000004ff127230 */ /* 0x004fe20000004100 */
[----:B------:R-:W-:Y:S06]  /*68c0*/  BRA `(.L_x_2391) ;  /* 0x0000000800b87947 */ /* 0x000fec0003800000 */
.L_x_2427:
        /* <DEDUP_REMOVED lines=8> */
.L_x_2430:
[----:B------:R-:W2:Y:S02]  /*6950*/  LDG.E.U16 R4, desc[UR36][R4.64] ;  /* 0x0000002404047981 */ /* 0x000ea4000c1e1500 */
[----:B--2---:R-:W-:Y:S01]  /*6960*/  HADD2.F32 R18, -RZ, R4.H0_H0 ;  /* 0x20000004ff127230 */ /* 0x004fe20000004100 */
[----:B------:R-:W-:Y:S06]  /*6970*/  BRA `(.L_x_2391) ;  /* 0x00000008008c7947 */ /* 0x000fec0003800000 */
.L_x_2429:
[----:B------:R-:W2:Y:S01]  /*6980*/  LDG.E.64 R4, desc[UR36][R4.64] ;  /* 0x0000002404047981 */ /* 0x000ea2000c1e1b00 */
[----:B------:R-:W-:Y:S01]  /*6990*/  UMOV UR4, 0xf0000000 ;  /* 0xf000000000047882 */ /* 0x000fe20000000000 */
[----:B------:R-:W-:Y:S01]  /*69a0*/  UMOV UR5, 0x380fffff ;  /* 0x380fffff00057882 */ /* 0x000fe20000000000 */
[----:B--2---:R-:W0:Y:S01]  /*69b0*/  F2F.F32.F64 R18, R4 ;  /* 0x0000000400127310 */ /* 0x004e220000301000 */
[----:B------:R-:W-:-:S14]  /*69c0*/  DSETP.GEU.AND P0, PT, |R4|, UR4, PT ;  /* 0x0000000404007e2a */ /* 0x000fdc000bf0e200 */
[----:B0-----:R-:W-:Y:S01]  /*69d0*/  @!P0 FMUL R18, R18, 1.175494350822287508e-38 ;  /* 0x0080000012128820 */ /* 0x001fe20000400000 */
[----:B------:R-:W-:Y:S06]  /*69e0*/  BRA `(.L_x_2391) ;  /* 0x0000000800707947 */ /* 0x000fec0003800000 */
.L_x_2420:
        /* <DEDUP_REMOVED lines=12> */
.L_x_2433:
[----:B------:R-:W2:Y:S01]  /*6ab0*/  LDG.E.64 R4, desc[UR36][R4.64] ;  /* 0x0000002404047981 */ /* 0x000ea2000c1e1b00 */
[----:B------:R-:W-:Y:S01]  /*6ac0*/  UMOV UR4, 0xf0000000 ;  /* 0xf000000000047882 */ /* 0x000fe20000000000 */
[----:B------:R-:W-:Y:S01]  /*6ad0*/  UMOV UR5, 0x380fffff ;  /* 0x380fffff00057882 */ /* 0x000fe20000000000 */
[----:B--2---:R-:W0:Y:S01]  /*6ae0*/  F2F.F32.F64 R18, R4 ;  /* 0x0000000400127310 */ /* 0x004e220000301000 */
[----:B------:R-:W-:-:S14]  /*6af0*/  DSETP.GEU.AND P0, PT, |R4|, UR4, PT ;  /* 0x0000000404007e2a */ /* 0x000fdc000bf0e200 */
[----:B0-----:R-:W-:Y:S01]  /*6b00*/  @!P0 FMUL R18, R18, 1.175494350822287508e-38 ;  /* 0x0080000012128820 */ /* 0x001fe20000400000 */
[----:B------:R-:W-:Y:S06]  /*6b10*/  BRA `(.L_x_2391) ;  /* 0x0000000800247947 */ /* 0x000fec0003800000 */
.L_x_2432:
        /* <DEDUP_REMOVED lines=26> */
.L_x_2435:
        /* <DEDUP_REMOVED lines=13> */
.L_x_2434:
[----:B------:R-:W2:Y:S02]  /*6d90*/  LDG.E.U16 R4, desc[UR36][R4.64] ;  /* 0x0000002404047981 */ /* 0x000ea4000c1e1500 */
[----:B--2---:R-:W-:Y:S01]  /*6da0*/  IMAD.U32 R18, R4, 0x10000, RZ ;  /* 0x0001000004127824 */ /* 0x004fe200078e00ff */
[----:B------:R-:W-:Y:S06]  /*6db0*/  BRA `(.L_x_2391) ;  /* 0x00000004007c7947 */ /* 0x000fec0003800000 */
.L_x_2431:
        /* <DEDUP_REMOVED lines=11> */
.L_x_2438:
[----:B------:R-:W2:Y:S02]  /*6e70*/  LDG.E.U8 R3, desc[UR36][R4.64] ;  /* 0x0000002404037981 */ /* 0x000ea4000c1e1100 */
        /* <DEDUP_REMOVED lines=18> */
.L_x_2440:
[----:B------:R-:W-:Y:S05]  /*6fa0*/  BSYNC B0 ;  /* 0x0000000000007941 */ /* 0x000fea0003800000 */
.L_x_2439:
[----:B------:R-:W-:Y:S01]  /*6fb0*/  IMAD.SHL.U32 R3, R3, 0x100000, RZ ;  /* 0x0010000003037824 */ /* 0x000fe200078e00ff */
[----:B------:R-:W-:-:S04]  /*6fc0*/  LEA R5, R0, 0x3b800000, 0x17 ;  /* 0x3b80000000057811 */ /* 0x000fc800078eb8ff */
[----:B------:R-:W-:Y:S01]  /*6fd0*/  LOP3.LUT R18, R5, R3, R18, 0xfe, !PT ;  /* 0x0000000305127212 */ /* 0x000fe200078efe12 */
[----:B------:R-:W-:Y:S06]  /*6fe0*/  BRA `(.L_x_2391) ;  /* 0x0000000000f07947 */ /* 0x000fec0003800000 */
.L_x_2437:
        /* <DEDUP_REMOVED lines=19> */
.L_x_2442:
[----:B------:R-:W-:Y:S05]  /*7120*/  BSYNC B0 ;  /* 0x0000000000007941 */ /* 0x000fea0003800000 */
.L_x_2441:
[----:B------:R-:W-:Y:S01]  /*7130*/  IMAD.SHL.U32 R3, R3, 0x200000, RZ ;  /* 0x0020000003037824 */ /* 0x000fe200078e00ff */
[----:B------:R-:W-:-:S04]  /*7140*/  LEA R5, R0, 0x37800000, 0x17 ;  /* 0x3780000000057811 */ /* 0x000fc800078eb8ff */
[----:B------:R-:W-:Y:S01]  /*7150*/  LOP3.LUT R18, R5, R3, R18, 0xfe, !PT ;  /* 0x0000000305127212 */ /* 0x000fe200078efe12 */
[----:B------:R-:W-:Y:S06]  /*7160*/  BRA `(.L_x_2391) ;  /* 0x0000000000907947 */ /* 0x000fec0003800000 */
.L_x_2436:
        /* <DEDUP_REMOVED lines=14> */
.L_x_2424:
        /* <DEDUP_REMOVED lines=16> */
.L_x_2445:
[----:B------:R-:W-:Y:S05]  /*7350*/  BRA `(.L_x_2391) ;  /* 0x0000000000147947 */ /* 0x000fea0003800000 */
.L_x_2444:
[----:B------:R-:W2:Y:S02]  /*7360*/  LDG.E.64 R18, desc[UR36][R4.64] ;  /* 0x0000002404127981 */ /* 0x000ea4000c1e1b00 */
[----:B--2---:R0:W1:Y:S01]  /*7370*/  I2F.U64 R18, R18 ;  /* 0x0000001200127312 */ /* 0x0040620000301000 */
[----:B------:R-:W-:Y:S05]  /*7380*/  BRA `(.L_x_2391) ;  /* 0x0000000000087947 */ /* 0x000fea0003800000 */
.L_x_2443:
[----:B------:R-:W2:Y:S02]  /*7390*/  LDG.E R4, desc[UR36][R4.64] ;  /* 0x0000002404047981 */ /* 0x000ea4000c1e1900 */
[----:B--2---:R-:W-:-:S07]  /*73a0*/  I2FP.F32.U32 R18, R4 ;  /* 0x0000000400127245 */ /* 0x004fce0000201000 */
.L_x_2391:
[----:B------:R-:W-:Y:S05]  /*73b0*/  BSYNC B7 ;  /* 0x0000000000077941 */ /* 0x000fea0003800000 */
.L_x_2390:
[----:B0-----:R-:W0:Y:S01]  /*73c0*/  S2R R19, SR_TID.X ;  /* 0x0000000000137919 */ /* 0x001e220000002100 */
[----:B------:R-:W1:Y:S01]  /*73d0*/  LDC.U8 R16, c[0x0][0x240] ;  /* 0x00009000ff107b82 */ /* 0x000e620000000000 */
[----:B------:R-:W-:Y:S01]  /*73e0*/  BSSY B0, `(.L_x_2446) ;  /* 0x0000031000007945 */ /* 0x000fe20003800000 */
[CC--:B0-----:R-:W-:Y:S01]  /*73f0*/  ISETP.GE.AND P2, PT, R19.reuse, R17.reuse, PT ;  /* 0x000000111300720c */ /* 0x0c1fe20003f46270 */
[C---:B------:R-:W-:Y:S02]  /*7400*/  VIADD R0, R19.reuse, 0x100 ;  /* 0x0000010013007836 */ /* 0x040fe40000000000 */
[C---:B----4-:R-:W-:Y:S02]  /*7410*/  VIADD R4, R19.reuse, 0x180 ;  /* 0x0000018013047836 */ /* 0x050fe40000000000 */
[----:B------:R-:W-:Y:S01]  /*7420*/  VIADD R26, R19, 0x80 ;  /* 0x00000080131a7836 */ /* 0x000fe20000000000 */
[-C--:B------:R-:W-:Y:S02]  /*7430*/  ISETP.GE.AND P0, PT, R0, R17.reuse, PT ;  /* 0x000000110000720c */ /* 0x080fe40003f06270 */
[----:B------:R-:W-:-:S02]  /*7440*/  ISETP.GE.AND P1, PT, R4, R17, PT ;  /* 0x000000110400720c */ /* 0x000fc40003f26270 */
[----:B------:R-:W-:-:S03]  /*7450*/  ISETP.GE.AND P4, PT, R26, R17, PT ;  /* 0x000000111a00720c */ /* 0x000fc60003f86270 */
[----:B------:R-:W-:Y:S10]  /*7460*/  @P2 BRA `(.L_x_2447) ;  /* 0x0000000000a02947 */ /* 0x000ff40003800000 */
[----:B--2--5:R-:W-:Y:S01]  /*7470*/  FMUL.FTZ R0, R28, 0.70710676908493041992 ;  /* 0x3f3504f31c007820 */ /* 0x024fe20000410000 */
        /* <DEDUP_REMOVED lines=31> */
[----:B------:R-:W2:Y:S01]  /*7670*/  MUFU.EX2 R6, R6 ;  /* 0x0000000600067308 */ /* 0x000ea20000000800 */
[----:B0-----:R-:W-:-:S05]  /*7680*/  @P3 FADD.FTZ R3, -R3, 1 ;  /* 0x3f80000003033421 */ /* 0x001fca0000010100 */
[----:B------:R-:W-:Y:S01]  /*7690*/  @P3 LOP3.LUT R5, R3, 0x80000000, R0, 0xb8, !PT ;  /* 0x8000000003053812 */ /* 0x000fe200078eb800 */
[----:B--2---:R-:W-:-:S04]  /*76a0*/  FMUL.FTZ R7, R6, 0.3989422917366027832 ;  /* 0x3ecc422a06077820 */ /* 0x004fc80000410000 */
[----:B------:R-:W-:Y:S01]  /*76b0*/  FADD.FTZ R0, R5, 1 ;  /* 0x3f80000005007421 */ /* 0x000fe20000010000 */
[----:B------:R-:W-:-:S04]  /*76c0*/  FMUL.FTZ R7, R7, R28 ;  /* 0x0000001c07077220 */ /* 0x000fc80000410000 */
[----:B------:R-:W-:-:S04]  /*76d0*/  FFMA.FTZ R0, R0, 0.5, R7 ;  /* 0x3f00000000007823 */ /* 0x000fc80000010007 */
[----:B-1-3--:R-:W-:-:S07]  /*76e0*/  FMUL.FTZ R4, R0, R29 ;  /* 0x0000001d00047220 */ /* 0x00afce0000410000 */
.L_x_2447:
[----:B------:R-:W-:Y:S05]  /*76f0*/  BSYNC B0 ;  /* 0x0000000000007941 */ /* 0x000fea0003800000 */
.L_x_2446:
[----:B------:R-:W-:Y:S04]  /*7700*/  BSSY B0, `(.L_x_2448) ;  /* 0x000002a000007945 */ /* 0x000fe80003800000 */
[----:B------:R-:W-:Y:S05]  /*7710*/  @P4 BRA `(.L_x_2449) ;  /* 0x0000000000a04947 */ /* 0x000fea0003800000 */
        /* <DEDUP_REMOVED lines=8> */
[----:B------:R-:W-:-:S02]  /*77a0*/  FSEL R3, R5, R6, P3 ;  /* 0x0000000605037208 */ /* 0x000fc40001800000 */
[----:B------:R-:W-:Y:S02]  /*77b0*/  FSEL R6, R7, 8.4834944573231041431e-05, P3 ;  /* 0x38b1e96a07067808 */ /* 0x000fe40001800000 */
[----:B------:R-:W-:Y:S02]  /*77c0*/  FSEL R8, -R8, -0.00082130916416645050049, P3 ;  /* 0xba574d2008087808 */ /* 0x000fe40001800100 */
[----:B------:R-:W-:Y:S02]  /*77d0*/  FSEL R7, R9, 0.0052134888246655464172, P3 ;  /* 0x3baad5ea09077808 */ /* 0x000fe40001800000 */
[----:B------:R-:W-:Y:S01]  /*77e0*/  FSEL R9, -R10, -0.026868773624300956726, P3 ;  /* 0xbcdc1be70a097808 */ /* 0x000fe20001800100 */
[----:B------:R-:W-:Y:S01]  /*77f0*/  FFMA.FTZ R6, R3, R6, R8 ;  /* 0x0000000603067223 */ /* 0x000fe20000010008 */
[----:B------:R-:W-:Y:S02]  /*7800*/  IMAD.MOV.U32 R8, RZ, RZ, 0x3e235519 ;  /* 0x3e235519ff087424 */ /* 0x000fe400078e00ff */
[----:B------:R-:W-:-:S02]  /*7810*/  IMAD.MOV.U32 R10, RZ, RZ, 0x3f69b4f9 ;  /* 0x3f69b4f9ff0a7424 */ /* 0x000fc400078e00ff */
[C---:B------:R-:W-:Y:S01]  /*7820*/  FFMA.FTZ R6, R3.reuse, R6, R7 ;  /* 0x0000000603067223 */ /* 0x040fe20000010007 */
[----:B------:R-:W-:Y:S01]  /*7830*/  FSEL R7, R8, 0.11284004896879196167, P3 ;  /* 0x3de718af08077808 */ /* 0x000fe20001800000 */
[----:B------:R-:W-:Y:S02]  /*7840*/  IMAD.MOV.U32 R8, RZ, RZ, 0x3f210a14 ;  /* 0x3f210a14ff087424 */ /* 0x000fe400078e00ff */
[----:B------:R-:W-:Y:S01]  /*7850*/  FFMA.FTZ R6, R3, R6, R9 ;  /* 0x0000000603067223 */ /* 0x000fe20000010009 */
[----:B------:R-:W-:-:S03]  /*7860*/  FSEL R9, R10, -0.37612664699554443359, P3 ;  /* 0xbec093ac0a097808 */ /* 0x000fc60001800000 */
        /* <DEDUP_REMOVED lines=18> */
[----:B------:R-:W-:-:S07]  /*7990*/  FMUL.FTZ R22, R0, R27 ;  /* 0x0000001b00167220 */ /* 0x000fce0000410000 */
.L_x_2449:
[----:B------:R-:W-:Y:S05]  /*79a0*/  BSYNC B0 ;  /* 0x0000000000007941 */ /* 0x000fea0003800000 */
.L_x_2448:
[----:B------:R-:W-:Y:S04]  /*79b0*/  BSSY B0, `(.L_x_2450) ;  /* 0x000002a000007945 */ /* 0x000fe80003800000 */
[----:B------:R-:W-:Y:S05]  /*79c0*/  @P0 BRA `(.L_x_2451) ;  /* 0x0000000000a00947 */ /* 0x000fea0003800000 */
[----:B-1---5:R-:W-:Y:S01]  /*79d0*/  FMUL.FTZ R0, R24, 0.70710676908493041992 ;  /* 0x3f3504f318007820 */ /* 0x022fe20000410000 */
        /* <DEDUP_REMOVED lines=38> */
[----:B------:R-:W-:-:S07]  /*7c40*/  FMUL.FTZ R24, R0, R25 ;  /* 0x0000001900187220 */ /* 0x000fce0000410000 */
.L_x_2451:
[----:B------:R-:W-:Y:S05]  /*7c50*/  BSYNC B0 ;  /* 0x0000000000007941 */ /* 0x000fea0003800000 */
.L_x_2450:
        /* <DEDUP_REMOVED lines=42> */
.L_x_2453:
[----:B------:R-:W-:Y:S05]  /*7f00*/  BSYNC B0 ;  /* 0x0000000000007941 */ /* 0x000fea0003800000 */
.L_x_2452:
[----:B------:R-:W-:Y:S04]  /*7f10*/  BSSY B6, `(.L_x_2454) ;  /* 0x0000100000067945 */ /* 0x000fe80003800000 */
[----:B------:R-:W-:Y:S05]  /*7f20*/  @P2 BRA `(.L_x_2455) ;  /* 0x0000000c00f82947 */ /* 0x000fea0003800000 */
[----:B------:R-:W0:Y:S01]  /*7f30*/  LDC.64 R8, c[0x0][0x218] ;  /* 0x00008600ff087b82 */ /* 0x000e220000000a00 */
[----:B-1----:R-:W-:Y:S01]  /*7f40*/  PRMT R0, R16, 0x9910, RZ ;  /* 0x0000991010007816 */ /* 0x002fe200000000ff */
        /* <DEDUP_REMOVED lines=15> */
[----:B------:R-:W0:Y:S01]  /*8040*/  F2I.FTZ.TRUNC.NTZ R3, R4 ;  /* 0x0000000400037305 */ /* 0x000e22000021f100 */
[----:B------:R-:W-:Y:S01]  /*8050*/  IMAD.MOV.U32 R19, RZ, RZ, R26 ;  /* 0x000000ffff137224 */ /* 0x000fe200078e001a */
[----:B0-----:R0:W-:Y:S01]  /*8060*/  STG.E.U8 desc[UR36][R8.64], R3 ;  /* 0x0000000308007986 */ /* 0x0011e2000c101124 */
[----:B------:R-:W-:Y:S05]  /*8070*/  BRA `(.L_x_2455) ;  /* 0x0000000c00a47947 */ /* 0x000fea0003800000 */
.L_x_2459:
[----:B------:R-:W0:Y:S01]  /*8080*/  F2I.S64.TRUNC R4, R4 ;  /* 0x0000000400047311 */ /* 0x000e22000020d900 */
[----:B------:R-:W-:Y:S02]  /*8090*/  IMAD.MOV.U32 R19, RZ, RZ, R26 ;  /* 0x000000ffff137224 */ /* 0x000fe400078e001a */
[----:B0-----:R-:W-:-:S05]  /*80a0*/  IMAD.MOV.U32 R3, RZ, RZ, R4 ;  /* 0x000000ffff037224 */ /* 0x001fca00078e0004 */
[----:B------:R0:W-:Y:S01]  /*80b0*/  STG.E.U8 desc[UR36][R8.64], R3 ;  /* 0x0000000308007986 */ /* 0x0001e2000c101124 */
[----:B------:R-:W-:Y:S05]  /*80c0*/  BRA `(.L_x_2455) ;  /* 0x0000000c00907947 */ /* 0x000fea0003800000 */
.L_x_2458:
[----:B------:R-:W-:-:S13]  /*80d0*/  ISETP.NE.AND P0, PT, R0, 0x2, PT ;  /* 0x000000020000780c */ /* 0x000fda0003f05270 */
[----:B------:R-:W-:Y:S05]  /*80e0*/  @!P0 BRA `(.L_x_2461) ;  /* 0x0000000000308947 */ /* 0x000fea0003800000 */
[----:B------:R-:W-:-:S13]  /*80f0*/  ISETP.NE.AND P0, PT, R0, 0x3, PT ;  /* 0x000000030000780c */ /* 0x000fda0003f05270 */
[----:B------:R-:W-:Y:S05]  /*8100*/  @!P0 BRA `(.L_x_2462) ;  /* 0x0000000000188947 */ /* 0x000fea0003800000 */
[----:B------:R-:W-:-:S13]  /*8110*/  ISETP.NE.AND P0, PT, R0, 0x4, PT ;  /* 0x000000040000780c */ /* 0x000fda0003f05270 */
[----:B------:R-:W-:Y:S05]  /*8120*/  @P0 BRA `(.L_x_2460) ;  /* 0x0000000c00140947 */ /* 0x000fea0003800000 */
[----:B------:R-:W0:Y:S01]  /*8130*/  F2I.S64.TRUNC R4, R4 ;  /* 0x0000000400047311 */ /* 0x000e22000020d900 */
[----:B------:R-:W-:Y:S01]  /*8140*/  IMAD.MOV.U32 R19, RZ, RZ, R26 ;  /* 0x000000ffff137224 */ /* 0x000fe200078e001a */
[----:B0-----:R0:W-:Y:S01]  /*8150*/  STG.E.64 desc[UR36][R8.64], R4 ;  /* 0x0000000408007986 */ /* 0x0011e2000c101b24 */
[----:B------:R-:W-:Y:S05]  /*8160*/  BRA `(.L_x_2455) ;  /* 0x0000000c00687947 */ /* 0x000fea0003800000 */
.L_x_2462:
[----:B------:R-:W0:Y:S01]  /*8170*/  F2I.FTZ.TRUNC.NTZ R3, R4 ;  /* 0x0000000400037305 */ /* 0x000e22000021f100 */
[----:B------:R-:W-:Y:S01]  /*8180*/  IMAD.MOV.U32 R19, RZ, RZ, R26 ;  /* 0x000000ffff137224 */ /* 0x000fe200078e001a */
[----:B0-----:R0:W-:Y:S01]  /*8190*/  STG.E desc[UR36][R8.64], R3 ;  /* 0x0000000308007986 */ /* 0x0011e2000c101924 */
[----:B------:R-:W-:Y:S05]  /*81a0*/  BRA `(.L_x_2455) ;  /* 0x0000000c00587947 */ /* 0x000fea0003800000 */
.L_x_2461:
[----:B------:R-:W0:Y:S01]  /*81b0*/  F2I.FTZ.TRUNC.NTZ R3, R4 ;  /* 0x0000000400037305 */ /* 0x000e22000021f100 */
[----:B------:R-:W-:Y:S01]  /*81c0*/  IMAD.MOV.U32 R19, RZ, RZ, R26 ;  /* 0x000000ffff137224 */ /* 0x000fe200078e001a */
[----:B0-----:R0:W-:Y:S01]  /*81d0*/  STG.E.U16 desc[UR36][R8.64], R3 ;  /* 0x0000000308007986 */ /* 0x0011e2000c101524 */
[----:B------:R-:W-:Y:S05]  /*81e0*/  BRA `(.L_x_2455) ;  /* 0x0000000c00487947 */ /* 0x000fea0003800000 */
.L_x_2457:
[----:B------:R-:W-:-:S13]  /*81f0*/  ISETP.GT.AND P0, PT, R0, 0x6, PT ;  /* 0x000000060000780c */ /* 0x000fda0003f04270 */
[----:B------:R-:W-:Y:S05]  /*8200*/  @P0 BRA `(.L_x_2463) ;  /* 0x00000000002c0947 */ /* 0x000fea0003800000 */
[----:B------:R-:W-:-:S13]  /*8210*/  ISETP.NE.AND P0, PT, R0, 0x5, PT ;  /* 0x000000050000780c */ /* 0x000fda0003f05270 */
[----:B------:R-:W-:Y:S05]  /*8220*/  @!P0 BRA `(.L_x_2464) ;  /* 0x0000000000148947 */ /* 0x000fea0003800000 */
[----:B------:R-:W-:-:S13]  /*8230*/  ISETP.NE.AND P0, PT, R0, 0x6, PT ;  /* 0x000000060000780c */ /* 0x000fda0003f05270 */
[----:B------:R-:W-:Y:S05]  /*8240*/  @P0 BRA `(.L_x_2460) ;  /* 0x0000000800cc0947 */ /* 0x000fea0003800000 */
[----:B------:R4:W-:Y:S01]  /*8250*/  STG.E desc[UR36][R8.64], R4 ;  /* 0x0000000408007986 */ /* 0x0009e2000c101924 */
[----:B------:R-:W-:Y:S01]  /*8260*/  IMAD.MOV.U32 R19, RZ, RZ, R26 ;  /* 0x000000ffff137224 */ /* 0x000fe200078e001a */
[----:B------:R-:W-:Y:S06]  /*8270*/  BRA `(.L_x_2455) ;  /* 0x0000000c00247947 */ /* 0x000fec0003800000 */
.L_x_2464:
[----:B------:R-:W-:Y:S01]  /*8280*/  F2FP.F16.F32.PACK_AB R4, RZ, R4 ;  /* 0x00000004ff04723e */ /* 0x000fe200000000ff */
[----:B------:R-:W-:-:S04]  /*8290*/  IMAD.MOV.U32 R19, RZ, RZ, R26 ;  /* 0x000000ffff137224 */ /* 0x000fc800078e001a */
[----:B------:R0:W-:Y:S01]  /*82a0*/  STG.E.U16 desc[UR36][R8.64], R4 ;  /* 0x0000000408007986 */ /* 0x0001e2000c101524 */
[----:B------:R-:W-:Y:S05]  /*82b0*/  BRA `(.L_x_2455) ;  /* 0x0000000c00147947 */ /* 0x000fea0003800000 */
.L_x_2463:
[----:B------:R-:W-:-:S13]  /*82c0*/  ISETP.NE.AND P0, PT, R0, 0x7, PT ;  /* 0x000000070000780c */ /* 0x000fda0003f05270 */
[----:B------:R-:W-:Y:S05]  /*82d0*/  @!P0 BRA `(.L_x_2465) ;  /* 0x0000000000348947 */ /* 0x000fea0003800000 */
[----:B------:R-:W-:-:S13]  /*82e0*/  ISETP.NE.AND P0, PT, R0, 0x8, PT ;  /* 0x000000080000780c */ /* 0x000fda0003f05270 */
[----:B------:R-:W-:Y:S05]  /*82f0*/  @!P0 BRA `(.L_x_2466) ;  /* 0x0000000000188947 */ /* 0x000fea0003800000 */
[----:B------:R-:W-:-:S13]  /*8300*/  ISETP.NE.AND P0, PT, R0, 0x9, PT ;  /* 0x000000090000780c */ /* 0x000fda0003f05270 */
[----:B------:R-:W-:Y:S05]  /*8310*/  @P0 BRA `(.L_x_2460) ;  /* 0x0000000800980947 */ /* 0x000fea0003800000 */
[----:B------:R-:W-:Y:S02]  /*8320*/  IMAD.MOV.U32 R5, RZ, RZ, RZ ;  /* 0x000000ffff057224 */ /* 0x000fe400078e00ff */
[----:B------:R-:W-:-:S03]  /*8330*/  IMAD.MOV.U32 R19, RZ, RZ, R26 ;  /* 0x000000ffff137224 */ /* 0x000fc600078e001a */
[----:B------:R0:W-:Y:S01]  /*8340*/  STG.E.64 desc[UR36][R8.64], R4 ;  /* 0x0000000408007986 */ /* 0x0001e2000c101b24 */
[----:B------:R-:W-:Y:S05]  /*8350*/  BRA `(.L_x_2455) ;  /* 0x0000000800ec7947 */ /* 0x000fea0003800000 */
.L_x_2466:
[----:B------:R-:W-:Y:S01]  /*8360*/  F2FP.F16.F32.PACK_AB R3, RZ, R4 ;  /* 0x00000004ff03723e */ /* 0x000fe200000000ff */
[----:B------:R-:W-:-:S03]  /*8370*/  IMAD.MOV.U32 R19, RZ, RZ, R26 ;  /* 0x000000ffff137224 */ /* 0x000fc600078e001a */
[----:B------:R-:W-:-:S05]  /*8380*/  PRMT R3, R3, 0x5410, RZ ;  /* 0x0000541003037816 */ /* 0x000fca00000000ff */
[----:B------:R0:W-:Y:S01]  /*8390*/  STG.E desc[UR36][R8.64], R3 ;  /* 0x0000000308007986 */ /* 0x0001e2000c101924 */
[----:B------:R-:W-:Y:S05]  /*83a0*/  BRA `(.L_x_2455) ;  /* 0x0000000800d87947 */ /* 0x000fea0003800000 */
.L_x_2465:
[----:B------:R-:W-:Y:S01]  /*83b0*/  FMUL.FTZ R4, R4, 1 ;  /* 0x3f80000004047820 */ /* 0x000fe20000410000 */
[----:B------:R-:W-:-:S05]  /*83c0*/  IMAD.MOV.U32 R19, RZ, RZ, R26 ;  /* 0x000000ffff137224 */ /* 0x000fca00078e001a */
[----:B------:R-:W0:Y:S02]  /*83d0*/  F2F.F64.F32 R4, R4 ;  /* 0x0000000400047310 */ /* 0x000e240000201800 */
[----:B0-----:R0:W-:Y:S01]  /*83e0*/  STG.E.64 desc[UR36][R8.64], R4 ;  /* 0x0000000408007986 */ /* 0x0011e2000c101b24 */
[----:B------:R-:W-:Y:S05]  /*83f0*/  BRA `(.L_x_2455) ;  /* 0x0000000800c47947 */ /* 0x000fea0003800000 */
.L_x_2456:
        /* <DEDUP_REMOVED lines=8> */
[----:B------:R-:W-:Y:S01]  /*8480*/  FSETP.NEU.FTZ.AND P0, PT, R4, RZ, PT ;  /* 0x000000ff0400720b */ /* 0x000fe20003f1d000 */
[----:B------:R-:W-:-:S03]  /*8490*/  IMAD.MOV.U32 R19, RZ, RZ, R26 ;  /* 0x000000ffff137224 */ /* 0x000fc600078e001a */
[----:B------:R-:W-:-:S05]  /*84a0*/  SEL R3, RZ, 0x1, !P0 ;  /* 0x00000001ff037807 */ /* 0x000fca0004000000 */
[----:B------:R0:W-:Y:S01]  /*84b0*/  STG.E.U8 desc[UR36][R8.64], R3 ;  /* 0x0000000308007986 */ /* 0x0001e2000c101124 */
[----:B------:R-:W-:Y:S05]  /*84c0*/  BRA `(.L_x_2455) ;  /* 0x0000000800907947 */ /* 0x000fea0003800000 */
.L_x_2469:
[----:B------:R-:W-:Y:S01]  /*84d0*/  FMUL.FTZ R4, R4, 1 ;  /* 0x3f80000004047820 */ /* 0x000fe20000410000 */
[----:B------:R-:W-:Y:S01]  /*84e0*/  CS2R R6, SRZ ;  /* 0x0000000000067805 */ /* 0x000fe2000001ff00 */
[----:B------:R-:W-:-:S04]  /*84f0*/  IMAD.MOV.U32 R19, RZ, RZ, R26 ;  /* 0x000000ffff137224 */ /* 0x000fc800078e001a */
[----:B------:R-:W0:Y:S02]  /*8500*/  F2F.F64.F32 R4, R4 ;  /* 0x0000000400047310 */ /* 0x000e240000201800 */
[----:B0-----:R0:W-:Y:S01]  /*8510*/  STG.E.128 desc[UR36][R8.64], R4 ;  /* 0x0000000408007986 */ /* 0x0011e2000c101d24 */
[----:B------:R-:W-:Y:S05]  /*8520*/  BRA `(.L_x_2455) ;  /* 0x0000000800787947 */ /* 0x000fea0003800000 */
.L_x_2468:
        /* <DEDUP_REMOVED lines=20> */
.L_x_2473:
[----:B------:R-:W-:Y:S05]  /*8670*/  BSYNC B0 ;  /* 0x0000000000007941 */ /* 0x000fea0003800000 */
.L_x_2472:
[----:B------:R-:W-:Y:S01]  /*8680*/  LOP3.LUT R5, R0, R5, RZ, 0xfc, !PT ;  /* 0x0000000500057212 */ /* 0x000fe200078efcff */
[----:B------:R-:W-:-:S04]  /*8690*/  IMAD.MOV.U32 R19, RZ, RZ, R26 ;  /* 0x000000ffff137224 */ /* 0x000fc800078e001a */
[----:B------:R0:W-:Y:S01]  /*86a0*/  STG.E.U8 desc[UR36][R8.64], R5 ;  /* 0x0000000508007986 */ /* 0x0001e2000c101124 */
[----:B------:R-:W-:Y:S05]  /*86b0*/  BRA `(.L_x_2455) ;  /* 0x0000000800147947 */ /* 0x000fea0003800000 */
.L_x_2471:
        /* <DEDUP_REMOVED lines=12> */
.L_x_2475:
[----:B------:R-:W-:Y:S01]  /*8780*/  IMAD.MOV.U32 R0, RZ, RZ, 0x7f ;  /* 0x0000007fff007424 */ /* 0x000fe200078e00ff */
[----:B------:R-:W-:-:S04]  /*8790*/  ISETP.GT.U32.AND P0, PT, R5, 0x7f800000, PT ;  /* 0x7f8000000500780c */ /* 0x000fc80003f04070 */
[----:B------:R-:W-:-:S09]  /*87a0*/  SEL R0, R0, 0x7c, P0 ;  /* 0x0000007c00007807 */ /* 0x000fd20000000000 */
.L_x_2476:
[----:B------:R-:W-:Y:S05]  /*87b0*/  BSYNC B0 ;  /* 0x0000000000007941 */ /* 0x000fea0003800000 */
.L_x_2474:
[----:B------:R-:W-:Y:S01]  /*87c0*/  LOP3.LUT R4, R4, 0x80000000, RZ, 0xc0, !PT ;  /* 0x8000000004047812 */ /* 0x000fe200078ec0ff */
[----:B------:R-:W-:-:S03]  /*87d0*/  IMAD.MOV.U32 R19, RZ, RZ, R26 ;  /* 0x000000ffff137224 */ /* 0x000fc600078e001a */
[----:B------:R-:W-:-:S04]  /*87e0*/  SHF.R.U32.HI R3, RZ, 0x18, R4 ;  /* 0x00000018ff037819 */ /* 0x000fc80000011604 */
[----:B------:R-:W-:-:S05]  /*87f0*/  LOP3.LUT R3, R0, R3, RZ, 0xfc, !PT ;  /* 0x0000000300037212 */ /* 0x000fca00078efcff */
[----:B------:R0:W-:Y:S01]  /*8800*/  STG.E.U8 desc[UR36][R8.64], R3 ;  /* 0x0000000308007986 */ /* 0x0001e2000c101124 */
[----:B------:R-:W-:Y:S05]  /*8810*/  BRA `(.L_x_2455) ;  /* 0x0000000400bc7947 */ /* 0x000fea0003800000 */
.L_x_2470:
[----:B------:R-:W-:Y:S01]  /*8820*/  F2FP.BF16.F32.PACK_AB R4, RZ, R4 ;  /* 0x00000004ff04723e */ /* 0x000fe200000010ff */
[----:B------:R-:W-:-:S04]  /*8830*/  IMAD.MOV.U32 R19, RZ, RZ, R26 ;  /* 0x000000ffff137224 */ /* 0x000fc800078e001a */
[----:B------:R0:W-:Y:S01]  /*8840*/  STG.E.U16 desc[UR36][R8.64], R4 ;  /* 0x0000000408007986 */ /* 0x0001e2000c101524 */
[----:B------:R-:W-:Y:S05]  /*8850*/  BRA `(.L_x_2455) ;  /* 0x0000000400ac7947 */ /* 0x000fea0003800000 */
.L_x_2467:
        /* <DEDUP_REMOVED lines=8> */
[----:B------:R-:W0:Y:S01]  /*88e0*/  F2I.FTZ.U32.TRUNC.NTZ R3, R4 ;  /* 0x0000000400037305 */ /* 0x000e22000021f000 */
[----:B------:R-:W-:Y:S01]  /*88f0*/  IMAD.MOV.U32 R19, RZ, RZ, R26 ;  /* 0x000000ffff137224 */ /* 0x000fe200078e001a */
[----:B0-----:R0:W-:Y:S01]  /*8900*/  STG.E.U16 desc[UR36][R8.64], R3 ;  /* 0x0000000308007986 */ /* 0x0011e2000c101524 */
[----:B------:R-:W-:Y:S05]  /*8910*/  BRA `(.L_x_2455) ;  /* 0x00000004007c7947 */ /* 0x000fea0003800000 */
.L_x_2479:
        /* <DEDUP_REMOVED lines=16> */
.L_x_2482:
[----:B------:R-:W-:-:S04]  /*8a20*/  LOP3.LUT R4, R4, 0x80000000, RZ, 0xc0, !PT ;  /* 0x8000000004047812 */ /* 0x000fc800078ec0ff */
[----:B------:R-:W-:-:S04]  /*8a30*/  SHF.R.U32.HI R4, RZ, 0x18, R4 ;  /* 0x00000018ff047819 */ /* 0x000fc80000011604 */
[----:B------:R-:W-:-:S04]  /*8a40*/  LOP3.LUT R3, R3, R4, RZ, 0xfc, !PT ;  /* 0x0000000403037212 */ /* 0x000fc800078efcff */
[----:B------:R-:W-:-:S07]  /*8a50*/  PRMT R0, R3, 0x7610, R0 ;  /* 0x0000761003007816 */ /* 0x000fce0000000000 */
.L_x_2481:
[----:B------:R-:W-:Y:S05]  /*8a60*/  BSYNC B0 ;  /* 0x0000000000007941 */ /* 0x000fea0003800000 */
.L_x_2480:
[----:B------:R0:W-:Y:S01]  /*8a70*/  STG.E.U8 desc[UR36][R8.64], R0 ;  /* 0x0000000008007986 */ /* 0x0001e2000c101124 */
[----:B------:R-:W-:Y:S01]  /*8a80*/  IMAD.MOV.U32 R19, RZ, RZ, R26 ;  /* 0x000000ffff137224 */ /* 0x000fe200078e001a */
[----:B------:R-:W-:Y:S06]  /*8a90*/  BRA `(.L_x_2455) ;  /* 0x00000004001c7947 */ /* 0x000fec0003800000 */
.L_x_2478:
        /* <DEDUP_REMOVED lines=16> */
.L_x_2485:
[----:B------:R-:W-:-:S04]  /*8ba0*/  LOP3.LUT R4, R4, 0x80000000, RZ, 0xc0, !PT ;  /* 0x8000000004047812 */ /* 0x000fc800078ec0ff */
[----:B------:R-:W-:-:S04]  /*8bb0*/  SHF.R.U32.HI R4, RZ, 0x18, R4 ;  /* 0x00000018ff047819 */ /* 0x000fc80000011604 */
[----:B------:R-:W-:-:S04]  /*8bc0*/  LOP3.LUT R3, R3, R4, RZ, 0xfc, !PT ;  /* 0x0000000403037212 */ /* 0x000fc800078efcff */
[----:B------:R-:W-:-:S07]  /*8bd0*/  PRMT R0, R3, 0x7610, R0 ;  /* 0x0000761003007816 */ /* 0x000fce0000000000 */
.L_x_2484:
[----:B------:R-:W-:Y:S05]  /*8be0*/  BSYNC B0 ;  /* 0x0000000000007941 */ /* 0x000fea0003800000 */
.L_x_2483:
[----:B------:R0:W-:Y:S01]  /*8bf0*/  STG.E.U8 desc[UR36][R8.64], R0 ;  /* 0x0000000008007986 */ /* 0x0001e2000c101124 */
[----:B------:R-:W-:Y:S01]  /*8c00*/  IMAD.MOV.U32 R19, RZ, RZ, R26 ;  /* 0x000000ffff137224 */ /* 0x000fe200078e001a */
[----:B------:R-:W-:Y:S06]  /*8c10*/  BRA `(.L_x_2455) ;  /* 0x0000000000bc7947 */ /* 0x000fec0003800000 */
.L_x_2477:
[----:B------:R-:W-:-:S13]  /*8c20*/  ISETP.NE.AND P0, PT, R0, 0x1c, PT ;  /* 0x0000001c0000780c */ /* 0x000fda0003f05270 */
[----:B------:R-:W-:Y:S05]  /*8c30*/  @!P0 BRA `(.L_x_2486) ;  /* 0x0000000000a88947 */ /* 0x000fea0003800000 */
[----:B------:R-:W-:-:S13]  /*8c40*/  ISETP.NE.AND P0, PT, R0, 0x1d, PT ;  /* 0x0000001d0000780c */ /* 0x000fda0003f05270 */
[----:B------:R-:W-:Y:S05]  /*8c50*/  @!P0 BRA `(.L_x_2487) ;  /* 0x0000000000908947 */ /* 0x000fea0003800000 */
[----:B------:R-:W-:-:S13]  /*8c60*/  ISETP.NE.AND P0, PT, R0, 0x2c, PT ;  /* 0x0000002c0000780c */ /* 0x000fda0003f05270 */
[----:B------:R-:W-:Y:S05]  /*8c70*/  @P0 BRA `(.L_x_2460) ;  /* 0x0000000000400947 */ /* 0x000fea0003800000 */
[----:B------:R-:W-:Y:S01]  /*8c80*/  SHF.R.U32.HI R5, RZ, 0x17, R4 ;  /* 0x00000017ff057819 */ /* 0x000fe20000011604 */
[----:B------:R-:W-:-:S03]  /*8c90*/  IMAD.MOV.U32 R19, RZ, RZ, R26 ;  /* 0x000000ffff137224 */ /* 0x000fc600078e001a */
        /* <DEDUP_REMOVED lines=14> */
.L_x_2460:
        /* <DEDUP_REMOVED lines=16> */
.L_x_2488:
[----:B------:R-:W-:Y:S01]  /*8e80*/  IMAD.MOV.U32 R19, RZ, RZ, R26 ;  /* 0x000000ffff137224 */ /* 0x000fe200078e001a */
[----:B------:R-:W-:Y:S06]  /*8e90*/  BRA `(.L_x_2455) ;  /* 0x00000000001c7947 */ /* 0x000fec0003800000 */
.L_x_2487:
[----:B------:R-:W0:Y:S01]  /*8ea0*/  F2I.U64.TRUNC R4, R4 ;  /* 0x0000000400047311 */ /* 0x000e22000020d800 */
[----:B------:R-:W-:Y:S01]  /*8eb0*/  IMAD.MOV.U32 R19, RZ, RZ, R26 ;  /* 0x000000ffff137224 */ /* 0x000fe200078e001a */
[----:B0-----:R0:W-:Y:S01]  /*8ec0*/  STG.E.64 desc[UR36][R8.64], R4 ;  /* 0x0000000408007986 */ /* 0x0011e2000c101b24 */
[----:B------:R-:W-:Y:S05]  /*8ed0*/  BRA `(.L_x_2455) ;  /* 0x00000000000c7947 */ /* 0x000fea0003800000 */
.L_x_2486:
[----:B------:R-:W0:Y:S01]  /*8ee0*/  F2I.FTZ.U32.TRUNC.NTZ R3, R4 ;  /* 0x0000000400037305 */ /* 0x000e22000021f000 */
[----:B------:R-:W-:Y:S01]  /*8ef0*/  IMAD.MOV.U32 R19, RZ, RZ, R26 ;  /* 0x000000ffff137224 */ /* 0x000fe200078e001a */
[----:B0-----:R0:W-:Y:S06]  /*8f00*/  STG.E desc[UR36][R8.64], R3 ;  /* 0x0000000308007986 */ /* 0x0011ec000c101924 */
.L_x_2455:
[----:B------:R-:W-:Y:S05]  /*8f10*/  BSYNC B6 ;  /* 0x0000000000067941 */ /* 0x000fea0003800000 */
.L_x_2454:
[----:B------:R-:W-:Y:S01]  /*8f20*/  ISETP.GE.AND P0, PT, R19, R17, PT ;  /* 0x000000111300720c */ /* 0x000fe20003f06270 */
[----:B------:R-:W-:-:S12]  /*8f30*/  BSSY B6, `(.L_x_2489) ;  /* 0x00001d8000067945 */ /* 0x000fd80003800000 */
[----:B------:R-:W-:Y:S05]  /*8f40*/  @P0 BRA `(.L_x_2490) ;  /* 0x0000001c00580947 */ /* 0x000fea0003800000 */
[----:B0---4-:R-:W0:Y:S01]  /*8f50*/  LDC.64 R8, c[0x0][0x218] ;  /* 0x00008600ff087b82 */ /* 0x011e220000000a00 */
[----:B------:R-:W-:Y:S01]  /*8f60*/  IMAD R0, R2, 0x200, R19 ;  /* 0x0000020002007824 */ /* 0x000fe200078e0213 */
[----:B-1----:R-:W-:Y:S01]  /*8f70*/  PRMT R4, R16, 0x9910, RZ ;  /* 0x0000991010047816 */ /* 0x002fe200000000ff */
        /* <DEDUP_REMOVED lines=15> */
[----:B--2--5:R-:W0:Y:S02]  /*9070*/  F2I.FTZ.TRUNC.NTZ R3, R22 ;  /* 0x0000001600037305 */ /* 0x024e24000021f100 */
[----:B0-----:R0:W-:Y:S01]  /*9080*/  STG.E.U8 desc[UR36][R8.64], R3 ;  /* 0x0000000308007986 */ /* 0x0011e2000c101124 */
[----:B------:R-:W-:Y:S05]  /*9090*/  BRA `(.L_x_2496) ;  /* 0x0000000c00507947 */ /* 0x000fea0003800000 */
.L_x_2494:
[----:B--2--5:R-:W0:Y:S02]  /*90a0*/  F2I.S64.TRUNC R22, R22 ;  /* 0x0000001600167311 */ /* 0x024e24000020d900 */
[----:B0-----:R-:W-:-:S05]  /*90b0*/  IMAD.MOV.U32 R3, RZ, RZ, R22 ;  /* 0x000000ffff037224 */ /* 0x001fca00078e0016 */
[----:B------:R0:W-:Y:S01]  /*90c0*/  STG.E.U8 desc[UR36][R8.64], R3 ;  /* 0x0000000308007986 */ /* 0x0001e2000c101124 */
[----:B------:R-:W-:Y:S05]  /*90d0*/  BRA `(.L_x_2496) ;  /* 0x0000000c00407947 */ /* 0x000fea0003800000 */
.L_x_2493:
[----:B------:R-:W-:-:S13]  /*90e0*/  ISETP.NE.AND P0, PT, R0, 0x2, PT ;  /* 0x000000020000780c */ /* 0x000fda0003f05270 */
[----:B------:R-:W-:Y:S05]  /*90f0*/  @!P0 BRA `(.L_x_2497) ;  /* 0x0000000000288947 */ /* 0x000fea0003800000 */
[----:B------:R-:W-:-:S13]  /*9100*/  ISETP.NE.AND P0, PT, R0, 0x3, PT ;  /* 0x000000030000780c */ /* 0x000fda0003f05270 */
[----:B------:R-:W-:Y:S05]  /*9110*/  @!P0 BRA `(.L_x_2498) ;  /* 0x0000000000148947 */ /* 0x000fea0003800000 */
[----:B------:R-:W-:-:S13]  /*9120*/  ISETP.NE.AND P0, PT, R0, 0x4, PT ;  /* 0x000000040000780c */ /* 0x000fda0003f05270 */
[----:B------:R-:W-:Y:S05]  /*9130*/  @P0 BRA `(.L_x_2495) ;  /* 0x0000000800d00947 */ /* 0x000fea0003800000 */
[----:B--2--5:R-:W0:Y:S02]  /*9140*/  F2I.S64.TRUNC R22, R22 ;  /* 0x0000001600167311 */ /* 0x024e24000020d900 */
[----:B0-----:R0:W-:Y:S01]  /*9150*/  STG.E.64 desc[UR36][R8.64], R22 ;  /* 0x0000001608007986 */ /* 0x0011e2000c101b24 */
[----:B------:R-:W-:Y:S05]  /*9160*/  BRA `(.L_x_2496) ;  /* 0x0000000c001c7947 */ /* 0x000fea0003800000 */
.L_x_2498:
[----:B--2--5:R-:W0:Y:S02]  /*9170*/  F2I.FTZ.TRUNC.NTZ R3, R22 ;  /* 0x0000001600037305 */ /* 0x024e24000021f100 */
[----:B0-----:R0:W-:Y:S01]  /*9180*/  STG.E desc[UR36][R8.64], R3 ;  /* 0x0000000308007986 */ /* 0x0011e2000c101924 */
[----:B------:R-:W-:Y:S05]  /*9190*/  BRA `(.L_x_2496) ;  /* 0x0000000c00107947 */ /* 0x000fea0003800000 */
.L_x_2497:
[----:B--2--5:R-:W0:Y:S02]  /*91a0*/  F2I.FTZ.TRUNC.NTZ R3, R22 ;  /* 0x0000001600037305 */ /* 0x024e24000021f100 */
[----:B0-----:R0:W-:Y:S01]  /*91b0*/  STG.E.U16 desc[UR36][R8.64], R3 ;  /* 0x0000000308007986 */ /* 0x0011e2000c101524 */
[----:B------:R-:W-:Y:S05]  /*91c0*/  BRA `(.L_x_2496) ;  /* 0x0000000c00047947 */ /* 0x000fea0003800000 */
.L_x_2492:
[----:B------:R-:W-:-:S13]  /*91d0*/  ISETP.GT.AND P0, PT, R0, 0x6, PT ;  /* 0x000000060000780c */ /* 0x000fda0003f04270 */
[----:B------:R-:W-:Y:S05]  /*91e0*/  @P0 BRA `(.L_x_2499) ;  /* 0x0000000000240947 */ /* 0x000fea0003800000 */
[----:B------:R-:W-:-:S13]  /*91f0*/  ISETP.NE.AND P0, PT, R0, 0x5, PT ;  /* 0x000000050000780c */ /* 0x000fda0003f05270 */
[----:B------:R-:W-:Y:S05]  /*9200*/  @!P0 BRA `(.L_x_2500) ;  /* 0x0000000000108947 */ /* 0x000fea0003800000 */
[----:B------:R-:W-:-:S13]  /*9210*/  ISETP.NE.AND P0, PT, R0, 0x6, PT ;  /* 0x000000060000780c */ /* 0x000fda0003f05270 */
[----:B------:R-:W-:Y:S05]  /*9220*/  @P0 BRA `(.L_x_2495) ;  /* 0x0000000800940947 */ /* 0x000fea0003800000 */
[----:B--2--5:R1:W-:Y:S01]  /*9230*/  STG.E desc[UR36][R8.64], R22 ;  /* 0x0000001608007986 */ /* 0x0243e2000c101924 */
[----:B------:R-:W-:Y:S05]  /*9240*/  BRA `(.L_x_2496) ;  /* 0x0000000800e47947 */ /* 0x000fea0003800000 */
.L_x_2500:
[----:B--2--5:R-:W-:-:S05]  /*9250*/  F2FP.F16.F32.PACK_AB R22, RZ, R22 ;  /* 0x00000016ff16723e */ /* 0x024fca00000000ff */
[----:B------:R0:W-:Y:S01]  /*9260*/  STG.E.U16 desc[UR36][R8.64], R22 ;  /* 0x0000001608007986 */ /* 0x0001e2000c101524 */
[----:B------:R-:W-:Y:S05]  /*9270*/  BRA `(.L_x_2496) ;  /* 0x0000000800d87947 */ /* 0x000fea0003800000 */
.L_x_2499:
[----:B------:R-:W-:-:S13]  /*9280*/  ISETP.NE.AND P0, PT, R0, 0x7, PT ;  /* 0x000000070000780c */ /* 0x000fda0003f05270 */
[----:B------:R-:W-:Y:S05]  /*9290*/  @!P0 BRA `(.L_x_2501) ;  /* 0x00000000002c8947 */ /* 0x000fea0003800000 */
[----:B------:R-:W-:-:S13]  /*92a0*/  ISETP.NE.AND P0, PT, R0, 0x8, PT ;  /* 0x000000080000780c */ /* 0x000fda0003f05270 */
[----:B------:R-:W-:Y:S05]  /*92b0*/  @!P0 BRA `(.L_x_2502) ;  /* 0x0000000000148947 */ /* 0x000fea0003800000 */
[----:B------:R-:W-:-:S13]  /*92c0*/  ISETP.NE.AND P0, PT, R0, 0x9, PT ;  /* 0x000000090000780c */ /* 0x000fda0003f05270 */
[----:B------:R-:W-:Y:S05]  /*92d0*/  @P0 BRA `(.L_x_2495) ;  /* 0x0000000800680947 */ /* 0x000fea0003800000 */
[----:B-----5:R-:W-:-:S05]  /*92e0*/  IMAD.MOV.U32 R23, RZ, RZ, RZ ;  /* 0x000000ffff177224 */ /* 0x020fca00078e00ff */
[----:B--2---:R4:W-:Y:S01]  /*92f0*/  STG.E.64 desc[UR36][R8.64], R22 ;  /* 0x0000001608007986 */ /* 0x0049e2000c101b24 */
[----:B------:R-:W-:Y:S05]  /*9300*/  BRA `(.L_x_2496) ;  /* 0x0000000800b47947 */ /* 0x000fea0003800000 */
.L_x_2502:
[----:B--2--5:R-:W-:-:S04]  /*9310*/  F2FP.F16.F32.PACK_AB R3, RZ, R22 ;  /* 0x00000016ff03723e */ /* 0x024fc800000000ff */
[----:B------:R-:W-:-:S05]  /*9320*/  PRMT R3, R3, 0x5410, RZ ;  /* 0x0000541003037816 */ /* 0x000fca00000000ff */
[----:B------:R2:W-:Y:S01]  /*9330*/  STG.E desc[UR36][R8.64], R3 ;  /* 0x0000000308007986 */ /* 0x0005e2000c101924 */
[----:B------:R-:W-:Y:S05]  /*9340*/  BRA `(.L_x_2496) ;  /* 0x0000000800a47947 */ /* 0x000fea0003800000 */
.L_x_2501:
[----:B--2--5:R-:W-:-:S06]  /*9350*/  FMUL.FTZ R4, R22, 1 ;  /* 0x3f80000016047820 */ /* 0x024fcc0000410000 */
[----:B------:R-:W0:Y:S02]  /*9360*/  F2F.F64.F32 R4, R4 ;  /* 0x0000000400047310 */ /* 0x000e240000201800 */
[----:B0-----:R0:W-:Y:S01]  /*9370*/  STG.E.64 desc[UR36][R8.64], R4 ;  /* 0x0000000408007986 */ /* 0x0011e2000c101b24 */
[----:B------:R-:W-:Y:S05]  /*9380*/  BRA `(.L_x_2496) ;  /* 0x0000000800947947 */ /* 0x000fea0003800000 */
.L_x_2491:
        /* <DEDUP_REMOVED lines=8> */
[----:B--2--5:R-:W-:-:S04]  /*9410*/  FSETP.NEU.FTZ.AND P0, PT, R22, RZ, PT ;  /* 0x000000ff1600720b */ /* 0x024fc80003f1d000 */
[----:B------:R-:W-:-:S05]  /*9420*/  SEL R3, RZ, 0x1, !P0 ;  /* 0x00000001ff037807 */ /* 0x000fca0004000000 */
[----:B------:R0:W-:Y:S01]  /*9430*/  STG.E.U8 desc[UR36][R8.64], R3 ;  /* 0x0000000308007986 */ /* 0x0001e2000c101124 */
[----:B------:R-:W-:Y:S05]  /*9440*/  BRA `(.L_x_2496) ;  /* 0x0000000800647947 */ /* 0x000fea0003800000 */
.L_x_2505:
[----:B--2--5:R-:W-:Y:S01]  /*9450*/  FMUL.FTZ R4, R22, 1 ;  /* 0x3f80000016047820 */ /* 0x024fe20000410000 */
[----:B------:R-:W-:-:S05]  /*9460*/  CS2R R6, SRZ ;  /* 0x0000000000067805 */ /* 0x000fca000001ff00 */
[----:B------:R-:W0:Y:S02]  /*9470*/  F2F.F64.F32 R4, R4 ;  /* 0x0000000400047310 */ /* 0x000e240000201800 */
[----:B0-----:R0:W-:Y:S01]  /*9480*/  STG.E.128 desc[UR36][R8.64], R4 ;  /* 0x0000000408007986 */ /* 0x0011e2000c101d24 */
[----:B------:R-:W-:Y:S05]  /*9490*/  BRA `(.L_x_2496) ;  /* 0x0000000800507947 */ /* 0x000fea0003800000 */
.L_x_2504:
[----:B------:R-:W-:-:S13]  /*94a0*/  ISETP.NE.AND P0, PT, R0, 0xf, PT ;  /* 0x0000000f0000780c */ /* 0x000fda0003f05270 */
[----:B------:R-:W-:Y:S05]  /*94b0*/  @!P0 BRA `(.L_x_2506) ;  /* 0x0000000000ac8947 */ /* 0x000fea0003800000 */
[----:B------:R-:W-:-:S13]  /*94c0*/  ISETP.NE.AND P0, PT, R0, 0x17, PT ;  /* 0x000000170000780c */ /* 0x000fda0003f05270 */
[----:B------:R-:W-:Y:S05]  /*94d0*/  @!P0 BRA `(.L_x_2507) ;  /* 0x0000000000508947 */ /* 0x000fea0003800000 */
[----:B------:R-:W-:-:S13]  /*94e0*/  ISETP.NE.AND P0, PT, R0, 0x18, PT ;  /* 0x000000180000780c */ /* 0x000fda0003f05270 */
[----:B------:R-:W-:Y:S05]  /*94f0*/  @P0 BRA `(.L_x_2495) ;  /* 0x0000000400e00947 */ /* 0x000fea0003800000 */
[C---:B--2--5:R-:W-:Y:S01]  /*9500*/  LOP3.LUT R4, R22.reuse, 0x7fffffff, RZ, 0xc0, !PT ;  /* 0x7fffffff16047812 */ /* 0x064fe200078ec0ff */
        /* <DEDUP_REMOVED lines=13> */
.L_x_2509:
[----:B------:R-:W-:Y:S05]  /*95e0*/  BSYNC B0 ;  /* 0x0000000000007941 */ /* 0x000fea0003800000 */
.L_x_2508:
[----:B------:R-:W-:-:S05]  /*95f0*/  LOP3.LUT R5, R0, R5, RZ, 0xfc, !PT ;  /* 0x0000000500057212 */ /* 0x000fca00078efcff */
[----:B------:R0:W-:Y:S01]  /*9600*/  STG.E.U8 desc[UR36][R8.64], R5 ;  /* 0x0000000508007986 */ /* 0x0001e2000c101124 */
[----:B------:R-:W-:Y:S05]  /*9610*/  BRA `(.L_x_2496) ;  /* 0x0000000400f07947 */ /* 0x000fea0003800000 */
.L_x_2507:
[----:B--2--5:R-:W-:Y:S01]  /*9620*/  LOP3.LUT R4, R22, 0x7fffffff, RZ, 0xc0, !PT ;  /* 0x7fffffff16047812 */ /* 0x024fe200078ec0ff */
        /* <DEDUP_REMOVED lines=11> */
.L_x_2511:
[----:B------:R-:W-:Y:S01]  /*96e0*/  IMAD.MOV.U32 R0, RZ, RZ, 0x7f ;  /* 0x0000007fff007424 */ /* 0x000fe200078e00ff */
[----:B------:R-:W-:-:S04]  /*96f0*/  ISETP.GT.U32.AND P0, PT, R4, 0x7f800000, PT ;  /* 0x7f8000000400780c */ /* 0x000fc80003f04070 */
[----:B------:R-:W-:-:S09]  /*9700*/  SEL R0, R0, 0x7c, P0 ;  /* 0x0000007c00007807 */ /* 0x000fd20000000000 */
.L_x_2512:
[----:B------:R-:W-:Y:S05]  /*9710*/  BSYNC B0 ;  /* 0x0000000000007941 */ /* 0x000fea0003800000 */
.L_x_2510:
[----:B------:R-:W-:-:S04]  /*9720*/  LOP3.LUT R22, R22, 0x80000000, RZ, 0xc0, !PT ;  /* 0x8000000016167812 */ /* 0x000fc800078ec0ff */
[----:B------:R-:W-:-:S04]  /*9730*/  SHF.R.U32.HI R3, RZ, 0x18, R22 ;  /* 0x00000018ff037819 */ /* 0x000fc80000011616 */
[----:B------:R-:W-:-:S05]  /*9740*/  LOP3.LUT R3, R0, R3, RZ, 0xfc, !PT ;  /* 0x0000000300037212 */ /* 0x000fca00078efcff */
[----:B------:R0:W-:Y:S01]  /*9750*/  STG.E.U8 desc[UR36][R8.64], R3 ;  /* 0x0000000308007986 */ /* 0x0001e2000c101124 */
[----:B------:R-:W-:Y:S05]  /*9760*/  BRA `(.L_x_2496) ;  /* 0x00000004009c7947 */ /* 0x000fea0003800000 */
.L_x_2506:
[----:B--2--5:R-:W-:-:S05]  /*9770*/  F2FP.BF16.F32.PACK_AB R22, RZ, R22 ;  /* 0x00000016ff16723e */ /* 0x024fca00000010ff */
[----:B------:R0:W-:Y:S01]  /*9780*/  STG.E.U16 desc[UR36][R8.64], R22 ;  /* 0x0000001608007986 */ /* 0x0001e2000c101524 */
[----:B------:R-:W-:Y:S05]  /*9790*/  BRA `(.L_x_2496) ;  /* 0x0000000400907947 */ /* 0x000fea0003800000 */
.L_x_2503:
        /* <DEDUP_REMOVED lines=8> */
[----:B--2--5:R-:W0:Y:S02]  /*9820*/  F2I.FTZ.U32.TRUNC.NTZ R3, R22 ;  /* 0x0000001600037305 */ /* 0x024e24000021f000 */
[----:B0-----:R0:W-:Y:S01]  /*9830*/  STG.E.U16 desc[UR36][R8.64], R3 ;  /* 0x0000000308007986 */ /* 0x0011e2000c101524 */
[----:B------:R-:W-:Y:S05]  /*9840*/  BRA `(.L_x_2496) ;  /* 0x0000000400647947 */ /* 0x000fea0003800000 */
.L_x_2515:
[----:B--2--5:R-:W-:Y:S01]  /*9850*/  LOP3.LUT R3, R22, 0x7fffffff, RZ, 0xc0, !PT ;  /* 0x7fffffff16037812 */ /* 0x024fe200078ec0ff */
        /* <DEDUP_REMOVED lines=15> */
.L_x_2518:
[----:B------:R-:W-:-:S04]  /*9950*/  LOP3.LUT R22, R22, 0x80000000, RZ, 0xc0, !PT ;  /* 0x8000000016167812 */ /* 0x000fc800078ec0ff */
[----:B------:R-:W-:-:S04]  /*9960*/  SHF.R.U32.HI R3, RZ, 0x18, R22 ;  /* 0x00000018ff037819 */ /* 0x000fc80000011616 */
[----:B------:R-:W-:-:S04]  /*9970*/  LOP3.LUT R0, R0, R3, RZ, 0xfc, !PT ;  /* 0x0000000300007212 */ /* 0x000fc800078efcff */
[----:B------:R-:W-:-:S07]  /*9980*/  PRMT R4, R0, 0x7610, R4 ;  /* 0x0000761000047816 */ /* 0x000fce0000000004 */
.L_x_2517:
[----:B------:R-:W-:Y:S05]  /*9990*/  BSYNC B0 ;  /* 0x0000000000007941 */ /* 0x000fea0003800000 */
.L_x_2516:
[----:B------:R0:W-:Y:S01]  /*99a0*/  STG.E.U8 desc[UR36][R8.64], R4 ;  /* 0x0000000408007986 */ /* 0x0001e2000c101124 */
[----:B------:R-:W-:Y:S05]  /*99b0*/  BRA `(.L_x_2496) ;  /* 0x0000000400087947 */ /* 0x000fea0003800000 */
.L_x_2514:
        /* <DEDUP_REMOVED lines=16> */
.L_x_2521:
[----:B------:R-:W-:-:S04]  /*9ac0*/  LOP3.LUT R22, R22, 0x80000000, RZ, 0xc0, !PT ;  /* 0x8000000016167812 */ /* 0x000fc800078ec0ff */
[----:B------:R-:W-:-:S04]  /*9ad0*/  SHF.R.U32.HI R3, RZ, 0x18, R22 ;  /* 0x00000018ff037819 */ /* 0x000fc80000011616 */
[----:B------:R-:W-:-:S04]  /*9ae0*/  LOP3.LUT R0, R0, R3, RZ, 0xfc, !PT ;  /* 0x0000000300007212 */ /* 0x000fc800078efcff */
[----:B------:R-:W-:-:S07]  /*9af0*/  PRMT R4, R0, 0x7610, R4 ;  /* 0x0000761000047816 */ /* 0x000fce0000000004 */
.L_x_2520:
[----:B------:R-:W-:Y:S05]  /*9b00*/  BSYNC B0 ;  /* 0x0000000000007941 */ /* 0x000fea0003800000 */
.L_x_2519:
[----:B------:R0:W-:Y:S01]  /*9b10*/  STG.E.U8 desc[UR36][R8.64], R4 ;  /* 0x0000000408007986 */ /* 0x0001e2000c101124 */
[----:B------:R-:W-:Y:S05]  /*9b20*/  BRA `(.L_x_2496) ;  /* 0x0000000000ac7947 */ /* 0x000fea0003800000 */
.L_x_2513:
[----:B------:R-:W-:-:S13]  /*9b30*/  ISETP.NE.AND P0, PT, R0, 0x1c, PT ;  /* 0x0000001c0000780c */ /* 0x000fda0003f05270 */
[----:B------:R-:W-:Y:S05]  /*9b40*/  @!P0 BRA `(.L_x_2522) ;  /* 0x00000000009c8947 */ /* 0x000fea0003800000 */
[----:B------:R-:W-:-:S13]  /*9b50*/  ISETP.NE.AND P0, PT, R0, 0x1d, PT ;  /* 0x0000001d0000780c */ /* 0x000fda0003f05270 */
[----:B------:R-:W-:Y:S05]  /*9b60*/  @!P0 BRA `(.L_x_2523) ;  /* 0x0000000000888947 */ /* 0x000fea0003800000 */
[----:B------:R-:W-:-:S13]  /*9b70*/  ISETP.NE.AND P0, PT, R0, 0x2c, PT ;  /* 0x0000002c0000780c */ /* 0x000fda0003f05270 */
[----:B------:R-:W-:Y:S05]  /*9b80*/  @P0 BRA `(.L_x_2495) ;  /* 0x00000000003c0947 */ /* 0x000fea0003800000 */
[----:B--2--5:R-:W-:-:S04]  /*9b90*/  SHF.R.U32.HI R4, RZ, 0x17, R22 ;  /* 0x00000017ff047819 */ /* 0x024fc80000011616 */
        /* <DEDUP_REMOVED lines=14> */
.L_x_2495:
        /* <DEDUP_REMOVED lines=16> */
.L_x_2524:
[----:B------:R-:W-:Y:S05]  /*9d80*/  BRA `(.L_x_2496) ;  /* 0x0000000000147947 */ /* 0x000fea0003800000 */
.L_x_2523:
[----:B--2--5:R-:W0:Y:S02]  /*9d90*/  F2I.U64.TRUNC R22, R22 ;  /* 0x0000001600167311 */ /* 0x024e24000020d800 */
[----:B0-----:R0:W-:Y:S01]  /*9da0*/  STG.E.64 desc[UR36][R8.64], R22 ;  /* 0x0000001608007986 */ /* 0x0011e2000c101b24 */
[----:B------:R-:W-:Y:S05]  /*9db0*/  BRA `(.L_x_2496) ;  /* 0x0000000000087947 */ /* 0x000fea0003800000 */
.L_x_2522:
[----:B--2--5:R-:W0:Y:S02]  /*9dc0*/  F2I.FTZ.U32.TRUNC.NTZ R3, R22 ;  /* 0x0000001600037305 */ /* 0x024e24000021f000 */
[----:B0-----:R0:W-:Y:S02]  /*9dd0*/  STG.E desc[UR36][R8.64], R3 ;  /* 0x0000000308007986 */ /* 0x0011e4000c101924 */
.L_x_2496:
[----:B------:R-:W-:-:S05]  /*9de0*/  VIADD R19, R19, 0x80 ;  /* 0x0000008013137836 */ /* 0x000fca0000000000 */
[----:B------:R-:W-:-:S13]  /*9df0*/  ISETP.GE.AND P0, PT, R19, R17, PT ;  /* 0x000000111300720c */ /* 0x000fda0003f06270 */
[----:B------:R-:W-:Y:S05]  /*9e00*/  @P0 BRA `(.L_x_2490) ;  /* 0x0000000c00a80947 */ /* 0x000fea0003800000 */
[----:B012-4-:R-:W0:Y:S01]  /*9e10*/  LDC.64 R8, c[0x0][0x218] ;  /* 0x00008600ff087b82 */ /* 0x017e220000000a00 */
        /* <DEDUP_REMOVED lines=20> */
.L_x_2528:
[----:B------:R-:W0:Y:S02]  /*9f60*/  F2I.S64.TRUNC R24, R24 ;  /* 0x0000001800187311 */ /* 0x000e24000020d900 */
[----:B0-----:R-:W-:-:S05]  /*9f70*/  IMAD.MOV.U32 R3, RZ, RZ, R24 ;  /* 0x000000ffff037224 */ /* 0x001fca00078e0018 */
[----:B------:R0:W-:Y:S01]  /*9f80*/  STG.E.U8 desc[UR36][R8.64], R3 ;  /* 0x0000000308007986 */ /* 0x0001e2000c101124 */
[----:B------:R-:W-:Y:S05]  /*9f90*/  BRA `(.L_x_2530) ;  /* 0x0000000c00407947 */ /* 0x000fea0003800000 */
.L_x_2527:
        /* <DEDUP_REMOVED lines=9> */
.L_x_2532:
[----:B------:R-:W0:Y:S02]  /*a030*/  F2I.FTZ.TRUNC.NTZ R3, R24 ;  /* 0x0000001800037305 */ /* 0x000e24000021f100 */
[----:B0-----:R2:W-:Y:S01]  /*a040*/  STG.E desc[UR36][R8.64], R3 ;  /* 0x0000000308007986 */ /* 0x0015e2000c101924 */
[----:B------:R-:W-:Y:S05]  /*a050*/  BRA `(.L_x_2530) ;  /* 0x0000000c00107947 */ /* 0x000fea0003800000 */
.L_x_2531:
[----:B------:R-:W0:Y:S02]  /*a060*/  F2I.FTZ.TRUNC.NTZ R3, R24 ;  /* 0x0000001800037305 */ /* 0x000e24000021f100 */
[----:B0-----:R0:W-:Y:S01]  /*a070*/  STG.E.U16 desc[UR36][R8.64], R3 ;  /* 0x0000000308007986 */ /* 0x0011e2000c101524 */
[----:B------:R-:W-:Y:S05]  /*a080*/  BRA `(.L_x_2530) ;  /* 0x0000000c00047947 */ /* 0x000fea0003800000 */
.L_x_2526:
        /* <DEDUP_REMOVED lines=8> */
.L_x_2534:
[----:B------:R-:W-:-:S05]  /*a110*/  F2FP.F16.F32.PACK_AB R24, RZ, R24 ;  /* 0x00000018ff18723e */ /* 0x000fca00000000ff */
[----:B------:R0:W-:Y:S01]  /*a120*/  STG.E.U16 desc[UR36][R8.64], R24 ;  /* 0x0000001808007986 */ /* 0x0001e2000c101524 */
[----:B------:R-:W-:Y:S05]  /*a130*/  BRA `(.L_x_2530) ;  /* 0x0000000800d87947 */ /* 0x000fea0003800000 */
.L_x_2533:
        /* <DEDUP_REMOVED lines=9> */
.L_x_2536:
[----:B------:R-:W-:-:S04]  /*a1d0*/  F2FP.F16.F32.PACK_AB R3, RZ, R24 ;  /* 0x00000018ff03723e */ /* 0x000fc800000000ff */
[----:B------:R-:W-:-:S05]  /*a1e0*/  PRMT R3, R3, 0x5410, RZ ;  /* 0x0000541003037816 */ /* 0x000fca00000000ff */
[----:B------:R0:W-:Y:S01]  /*a1f0*/  STG.E desc[UR36][R8.64], R3 ;  /* 0x0000000308007986 */ /* 0x0001e2000c101924 */
[----:B------:R-:W-:Y:S05]  /*a200*/  BRA `(.L_x_2530) ;  /* 0x0000000800a47947 */ /* 0x000fea0003800000 */
.L_x_2535:
[----:B------:R-:W-:-:S06]  /*a210*/  FMUL.FTZ R4, R24, 1 ;  /* 0x3f80000018047820 */ /* 0x000fcc0000410000 */
[----:B------:R-:W0:Y:S02]  /*a220*/  F2F.F64.F32 R4, R4 ;  /* 0x0000000400047310 */ /* 0x000e240000201800 */
[----:B0-----:R0:W-:Y:S01]  /*a230*/  STG.E.64 desc[UR36][R8.64], R4 ;  /* 0x0000000408007986 */ /* 0x0011e2000c101b24 */
[----:B------:R-:W-:Y:S05]  /*a240*/  BRA `(.L_x_2530) ;  /* 0x0000000800947947 */ /* 0x000fea0003800000 */
.L_x_2525:
        /* <DEDUP_REMOVED lines=12> */
.L_x_2539:
[----:B------:R-:W-:Y:S01]  /*a310*/  FMUL.FTZ R4, R24, 1 ;  /* 0x3f80000018047820 */ /* 0x000fe20000410000 */
[----:B------:R-:W-:-:S05]  /*a320*/  CS2R R6, SRZ ;  /* 0x0000000000067805 */ /* 0x000fca000001ff00 */
[----:B------:R-:W0:Y:S02]  /*a330*/  F2F.F64.F32 R4, R4 ;  /* 0x0000000400047310 */ /* 0x000e240000201800 */
[----:B0-----:R0:W-:Y:S01]  /*a340*/  STG.E.128 desc[UR36][R8.64], R4 ;  /* 0x0000000408007986 */ /* 0x0011e2000c101d24 */
[----:B------:R-:W-:Y:S05]  /*a350*/  BRA `(.L_x_2530) ;  /* 0x0000000800507947 */ /* 0x000fea0003800000 */
.L_x_2538:
        /* <DEDUP_REMOVED lines=20> */
.L_x_2543:
[----:B------:R-:W-:Y:S05]  /*a4a0*/  BSYNC B0 ;  /* 0x0000000000007941 */ /* 0x000fea0003800000 */
.L_x_2542:
[----:B------:R-:W-:-:S05]  /*a4b0*/  LOP3.LUT R5, R0, R5, RZ, 0xfc, !PT ;  /* 0x0000000500057212 */ /* 0x000fca00078efcff */
[----:B------:R0:W-:Y:S01]  /*a4c0*/  STG.E.U8 desc[UR36][R8.64], R5 ;  /* 0x0000000508007986 */ /* 0x0001e2000c101124 */
[----:B------:R-:W-:Y:S05]  /*a4d0*/  BRA `(.L_x_2530) ;  /* 0x0000000400f07947 */ /* 0x000fea0003800000 */
.L_x_2541:
        /* <DEDUP_REMOVED lines=12> */
.L_x_2545:
[----:B------:R-:W-:Y:S01]  /*a5a0*/  IMAD.MOV.U32 R0, RZ, RZ, 0x7f ;  /* 0x0000007fff007424 */ /* 0x000fe200078e00ff */
[----:B------:R-:W-:-:S04]  /*a5b0*/  ISETP.GT.U32.AND P0, PT, R4, 0x7f800000, PT ;  /* 0x7f8000000400780c */ /* 0x000fc80003f04070 */
[----:B------:R-:W-:-:S09]  /*a5c0*/  SEL R0, R0, 0x7c, P0 ;  /* 0x0000007c00007807 */ /* 0x000fd20000000000 */
.L_x_2546:
[----:B------:R-:W-:Y:S05]  /*a5d0*/  BSYNC B0 ;  /* 0x0000000000007941 */ /* 0x000fea0003800000 */
.L_x_2544:
[----:B------:R-:W-:-:S04]  /*a5e0*/  LOP3.LUT R24, R24, 0x80000000, RZ, 0xc0, !PT ;  /* 0x8000000018187812 */ /* 0x000fc800078ec0ff */
[----:B------:R-:W-:-:S04]  /*a5f0*/  SHF.R.U32.HI R3, RZ, 0x18, R24 ;  /* 0x00000018ff037819 */ /* 0x000fc80000011618 */
[----:B------:R-:W-:-:S05]  /*a600*/  LOP3.LUT R3, R0, R3, RZ, 0xfc, !PT ;  /* 0x0000000300037212 */ /* 0x000fca00078efcff */
[----:B------:R0:W-:Y:S01]  /*a610*/  STG.E.U8 desc[UR36][R8.64], R3 ;  /* 0x0000000308007986 */ /* 0x0001e2000c101124 */
[----:B------:R-:W-:Y:S05]  /*a620*/  BRA `(.L_x_2530) ;  /* 0x00000004009c7947 */ /* 0x000fea0003800000 */
.L_x_2540:
[----:B------:R-:W-:-:S05]  /*a630*/  F2FP.BF16.F32.PACK_AB R24, RZ, R24 ;  /* 0x00000018ff18723e */ /* 0x000fca00000010ff */
[----:B------:R0:W-:Y:S01]  /*a640*/  STG.E.U16 desc[UR36][R8.64], R24 ;  /* 0x0000001808007986 */ /* 0x0001e2000c101524 */
[----:B------:R-:W-:Y:S05]  /*a650*/  BRA `(.L_x_2530) ;  /* 0x0000000400907947 */ /* 0x000fea0003800000 */
.L_x_2537:
        /* <DEDUP_REMOVED lines=11> */
.L_x_2549:
        /* <DEDUP_REMOVED lines=16> */
.L_x_2552:
[----:B------:R-:W-:-:S04]  /*a810*/  LOP3.LUT R24, R24, 0x80000000, RZ, 0xc0, !PT ;  /* 0x8000000018187812 */ /* 0x000fc800078ec0ff */
[----:B------:R-:W-:-:S04]  /*a820*/  SHF.R.U32.HI R3, RZ, 0x18, R24 ;  /* 0x00000018ff037819 */ /* 0x000fc80000011618 */
[----:B------:R-:W-:-:S04]  /*a830*/  LOP3.LUT R0, R0, R3, RZ, 0xfc, !PT ;  /* 0x0000000300007212 */ /* 0x000fc800078efcff */
[----:B------:R-:W-:-:S07]  /*a840*/  PRMT R4, R0, 0x7610, R4 ;  /* 0x0000761000047816 */ /* 0x000fce0000000004 */
.L_x_2551:
[----:B------:R-:W-:Y:S05]  /*a850*/  BSYNC B0 ;  /* 0x0000000000007941 */ /* 0x000fea0003800000 */
.L_x_2550:
[----:B------:R0:W-:Y:S01]  /*a860*/  STG.E.U8 desc[UR36][R8.64], R4 ;  /* 0x0000000408007986 */ /* 0x0001e2000c101124 */
[----:B------:R-:W-:Y:S05]  /*a870*/  BRA `(.L_x_2530) ;  /* 0x0000000400087947 */ /* 0x000fea0003800000 */
.L_x_2548:
        /* <DEDUP_REMOVED lines=16> */
.L_x_2555:
[----:B------:R-:W-:-:S04]  /*a980*/  LOP3.LUT R24, R24, 0x80000000, RZ, 0xc0, !PT ;  /* 0x8000000018187812 */ /* 0x000fc800078ec0ff */
[----:B------:R-:W-:-:S04]  /*a990*/  SHF.R.U32.HI R3, RZ, 0x18, R24 ;  /* 0x00000018ff037819 */ /* 0x000fc80000011618 */
[----:B------:R-:W-:-:S04]  /*a9a0*/  LOP3.LUT R0, R0, R3, RZ, 0xfc, !PT ;  /* 0x0000000300007212 */ /* 0x000fc800078efcff */
[----:B------:R-:W-:-:S07]  /*a9b0*/  PRMT R4, R0, 0x7610, R4 ;  /* 0x0000761000047816 */ /* 0x000fce0000000004 */
.L_x_2554:
[----:B------:R-:W-:Y:S05]  /*a9c0*/  BSYNC B0 ;  /* 0x0000000000007941 */ /* 0x000fea0003800000 */
.L_x_2553:
[----:B------:R0:W-:Y:S01]  /*a9d0*/  STG.E.U8 desc[UR36][R8.64], R4 ;  /* 0x0000000408007986 */ /* 0x0001e2000c101124 */
[----:B------:R-:W-:Y:S05]  /*a9e0*/  BRA `(.L_x_2530) ;  /* 0x0000000000ac7947 */ /* 0x000fea0003800000 */
.L_x_2547:
        /* <DEDUP_REMOVED lines=21> */
.L_x_2529:
        /* <DEDUP_REMOVED lines=15> */
[----:B0--3--:R-:W-:Y:S05]  /*ac30*/  CALL.ABS.NOINC R14 ;  /* 0x000000000e007343 */ /* 0x009fea0003c00000 */
.L_x_2558:
[----:B------:R-:W-:Y:S05]  /*ac40*/  BRA `(.L_x_2530) ;  /* 0x0000000000147947 */ /* 0x000fea0003800000 */
.L_x_2557:
[----:B------:R-:W0:Y:S02]  /*ac50*/  F2I.U64.TRUNC R24, R24 ;  /* 0x0000001800187311 */ /* 0x000e24000020d800 */
[----:B0-----:R0:W-:Y:S01]  /*ac60*/  STG.E.64 desc[UR36][R8.64], R24 ;  /* 0x0000001808007986 */ /* 0x0011e2000c101b24 */
[----:B------:R-:W-:Y:S05]  /*ac70*/  BRA `(.L_x_2530) ;  /* 0x0000000000087947 */ /* 0x000fea0003800000 */
.L_x_2556:
[----:B------:R-:W0:Y:S02]  /*ac80*/  F2I.FTZ.U32.TRUNC.NTZ R3, R24 ;  /* 0x0000001800037305 */ /* 0x000e24000021f000 */
[----:B0-----:R0:W-:Y:S02]  /*ac90*/  STG.E desc[UR36][R8.64], R3 ;  /* 0x0000000308007986 */ /* 0x0011e4000c101924 */
.L_x_2530:
[----:B------:R-:W-:-:S07]  /*aca0*/  VIADD R19, R19, 0x80 ;  /* 0x0000008013137836 */ /* 0x000fce0000000000 */
.L_x_2490:
[----:B------:R-:W-:Y:S05]  /*acb0*/  BSYNC B6 ;  /* 0x0000000000067941 */ /* 0x000fea0003800000 */
.L_x_2489:
[----:B------:R-:W-:-:S13]  /*acc0*/  ISETP.GE.AND P0, PT, R19, R17, PT ;  /* 0x000000111300720c */ /* 0x000fda0003f06270 */
[----:B------:R-:W-:Y:S05]  /*acd0*/  @P0 EXIT ;  /* 0x000000000000094d */ /* 0x000fea0003800000 */
[----:B0---4-:R-:W0:Y:S01]  /*ace0*/  LDC.64 R4, c[0x0][0x218] ;  /* 0x00008600ff047b82 */ /* 0x011e220000000a00 */
[----:B-1----:R-:W-:Y:S01]  /*acf0*/  PRMT R0, R16, 0x9910, RZ ;  /* 0x0000991010007816 */ /* 0x002fe200000000ff */
[----:B------:R-:W-:Y:S01]  /*ad00*/  IMAD R2, R2, 0x200, R19 ;  /* 0x0000020002027824 */ /* 0x000fe200078e0213 */
[----:B------:R-:W-:Y:S02]  /*ad10*/  ULDC UR4, c[0x0][0x244] ;  /* 0x0000910000047ab9 */ /* 0x000fe40000000800 */
[----:B------:R-:W-:Y:S01]  /*ad20*/  ISETP.GT.AND P1, PT, R0, 0x9, PT ;  /* 0x000000090000780c */ /* 0x000fe20003f24270 */
[----:B--2---:R-:W-:-:S05]  /*ad30*/  IMAD R3, R2, UR4, RZ ;  /* 0x0000000402037c24 */ /* 0x004fca000f8e02ff */
        /* <DEDUP_REMOVED lines=11> */
[----:B-----5:R-:W0:Y:S02]  /*adf0*/  F2I.FTZ.TRUNC.NTZ R5, R18 ;  /* 0x0000001200057305 */ /* 0x020e24000021f100 */
[----:B0-----:R-:W-:Y:S01]  /*ae00*/  STG.E.U8 desc[UR36][R2.64], R5 ;  /* 0x0000000502007986 */ /* 0x001fe2000c101124 */
[----:B------:R-:W-:Y:S05]  /*ae10*/  EXIT ;  /* 0x000000000000794d */ /* 0x000fea0003800000 */
.L_x_2562:
[----:B-----5:R-:W0:Y:S02]  /*ae20*/  F2I.S64.TRUNC R18, R18 ;  /* 0x0000001200127311 */ /* 0x020e24000020d900 */
[----:B0-----:R-:W-:-:S05]  /*ae30*/  IMAD.MOV.U32 R5, RZ, RZ, R18 ;  /* 0x000000ffff057224 */ /* 0x001fca00078e0012 */
[----:B------:R-:W-:Y:S01]  /*ae40*/  STG.E.U8 desc[UR36][R2.64], R5 ;  /* 0x0000000502007986 */ /* 0x000fe2000c101124 */
[----:B------:R-:W-:Y:S05]  /*ae50*/  EXIT ;  /* 0x000000000000794d */ /* 0x000fea0003800000 */
.L_x_2561:
[----:B------:R-:W-:-:S13]  /*ae60*/  ISETP.NE.AND P0, PT, R0, 0x2, PT ;  /* 0x000000020000780c */ /* 0x000fda0003f05270 */
[----:B------:R-:W-:Y:S05]  /*ae70*/  @!P0 BRA `(.L_x_2564) ;  /* 0x0000000000288947 */ /* 0x000fea0003800000 */
[----:B------:R-:W-:-:S13]  /*ae80*/  ISETP.NE.AND P0, PT, R0, 0x3, PT ;  /* 0x000000030000780c */ /* 0x000fda0003f05270 */
[----:B------:R-:W-:Y:S05]  /*ae90*/  @!P0 BRA `(.L_x_2565) ;  /* 0x0000000000148947 */ /* 0x000fea0003800000 */
[----:B------:R-:W-:-:S13]  /*aea0*/  ISETP.NE.AND P0, PT, R0, 0x4, PT ;  /* 0x000000040000780c */ /* 0x000fda0003f05270 */
[----:B------:R-:W-:Y:S05]  /*aeb0*/  @P0 BRA `(.L_x_2563) ;  /* 0x0000000800d00947 */ /* 0x000fea0003800000 */
[----:B-----5:R-:W0:Y:S02]  /*aec0*/  F2I.S64.TRUNC R18, R18 ;  /* 0x0000001200127311 */ /* 0x020e24000020d900 */
[----:B0-----:R-:W-:Y:S01]  /*aed0*/  STG.E.64 desc[UR36][R2.64], R18 ;  /* 0x0000001202007986 */ /* 0x001fe2000c101b24 */
[----:B------:R-:W-:Y:S05]  /*aee0*/  EXIT ;  /* 0x000000000000794d */ /* 0x000fea0003800000 */
.L_x_2565:
[----:B-----5:R-:W0:Y:S02]  /*aef0*/  F2I.FTZ.TRUNC.NTZ R5, R18 ;  /* 0x0000001200057305 */ /* 0x020e24000021f100 */
[----:B0-----:R-:W-:Y:S01]  /*af00*/  STG.E desc[UR36][R2.64], R5 ;  /* 0x0000000502007986 */ /* 0x001fe2000c101924 */
[----:B------:R-:W-:Y:S05]  /*af10*/  EXIT ;  /* 0x000000000000794d */ /* 0x000fea0003800000 */
.L_x_2564:
[----:B-----5:R-:W0:Y:S02]  /*af20*/  F2I.FTZ.TRUNC.NTZ R5, R18 ;  /* 0x0000001200057305 */ /* 0x020e24000021f100 */
[----:B0-----:R-:W-:Y:S01]  /*af30*/  STG.E.U16 desc[UR36][R2.64], R5 ;  /* 0x0000000502007986 */ /* 0x001fe2000c101524 */
[----:B------:R-:W-:Y:S05]  /*af40*/  EXIT ;  /* 0x000000000000794d */ /* 0x000fea0003800000 */
.L_x_2560:
[----:B------:R-:W-:-:S13]  /*af50*/  ISETP.GT.AND P0, PT, R0, 0x6, PT ;  /* 0x000000060000780c */ /* 0x000fda0003f04270 */
[----:B------:R-:W-:Y:S05]  /*af60*/  @P0 BRA `(.L_x_2566) ;  /* 0x0000000000240947 */ /* 0x000fea0003800000 */
[----:B------:R-:W-:-:S13]  /*af70*/  ISETP.NE.AND P0, PT, R0, 0x5, PT ;  /* 0x000000050000780c */ /* 0x000fda0003f05270 */
[----:B------:R-:W-:Y:S05]  /*af80*/  @!P0 BRA `(.L_x_2567) ;  /* 0x0000000000108947 */ /* 0x000fea0003800000 */
[----:B------:R-:W-:-:S13]  /*af90*/  ISETP.NE.AND P0, PT, R0, 0x6, PT ;  /* 0x000000060000780c */ /* 0x000fda0003f05270 */
[----:B------:R-:W-:Y:S05]  /*afa0*/  @P0 BRA `(.L_x_2563) ;  /* 0x0000000800940947 */ /* 0x000fea0003800000 */
[----:B-----5:R-:W-:Y:S01]  /*afb0*/  STG.E desc[UR36][R2.64], R18 ;  /* 0x0000001202007986 */ /* 0x020fe2000c101924 */
[----:B------:R-:W-:Y:S05]  /*afc0*/  EXIT ;  /* 0x000000000000794d */ /* 0x000fea0003800000 */
.L_x_2567:
[----:B-----5:R-:W-:-:S05]  /*afd0*/  F2FP.F16.F32.PACK_AB R18, RZ, R18 ;  /* 0x00000012ff12723e */ /* 0x020fca00000000ff */
[----:B------:R-:W-:Y:S01]  /*afe0*/  STG.E.U16 desc[UR36][R2.64], R18 ;  /* 0x0000001202007986 */ /* 0x000fe2000c101524 */
[----:B------:R-:W-:Y:S05]  /*aff0*/  EXIT ;  /* 0x000000000000794d */ /* 0x000fea0003800000 */
.L_x_2566:
[----:B------:R-:W-:-:S13]  /*b000*/  ISETP.NE.AND P0, PT, R0, 0x7, PT ;  /* 0x000000070000780c */ /* 0x000fda0003f05270 */
[----:B------:R-:W-:Y:S05]  /*b010*/  @!P0 BRA `(.L_x_2568) ;  /* 0x00000000002c8947 */ /* 0x000fea0003800000 */
[----:B------:R-:W-:-:S13]  /*b020*/  ISETP.NE.AND P0, PT, R0, 0x8, PT ;  /* 0x000000080000780c */ /* 0x000fda0003f05270 */
[----:B------:R-:W-:Y:S05]  /*b030*/  @!P0 BRA `(.L_x_2569) ;  /* 0x0000000000148947 */ /* 0x000fea0003800000 */
[----:B------:R-:W-:-:S13]  /*b040*/  ISETP.NE.AND P0, PT, R0, 0x9, PT ;  /* 0x000000090000780c */ /* 0x000fda0003f05270 */
[----:B------:R-:W-:Y:S05]  /*b050*/  @P0 BRA `(.L_x_2563) ;  /* 0x0000000800680947 */ /* 0x000fea0003800000 */
[----:B------:R-:W-:-:S05]  /*b060*/  IMAD.MOV.U32 R19, RZ, RZ, RZ ;  /* 0x000000ffff137224 */ /* 0x000fca00078e00ff */
[----:B-----5:R-:W-:Y:S01]  /*b070*/  STG.E.64 desc[UR36][R2.64], R18 ;  /* 0x0000001202007986 */ /* 0x020fe2000c101b24 */
[----:B------:R-:W-:Y:S05]  /*b080*/  EXIT ;  /* 0x000000000000794d */ /* 0x000fea0003800000 */
.L_x_2569:
[----:B-----5:R-:W-:-:S04]  /*b090*/  F2FP.F16.F32.PACK_AB R5, RZ, R18 ;  /* 0x00000012ff05723e */ /* 0x020fc800000000ff */
[----:B------:R-:W-:-:S05]  /*b0a0*/  PRMT R5, R5, 0x5410, RZ ;  /* 0x0000541005057816 */ /* 0x000fca00000000ff */
[----:B------:R-:W-:Y:S01]  /*b0b0*/  STG.E desc[UR36][R2.64], R5 ;  /* 0x0000000502007986 */ /* 0x000fe2000c101924 */
[----:B------:R-:W-:Y:S05]  /*b0c0*/  EXIT ;  /* 0x000000000000794d */ /* 0x000fea0003800000 */
.L_x_2568:
[----:B-----5:R-:W-:-:S06]  /*b0d0*/  FMUL.FTZ R4, R18, 1 ;  /* 0x3f80000012047820 */ /* 0x020fcc0000410000 */
[----:B------:R-:W0:Y:S02]  /*b0e0*/  F2F.F64.F32 R4, R4 ;  /* 0x0000000400047310 */ /* 0x000e240000201800 */
[----:B0-----:R-:W-:Y:S01]  /*b0f0*/  STG.E.64 desc[UR36][R2.64], R4 ;  /* 0x0000000402007986 */ /* 0x001fe2000c101b24 */
[----:B------:R-:W-:Y:S05]  /*b100*/  EXIT ;  /* 0x000000000000794d */ /* 0x000fea0003800000 */
.L_x_2559:
        /* <DEDUP_REMOVED lines=8> */
[----:B-----5:R-:W-:-:S04]  /*b190*/  FSETP.NEU.FTZ.AND P0, PT, R18, RZ, PT ;  /* 0x000000ff1200720b */ /* 0x020fc80003f1d000 */
[----:B------:R-:W-:-:S05]  /*b1a0*/  SEL R5, RZ, 0x1, !P0 ;  /* 0x00000001ff057807 */ /* 0x000fca0004000000 */
[----:B------:R-:W-:Y:S01]  /*b1b0*/  STG.E.U8 desc[UR36][R2.64], R5 ;  /* 0x0000000502007986 */ /* 0x000fe2000c101124 */
[----:B------:R-:W-:Y:S05]  /*b1c0*/  EXIT ;  /* 0x000000000000794d */ /* 0x000fea0003800000 */
.L_x_2572:
[----:B-----5:R-:W-:Y:S01]  /*b1d0*/  FMUL.FTZ R4, R18, 1 ;  /* 0x3f80000012047820 */ /* 0x020fe20000410000 */
[----:B------:R-:W-:-:S05]  /*b1e0*/  CS2R R6, SRZ ;  /* 0x0000000000067805 */ /* 0x000fca000001ff00 */
[----:B------:R-:W0:Y:S02]  /*b1f0*/  F2F.F64.F32 R4, R4 ;  /* 0x0000000400047310 */ /* 0x000e240000201800 */
[----:B0-----:R-:W-:Y:S01]  /*b200*/  STG.E.128 desc[UR36][R2.64], R4 ;  /* 0x0000000402007986 */ /* 0x001fe2000c101d24 */
[----:B------:R-:W-:Y:S05]  /*b210*/  EXIT ;  /* 0x000000000000794d */ /* 0x000fea0003800000 */
.L_x_2571:
[----:B------:R-:W-:-:S13]  /*b220*/  ISETP.NE.AND P0, PT, R0, 0xf, PT ;  /* 0x0000000f0000780c */ /* 0x000fda0003f05270 */
[----:B------:R-:W-:Y:S05]  /*b230*/  @!P0 BRA `(.L_x_2573) ;  /* 0x0000000000ac8947 */ /* 0x000fea0003800000 */
[----:B------:R-:W-:-:S13]  /*b240*/  ISETP.NE.AND P0, PT, R0, 0x17, PT ;  /* 0x000000170000780c */ /* 0x000fda0003f05270 */
[----:B------:R-:W-:Y:S05]  /*b250*/  @!P0 BRA `(.L_x_2574) ;  /* 0x0000000000508947 */ /* 0x000fea0003800000 */
[----:B------:R-:W-:-:S13]  /*b260*/  ISETP.NE.AND P0, PT, R0, 0x18, PT ;  /* 0x000000180000780c */ /* 0x000fda0003f05270 */
[----:B------:R-:W-:Y:S05]  /*b270*/  @P0 BRA `(.L_x_2563) ;  /* 0x0000000400e00947 */ /* 0x000fea0003800000 */
[C---:B-----5:R-:W-:Y:S01]  /*b280*/  LOP3.LUT R4, R18.reuse, 0x7fffffff, RZ, 0xc0, !PT ;  /* 0x7fffffff12047812 */ /* 0x060fe200078ec0ff */
        /* <DEDUP_REMOVED lines=13> */
.L_x_2576:
[----:B------:R-:W-:Y:S05]  /*b360*/  BSYNC B0 ;  /* 0x0000000000007941 */ /* 0x000fea0003800000 */
.L_x_2575:
[----:B------:R-:W-:-:S05]  /*b370*/  LOP3.LUT R7, R0, R7, RZ, 0xfc, !PT ;  /* 0x0000000700077212 */ /* 0x000fca00078efcff */
[----:B------:R-:W-:Y:S01]  /*b380*/  STG.E.U8 desc[UR36][R2.64], R7 ;  /* 0x0000000702007986 */ /* 0x000fe2000c101124 */
[----:B------:R-:W-:Y:S05]  /*b390*/  EXIT ;  /* 0x000000000000794d */ /* 0x000fea0003800000 */
.L_x_2574:
[----:B-----5:R-:W-:Y:S01]  /*b3a0*/  LOP3.LUT R4, R18, 0x7fffffff, RZ, 0xc0, !PT ;  /* 0x7fffffff12047812 */ /* 0x020fe200078ec0ff */
        /* <DEDUP_REMOVED lines=11> */
.L_x_2578:
[----:B------:R-:W-:Y:S01]  /*b460*/  IMAD.MOV.U32 R0, RZ, RZ, 0x7f ;  /* 0x0000007fff007424 */ /* 0x000fe200078e00ff */
[----:B------:R-:W-:-:S04]  /*b470*/  ISETP.GT.U32.AND P0, PT, R4, 0x7f800000, PT ;  /* 0x7f8000000400780c */ /* 0x000fc80003f04070 */
[----:B------:R-:W-:-:S09]  /*b480*/  SEL R0, R0, 0x7c, P0 ;  /* 0x0000007c00007807 */ /* 0x000fd20000000000 */
.L_x_2579:
[----:B------:R-:W-:Y:S05]  /*b490*/  BSYNC B0 ;  /* 0x0000000000007941 */ /* 0x000fea0003800000 */
.L_x_2577:
[----:B------:R-:W-:-:S04]  /*b4a0*/  LOP3.LUT R18, R18, 0x80000000, RZ, 0xc0, !PT ;  /* 0x8000000012127812 */ /* 0x000fc800078ec0ff */
[----:B------:R-:W-:-:S04]  /*b4b0*/  SHF.R.U32.HI R5, RZ, 0x18, R18 ;  /* 0x00000018ff057819 */ /* 0x000fc80000011612 */
[----:B------:R-:W-:-:S05]  /*b4c0*/  LOP3.LUT R5, R0, R5, RZ, 0xfc, !PT ;  /* 0x0000000500057212 */ /* 0x000fca00078efcff */
[----:B------:R-:W-:Y:S01]  /*b4d0*/  STG.E.U8 desc[UR36][R2.64], R5 ;  /* 0x0000000502007986 */ /* 0x000fe2000c101124 */
[----:B------:R-:W-:Y:S05]  /*b4e0*/  EXIT ;  /* 0x000000000000794d */ /* 0x000fea0003800000 */
.L_x_2573:
[----:B-----5:R-:W-:-:S05]  /*b4f0*/  F2FP.BF16.F32.PACK_AB R18, RZ, R18 ;  /* 0x00000012ff12723e */ /* 0x020fca00000010ff */
[----:B------:R-:W-:Y:S01]  /*b500*/  STG.E.U16 desc[UR36][R2.64], R18 ;  /* 0x0000001202007986 */ /* 0x000fe2000c101524 */
[----:B------:R-:W-:Y:S05]  /*b510*/  EXIT ;  /* 0x000000000000794d */ /* 0x000fea0003800000 */
.L_x_2570:
        /* <DEDUP_REMOVED lines=8> */
[----:B-----5:R-:W0:Y:S02]  /*b5a0*/  F2I.FTZ.U32.TRUNC.NTZ R5, R18 ;  /* 0x0000001200057305 */ /* 0x020e24000021f000 */
[----:B0-----:R-:W-:Y:S01]  /*b5b0*/  STG.E.U16 desc[UR36][R2.64], R5 ;  /* 0x0000000502007986 */ /* 0x001fe2000c101524 */
[----:B------:R-:W-:Y:S05]  /*b5c0*/  EXIT ;  /* 0x000000000000794d */ /* 0x000fea0003800000 */
.L_x_2582:
[----:B-----5:R-:W-:Y:S01]  /*b5d0*/  LOP3.LUT R5, R18, 0x7fffffff, RZ, 0xc0, !PT ;  /* 0x7fffffff12057812 */ /* 0x020fe200078ec0ff */
        /* <DEDUP_REMOVED lines=15> */
.L_x_2585:
[----:B------:R-:W-:-:S04]  /*b6d0*/  LOP3.LUT R18, R18, 0x80000000, RZ, 0xc0, !PT ;  /* 0x8000000012127812 */ /* 0x000fc800078ec0ff */
[----:B------:R-:W-:-:S04]  /*b6e0*/  SHF.R.U32.HI R5, RZ, 0x18, R18 ;  /* 0x00000018ff057819 */ /* 0x000fc80000011612 */
[----:B------:R-:W-:-:S04]  /*b6f0*/  LOP3.LUT R4, R4, R5, RZ, 0xfc, !PT ;  /* 0x0000000504047212 */ /* 0x000fc800078efcff */
[----:B------:R-:W-:-:S07]  /*b700*/  PRMT R0, R4, 0x7610, R0 ;  /* 0x0000761004007816 */ /* 0x000fce0000000000 */
.L_x_2584:
[----:B------:R-:W-:Y:S05]  /*b710*/  BSYNC B0 ;  /* 0x0000000000007941 */ /* 0x000fea0003800000 */
.L_x_2583:
[----:B------:R-:W-:Y:S01]  /*b720*/  STG.E.U8 desc[UR36][R2.64], R0 ;  /* 0x0000000002007986 */ /* 0x000fe2000c101124 */
[----:B------:R-:W-:Y:S05]  /*b730*/  EXIT ;  /* 0x000000000000794d */ /* 0x000fea0003800000 */
.L_x_2581:
        /* <DEDUP_REMOVED lines=16> */
.L_x_2588:
[----:B------:R-:W-:-:S04]  /*b840*/  LOP3.LUT R18, R18, 0x80000000, RZ, 0xc0, !PT ;  /* 0x8000000012127812 */ /* 0x000fc800078ec0ff */
[----:B------:R-:W-:-:S04]  /*b850*/  SHF.R.U32.HI R5, RZ, 0x18, R18 ;  /* 0x00000018ff057819 */ /* 0x000fc80000011612 */
[----:B------:R-:W-:-:S04]  /*b860*/  LOP3.LUT R4, R4, R5, RZ, 0xfc, !PT ;  /* 0x0000000504047212 */ /* 0x000fc800078efcff */
[----:B------:R-:W-:-:S07]  /*b870*/  PRMT R0, R4, 0x7610, R0 ;  /* 0x0000761004007816 */ /* 0x000fce0000000000 */
.L_x_2587:
[----:B------:R-:W-:Y:S05]  /*b880*/  BSYNC B0 ;  /* 0x0000000000007941 */ /* 0x000fea0003800000 */
.L_x_2586:
[----:B------:R-:W-:Y:S01]  /*b890*/  STG.E.U8 desc[UR36][R2.64], R0 ;  /* 0x0000000002007986 */ /* 0x000fe2000c101124 */
[----:B------:R-:W-:Y:S05]  /*b8a0*/  EXIT ;  /* 0x000000000000794d */ /* 0x000fea0003800000 */
.L_x_2580:
[----:B------:R-:W-:-:S13]  /*b8b0*/  ISETP.NE.AND P0, PT, R0, 0x1c, PT ;  /* 0x0000001c0000780c */ /* 0x000fda0003f05270 */
[----:B------:R-:W-:Y:S05]  /*b8c0*/  @!P0 BRA `(.L_x_2589) ;  /* 0x00000000009c8947 */ /* 0x000fea0003800000 */
[----:B------:R-:W-:-:S13]  /*b8d0*/  ISETP.NE.AND P0, PT, R0, 0x1d, PT ;  /* 0x0000001d0000780c */ /* 0x000fda0003f05270 */
[----:B------:R-:W-:Y:S05]  /*b8e0*/  @!P0 BRA `(.L_x_2590) ;  /* 0x0000000000888947 */ /* 0x000fea0003800000 */
[----:B------:R-:W-:-:S13]  /*b8f0*/  ISETP.NE.AND P0, PT, R0, 0x2c, PT ;  /* 0x0000002c0000780c */ /* 0x000fda0003f05270 */
[----:B------:R-:W-:Y:S05]  /*b900*/  @P0 BRA `(.L_x_2563) ;  /* 0x00000000003c0947 */ /* 0x000fea0003800000 */
[----:B-----5:R-:W-:-:S04]  /*b910*/  SHF.R.U32.HI R4, RZ, 0x17, R18 ;  /* 0x00000017ff047819 */ /* 0x020fc80000011612 */
        /* <DEDUP_REMOVED lines=14> */
.L_x_2563:
        /* <DEDUP_REMOVED lines=15> */
[----:B-1-3-5:R-:W-:Y:S05]  /*baf0*/  CALL.ABS.NOINC R2 ;  /* 0x0000000002007343 */ /* 0x02afea0003c00000 */
.L_x_2591:
[----:B------:R-:W-:Y:S05]  /*bb00*/  EXIT ;  /* 0x000000000000794d */ /* 0x000fea0003800000 */
.L_x_2590:
[----:B-----5:R-:W0:Y:S02]  /*bb10*/  F2I.U64.TRUNC R18, R18 ;  /* 0x0000001200127311 */ /* 0x020e24000020d800 */
[----:B0-----:R-:W-:Y:S01]  /*bb20*/  STG.E.64 desc[UR36][R2.64], R18 ;  /* 0x0000001202007986 */ /* 0x001fe2000c101b24 */
[----:B------:R-:W-:Y:S05]  /*bb30*/  EXIT ;  /* 0x000000000000794d */ /* 0x000fea0003800000 */
.L_x_2589:
[----:B-----5:R-:W0:Y:S02]  /*bb40*/  F2I.FTZ.U32.TRUNC.NTZ R5, R18 ;  /* 0x0000001200057305 */ /* 0x020e24000021f000 */
[----:B0-----:R-:W-:Y:S01]  /*bb50*/  STG.E desc[UR36][R2.64], R5 ;  /* 0x0000000502007986 */ /* 0x001fe2000c101924 */
[----:B------:R-:W-:Y:S05]  /*bb60*/  EXIT ;  /* 0x000000000000794d */ /* 0x000fea0003800000 */
.L_x_2592:
        /* <DEDUP_REMOVED lines=9> */
.L_x_12838:


//--------------------- .text._ZN2at6native18elementwise_kernelILi128ELi2EZNS0_22gpu_kernel_impl_nocastIZZZNS0_26GeluBackwardCUDAKernelImplERNS_18TensorIteratorBaseENS0_8GeluTypeEENKUlvE0_clEvENKUlvE0_clEvEUlffE_EEvS4_RKT_EUliE_EEviT1_ --------------------------
	.section	.text._ZN2at6native18elementwise_kernelILi128ELi2EZNS0_22gpu_kernel_impl_nocastIZZZNS0_26GeluBackwardCUDAKernelImplERNS_18TensorIteratorBaseENS0_8GeluTypeEENKUlvE0_clEvENKUlvE0_clEvEUlffE_EEvS4_RKT_EUliE_EEviT1_,"ax",@progbits
	.align	128
        .global         _ZN2at6native18elementwise_kernelILi128ELi2EZNS0_22gpu_kernel_impl_nocastIZZZNS0_26GeluBackwardCUDAKernelImplERNS_18TensorIteratorBaseENS0_8GeluTypeEENKUlvE0_clEvENKUlvE0_clEvEUlffE_EEvS4_RKT_EUliE_EEviT1_
        .type           _ZN2at6native18elementwise_kernelILi128ELi2EZNS0_22gpu_kernel_impl_nocastIZZZNS0_26GeluBackwardCUDAKernelImplERNS_18TensorIteratorBaseENS0_8GeluTypeEENKUlvE0_clEvENKUlvE0_clEvEUlffE_EEvS4_RKT_EUliE_EEviT1_,@function
        .size           _ZN2at6native18elementwise_kernelILi128ELi2EZNS0_22gpu_kernel_impl_nocastIZZZNS0_26GeluBackwardCUDAKernelImplERNS_18TensorIteratorBaseENS0_8GeluTypeEENKUlvE0_clEvENKUlvE0_clEvEUlffE_EEvS4_RKT_EUliE_EEviT1_,(.L_x_12839 - _ZN2at6native18elementwise_kernelILi128ELi2EZNS0_22gpu_kernel_impl_nocastIZZZNS0_26GeluBackwardCUDAKernelImplERNS_18TensorIteratorBaseENS0_8GeluTypeEENKUlvE0_clEvENKUlvE0_clEvEUlffE_EEvS4_RKT_EUliE_EEviT1_)
        .other          _ZN2at6native18elementwise_kernelILi128ELi2EZNS0_22gpu_kernel_impl_nocastIZZZNS0_26GeluBackwardCUDAKernelImplERNS_18TensorIteratorBaseENS0_8GeluTypeEENKUlvE0_clEvENKUlvE0_clEvEUlffE_EEvS4_RKT_EUliE_EEviT1_,@"STO_CUDA_ENTRY STV_DEFAULT"
_ZN2at6native18elementwise_kernelILi128ELi2EZNS0_22gpu_kernel_impl_nocastIZZZNS0_26GeluBackwardCUDAKernelImplERNS_18TensorIteratorBaseENS0_8GeluTypeEENKUlvE0_clEvENKUlvE0_clEvEUlffE_EEvS4_RKT_EUliE_EEviT1_:
.text._ZN2at6native18elementwise_kernelILi128ELi2EZNS0_22gpu_kernel_impl_nocastIZZZNS0_26GeluBackwardCUDAKernelImplERNS_18TensorIteratorBaseENS0_8GeluTypeEENKUlvE0_clEvENKUlvE0_clEvEUlffE_EEvS4_RKT_EUliE_EEviT1_:
[----:B------:R-:W-:Y:S01]  /*0000*/  LDC R1, c[0x0][0x28] ;  /* 0x00000a00ff017b82 */ /* 0x000fe20000000800 */
[----:B------:R-:W0:Y:S01]  /*0010*/  S2R R2, SR_CTAID.X ;  /* 0x0000000000027919 */ /* 0x000e220000002500 */
[----:B------:R-:W-:Y:S01]  /*0020*/  ULDC UR6, c[0x0][0x210] ;  /* 0x0000840000067ab9 */ /* 0x000fe20000000800 */
[----:B------:R-:W-:Y:S01]  /*0030*/  ULDC.64 UR4, c[0x0][0x208] ;  /* 0x0000820000047ab9 */ /* 0x000fe20000000a00 */
[----:B------:R-:W-:Y:S01]  /*0040*/  BSSY B0, `(.L_x_2593) ;  /* 0x000019d000007945 */ /* 0x000fe20003800000 */
[----:B------:R-:W0:Y:S02]  /*0050*/  S2R R3, SR_TID.X ;  /* 0x0000000000037919 */ /* 0x000e240000002100 */
[----:B0-----:R-:W-:-:S04]  /*0060*/  LEA R3, R2, R3, 0x8 ;  /* 0x0000000302037211 */ /* 0x001fc800078e40ff */
[----:B------:R-:W-:Y:S02]  /*0070*/  ISETP.GE.AND P0, PT, R3, UR6, PT ;  /* 0x0000000603007c0c */ /* 0x000fe4000bf06270 */
[----:B------:R-:W-:-:S11]  /*0080*/  MOV R7, R3 ;  /* 0x0000000300077202 */ /* 0x000fd60000000f00 */
[----:B------:R-:W-:Y:S05]  /*0090*/  @P0 BRA `(.L_x_2594) ;  /* 0x00000018005c0947 */ /* 0x000fea0003800000 */
[----:B------:R-:W0:Y:S01]  /*00a0*/  LDC R10, c[0x0][0x218] ;  /* 0x00008600ff0a7b82 */ /* 0x000e220000000800 */
[----:B------:R-:W-:Y:S01]  /*00b0*/  HFMA2.MMA R0, -RZ, RZ, 0, 0 ;  /* 0x00000000ff007435 */ /* 0x000fe200000001ff */
[----:B------:R-:W-:Y:S02]  /*00c0*/  CS2R R4, SRZ ;  /* 0x0000000000047805 */ /* 0x000fe4000001ff00 */
        /* <DEDUP_REMOVED lines=28> */
[----:B------:R-:W-:Y:S02]  /*0290*/  IMAD R5, R8, UR8, R5 ;  /* 0x0000000808057c24 */ /* 0x000fe4000f8e0205 */
        /* <DEDUP_REMOVED lines=305> */
[----:B------:R-:W-:-:S03]  /*15b0*/  @P0 MOV R10, RZ ;  /* 0x000000ff000a0202 */ /* 0x000fc60000000f00 */
[----:B------:R-:W1:Y:S08]  /*15c0*/  @P0 LDC R15, c[0x0][0x33c] ;  /* 0x0000cf00ff0f0b82 */ /* 0x000e700000000800 */
[----:B------:R-:W2:Y:S08]  /*15d0*/  @P0 LDC.64 R8, c[0x0][0x468] ;  /* 0x00011a00ff080b82 */ /* 0x000eb00000000a00 */
[----:B------:R-:W3:Y:S01]  /*15e0*/  @P0 LDC R14, c[0x0][0x470] ;  /* 0x00011c00ff0e0b82 */ /* 0x000ee20000000800 */
[----:B0-----:R-:W-:-:S05]  /*15f0*/  @P0 IMAD.HI.U32 R6, R11, R12, R10 ;  /* 0x0000000c0b060227 */ /* 0x001fca00078e000a */
[----:B------:R-:W-:Y:S02]  /*1600*/  @P0 SHF.R.U32.HI R6, RZ, R13, R6 ;  /* 0x0000000dff060219 */ /* 0x000fe40000011606 */
[----:B------:R-:W-:Y:S02]  /*1610*/  IADD3 R13, -R11, RZ, RZ ;  /* 0x000000ff0b0d7210 */ /* 0x000fe40007ffe1ff */
[----:B------:R-:W-:-:S03]  /*1620*/  @P0 IADD3 R10, -R6, RZ, RZ ;  /* 0x000000ff060a0210 */ /* 0x000fc60007ffe1ff */
[----:B------:R-:W-:Y:S01]  /*1630*/  IMAD R7, R13, UR8, R7 ;  /* 0x000000080d077c24 */ /* 0x000fe2000f8e0207 */
[----:B------:R-:W-:Y:S01]  /*1640*/  ULDC.64 UR8, c[0x0][0x460] ;  /* 0x0001180000087ab9 */ /* 0x000fe20000000a00 */
[----:B-1----:R-:W-:Y:S02]  /*1650*/  @P0 IMAD R11, R10, R15, R11 ;  /* 0x0000000f0a0b0224 */ /* 0x002fe400078e020b */
[C---:B------:R-:W-:Y:S02]  /*1660*/  IMAD R5, R7.reuse, UR7, R5 ;  /* 0x0000000707057c24 */ /* 0x040fe4000f8e0205 */
[C---:B------:R-:W-:Y:S02]  /*1670*/  IMAD R0, R7.reuse, UR8, R0 ;  /* 0x0000000807007c24 */ /* 0x040fe4000f8e0200 */
[----:B------:R-:W-:Y:S02]  /*1680*/  IMAD R4, R7, UR9, R4 ;  /* 0x0000000907047c24 */ /* 0x000fe4000f8e0204 */
[----:B--2---:R-:W-:-:S02]  /*1690*/  @P0 IMAD R5, R11, R8, R5 ;  /* 0x000000080b050224 */ /* 0x004fc400078e0205 */
[C---:B------:R-:W-:Y:S02]  /*16a0*/  @P0 IMAD R0, R11.reuse, R9, R0 ;  /* 0x000000090b000224 */ /* 0x040fe400078e0200 */
[----:B---3--:R-:W-:-:S07]  /*16b0*/  @P0 IMAD R4, R11, R14, R4 ;  /* 0x0000000e0b040224 */ /* 0x008fce00078e0204 */
.L_x_2595:
[----:B------:R-:W-:Y:S02]  /*16c0*/  ULDC.64 UR8, c[0x0][0x488] ;  /* 0x0001220000087ab9 */ /* 0x000fe40000000a00 */
[----:B------:R-:W-:-:S04]  /*16d0*/  IADD3 R8, P0, R4, UR8, RZ ;  /* 0x0000000804087c10 */ /* 0x000fc8000ff1e0ff */
[----:B------:R-:W-:Y:S01]  /*16e0*/  IADD3.X R9, RZ, UR9, RZ, P0, !PT ;  /* 0x00000009ff097c10 */ /* 0x000fe200087fe4ff */
[----:B------:R-:W-:-:S04]  /*16f0*/  ULDC.64 UR8, c[0x0][0x480] ;  /* 0x0001200000087ab9 */ /* 0x000fc80000000a00 */
[----:B------:R0:W2:Y:S01]  /*1700*/  LDG.E R2, desc[UR4][R8.64] ;  /* 0x0000000408027981 */ /* 0x0000a2000c1e1900 */
[----:B------:R-:W-:-:S04]  /*1710*/  IADD3 R6, P0, R0, UR8, RZ ;  /* 0x0000000800067c10 */ /* 0x000fc8000ff1e0ff */
[----:B------:R-:W-:Y:S01]  /*1720*/  IADD3.X R7, RZ, UR9, RZ, P0, !PT ;  /* 0x00000009ff077c10 */ /* 0x000fe200087fe4ff */
[----:B------:R-:W-:-:S04]  /*1730*/  ULDC.64 UR8, c[0x0][0x478] ;  /* 0x00011e0000087ab9 */ /* 0x000fc80000000a00 */
[----:B------:R1:W3:Y:S01]  /*1740*/  LDG.E R0, desc[UR4][R6.64] ;  /* 0x0000000406007981 */ /* 0x0002e2000c1e1900 */
[----:B------:R-:W-:Y:S02]  /*1750*/  MOV R12, 0x38eb4c3a ;  /* 0x38eb4c3a000c7802 */ /* 0x000fe40000000f00 */
[----:B------:R-:W-:Y:S02]  /*1760*/  MOV R13, 0x3aae005b ;  /* 0x3aae005b000d7802 */ /* 0x000fe40000000f00 */
[----:B0-----:R-:W-:Y:S02]  /*1770*/  MOV R9, 0x3c09919f ;  /* 0x3c09919f00097802 */ /* 0x001fe40000000f00 */
[----:B-1----:R-:W-:Y:S01]  /*1780*/  MOV R6, 0x3d24d99a ;  /* 0x3d24d99a00067802 */ /* 0x002fe20000000f00 */
[----:B--2---:R-:W-:-:S04]  /*1790*/  FMUL.FTZ R4, R2, 0.70710676908493041992 ;  /* 0x3f3504f302047820 */ /* 0x004fc80000410000 */
[C---:B------:R-:W-:Y:S01]  /*17a0*/  FADD.FTZ R10, |R4|.reuse, -RZ ;  /* 0x800000ff040a7221 */ /* 0x040fe20000010200 */
[C---:B------:R-:W-:Y:S01]  /*17b0*/  FMUL.FTZ R11, R4.reuse, R4 ;  /* 0x00000004040b7220 */ /* 0x040fe20000410000 */
[----:B------:R-:W-:-:S04]  /*17c0*/  FSETP.GE.FTZ.AND P0, PT, |R4|, 1.0029599666595458984, PT ;  /* 0x3f8060fe0400780b */ /* 0x000fc80003f16200 */
[----:B------:R-:W-:Y:S02]  /*17d0*/  FSEL R8, R12, 8.4834944573231041431e-05, P0 ;  /* 0x38b1e96a0c087808 */ /* 0x000fe40000000000 */
[C---:B------:R-:W-:Y:S02]  /*17e0*/  FSEL R11, R10.reuse, R11, P0 ;  /* 0x0000000b0a0b7208 */ /* 0x040fe40000000000 */
[----:B------:R-:W-:Y:S01]  /*17f0*/  FSEL R12, -R13, -0.00082130916416645050049, P0 ;  /* 0xba574d200d0c7808 */ /* 0x000fe20000000100 */
[----:B------:R-:W-:Y:S01]  /*1800*/  FADD.FTZ R13, -R10, -RZ ;  /* 0x800000ff0a0d7221 */ /* 0x000fe20000010100 */
[----:B------:R-:W-:Y:S02]  /*1810*/  FSEL R7, R9, 0.0052134888246655464172, P0 ;  /* 0x3baad5ea09077808 */ /* 0x000fe40000000000 */
[----:B------:R-:W-:Y:S01]  /*1820*/  FSEL R9, -R6, -0.026868773624300956726, P0 ;  /* 0xbcdc1be706097808 */ /* 0x000fe20000000100 */
[----:B------:R-:W-:Y:S01]  /*1830*/  FFMA.FTZ R8, R11, R8, R12 ;  /* 0x000000080b087223 */ /* 0x000fe2000001000c */
[----:B------:R-:W-:-:S02]  /*1840*/  MOV R12, 0x3e235519 ;  /* 0x3e235519000c7802 */ /* 0x000fc40000000f00 */
[----:B------:R-:W-:Y:S01]  /*1850*/  MOV R6, 0x3f69b4f9 ;  /* 0x3f69b4f900067802 */ /* 0x000fe20000000f00 */
[C---:B------:R-:W-:Y:S01]  /*1860*/  FFMA.FTZ R8, R11.reuse, R8, R7 ;  /* 0x000000080b087223 */ /* 0x040fe20000010007 */
[----:B------:R-:W-:Y:S02]  /*1870*/  FSEL R7, R12, 0.11284004896879196167, P0 ;  /* 0x3de718af0c077808 */ /* 0x000fe40000000000 */
[----:B------:R-:W-:Y:S01]  /*1880*/  MOV R12, 0x3f210a14 ;  /* 0x3f210a14000c7802 */ /* 0x000fe20000000f00 */
[----:B------:R-:W-:Y:S01]  /*1890*/  FFMA.FTZ R8, R11, R8, R9 ;  /* 0x000000080b087223 */ /* 0x000fe20000010009 */
[----:B------:R-:W-:Y:S02]  /*18a0*/  FSEL R9, R6, -0.37612664699554443359, P0 ;  /* 0xbec093ac06097808 */ /* 0x000fe40000000000 */
[----:B------:R-:W-:Y:S01]  /*18b0*/  FSEL R6, R13, R4, P0 ;  /* 0x000000040d067208 */ /* 0x000fe20000000000 */
[----:B------:R-:W-:Y:S01]  /*18c0*/  FFMA.FTZ R8, R11, R8, R7 ;  /* 0x000000080b087223 */ /* 0x000fe20000010007 */
[----:B------:R-:W-:-:S03]  /*18d0*/  FSEL R7, R12, 0.12837915122509002686, P0 ;  /* 0x3e0375d30c077808 */ /* 0x000fc60000000000 */
[----:B------:R-:W-:Y:S01]  /*18e0*/  FFMA.FTZ R8, R11, R8, R9 ;  /* 0x000000080b087223 */ /* 0x000fe20000010009 */
[----:B------:R-:W-:-:S03]  /*18f0*/  FMUL.FTZ R9, R2, -0.5 ;  /* 0xbf00000002097820 */ /* 0x000fc60000410000 */
[----:B------:R-:W-:Y:S01]  /*1900*/  FFMA.FTZ R7, R11, R8, R7 ;  /* 0x000000080b077223 */ /* 0x000fe20000010007 */
[----:B------:R-:W-:-:S03]  /*1910*/  FMUL.FTZ R9, R2, R9 ;  /* 0x0000000902097220 */ /* 0x000fc60000410000 */
[----:B------:R-:W-:Y:S01]  /*1920*/  FFMA.FTZ R6, R7, R6, R6 ;  /* 0x0000000607067223 */ /* 0x000fe20000010006 */
[----:B------:R-:W-:-:S03]  /*1930*/  FMUL.FTZ R9, R9, 1.4426950216293334961 ;  /* 0x3fb8aa3b09097820 */ /* 0x000fc60000410000 */
[----:B------:R-:W0:Y:S08]  /*1940*/  @P0 MUFU.EX2 R7, R6 ;  /* 0x0000000600070308 */ /* 0x000e300000000800 */
[----:B------:R-:W1:Y:S01]  /*1950*/  MUFU.EX2 R9, R9 ;  /* 0x0000000900097308 */ /* 0x000e620000000800 */
[----:B0-----:R-:W-:-:S05]  /*1960*/  @P0 FADD.FTZ R7, -R7, 1 ;  /* 0x3f80000007070421 */ /* 0x001fca0000010100 */
[----:B------:R-:W-:Y:S02]  /*1970*/  @P0 LOP3.LUT R6, R7, 0x80000000, R4, 0xb8, !PT ;  /* 0x8000000007060812 */ /* 0x000fe400078eb804 */
[----:B------:R-:W-:Y:S01]  /*1980*/  IADD3 R4, P0, R5, UR8, RZ ;  /* 0x0000000805047c10 */ /* 0x000fe2000ff1e0ff */
[----:B-1----:R-:W-:Y:S01]  /*1990*/  FMUL.FTZ R11, R9, 0.3989422917366027832 ;  /* 0x3ecc422a090b7820 */ /* 0x002fe20000410000 */
[----:B------:R-:W-:Y:S02]  /*19a0*/  IADD3 R7, R3, 0x80, RZ ;  /* 0x0000008003077810 */ /* 0x000fe40007ffe0ff */
[----:B------:R-:W-:Y:S01]  /*19b0*/  IADD3.X R5, RZ, UR9, RZ, P0, !PT ;  /* 0x00000009ff057c10 */ /* 0x000fe200087fe4ff */
[----:B------:R-:W-:Y:S01]  /*19c0*/  FMUL.FTZ R11, R2, R11 ;  /* 0x0000000b020b7220 */ /* 0x000fe20000410000 */
[----:B------:R-:W-:-:S04]  /*19d0*/  FADD.FTZ R2, R6, 1 ;  /* 0x3f80000006027421 */ /* 0x000fc80000010000 */
[----:B------:R-:W-:-:S04]  /*19e0*/  FFMA.FTZ R11, R2, 0.5, R11 ;  /* 0x3f000000020b7823 */ /* 0x000fc8000001000b */
[----:B---3--:R-:W-:-:S05]  /*19f0*/  FMUL.FTZ R11, R0, R11 ;  /* 0x0000000b000b7220 */ /* 0x008fca0000410000 */
[----:B------:R0:W-:Y:S02]  /*1a00*/  STG.E desc[UR4][R4.64], R11 ;  /* 0x0000000b04007986 */ /* 0x0001e4000c101904 */
.L_x_2594:
[----:B------:R-:W-:Y:S05]  /*1a10*/  BSYNC B0 ;  /* 0x0000000000007941 */ /* 0x000fea0003800000 */
.L_x_2593:
[----:B------:R-:W-:-:S13]  /*1a20*/  ISETP.GE.AND P0, PT, R7, UR6, PT ;  /* 0x0000000607007c0c */ /* 0x000fda000bf06270 */
[----:B------:R-:W-:Y:S05]  /*1a30*/  @P0 EXIT ;  /* 0x000000000000094d */ /* 0x000fea0003800000 */
[----:B------:R-:W1:Y:S01]  /*1a40*/  LDC R8, c[0x0][0x218] ;  /* 0x00008600ff087b82 */ /* 0x000e620000000800 */
[----:B------:R-:W-:Y:S01]  /*1a50*/  HFMA2.MMA R0, -RZ, RZ, 0, 0 ;  /* 0x00000000ff007435 */ /* 0x000fe200000001ff */
[----:B------:R-:W-:Y:S02]  /*1a60*/  CS2R R2, SRZ ;  /* 0x0000000000027805 */ /* 0x000fe4000001ff00 */
[----:B-1----:R-:W-:-:S13]  /*1a70*/  ISETP.NE.AND P0, PT, R8, RZ, PT ;  /* 0x000000ff0800720c */ /* 0x002fda0003f05270 */
[----:B------:R-:W-:Y:S05]  /*1a80*/  @!P0 BRA `(.L_x_2596) ;  /* 0x0000001400708947 */ /* 0x000fea0003800000 */
[----:B------:R-:W-:Y:S01]  /*1a90*/  MOV R2, RZ ;  /* 0x000000ff00027202 */ /* 0x000fe20000000f00 */
[----:B------:R-:W-:Y:S01]  /*1aa0*/  ULDC.64 UR6, c[0x0][0x220] ;  /* 0x0000880000067ab9 */ /* 0x000fe20000000a00 */
[----:B------:R-:W-:Y:S01]  /*1ab0*/  MOV R3, R7 ;  /* 0x0000000700037202 */ /* 0x000fe20000000f00 */
[----:B------:R-:W-:Y:S01]  /*1ac0*/  ULDC UR8, c[0x0][0x350] ;  /* 0x0000d40000087ab9 */ /* 0x000fe20000000800 */
[----:B------:R-:W-:Y:S01]  /*1ad0*/  ISETP.NE.AND P0, PT, R8, 0x1, PT ;  /* 0x000000010800780c */ /* 0x000fe20003f05270 */
[----:B0-----:R-:W-:Y:S01]  /*1ae0*/  IMAD.HI.U32 R4, R7, UR6, R2 ;  /* 0x0000000607047c27 */ /* 0x001fe2000f8e0002 */
        /* <DEDUP_REMOVED lines=342> */
.L_x_2596:
        /* <DEDUP_REMOVED lines=8> */
[----:B------:R3:W4:Y:S01]  /*30d0*/  LDG.E R0, desc[UR4][R6.64] ;  /* 0x0000000406007981 */ /* 0x000722000c1e1900 */
[----:B0-----:R-:W-:Y:S02]  /*30e0*/  MOV R11, 0x38eb4c3a ;  /* 0x38eb4c3a000b7802 */ /* 0x001fe40000000f00 */
[----:B------:R-:W-:Y:S02]  /*30f0*/  MOV R12, 0x3aae005b ;  /* 0x3aae005b000c7802 */ /* 0x000fe40000000f00 */
[----:B-1----:R-:W-:Y:S02]  /*3100*/  MOV R8, 0x3c09919f ;  /* 0x3c09919f00087802 */ /* 0x002fe40000000f00 */
[----:B---3--:R-:W-:Y:S01]  /*3110*/  MOV R7, 0x3d24d99a ;  /* 0x3d24d99a00077802 */ /* 0x008fe20000000f00 */
[----:B--2---:R-:W-:-:S04]  /*3120*/  FMUL.FTZ R4, R2, 0.70710676908493041992 ;  /* 0x3f3504f302047820 */ /* 0x004fc80000410000 */
[C---:B------:R-:W-:Y:S01]  /*3130*/  FADD.FTZ R5, |R4|.reuse, -RZ ;  /* 0x800000ff04057221 */ /* 0x040fe20000010200 */
[C---:B------:R-:W-:Y:S01]  /*3140*/  FMUL.FTZ R10, R4.reuse, R4 ;  /* 0x00000004040a7220 */ /* 0x040fe20000410000 */
[----:B------:R-:W-:-:S04]  /*3150*/  FSETP.GE.FTZ.AND P0, PT, |R4|, 1.0029599666595458984, PT ;  /* 0x3f8060fe0400780b */ /* 0x000fc80003f16200 */
[----:B------:R-:W-:Y:S02]  /*3160*/  FSEL R9, R11, 8.4834944573231041431e-05, P0 ;  /* 0x38b1e96a0b097808 */ /* 0x000fe40000000000 */
[C---:B------:R-:W-:Y:S01]  /*3170*/  FSEL R10, R5.reuse, R10, P0 ;  /* 0x0000000a050a7208 */ /* 0x040fe20000000000 */
[----:B------:R-:W-:Y:S01]  /*3180*/  FADD.FTZ R5, -R5, -RZ ;  /* 0x800000ff05057221 */ /* 0x000fe20000010100 */
[----:B------:R-:W-:Y:S02]  /*3190*/  FSEL R11, -R12, -0.00082130916416645050049, P0 ;  /* 0xba574d200c0b7808 */ /* 0x000fe40000000100 */
        /* <DEDUP_REMOVED lines=9> */
[----:B------:R-:W-:Y:S01]  /*3230*/  FSEL R8, R7, -0.37612664699554443359, P0 ;  /* 0xbec093ac07087808 */ /* 0x000fe20000000000 */
[----:B------:R-:W-:Y:S01]  /*3240*/  FMUL.FTZ R7, R2, -0.5 ;  /* 0xbf00000002077820 */ /* 0x000fe20000410000 */
[----:B------:R-:W-:Y:S01]  /*3250*/  FSEL R5, R5, R4, P0 ;  /* 0x0000000405057208 */ /* 0x000fe20000000000 */
[----:B------:R-:W-:Y:S01]  /*3260*/  FFMA.FTZ R9, R10, R9, R6 ;  /* 0x000000090a097223 */ /* 0x000fe20000010006 */
[----:B------:R-:W-:Y:S01]  /*3270*/  FSEL R6, R11, 0.12837915122509002686, P0 ;  /* 0x3e0375d30b067808 */ /* 0x000fe20000000000 */
[----:B------:R-:W-:-:S02]  /*3280*/  FMUL.FTZ R7, R2, R7 ;  /* 0x0000000702077220 */ /* 0x000fc40000410000 */
[C---:B------:R-:W-:Y:S02]  /*3290*/  FFMA.FTZ R9, R10.reuse, R9, R8 ;  /* 0x000000090a097223 */ /* 0x040fe40000010008 */
[----:B------:R-:W-:Y:S02]  /*32a0*/  FMUL.FTZ R8, R7, 1.4426950216293334961 ;  /* 0x3fb8aa3b07087820 */ /* 0x000fe40000410000 */
[----:B------:R-:W-:-:S04]  /*32b0*/  FFMA.FTZ R6, R10, R9, R6 ;  /* 0x000000090a067223 */ /* 0x000fc80000010006 */
[----:B------:R-:W-:Y:S01]  /*32c0*/  FFMA.FTZ R5, R6, R5, R5 ;  /* 0x0000000506057223 */ /* 0x000fe20000010005 */
[----:B------:R-:W0:Y:S08]  /*32d0*/  MUFU.EX2 R8, R8 ;  /* 0x0000000800087308 */ /* 0x000e300000000800 */
[----:B------:R-:W1:Y:S01]  /*32e0*/  @P0 MUFU.EX2 R6, R5 ;  /* 0x0000000500060308 */ /* 0x000e620000000800 */
[----:B0-----:R-:W-:-:S04]  /*32f0*/  FMUL.FTZ R9, R8, 0.3989422917366027832 ;  /* 0x3ecc422a08097820 */ /* 0x001fc80000410000 */
[----:B------:R-:W-:Y:S01]  /*3300*/  FMUL.FTZ R9, R2, R9 ;  /* 0x0000000902097220 */ /* 0x000fe20000410000 */
[----:B-1----:R-:W-:-:S05]  /*3310*/  @P0 FADD.FTZ R7, -R6, 1 ;  /* 0x3f80000006070421 */ /* 0x002fca0000010100 */
[----:B------:R-:W-:Y:S02]  /*3320*/  @P0 LOP3.LUT R5, R7, 0x80000000, R4, 0xb8, !PT ;  /* 0x8000000007050812 */ /* 0x000fe400078eb804 */
[----:B------:R-:W-:-:S03]  /*3330*/  IADD3 R2, P0, R3, UR6, RZ ;  /* 0x0000000603027c10 */ /* 0x000fc6000ff1e0ff */
[----:B------:R-:W-:Y:S01]  /*3340*/  FADD.FTZ R4, R5, 1 ;  /* 0x3f80000005047421 */ /* 0x000fe20000010000 */
[----:B------:R-:W-:-:S03]  /*3350*/  IADD3.X R3, RZ, UR7, RZ, P0, !PT ;  /* 0x00000007ff037c10 */ /* 0x000fc600087fe4ff */
[----:B------:R-:W-:-:S04]  /*3360*/  FFMA.FTZ R9, R4, 0.5, R9 ;  /* 0x3f00000004097823 */ /* 0x000fc80000010009 */
[----:B----4-:R-:W-:-:S05]  /*3370*/  FMUL.FTZ R9, R0, R9 ;  /* 0x0000000900097220 */ /* 0x010fca0000410000 */
[----:B------:R-:W-:Y:S01]  /*3380*/  STG.E desc[UR4][R2.64], R9 ;  /* 0x0000000902007986 */ /* 0x000fe2000c101904 */
[----:B------:R-:W-:Y:S05]  /*3390*/  EXIT ;  /* 0x000000000000794d */ /* 0x000fea0003800000 */
.L_x_2597:
        /* <DEDUP_REMOVED lines=14> */
.L_x_12839:


//--------------------- .text._ZN2at6native27unrolled_elementwise_kernelIZZZNS0_26GeluBackwardCUDAKernelImplERNS_18TensorIteratorBaseENS0_8GeluTypeEENKUlvE0_clEvENKUlvE0_clEvEUlffE_St5arrayIPcLm3EELi4E23TrivialOffsetCalculatorILi2EjESB_ILi1EjENS0_6memory15LoadWithoutCastENSE_16StoreWithoutCastEEEviT_T0_T2_T3_T4_T5_ --------------------------
	.section	.text._ZN2at6native27unrolled_elementwise_kernelIZZZNS0_26GeluBackwardCUDAKernelImplERNS_18TensorIteratorBaseENS0_8GeluTypeEENKUlvE0_clEvENKUlvE0_clEvEUlffE_St5arrayIPcLm3EELi4E23TrivialOffsetCalculatorILi2EjESB_ILi1EjENS0_6memory15LoadWithoutCastENSE_16StoreWithoutCastEEEviT_T0_T2_T3_T4_T5_,"ax",@progbits
	.align	128
        .global         _ZN2at6native27unrolled_elementwise_kernelIZZZNS0_26GeluBackwardCUDAKernelImplERNS_18TensorIteratorBaseENS0_8GeluTypeEENKUlvE0_clEvENKUlvE0_clEvEUlffE_St5arrayIPcLm3EELi4E23TrivialOffsetCalculatorILi2EjESB_ILi1EjENS0_6memory15LoadWithoutCastENSE_16StoreWithoutCastEEEviT_T0_T2_T3_T4_T5_
        .type           _ZN2at6native27unrolled_elementwise_kernelIZZZNS0_26GeluBackwardCUDAKernelImplERNS_18TensorIteratorBaseENS0_8GeluTypeEENKUlvE0_clEvENKUlvE0_clEvEUlffE_St5arrayIPcLm3EELi4E23TrivialOffsetCalculatorILi2EjESB_ILi1EjENS0_6memory15LoadWithoutCastENSE_16StoreWithoutCastEEEviT_T0_T2_T3_T4_T5_,@function
        .size           _ZN2at6native27unrolled_elementwise_kernelIZZZNS0_26GeluBackwardCUDAKernelImplERNS_18TensorIteratorBaseENS0_8GeluTypeEENKUlvE0_clEvENKUlvE0_clEvEUlffE_St5arrayIPcLm3EELi4E23TrivialOffsetCalculatorILi2EjESB_ILi1EjENS0_6memory15LoadWithoutCastENSE_16StoreWithoutCastEEEviT_T0_T2_T3_T4_T5_,(.L_x_12840 - _ZN2at6native27unrolled_elementwise_kernelIZZZNS0_26GeluBackwardCUDAKernelImplERNS_18TensorIteratorBaseENS0_8GeluTypeEENKUlvE0_clEvENKUlvE0_clEvEUlffE_St5arrayIPcLm3EELi4E23TrivialOffsetCalculatorILi2EjESB_ILi1EjENS0_6memory15LoadWithoutCastENSE_16StoreWithoutCastEEEviT_T0_T2_T3_T4_T5_)
        .other          _ZN2at6native27unrolled_elementwise_kernelIZZZNS0_26GeluBackwardCUDAKernelImplERNS_18TensorIteratorBaseENS0_8GeluTypeEENKUlvE0_clEvENKUlvE0_clEvEUlffE_St5arrayIPcLm3EELi4E23TrivialOffsetCalculatorILi2EjESB_ILi1EjENS0_6memory15LoadWithoutCastENSE_16StoreWithoutCastEEEviT_T0_T2_T3_T4_T5_,@"STO_CUDA_ENTRY STV_DEFAULT"
_ZN2at6native27unrolled_elementwise_kernelIZZZNS0_26GeluBackwardCUDAKernelImplERNS_18TensorIteratorBaseENS0_8GeluTypeEENKUlvE0_clEvENKUlvE0_clEvEUlffE_St5arrayIPcLm3EELi4E23TrivialOffsetCalculatorILi2EjESB_ILi1EjENS0_6memory15LoadWithoutCastENSE_16StoreWithoutCastEEEviT_T0_T2_T3_T4_T5_:
.text._ZN2at6native27unrolled_elementwise_kernelIZZZNS0_26GeluBackwardCUDAKernelImplERNS_18TensorIteratorBaseENS0_8GeluTypeEENKUlvE0_clEvENKUlvE0_clEvEUlffE_St5arrayIPcLm3EELi4E23TrivialOffsetCalculatorILi2EjESB_ILi1EjENS0_6memory15LoadWithoutCastENSE_16StoreWithoutCastEEEviT_T0_T2_T3_T4_T5_:
[----:B------:R-:W-:Y:S01]  /*0000*/  LDC R1, c[0x0][0x28] ;  /* 0x00000a00ff017b82 */ /* 0x000fe20000000800 */
[----:B------:R-:W0:Y:S07]  /*0010*/  S2R R12, SR_CTAID.X ;  /* 0x00000000000c7919 */ /* 0x000e2e0000002500 */
[----:B------:R-:W0:Y:S01]  /*0020*/  LDC R13, c[0x0][0x210] ;  /* 0x00008400ff0d7b82 */ /* 0x000e220000000800 */
[----:B------:R-:W-:Y:S01]  /*0030*/  IMAD.MOV.U32 R0, RZ, RZ, RZ ;  /* 0x000000ffff007224 */ /* 0x000fe200078e00ff */
        /* <DEDUP_REMOVED lines=12> */
[----:B------:R-:W-:Y:S01]  /*0100*/  ISETP.GE.AND P3, PT, R17, R13, PT ;  /* 0x0000000d1100720c */ /* 0x000fe20003f66270 */
[----:B0-----:R-:W-:Y:S01]  /*0110*/  @!P0 IMAD.WIDE.U32 R24, R14, 0x4, R24 ;  /* 0x000000040e188825 */ /* 0x001fe200078e0018 */
[----:B------:R-:W0:Y:S11]  /*0120*/  @!P1 LDC.64 R2, c[0x0][0x228] ;  /* 0x00008a00ff029b82 */ /* 0x000e360000000a00 */
[----:B------:R-:W2:Y:S01]  /*0130*/  @!P3 LDC.64 R4, c[0x0][0x220] ;  /* 0x00008800ff04bb82 */ /* 0x000ea20000000a00 */
[----:B------:R-:W-:-:S02]  /*0140*/  @!P3 LEA R21, R12, R17, 0x9 ;  /* 0x000000110c15b211 */ /* 0x000fc400078e48ff */
[----:B------:R-:W-:Y:S01]  /*0150*/  @!P3 IADD3 R17, R17, 0x80, RZ ;  /* 0x000000801111b810 */ /* 0x000fe20007ffe0ff */
[----:B-1----:R-:W-:-:S03]  /*0160*/  @!P1 IMAD.WIDE.U32 R22, R19, 0x4, R22 ;  /* 0x0000000413169825 */ /* 0x002fc600078e0016 */
[----:B------:R-:W-:Y:S01]  /*0170*/  ISETP.GE.AND P2, PT, R17, R13, PT ;  /* 0x0000000d1100720c */ /* 0x000fe20003f46270 */
[----:B------:R-:W1:Y:S01]  /*0180*/  @!P3 LDC.64 R6, c[0x0][0x228] ;  /* 0x00008a00ff06bb82 */ /* 0x000e620000000a00 */
[----:B------:R3:W5:Y:S07]  /*0190*/  @!P1 LDG.E R0, desc[UR4][R22.64] ;  /* 0x0000000416009981 */ /* 0x00076e000c1e1900 */
[----:B---3--:R-:W3:Y:S01]  /*01a0*/  @!P0 LDC.64 R22, c[0x0][0x220] ;  /* 0x00008800ff168b82 */ /* 0x008ee20000000a00 */
[----:B0-----:R-:W-:-:S03]  /*01b0*/  @!P1 IMAD.WIDE.U32 R2, R19, 0x4, R2 ;  /* 0x0000000413029825 */ /* 0x001fc600078e0002 */
[----:B------:R-:W-:Y:S01]  /*01c0*/  @!P2 LEA R17, R12, R17, 0x9 ;  /* 0x000000110c11a211 */ /* 0x000fe200078e48ff */
[----:B--2---:R-:W-:-:S03]  /*01d0*/  @!P3 IMAD.WIDE.U32 R4, R21, 0x4, R4 ;  /* 0x000000041504b825 */ /* 0x004fc600078e0004 */
[----:B------:R-:W0:Y:S01]  /*01e0*/  @!P2 LDC.64 R8, c[0x0][0x220] ;  /* 0x00008800ff08ab82 */ /* 0x000e220000000a00 */
[----:B-1----:R-:W-:Y:S01]  /*01f0*/  @!P3 IMAD.WIDE.U32 R6, R21, 0x4, R6 ;  /* 0x000000041506b825 */ /* 0x002fe200078e0006 */
[----:B------:R-:W-:-:S06]  /*0200*/  CS2R R20, SRZ ;  /* 0x0000000000147805 */ /* 0x000fcc000001ff00 */
[----:B------:R-:W1:Y:S01]  /*0210*/  @!P2 LDC.64 R10, c[0x0][0x228] ;  /* 0x00008a00ff0aab82 */ /* 0x000e620000000a00 */
[----:B------:R-:W5:Y:S01]  /*0220*/  @!P0 LDG.E R21, desc[UR4][R24.64] ;  /* 0x0000000418158981 */ /* 0x000f62000c1e1900 */
[----:B---3--:R-:W-:Y:S01]  /*0230*/  @!P0 IMAD.WIDE.U32 R22, R14, 0x4, R22 ;  /* 0x000000040e168825 */ /* 0x008fe200078e0016 */
[----:B------:R-:W-:Y:S02]  /*0240*/  HFMA2.MMA R14, -RZ, RZ, 0, 0 ;  /* 0x00000000ff0e7435 */ /* 0x000fe400000001ff */
[----:B------:R2:W5:Y:S08]  /*0250*/  @!P1 LDG.E R20, desc[UR4][R2.64] ;  /* 0x0000000402149981 */ /* 0x000570000c1e1900 */
[----:B------:R-:W5:Y:S01]  /*0260*/  @!P0 LDG.E R14, desc[UR4][R22.64] ;  /* 0x00000004160e8981 */ /* 0x000f62000c1e1900 */
[----:B--2---:R-:W2:Y:S01]  /*0270*/  @!P0 LDC.64 R2, c[0x0][0x218] ;  /* 0x00008600ff028b82 */ /* 0x004ea20000000a00 */
[----:B------:R-:W-:Y:S01]  /*0280*/  CS2R R18, SRZ ;  /* 0x0000000000127805 */ /* 0x000fe2000001ff00 */
[----:B0-----:R-:W-:-:S04]  /*0290*/  @!P2 IMAD.WIDE.U32 R8, R17, 0x4, R8 ;  /* 0x000000041108a825 */ /* 0x001fc800078e0008 */
[----:B-1----:R-:W-:Y:S01]  /*02a0*/  @!P2 IMAD.WIDE.U32 R10, R17, 0x4, R10 ;  /* 0x00000004110aa825 */ /* 0x002fe200078e000a */
[----:B------:R-:W-:Y:S01]  /*02b0*/  CS2R R16, SRZ ;  /* 0x0000000000107805 */ /* 0x000fe2000001ff00 */
[----:B------:R0:W5:Y:S04]  /*02c0*/  @!P3 LDG.E R19, desc[UR4][R4.64] ;  /* 0x000000040413b981 */ /* 0x000168000c1e1900 */
[----:B------:R-:W5:Y:S04]  /*02d0*/  @!P3 LDG.E R18, desc[UR4][R6.64] ;  /* 0x000000040612b981 */ /* 0x000f68000c1e1900 */
[----:B------:R1:W5:Y:S01]  /*02e0*/  @!P2 LDG.E R16, desc[UR4][R10.64] ;  /* 0x000000040a10a981 */ /* 0x000362000c1e1900 */
[----:B0-----:R-:W-:-:S03]  /*02f0*/  MOV R4, R15 ;  /* 0x0000000f00047202 */ /* 0x001fc60000000f00 */
[----:B------:R0:W5:Y:S01]  /*0300*/  @!P2 LDG.E R17, desc[UR4][R8.64] ;  /* 0x000000040811a981 */ /* 0x000162000c1e1900 */
[----:B------:R-:W-:Y:S02]  /*0310*/  @!P0 LEA R5, R12, R15, 0x9 ;  /* 0x0000000f0c058211 */ /* 0x000fe400078e48ff */
[C---:B-1----:R-:W-:Y:S02]  /*0320*/  IADD3 R10, R4.reuse, 0x80, RZ ;  /* 0x00000080040a7810 */ /* 0x042fe40007ffe0ff */
[C---:B------:R-:W-:Y:S02]  /*0330*/  IADD3 R6, R4.reuse, 0x100, RZ ;  /* 0x0000010004067810 */ /* 0x040fe40007ffe0ff */
[----:B0-----:R-:W-:Y:S01]  /*0340*/  IADD3 R8, R4, 0x180, RZ ;  /* 0x0000018004087810 */ /* 0x001fe20007ffe0ff */
[----:B------:R-:W-:Y:S01]  /*0350*/  @!P0 IMAD.MOV.U32 R4, RZ, RZ, R10 ;  /* 0x000000ffff048224 */ /* 0x000fe200078e000a */
[----:B------:R-:W-:Y:S01]  /*0360*/  BSSY B0, `(.L_x_2598) ;  /* 0x000002f000007945 */ /* 0x000fe20003800000 */
[-C--:B------:R-:W-:Y:S01]  /*0370*/  ISETP.GE.AND P5, PT, R10, R13.reuse, PT ;  /* 0x0000000d0a00720c */ /* 0x080fe20003fa6270 */
[----:B--2---:R-:W-:Y:S01]  /*0380*/  @!P0 IMAD.WIDE.U32 R2, R5, 0x4, R2 ;  /* 0x0000000405028825 */ /* 0x004fe200078e0002 */
[----:B------:R-:W-:-:S02]  /*0390*/  ISETP.GE.AND P1, PT, R6, R13, PT ;  /* 0x0000000d0600720c */ /* 0x000fc40003f26270 */
[-C--:B------:R-:W-:Y:S02]  /*03a0*/  ISETP.GE.AND P2, PT, R8, R13.reuse, PT ;  /* 0x0000000d0800720c */ /* 0x080fe40003f46270 */
[----:B------:R-:W-:Y:S01]  /*03b0*/  ISETP.GE.AND P3, PT, R4, R13, PT ;  /* 0x0000000d0400720c */ /* 0x000fe20003f66270 */
[----:B------:R-:W-:-:S12]  /*03c0*/  @P0 BRA `(.L_x_2599) ;  /* 0x0000000000a00947 */ /* 0x000fd80003800000 */
[----:B-----5:R-:W-:Y:S01]  /*03d0*/  FMUL.FTZ R5, R21, 0.70710676908493041992 ;  /* 0x3f3504f315057820 */ /* 0x020fe20000410000 */
[----:B------:R-:W-:Y:S01]  /*03e0*/  MOV R9, 0x38eb4c3a ;  /* 0x38eb4c3a00097802 */ /* 0x000fe20000000f00 */
[----:B------:R-:W-:Y:S01]  /*03f0*/  IMAD.MOV.U32 R15, RZ, RZ, 0x3f69b4f9 ;  /* 0x3f69b4f9ff0f7424 */ /* 0x000fe200078e00ff */
[----:B------:R-:W-:Y:S01]  /*0400*/  MOV R11, 0x3aae005b ;  /* 0x3aae005b000b7802 */ /* 0x000fe20000000f00 */
[C---:B------:R-:W-:Y:S01]  /*0410*/  FADD.FTZ R7, |R5|.reuse, -RZ ;  /* 0x800000ff05077221 */ /* 0x040fe20000010200 */
[C---:B------:R-:W-:Y:S01]  /*0420*/  FMUL.FTZ R6, R5.reuse, R5 ;  /* 0x0000000505067220 */ /* 0x040fe20000410000 */
[----:B------:R-:W-:Y:S02]  /*0430*/  FSETP.GE.FTZ.AND P4, PT, |R5|, 1.0029599666595458984, PT ;  /* 0x3f8060fe0500780b */ /* 0x000fe40003f96200 */
[----:B------:R-:W-:Y:S01]  /*0440*/  MOV R8, 0x3c09919f ;  /* 0x3c09919f00087802 */ /* 0x000fe20000000f00 */
[C---:B------:R-:W-:Y:S01]  /*0450*/  FADD.FTZ R22, -R7.reuse, -RZ ;  /* 0x800000ff07167221 */ /* 0x040fe20000010100 */
[----:B------:R-:W-:-:S02]  /*0460*/  FSEL R6, R7, R6, P4 ;  /* 0x0000000607067208 */ /* 0x000fc40002000000 */
[----:B------:R-:W-:Y:S02]  /*0470*/  FSEL R9, R9, 8.4834944573231041431e-05, P4 ;  /* 0x38b1e96a09097808 */ /* 0x000fe40002000000 */
[----:B------:R-:W-:Y:S02]  /*0480*/  FSEL R11, -R11, -0.00082130916416645050049, P4 ;  /* 0xba574d200b0b7808 */ /* 0x000fe40002000100 */
[----:B------:R-:W-:Y:S02]  /*0490*/  MOV R10, 0x3d24d99a ;  /* 0x3d24d99a000a7802 */ /* 0x000fe40000000f00 */
[----:B------:R-:W-:Y:S01]  /*04a0*/  FSEL R8, R8, 0.0052134888246655464172, P4 ;  /* 0x3baad5ea08087808 */ /* 0x000fe20002000000 */
[----:B------:R-:W-:Y:S01]  /*04b0*/  FFMA.FTZ R9, R6, R9, R11 ;  /* 0x0000000906097223 */ /* 0x000fe2000001000b */
[----:B------:R-:W-:Y:S02]  /*04c0*/  MOV R11, 0x3e235519 ;  /* 0x3e235519000b7802 */ /* 0x000fe40000000f00 */
[----:B------:R-:W-:Y:S01]  /*04d0*/  FSEL R10, -R10, -0.026868773624300956726, P4 ;  /* 0xbcdc1be70a0a7808 */ /* 0x000fe20002000100 */
[----:B------:R-:W-:Y:S01]  /*04e0*/  FFMA.FTZ R9, R6, R9, R8 ;  /* 0x0000000906097223 */ /* 0x000fe20000010008 */
[----:B------:R-:W-:-:S02]  /*04f0*/  FSEL R8, R11, 0.11284004896879196167, P4 ;  /* 0x3de718af0b087808 */ /* 0x000fc40002000000 */
[----:B------:R-:W-:Y:S01]  /*0500*/  MOV R11, 0x3f210a14 ;  /* 0x3f210a14000b7802 */ /* 0x000fe20000000f00 */
        /* <DEDUP_REMOVED lines=20> */
.L_x_2599:
[----:B------:R-:W-:Y:S05]  /*0650*/  BSYNC B0 ;  /* 0x0000000000007941 */ /* 0x000fea0003800000 */
.L_x_2598:
[----:B------:R-:W-:Y:S04]  /*0660*/  BSSY B0, `(.L_x_2600) ;  /* 0x000002a000007945 */ /* 0x000fe80003800000 */
[----:B------:R-:W-:Y:S05]  /*0670*/  @P5 BRA `(.L_x_2601) ;  /* 0x0000000000a05947 */ /* 0x000fea0003800000 */
[----:B------:R-:W-:Y:S01]  /*0680*/  HFMA2.MMA R10, -RZ, RZ, 0.61474609375, 16.90625 ;  /* 0x38eb4c3aff0a7435 */ /* 0x000fe200000001ff */
[----:B-----5:R-:W-:Y:S01]  /*0690*/  FMUL.FTZ R6, R20, 0.70710676908493041992 ;  /* 0x3f3504f314067820 */ /* 0x020fe20000410000 */
[----:B------:R-:W-:Y:S01]  /*06a0*/  MOV R14, 0x3aae005b ;  /* 0x3aae005b000e7802 */ /* 0x000fe20000000f00 */
[----:B------:R-:W-:Y:S01]  /*06b0*/  HFMA2.MMA R9, -RZ, RZ, 1.0087890625, -0.000686168670654296875 ;  /* 0x3c09919fff097435 */ /* 0x000fe200000001ff */
[----:B------:R-:W-:Y:S01]  /*06c0*/  MOV R11, 0x3d24d99a ;  /* 0x3d24d99a000b7802 */ /* 0x000fe20000000f00 */
[C---:B------:R-:W-:Y:S01]  /*06d0*/  FADD.FTZ R8, |R6|.reuse, -RZ ;  /* 0x800000ff06087221 */ /* 0x040fe20000010200 */
[C---:B------:R-:W-:Y:S01]  /*06e0*/  FMUL.FTZ R7, R6.reuse, R6 ;  /* 0x0000000606077220 */ /* 0x040fe20000410000 */
[----:B------:R-:W-:Y:S01]  /*06f0*/  FSETP.GE.FTZ.AND P4, PT, |R6|, 1.0029599666595458984, PT ;  /* 0x3f8060fe0600780b */ /* 0x000fe20003f96200 */
[----:B------:R-:W-:-:S03]  /*0700*/  IMAD.MOV.U32 R15, RZ, RZ, 0x3f69b4f9 ;  /* 0x3f69b4f9ff0f7424 */ /* 0x000fc600078e00ff */
        /* <DEDUP_REMOVED lines=31> */
.L_x_2601:
[----:B------:R-:W-:Y:S05]  /*0900*/  BSYNC B0 ;  /* 0x0000000000007941 */ /* 0x000fea0003800000 */
.L_x_2600:
        /* <DEDUP_REMOVED lines=42> */
.L_x_2603:
[----:B------:R-:W-:Y:S05]  /*0bb0*/  BSYNC B0 ;  /* 0x0000000000007941 */ /* 0x000fea0003800000 */
.L_x_2602:
        /* <DEDUP_REMOVED lines=42> */
.L_x_2605:
[----:B------:R-:W-:Y:S05]  /*0e60*/  BSYNC B0 ;  /* 0x0000000000007941 */ /* 0x000fea0003800000 */
.L_x_2604:
[----:B------:R0:W-:Y:S01]  /*0e70*/  @!P0 STG.E desc[UR4][R2.64], R5 ;  /* 0x0000000502008986 */ /* 0x0001e2000c101904 */
        /* <DEDUP_REMOVED lines=10> */
[----:B-----5:R1:W-:Y:S04]  /*0f20*/  STG.E desc[UR4][R2.64], R0 ;  /* 0x0000000002007986 */ /* 0x0203e8000c101904 */
[----:B------:R1:W-:Y:S02]  /*0f30*/  @!P0 STG.E desc[UR4][R6.64], R19 ;  /* 0x0000001306008986 */ /* 0x0003e4000c101904 */
.L_x_2607:
[----:B------:R-:W-:Y:S05]  /*0f40*/  BSYNC B0 ;  /* 0x0000000000007941 */ /* 0x000fea0003800000 */
.L_x_2606:
[----:B------:R-:W-:-:S13]  /*0f50*/  ISETP.GE.AND P0, PT, R4, R13, PT ;  /* 0x0000000d0400720c */ /* 0x000fda0003f06270 */
[----:B------:R-:W-:Y:S05]  /*0f60*/  @P0 EXIT ;  /* 0x000000000000094d */ /* 0x000fea0003800000 */
[----:B01----:R-:W0:Y:S01]  /*0f70*/  LDC.64 R2, c[0x0][0x218] ;  /* 0x00008600ff027b82 */ /* 0x003e220000000a00 */
[----:B------:R-:W-:-:S05]  /*0f80*/  LEA R5, R12, R4, 0x9 ;  /* 0x000000040c057211 */ /* 0x000fca00078e48ff */
[----:B0-----:R-:W-:-:S05]  /*0f90*/  IMAD.WIDE.U32 R2, R5, 0x4, R2 ;  /* 0x0000000405027825 */ /* 0x001fca00078e0002 */
[----:B-----5:R-:W-:Y:S01]  /*0fa0*/  STG.E desc[UR4][R2.64], R17 ;  /* 0x0000001102007986 */ /* 0x020fe2000c101904 */
[----:B------:R-:W-:Y:S05]  /*0fb0*/  EXIT ;  /* 0x000000000000794d */ /* 0x000fea0003800000 */
.L_x_2608:
        /* <DEDUP_REMOVED lines=12> */
.L_x_12840:


//--------------------- .text._ZN2at6native29vectorized_elementwise_kernelILi2EZZZNS0_26GeluBackwardCUDAKernelImplERNS_18TensorIteratorBaseENS0_8GeluTypeEENKUlvE0_clEvENKUlvE0_clEvEUlffE_St5arrayIPcLm3EEEEviT0_T1_ --------------------------
	.section	.text._ZN2at6native29vectorized_elementwise_kernelILi2EZZZNS0_26GeluBackwardCUDAKernelImplERNS_18TensorIteratorBaseENS0_8GeluTypeEENKUlvE0_clEvENKUlvE0_clEvEUlffE_St5arrayIPcLm3EEEEviT0_T1_,"ax",@progbits
	.align	128
        .global         _ZN2at6native29vectorized_elementwise_kernelILi2EZZZNS0_26GeluBackwardCUDAKernelImplERNS_18TensorIteratorBaseENS0_8GeluTypeEENKUlvE0_clEvENKUlvE0_clEvEUlffE_St5arrayIPcLm3EEEEviT0_T1_
        .type           _ZN2at6native29vectorized_elementwise_kernelILi2EZZZNS0_26GeluBackwardCUDAKernelImplERNS_18TensorIteratorBaseENS0_8GeluTypeEENKUlvE0_clEvENKUlvE0_clEvEUlffE_St5arrayIPcLm3EEEEviT0_T1_,@function
        .size           _ZN2at6native29vectorized_elementwise_kernelILi2EZZZNS0_26GeluBackwardCUDAKernelImplERNS_18TensorIteratorBaseENS0_8GeluTypeEENKUlvE0_clEvENKUlvE0_clEvEUlffE_St5arrayIPcLm3EEEEviT0_T1_,(.L_x_12841 - _ZN2at6native29vectorized_elementwise_kernelILi2EZZZNS0_26GeluBackwardCUDAKernelImplERNS_18TensorIteratorBaseENS0_8GeluTypeEENKUlvE0_clEvENKUlvE0_clEvEUlffE_St5arrayIPcLm3EEEEviT0_T1_)
        .other          _ZN2at6native29vectorized_elementwise_kernelILi2EZZZNS0_26GeluBackwardCUDAKernelImplERNS_18TensorIteratorBaseENS0_8GeluTypeEENKUlvE0_clEvENKUlvE0_clEvEUlffE_St5arrayIPcLm3EEEEviT0_T1_,@"STO_CUDA_ENTRY STV_DEFAULT"
_ZN2at6native29vectorized_elementwise_kernelILi2EZZZNS0_26GeluBackwardCUDAKernelImplERNS_18TensorIteratorBaseENS0_8GeluTypeEENKUlvE0_clEvENKUlvE0_clEvEUlffE_St5arrayIPcLm3EEEEviT0_T1_:
.text._ZN2at6native29vectorized_elementwise_kernelILi2EZZZNS0_26GeluBackwardCUDAKernelImplERNS_18TensorIteratorBaseENS0_8GeluTypeEENKUlvE0_clEvENKUlvE0_clEvEUlffE_St5arrayIPcLm3EEEEviT0_T1_:
        /* <DEDUP_REMOVED lines=13> */
[----:B------:R-:W3:Y:S04]  /*00d0*/  LDG.E.64 R2, desc[UR4][R4.64+0x400] ;  /* 0x0004000404027981 */ /* 0x000ee8000c1e1b00 */
[----:B------:R-:W4:Y:S01]  /*00e0*/  LDG.E.64 R12, desc[UR4][R4.64+0x800] ;  /* 0x00080004040c7981 */ /* 0x000f22000c1e1b00 */
[----:B------:R-:W-:Y:S01]  /*00f0*/  HFMA2.MMA R14, -RZ, RZ, 1.0087890625, -0.000686168670654296875 ;  /* 0x3c09919fff0e7435 */ /* 0x000fe200000001ff */
[----:B------:R-:W-:Y:S01]  /*0100*/  MOV R7, 0x3aae005b ;  /* 0x3aae005b00077802 */ /* 0x000fe20000000f00 */
[----:B------:R-:W-:Y:S01]  /*0110*/  HFMA2.MMA R16, -RZ, RZ, 1.5341796875, 81.5625 ;  /* 0x3e235519ff107435 */ /* 0x000fe200000001ff */
[----:B------:R-:W-:-:S02]  /*0120*/  MOV R15, 0x3d24d99a ;  /* 0x3d24d99a000f7802 */ /* 0x000fc40000000f00 */
[----:B------:R-:W-:Y:S01]  /*0130*/  MOV R11, 0x3f69b4f9 ;  /* 0x3f69b4f9000b7802 */ /* 0x000fe20000000f00 */
[----:B------:R-:W5:Y:S01]  /*0140*/  LDG.E.64 R4, desc[UR4][R4.64+0xc00] ;  /* 0x000c000404047981 */ /* 0x000f62000c1e1b00 */
[----:B------:R-:W-:Y:S01]  /*0150*/  HFMA2.MMA R10, -RZ, RZ, 0.8349609375, 5.424022674560546875e-06 ;  /* 0x3aae005bff0a7435 */ /* 0x000fe200000001ff */
[----:B--2---:R-:W-:-:S04]  /*0160*/  FMUL.FTZ R6, R18, 0.70710676908493041992 ;  /* 0x3f3504f312067820 */ /* 0x004fc80000410000 */
[C---:B------:R-:W-:Y:S01]  /*0170*/  FADD.FTZ R9, |R6|.reuse, -RZ ;  /* 0x800000ff06097221 */ /* 0x040fe20000010200 */
[C---:B------:R-:W-:Y:S01]  /*0180*/  FMUL.FTZ R8, R6.reuse, R6 ;  /* 0x0000000606087220 */ /* 0x040fe20000410000 */
[----:B------:R-:W-:Y:S01]  /*0190*/  FSETP.GE.FTZ.AND P0, PT, |R6|, 1.0029599666595458984, PT ;  /* 0x3f8060fe0600780b */ /* 0x000fe20003f16200 */
[----:B------:R-:W-:-:S03]  /*01a0*/  HFMA2.MMA R6, -RZ, RZ, 0.61474609375, 16.90625 ;  /* 0x38eb4c3aff067435 */ /* 0x000fc600000001ff */
[----:B------:R-:W-:Y:S02]  /*01b0*/  FSEL R17, R9, R8, P0 ;  /* 0x0000000809117208 */ /* 0x000fe40000000000 */
[----:B------:R-:W-:Y:S02]  /*01c0*/  FSEL R8, -R7, -0.00082130916416645050049, P0 ;  /* 0xba574d2007087808 */ /* 0x000fe40000000100 */
[----:B------:R-:W-:Y:S02]  /*01d0*/  FSEL R7, R14, 0.0052134888246655464172, P0 ;  /* 0x3baad5ea0e077808 */ /* 0x000fe40000000000 */
[----:B------:R-:W-:Y:S02]  /*01e0*/  FSEL R21, -R15, -0.026868773624300956726, P0 ;  /* 0xbcdc1be70f157808 */ /* 0x000fe40000000100 */
[----:B------:R-:W-:-:S05]  /*01f0*/  FSEL R6, R6, 8.4834944573231041431e-05, P0 ;  /* 0x38b1e96a06067808 */ /* 0x000fca0000000000 */
[----:B------:R-:W-:-:S04]  /*0200*/  FFMA.FTZ R6, R17, R6, R8 ;  /* 0x0000000611067223 */ /* 0x000fc80000010008 */
[----:B------:R-:W-:Y:S01]  /*0210*/  FFMA.FTZ R6, R17, R6, R7 ;  /* 0x0000000611067223 */ /* 0x000fe20000010007 */
[----:B------:R-:W-:-:S03]  /*0220*/  FSEL R7, R16, 0.11284004896879196167, P0 ;  /* 0x3de718af10077808 */ /* 0x000fc60000000000 */
[----:B------:R-:W-:Y:S01]  /*0230*/  FFMA.FTZ R6, R17, R6, R21 ;  /* 0x0000000611067223 */ /* 0x000fe20000010015 */
[----:B------:R-:W-:-:S03]  /*0240*/  FSEL R21, R11, -0.37612664699554443359, P0 ;  /* 0xbec093ac0b157808 */ /* 0x000fc60000000000 */
[----:B------:R-:W-:Y:S01]  /*0250*/  FFMA.FTZ R8, R17, R6, R7 ;  /* 0x0000000611087223 */ /* 0x000fe20000010007 */
[----:B------:R-:W-:Y:S01]  /*0260*/  FMUL.FTZ R6, R19, 0.70710676908493041992 ;  /* 0x3f3504f313067820 */ /* 0x000fe20000410000 */
[----:B------:R-:W-:Y:S02]  /*0270*/  MOV R7, 0x38eb4c3a ;  /* 0x38eb4c3a00077802 */ /* 0x000fe40000000f00 */
[----:B------:R-:W-:Y:S01]  /*0280*/  FFMA.FTZ R24, R17, R8, R21 ;  /* 0x0000000811187223 */ /* 0x000fe20000010015 */
[----:B------:R-:W-:Y:S01]  /*0290*/  HFMA2.MMA R8, -RZ, RZ, 1.7822265625, 0.000185489654541015625 ;  /* 0x3f210a14ff087435 */ /* 0x000fe200000001ff */
[C---:B------:R-:W-:Y:S01]  /*02a0*/  FADD.FTZ R21, |R6|.reuse, -RZ ;  /* 0x800000ff06157221 */ /* 0x040fe20000010200 */
[C---:B------:R-:W-:Y:S01]  /*02b0*/  FMUL.FTZ R22, R6.reuse, R6 ;  /* 0x0000000606167220 */ /* 0x040fe20000410000 */
[----:B------:R-:W-:-:S07]  /*02c0*/  FSETP.GE.FTZ.AND P1, PT, |R6|, 1.0029599666595458984, PT ;  /* 0x3f8060fe0600780b */ /* 0x000fce0003f36200 */
[----:B------:R-:W-:Y:S02]  /*02d0*/  FSEL R26, R8, 0.12837915122509002686, P0 ;  /* 0x3e0375d3081a7808 */ /* 0x000fe40000000000 */
[----:B------:R-:W-:Y:S02]  /*02e0*/  FSEL R22, R21, R22, P1 ;  /* 0x0000001615167208 */ /* 0x000fe40000800000 */
[----:B------:R-:W-:Y:S01]  /*02f0*/  FSEL R25, R7, 8.4834944573231041431e-05, P1 ;  /* 0x38b1e96a07197808 */ /* 0x000fe20000800000 */
[----:B------:R-:W-:Y:S01]  /*0300*/  FFMA.FTZ R23, R17, R24, R26 ;  /* 0x0000001811177223 */ /* 0x000fe2000001001a */
[----:B------:R-:W-:Y:S01]  /*0310*/  FSEL R27, -R10, -0.00082130916416645050049, P1 ;  /* 0xba574d200a1b7808 */ /* 0x000fe20000800100 */
[----:B------:R-:W-:Y:S01]  /*0320*/  FMUL.FTZ R17, R18, 0.70710676908493041992 ;  /* 0x3f3504f312117820 */ /* 0x000fe20000410000 */
[----:B------:R-:W-:Y:S01]  /*0330*/  FADD.FTZ R24, -R9, -RZ ;  /* 0x800000ff09187221 */ /* 0x000fe20000010100 */
[----:B------:R-:W-:Y:S02]  /*0340*/  FSEL R9, R14, 0.0052134888246655464172, P1 ;  /* 0x3baad5ea0e097808 */ /* 0x000fe40000800000 */
[----:B------:R-:W-:-:S02]  /*0350*/  FFMA.FTZ R25, R22, R25, R27 ;  /* 0x0000001916197223 */ /* 0x000fc4000001001b */
[----:B------:R-:W-:Y:S02]  /*0360*/  FSEL R24, R24, R17, P0 ;  /* 0x0000001118187208 */ /* 0x000fe40000000000 */
[----:B------:R-:W-:Y:S01]  /*0370*/  FFMA.FTZ R25, R22, R25, R9 ;  /* 0x0000001916197223 */ /* 0x000fe20000010009 */
[----:B------:R-:W-:Y:S02]  /*0380*/  FSEL R26, -R15, -0.026868773624300956726, P1 ;  /* 0xbcdc1be70f1a7808 */ /* 0x000fe40000800100 */
[----:B------:R-:W-:Y:S01]  /*0390*/  FFMA.FTZ R9, R23, R24, R24 ;  /* 0x0000001817097223 */ /* 0x000fe20000010018 */
[----:B------:R-:W-:Y:S02]  /*03a0*/  FSEL R24, R16, 0.11284004896879196167, P1 ;  /* 0x3de718af10187808 */ /* 0x000fe40000800000 */
[C---:B------:R-:W-:Y:S01]  /*03b0*/  FFMA.FTZ R25, R22.reuse, R25, R26 ;  /* 0x0000001916197223 */ /* 0x040fe2000001001a */
[----:B------:R-:W0:Y:S03]  /*03c0*/  @P0 MUFU.EX2 R23, R9 ;  /* 0x0000000900170308 */ /* 0x000e260000000800 */
[----:B------:R-:W-:Y:S01]  /*03d0*/  FFMA.FTZ R25, R22, R25, R24 ;  /* 0x0000001916197223 */ /* 0x000fe20000010018 */
[----:B------:R-:W-:-:S05]  /*03e0*/  FSEL R24, R11, -0.37612664699554443359, P1 ;  /* 0xbec093ac0b187808 */ /* 0x000fca0000800000 */
[----:B------:R-:W-:Y:S01]  /*03f0*/  FFMA.FTZ R25, R22, R25, R24 ;  /* 0x0000001916197223 */ /* 0x000fe20000010018 */
[----:B------:R-:W-:Y:S01]  /*0400*/  FSEL R24, R8, 0.12837915122509002686, P1 ;  /* 0x3e0375d308187808 */ /* 0x000fe20000800000 */
[----:B------:R-:W-:-:S04]  /*0410*/  FADD.FTZ R21, -R21, -RZ ;  /* 0x800000ff15157221 */ /* 0x000fc80000010100 */
[----:B------:R-:W-:Y:S01]  /*0420*/  FFMA.FTZ R24, R22, R25, R24 ;  /* 0x0000001916187223 */ /* 0x000fe20000010018 */
[----:B0-----:R-:W-:Y:S01]  /*0430*/  @P0 FADD.FTZ R22, -R23, 1 ;  /* 0x3f80000017160421 */ /* 0x001fe20000010100 */
[----:B---3--:R-:W-:Y:S01]  /*0440*/  FMUL.FTZ R23, R2, 0.70710676908493041992 ;  /* 0x3f3504f302177820 */ /* 0x008fe20000410000 */
[----:B------:R-:W-:-:S03]  /*0450*/  FSEL R21, R21, R6, P1 ;  /* 0x0000000615157208 */ /* 0x000fc60000800000 */
[----:B------:R-:W-:Y:S01]  /*0460*/  @P0 LOP3.LUT R9, R22, 0x80000000, R17, 0xb8, !PT ;  /* 0x8000000016090812 */ /* 0x000fe200078eb811 */
[C---:B------:R-:W-:Y:S01]  /*0470*/  FADD.FTZ R17, |R23|.reuse, -RZ ;  /* 0x800000ff17117221 */ /* 0x040fe20000010200 */
[C---:B------:R-:W-:Y:S01]  /*0480*/  FMUL.FTZ R26, R23.reuse, R23 ;  /* 0x00000017171a7220 */ /* 0x040fe20000410000 */
[----:B------:R-:W-:Y:S01]  /*0490*/  FSETP.GE.FTZ.AND P0, PT, |R23|, 1.0029599666595458984, PT ;  /* 0x3f8060fe1700780b */ /* 0x000fe20003f16200 */
[----:B------:R-:W-:-:S03]  /*04a0*/  FFMA.FTZ R22, R24, R21, R21 ;  /* 0x0000001518167223 */ /* 0x000fc60000010015 */
[----:B------:R-:W-:Y:S02]  /*04b0*/  FSEL R21, R17, R26, P0 ;  /* 0x0000001a11157208 */ /* 0x000fe40000000000 */
[----:B------:R-:W-:Y:S02]  /*04c0*/  FSEL R24, R7, 8.4834944573231041431e-05, P0 ;  /* 0x38b1e96a07187808 */ /* 0x000fe40000000000 */
[----:B------:R-:W-:Y:S02]  /*04d0*/  FSEL R26, -R10, -0.00082130916416645050049, P0 ;  /* 0xba574d200a1a7808 */ /* 0x000fe40000000100 */
[----:B------:R-:W-:-:S03]  /*04e0*/  FSEL R25, R14, 0.0052134888246655464172, P0 ;  /* 0x3baad5ea0e197808 */ /* 0x000fc60000000000 */
[C---:B------:R-:W-:Y:S02]  /*04f0*/  FFMA.FTZ R26, R21.reuse, R24, R26 ;  /* 0x00000018151a7223 */ /* 0x040fe4000001001a */
[----:B------:R-:W0:Y:S02]  /*0500*/  @P1 MUFU.EX2 R24, R22 ;  /* 0x0000001600181308 */ /* 0x000e240000000800 */
[----:B------:R-:W-:Y:S01]  /*0510*/  FFMA.FTZ R26, R21, R26, R25 ;  /* 0x0000001a151a7223 */ /* 0x000fe20000010019 */
[----:B------:R-:W-:-:S05]  /*0520*/  FSEL R25, -R15, -0.026868773624300956726, P0 ;  /* 0xbcdc1be70f197808 */ /* 0x000fca0000000100 */
[----:B------:R-:W-:Y:S01]  /*0530*/  FFMA.FTZ R26, R21, R26, R25 ;  /* 0x0000001a151a7223 */ /* 0x000fe20000010019 */
[----:B------:R-:W-:-:S05]  /*0540*/  FSEL R25, R16, 0.11284004896879196167, P0 ;  /* 0x3de718af10197808 */ /* 0x000fca0000000000 */
[----:B------:R-:W-:Y:S01]  /*0550*/  FFMA.FTZ R26, R21, R26, R25 ;  /* 0x0000001a151a7223 */ /* 0x000fe20000010019 */
[----:B0-----:R-:W-:Y:S01]  /*0560*/  @P1 FADD.FTZ R25, -R24, 1 ;  /* 0x3f80000018191421 */ /* 0x001fe20000010100 */
[----:B------:R-:W-:-:S05]  /*0570*/  FSEL R24, R11, -0.37612664699554443359, P0 ;  /* 0xbec093ac0b187808 */ /* 0x000fca0000000000 */
[----:B------:R-:W-:Y:S01]  /*0580*/  FFMA.FTZ R24, R21, R26, R24 ;  /* 0x0000001a15187223 */ /* 0x000fe20000010018 */
[----:B------:R-:W-:Y:S02]  /*0590*/  FSEL R26, R8, 0.12837915122509002686, P0 ;  /* 0x3e0375d3081a7808 */ /* 0x000fe40000000000 */
[----:B------:R-:W-:Y:S01]  /*05a0*/  @P1 LOP3.LUT R22, R25, 0x80000000, R6, 0xb8, !PT ;  /* 0x8000000019161812 */ /* 0x000fe200078eb806 */
[----:B------:R-:W-:Y:S01]  /*05b0*/  FMUL.FTZ R6, R3, 0.70710676908493041992 ;  /* 0x3f3504f303067820 */ /* 0x000fe20000410000 */
[----:B------:R-:W-:Y:S01]  /*05c0*/  FADD.FTZ R28, -R17, -RZ ;  /* 0x800000ff111c7221 */ /* 0x000fe20000010100 */
[----:B------:R-:W-:Y:S02]  /*05d0*/  FFMA.FTZ R21, R21, R24, R26 ;  /* 0x0000001815157223 */ /* 0x000fe4000001001a */
        /* <DEDUP_REMOVED lines=13> */
[----:B------:R-:W-:Y:S02]  /*06b0*/  FSEL R26, R11, -0.37612664699554443359, P1 ;  /* 0xbec093ac0b1a7808 */ /* 0x000fe40000800000 */
[----:B------:R-:W-:-:S03]  /*06c0*/  FSEL R28, R28, R23, P0 ;  /* 0x000000171c1c7208 */ /* 0x000fc60000000000 */
[----:B------:R-:W-:Y:S01]  /*06d0*/  FFMA.FTZ R25, R24, R25, R26 ;  /* 0x0000001918197223 */ /* 0x000fe2000001001a */
[----:B------:R-:W-:Y:S01]  /*06e0*/  FSEL R26, R8, 0.12837915122509002686, P1 ;  /* 0x3e0375d3081a7808 */ /* 0x000fe20000800000 */
[----:B------:R-:W-:-:S04]  /*06f0*/  FFMA.FTZ R21, R21, R28, R28 ;  /* 0x0000001c15157223 */ /* 0x000fc8000001001c */
[----:B------:R-:W-:Y:S02]  /*0700*/  FFMA.FTZ R25, R24, R25, R26 ;  /* 0x0000001918197223 */ /* 0x000fe4000001001a */
[----:B------:R-:W0:Y:S01]  /*0710*/  @P0 MUFU.EX2 R24, R21 ;  /* 0x0000001500180308 */ /* 0x000e220000000800 */
[----:B------:R-:W-:-:S05]  /*0720*/  FADD.FTZ R17, -R17, -RZ ;  /* 0x800000ff11117221 */ /* 0x000fca0000010100 */
[----:B------:R-:W-:-:S05]  /*0730*/  FSEL R26, R17, R6, P1 ;  /* 0x00000006111a7208 */ /* 0x000fca0000800000 */
[----:B------:R-:W-:Y:S01]  /*0740*/  FFMA.FTZ R17, R25, R26, R26 ;  /* 0x0000001a19117223 */ /* 0x000fe2000001001a */
[----:B------:R-:W-:Y:S01]  /*0750*/  FMUL.FTZ R25, R18, -0.5 ;  /* 0xbf00000012197820 */ /* 0x000fe20000410000 */
[----:B0-----:R-:W-:-:S03]  /*0760*/  @P0 FADD.FTZ R24, -R24, 1 ;  /* 0x3f80000018180421 */ /* 0x001fc60000010100 */
[----:B------:R-:W-:Y:S02]  /*0770*/  FMUL.FTZ R25, R18, R25 ;  /* 0x0000001912197220 */ /* 0x000fe40000410000 */
[----:B------:R-:W-:Y:S01]  /*0780*/  @P0 LOP3.LUT R21, R24, 0x80000000, R23, 0xb8, !PT ;  /* 0x8000000018150812 */ /* 0x000fe200078eb817 */
[----:B------:R-:W-:Y:S01]  /*0790*/  FMUL.FTZ R24, R19, -0.5 ;  /* 0xbf00000013187820 */ /* 0x000fe20000410000 */
[----:B------:R-:W0:Y:S01]  /*07a0*/  @P1 MUFU.EX2 R23, R17 ;  /* 0x0000001100171308 */ /* 0x000e220000000800 */
[----:B------:R-:W-:Y:S02]  /*07b0*/  FMUL.FTZ R25, R25, 1.4426950216293334961 ;  /* 0x3fb8aa3b19197820 */ /* 0x000fe40000410000 */
[----:B------:R-:W-:-:S04]  /*07c0*/  FMUL.FTZ R24, R19, R24 ;  /* 0x0000001813187220 */ /* 0x000fc80000410000 */
[----:B------:R-:W-:Y:S01]  /*07d0*/  FMUL.FTZ R24, R24, 1.4426950216293334961 ;  /* 0x3fb8aa3b18187820 */ /* 0x000fe20000410000 */
[----:B------:R-:W1:Y:S08]  /*07e0*/  MUFU.EX2 R25, R25 ;  /* 0x0000001900197308 */ /* 0x000e700000000800 */
[----:B------:R-:W2:Y:S01]  /*07f0*/  MUFU.EX2 R24, R24 ;  /* 0x0000001800187308 */ /* 0x000ea20000000800 */
[----:B0-----:R-:W-:-:S05]  /*0800*/  @P1 FADD.FTZ R23, -R23, 1 ;  /* 0x3f80000017171421 */ /* 0x001fca0000010100 */
[----:B------:R-:W-:Y:S01]  /*0810*/  @P1 LOP3.LUT R17, R23, 0x80000000, R6, 0xb8, !PT ;  /* 0x8000000017111812 */ /* 0x000fe200078eb806 */
[----:B----4-:R-:W-:Y:S01]  /*0820*/  FMUL.FTZ R6, R12, 0.70710676908493041992 ;  /* 0x3f3504f30c067820 */ /* 0x010fe20000410000 */
[----:B-1----:R-:W-:Y:S01]  /*0830*/  FMUL.FTZ R23, R25, 0.3989422917366027832 ;  /* 0x3ecc422a19177820 */ /* 0x002fe20000410000 */
[----:B------:R-:W-:Y:S02]  /*0840*/  FADD.FTZ R9, R9, 1 ;  /* 0x3f80000009097421 */ /* 0x000fe40000010000 */
[----:B------:R-:W-:Y:S01]  /*0850*/  FMUL.FTZ R28, R6, R6 ;  /* 0x00000006061c7220 */ /* 0x000fe20000410000 */
[----:B------:R-:W-:Y:S01]  /*0860*/  FMUL.FTZ R18, R18, R23 ;  /* 0x0000001712127220 */ /* 0x000fe20000410000 */
[----:B------:R-:W-:Y:S01]  /*0870*/  FADD.FTZ R23, |R6|, -RZ ;  /* 0x800000ff06177221 */ /* 0x000fe20000010200 */
[----:B--2---:R-:W-:Y:S01]  /*0880*/  FMUL.FTZ R26, R24, 0.3989422917366027832 ;  /* 0x3ecc422a181a7820 */ /* 0x004fe20000410000 */
[----:B------:R-:W-:-:S03]  /*0890*/  FSETP.GE.FTZ.AND P0, PT, |R6|, 1.0029599666595458984, PT ;  /* 0x3f8060fe0600780b */ /* 0x000fc60003f16200 */
[----:B------:R-:W-:Y:S01]  /*08a0*/  FMUL.FTZ R25, R19, R26 ;  /* 0x0000001a13197220 */ /* 0x000fe20000410000 */
[----:B------:R-:W-:Y:S01]  /*08b0*/  FFMA.FTZ R19, R9, 0.5, R18 ;  /* 0x3f00000009137823 */ /* 0x000fe20000010012 */
[----:B------:R-:W-:Y:S01]  /*08c0*/  FADD.FTZ R18, R22, 1 ;  /* 0x3f80000016127421 */ /* 0x000fe20000010000 */
[----:B------:R-:W-:Y:S02]  /*08d0*/  FSEL R24, R23, R28, P0 ;  /* 0x0000001c17187208 */ /* 0x000fe40000000000 */
[----:B------:R-:W-:Y:S02]  /*08e0*/  FSEL R9, R7, 8.4834944573231041431e-05, P0 ;  /* 0x38b1e96a07097808 */ /* 0x000fe40000000000 */
[----:B------:R-:W-:Y:S01]  /*08f0*/  FSEL R27, -R10, -0.00082130916416645050049, P0 ;  /* 0xba574d200a1b7808 */ /* 0x000fe20000000100 */
[----:B------:R-:W-:Y:S01]  /*0900*/  FFMA.FTZ R18, R18, 0.5, R25 ;  /* 0x3f00000012127823 */ /* 0x000fe20000010019 */
[----:B------:R-:W-:-:S03]  /*0910*/  FSEL R25, R14, 0.0052134888246655464172, P0 ;  /* 0x3baad5ea0e197808 */ /* 0x000fc60000000000 */
[----:B------:R-:W-:Y:S01]  /*0920*/  FFMA.FTZ R27, R24, R9, R27 ;  /* 0x00000009181b7223 */ /* 0x000fe2000001001b */
[----:B------:R-:W-:Y:S01]  /*0930*/  FMUL.FTZ R9, R2, -0.5 ;  /* 0xbf00000002097820 */ /* 0x000fe20000410000 */
[----:B------:R-:W-:Y:S02]  /*0940*/  FMUL.FTZ R22, R3, -0.5 ;  /* 0xbf00000003167820 */ /* 0x000fe40000410000 */
[----:B------:R-:W-:Y:S01]  /*0950*/  FFMA.FTZ R25, R24, R27, R25 ;  /* 0x0000001b18197223 */ /* 0x000fe20000010019 */
[----:B------:R-:W-:Y:S01]  /*0960*/  FMUL.FTZ R9, R2, R9 ;  /* 0x0000000902097220 */ /* 0x000fe20000410000 */
[----:B------:R-:W-:Y:S01]  /*0970*/  FSEL R27, -R15, -0.026868773624300956726, P0 ;  /* 0xbcdc1be70f1b7808 */ /* 0x000fe20000000100 */
[----:B------:R-:W-:Y:S02]  /*0980*/  FMUL.FTZ R22, R3, R22 ;  /* 0x0000001603167220 */ /* 0x000fe40000410000 */
[----:B------:R-:W-:Y:S02]  /*0990*/  FMUL.FTZ R9, R9, 1.4426950216293334961 ;  /* 0x3fb8aa3b09097820 */ /* 0x000fe40000410000 */
[----:B------:R-:W-:Y:S01]  /*09a0*/  FFMA.FTZ R25, R24, R25, R27 ;  /* 0x0000001918197223 */ /* 0x000fe2000001001b */
[----:B------:R-:W-:Y:S01]  /*09b0*/  FMUL.FTZ R27, R22, 1.4426950216293334961 ;  /* 0x3fb8aa3b161b7820 */ /* 0x000fe20000410000 */
[----:B------:R-:W-:-:S02]  /*09c0*/  FSEL R29, R16, 0.11284004896879196167, P0 ;  /* 0x3de718af101d7808 */ /* 0x000fc40000000000 */
[----:B------:R-:W0:Y:S01]  /*09d0*/  MUFU.EX2 R9, R9 ;  /* 0x0000000900097308 */ /* 0x000e220000000800 */
[----:B------:R-:W-:-:S07]  /*09e0*/  FSEL R26, R11, -0.37612664699554443359, P0 ;  /* 0xbec093ac0b1a7808 */ /* 0x000fce0000000000 */
[----:B------:R-:W1:Y:S01]  /*09f0*/  MUFU.EX2 R22, R27 ;  /* 0x0000001b00167308 */ /* 0x000e620000000800 */
[----:B------:R-:W-:-:S04]  /*0a00*/  FFMA.FTZ R25, R24, R25, R29 ;  /* 0x0000001918197223 */ /* 0x000fc8000001001d */
[----:B------:R-:W-:Y:S01]  /*0a10*/  FFMA.FTZ R25, R24, R25, R26 ;  /* 0x0000001918197223 */ /* 0x000fe2000001001a */
[----:B------:R-:W-:-:S05]  /*0a20*/  FSEL R26, R8, 0.12837915122509002686, P0 ;  /* 0x3e0375d3081a7808 */ /* 0x000fca0000000000 */
[----:B------:R-:W-:Y:S01]  /*0a30*/  FFMA.FTZ R24, R24, R25, R26 ;  /* 0x0000001918187223 */ /* 0x000fe2000001001a */
[----:B0-----:R-:W-:Y:S01]  /*0a40*/  FMUL.FTZ R25, R9, 0.3989422917366027832 ;  /* 0x3ecc422a09197820 */ /* 0x001fe20000410000 */
[----:B------:R-:W-:Y:S01]  /*0a50*/  FMUL.FTZ R9, R13, 0.70710676908493041992 ;  /* 0x3f3504f30d097820 */ /* 0x000fe20000410000 */
[----:B-1----:R-:W-:Y:S02]  /*0a60*/  FMUL.FTZ R22, R22, 0.3989422917366027832 ;  /* 0x3ecc422a16167820 */ /* 0x002fe40000410000 */
[----:B------:R-:W-:Y:S01]  /*0a70*/  FMUL.FTZ R26, R2, R25 ;  /* 0x00000019021a7220 */ /* 0x000fe20000410000 */
[----:B------:R-:W-:Y:S01]  /*0a80*/  FADD.FTZ R2, |R9|, -RZ ;  /* 0x800000ff09027221 */ /* 0x000fe20000010200 */
[----:B------:R-:W-:Y:S01]  /*0a90*/  FADD.FTZ R21, R21, 1 ;  /* 0x3f80000015157421 */ /* 0x000fe20000010000 */
[----:B------:R-:W-:Y:S01]  /*0aa0*/  FMUL.FTZ R22, R3, R22 ;  /* 0x0000001603167220 */ /* 0x000fe20000410000 */
[C---:B------:R-:W-:Y:S01]  /*0ab0*/  FMUL.FTZ R3, R9.reuse, R9 ;  /* 0x0000000909037220 */ /* 0x040fe20000410000 */
[----:B------:R-:W-:Y:S01]  /*0ac0*/  FSETP.GE.FTZ.AND P1, PT, |R9|, 1.0029599666595458984, PT ;  /* 0x3f8060fe0900780b */ /* 0x000fe20003f36200 */
[----:B------:R-:W-:-:S03]  /*0ad0*/  FFMA.FTZ R21, R21, 0.5, R26 ;  /* 0x3f00000015157823 */ /* 0x000fc6000001001a */
        /* <DEDUP_REMOVED lines=13> */
[----:B------:R-:W-:Y:S01]  /*0bb0*/  FSEL R23, R8, 0.12837915122509002686, P1 ;  /* 0x3e0375d308177808 */ /* 0x000fe20000800000 */
[----:B------:R-:W-:Y:S01]  /*0bc0*/  FADD.FTZ R28, -R2, -RZ ;  /* 0x800000ff021c7221 */ /* 0x000fe20000010100 */
[----:B------:R-:W-:-:S03]  /*0bd0*/  FADD.FTZ R17, R17, 1 ;  /* 0x3f80000011117421 */ /* 0x000fc60000010000 */
[----:B------:R-:W-:Y:S01]  /*0be0*/  FFMA.FTZ R23, R3, R26, R23 ;  /* 0x0000001a03177223 */ /* 0x000fe20000010017 */
[----:B-----5:R-:W-:Y:S01]  /*0bf0*/  FMUL.FTZ R26, R4, 0.70710676908493041992 ;  /* 0x3f3504f3041a7820 */ /* 0x020fe20000410000 */
[----:B------:R-:W-:Y:S01]  /*0c00*/  FSEL R25, R25, R6, P0 ;  /* 0x0000000619197208 */ /* 0x000fe20000000000 */
[----:B------:R-:W-:Y:S01]  /*0c10*/  FFMA.FTZ R22, R17, 0.5, R22 ;  /* 0x3f00000011167823 */ /* 0x000fe20000010016 */
[----:B------:R-:W-:Y:S01]  /*0c20*/  FSEL R28, R28, R9, P1 ;  /* 0x000000091c1c7208 */ /* 0x000fe20000800000 */
[C---:B------:R-:W-:Y:S01]  /*0c30*/  FADD.FTZ R2, |R26|.reuse, -RZ ;  /* 0x800000ff1a027221 */ /* 0x040fe20000010200 */
[C---:B------:R-:W-:Y:S01]  /*0c40*/  FMUL.FTZ R17, R26.reuse, R26 ;  /* 0x0000001a1a117220 */ /* 0x040fe20000410000 */
[----:B------:R-:W-:Y:S01]  /*0c50*/  FSETP.GE.FTZ.AND P2, PT, |R26|, 1.0029599666595458984, PT ;  /* 0x3f8060fe1a00780b */ /* 0x000fe20003f56200 */
[----:B------:R-:W-:Y:S01]  /*0c60*/  FFMA.FTZ R3, R24, R25, R25 ;  /* 0x0000001918037223 */ /* 0x000fe20000010019 */
[----:B------:R-:W-:Y:S02]  /*0c70*/  FFMA.FTZ R23, R23, R28, R28 ;  /* 0x0000001c17177223 */ /* 0x000fe4000001001c */
[----:B------:R-:W-:-:S02]  /*0c80*/  FSEL R17, R2, R17, P2 ;  /* 0x0000001102117208 */ /* 0x000fc40001000000 */
        /* <DEDUP_REMOVED lines=19> */
[----:B------:R-:W-:-:S03]  /*0dc0*/  FMUL.FTZ R17, R24, R24 ;  /* 0x0000001818117220 */ /* 0x000fc60000410000 */
[----:B------:R-:W-:Y:S02]  /*0dd0*/  FSEL R27, -R10, -0.00082130916416645050049, P3 ;  /* 0xba574d200a1b7808 */ /* 0x000fe40001800100 */
[----:B------:R-:W-:Y:S02]  /*0de0*/  FSEL R7, R7, 8.4834944573231041431e-05, P3 ;  /* 0x38b1e96a07077808 */ /* 0x000fe40001800000 */
[----:B------:R-:W-:-:S05]  /*0df0*/  FSEL R10, R2, R17, P3 ;  /* 0x00000011020a7208 */ /* 0x000fca0001800000 */
[----:B------:R-:W-:Y:S02]  /*0e00*/  FFMA.FTZ R17, R10, R7, R27 ;  /* 0x000000070a117223 */ /* 0x000fe4000001001b */
[----:B------:R-:W0:Y:S02]  /*0e10*/  @P0 MUFU.EX2 R7, R3 ;  /* 0x0000000300070308 */ /* 0x000e240000000800 */
[----:B0-----:R-:W-:-:S05]  /*0e20*/  @P0 FADD.FTZ R7, -R7, 1 ;  /* 0x3f80000007070421 */ /* 0x001fca0000010100 */
[----:B------:R-:W-:Y:S02]  /*0e30*/  @P0 LOP3.LUT R3, R7, 0x80000000, R6, 0xb8, !PT ;  /* 0x8000000007030812 */ /* 0x000fe400078eb806 */
[----:B------:R-:W0:Y:S01]  /*0e40*/  LDC.64 R6, c[0x0][0x220] ;  /* 0x00008800ff067b82 */ /* 0x000e220000000a00 */
[----:B------:R-:W-:Y:S02]  /*0e50*/  FSEL R27, R14, 0.0052134888246655464172, P3 ;  /* 0x3baad5ea0e1b7808 */ /* 0x000fe40001800000 */
[----:B------:R-:W1:Y:S01]  /*0e60*/  @P1 MUFU.EX2 R14, R23 ;  /* 0x00000017000e1308 */ /* 0x000e620000000800 */
[----:B------:R-:W-:Y:S02]  /*0e70*/  FSEL R28, -R15, -0.026868773624300956726, P3 ;  /* 0xbcdc1be70f1c7808 */ /* 0x000fe40001800100 */
[----:B------:R-:W-:Y:S01]  /*0e80*/  FFMA.FTZ R17, R10, R17, R27 ;  /* 0x000000110a117223 */ /* 0x000fe2000001001b */
[----:B------:R-:W-:-:S03]  /*0e90*/  FSEL R16, R16, 0.11284004896879196167, P3 ;  /* 0x3de718af10107808 */ /* 0x000fc60001800000 */
[----:B------:R-:W-:Y:S01]  /*0ea0*/  FFMA.FTZ R17, R10, R17, R28 ;  /* 0x000000110a117223 */ /* 0x000fe2000001001c */
[----:B------:R-:W-:-:S03]  /*0eb0*/  FSEL R11, R11, -0.37612664699554443359, P3 ;  /* 0xbec093ac0b0b7808 */ /* 0x000fc60001800000 */
[----:B------:R-:W-:Y:S01]  /*0ec0*/  FFMA.FTZ R15, R10, R17, R16 ;  /* 0x000000110a0f7223 */ /* 0x000fe20000010010 */
[----:B------:R-:W-:-:S03]  /*0ed0*/  FSEL R27, R8, 0.12837915122509002686, P3 ;  /* 0x3e0375d3081b7808 */ /* 0x000fc60001800000 */
[----:B------:R-:W-:Y:S01]  /*0ee0*/  FFMA.FTZ R11, R10, R15, R11 ;  /* 0x0000000f0a0b7223 */ /* 0x000fe2000001000b */
[----:B0-----:R-:W-:-:S04]  /*0ef0*/  IMAD.WIDE R6, R0, 0x4, R6 ;  /* 0x0000000400067825 */ /* 0x001fc800078e0206 */
[----:B-1----:R-:W-:Y:S01]  /*0f00*/  @P1 FADD.FTZ R14, -R14, 1 ;  /* 0x3f8000000e0e1421 */ /* 0x002fe20000010100 */
[----:B------:R-:W-:Y:S01]  /*0f10*/  FFMA.FTZ R27, R10, R11, R27 ;  /* 0x0000000b0a1b7223 */ /* 0x000fe2000001001b */
[----:B------:R-:W-:-:S03]  /*0f20*/  IMAD.WIDE.U32 R16, R20, 0x8, R6 ;  /* 0x0000000814107825 */ /* 0x000fc600078e0006 */
[----:B------:R-:W-:Y:S02]  /*0f30*/  @P1 LOP3.LUT R23, R14, 0x80000000, R9, 0xb8, !PT ;  /* 0x800000000e171812 */ /* 0x000fe400078eb809 */
[----:B------:R-:W2:Y:S04]  /*0f40*/  LDG.E.64 R6, desc[UR4][R16.64] ;  /* 0x0000000410067981 */ /* 0x000ea8000c1e1b00 */
[----:B------:R-:W3:Y:S04]  /*0f50*/  LDG.E.64 R8, desc[UR4][R16.64+0x400] ;  /* 0x0004000410087981 */ /* 0x000ee8000c1e1b00 */
[----:B------:R-:W4:Y:S04]  /*0f60*/  LDG.E.64 R10, desc[UR4][R16.64+0x800] ;  /* 0x00080004100a7981 */ /* 0x000f28000c1e1b00 */
[----:B------:R0:W5:Y:S01]  /*0f70*/  LDG.E.64 R14, desc[UR4][R16.64+0xc00] ;  /* 0x000c0004100e7981 */ /* 0x000162000c1e1b00 */
[----:B------:R-:W1:Y:S02]  /*0f80*/  @P2 MUFU.EX2 R28, R25 ;  /* 0x00000019001c2308 */ /* 0x000e640000000800 */
[----:B-1----:R-:W-:-:S05]  /*0f90*/  @P2 FADD.FTZ R29, -R28, 1 ;  /* 0x3f8000001c1d2421 */ /* 0x002fca0000010100 */
[----:B------:R-:W-:Y:S01]  /*0fa0*/  @P2 LOP3.LUT R25, R29, 0x80000000, R26, 0xb8, !PT ;  /* 0x800000001d192812 */ /* 0x000fe200078eb81a */
[----:B------:R-:W-:-:S04]  /*0fb0*/  FMUL.FTZ R29, R12, -0.5 ;  /* 0xbf0000000c1d7820 */ /* 0x000fc80000410000 */
[----:B------:R-:W-:-:S04]  /*0fc0*/  FMUL.FTZ R29, R12, R29 ;  /* 0x0000001d0c1d7220 */ /* 0x000fc80000410000 */
[----:B------:R-:W-:-:S06]  /*0fd0*/  FMUL.FTZ R29, R29, 1.4426950216293334961 ;  /* 0x3fb8aa3b1d1d7820 */ /* 0x000fcc0000410000 */
[----:B------:R-:W1:Y:S01]  /*0fe0*/  MUFU.EX2 R29, R29 ;  /* 0x0000001d001d7308 */ /* 0x000e620000000800 */
[----:B------:R-:W-:-:S04]  /*0ff0*/  FMUL.FTZ R26, R13, -0.5 ;  /* 0xbf0000000d1a7820 */ /* 0x000fc80000410000 */
[----:B------:R-:W-:Y:S01]  /*1000*/  FMUL.FTZ R28, R13, R26 ;  /* 0x0000001a0d1c7220 */ /* 0x000fe20000410000 */
[----:B0-----:R-:W-:-:S03]  /*1010*/  FMUL.FTZ R16, R4, -0.5 ;  /* 0xbf00000004107820 */ /* 0x001fc60000410000 */
[----:B------:R-:W-:Y:S01]  /*1020*/  FMUL.FTZ R28, R28, 1.4426950216293334961 ;  /* 0x3fb8aa3b1c1c7820 */ /* 0x000fe20000410000 */
[----:B------:R-:W-:Y:S01]  /*1030*/  FMUL.FTZ R16, R4, R16 ;  /* 0x0000001004107220 */ /* 0x000fe20000410000 */
[----:B-1----:R-:W-:-:S04]  /*1040*/  FMUL.FTZ R26, R29, 0.3989422917366027832 ;  /* 0x3ecc422a1d1a7820 */ /* 0x002fc80000410000 */
[----:B------:R-:W-:Y:S02]  /*1050*/  FMUL.FTZ R17, R12, R26 ;  /* 0x0000001a0c117220 */ /* 0x000fe40000410000 */
[----:B------:R-:W0:Y:S01]  /*1060*/  MUFU.EX2 R12, R28 ;  /* 0x0000001c000c7308 */ /* 0x000e220000000800 */
[----:B------:R-:W-:Y:S01]  /*1070*/  FMUL.FTZ R16, R16, 1.4426950216293334961 ;  /* 0x3fb8aa3b10107820 */ /* 0x000fe20000410000 */
[----:B------:R-:W-:-:S06]  /*1080*/  FADD.FTZ R26, -R2, -RZ ;  /* 0x800000ff021a7221 */ /* 0x000fcc0000010100 */
[----:B------:R-:W1:Y:S01]  /*1090*/  MUFU.EX2 R2, R16 ;  /* 0x0000001000027308 */ /* 0x000e620000000800 */
[----:B------:R-:W-:-:S05]  /*10a0*/  FSEL R26, R26, R24, P3 ;  /* 0x000000181a1a7208 */ /* 0x000fca0001800000 */
[----:B------:R-:W-:Y:S01]  /*10b0*/  FFMA.FTZ R27, R27, R26, R26 ;  /* 0x0000001a1b1b7223 */ /* 0x000fe2000001001a */
[----:B0-----:R-:W-:Y:S01]  /*10c0*/  FMUL.FTZ R12, R12, 0.3989422917366027832 ;  /* 0x3ecc422a0c0c7820 */ /* 0x001fe20000410000 */
[----:B------:R-:W-:-:S03]  /*10d0*/  FMUL.FTZ R26, R5, -0.5 ;  /* 0xbf000000051a7820 */ /* 0x000fc60000410000 */
[----:B------:R-:W-:Y:S01]  /*10e0*/  FMUL.FTZ R13, R13, R12 ;  /* 0x0000000c0d0d7220 */ /* 0x000fe20000410000 */
[----:B------:R-:W-:Y:S01]  /*10f0*/  FADD.FTZ R12, R3, 1 ;  /* 0x3f800000030c7421 */ /* 0x000fe20000010000 */
[----:B------:R-:W-:Y:S01]  /*1100*/  FMUL.FTZ R26, R5, R26 ;  /* 0x0000001a051a7220 */ /* 0x000fe20000410000 */
[----:B-1----:R-:W-:Y:S02]  /*1110*/  FMUL.FTZ R3, R2, 0.3989422917366027832 ;  /* 0x3ecc422a02037820 */ /* 0x002fe40000410000 */
[----:B------:R-:W-:Y:S01]  /*1120*/  FFMA.FTZ R17, R12, 0.5, R17 ;  /* 0x3f0000000c117823 */ /* 0x000fe20000010011 */
[----:B------:R-:W-:Y:S01]  /*1130*/  FMUL.FTZ R26, R26, 1.4426950216293334961 ;  /* 0x3fb8aa3b1a1a7820 */ /* 0x000fe20000410000 */
[----:B------:R-:W0:Y:S01]  /*1140*/  @P3 MUFU.EX2 R12, R27 ;  /* 0x0000001b000c3308 */ /* 0x000e220000000800 */
[----:B------:R-:W-:Y:S02]  /*1150*/  FMUL.FTZ R4, R4, R3 ;  /* 0x0000000304047220 */ /* 0x000fe40000410000 */
[----:B------:R-:W1:Y:S05]  /*1160*/  LDC.64 R2, c[0x0][0x218] ;  /* 0x00008600ff027b82 */ /* 0x000e6a0000000a00 */
[----:B------:R-:W0:Y:S02]  /*1170*/  MUFU.EX2 R26, R26 ;  /* 0x0000001a001a7308 */ /* 0x000e240000000800 */
[----:B0-----:R-:W-:-:S05]  /*1180*/  @P3 FADD.FTZ R29, -R12, 1 ;  /* 0x3f8000000c1d3421 */ /* 0x001fca0000010100 */
[----:B------:R-:W-:Y:S01]  /*1190*/  @P3 LOP3.LUT R27, R29, 0x80000000, R24, 0xb8, !PT ;  /* 0x800000001d1b3812 */ /* 0x000fe200078eb818 */
[----:B------:R-:W-:Y:S01]  /*11a0*/  FMUL.FTZ R16, R26, 0.3989422917366027832 ;  /* 0x3ecc422a1a107820 */ /* 0x000fe20000410000 */
[----:B------:R-:W-:Y:S01]  /*11b0*/  FADD.FTZ R12, R23, 1 ;  /* 0x3f800000170c7421 */ /* 0x000fe20000010000 */
[----:B------:R-:W-:Y:S02]  /*11c0*/  FADD.FTZ R25, R25, 1 ;  /* 0x3f80000019197421 */ /* 0x000fe40000010000 */
[----:B------:R-:W-:Y:S01]  /*11d0*/  FADD.FTZ R27, R27, 1 ;  /* 0x3f8000001b1b7421 */ /* 0x000fe20000010000 */
[----:B------:R-:W-:Y:S01]  /*11e0*/  FMUL.FTZ R16, R5, R16 ;  /* 0x0000001005107220 */ /* 0x000fe20000410000 */
[----:B-1----:R-:W-:-:S04]  /*11f0*/  IMAD.WIDE.U32 R2, R0, 0x4, R2 ;  /* 0x0000000400027825 */ /* 0x002fc800078e0002 */
[----:B------:R-:W-:Y:S01]  /*1200*/  FFMA.FTZ R12, R12, 0.5, R13 ;  /* 0x3f0000000c0c7823 */ /* 0x000fe2000001000d */
[----:B------:R-:W-:Y:S01]  /*1210*/  FFMA.FTZ R5, R25, 0.5, R4 ;  /* 0x3f00000019057823 */ /* 0x000fe20000010004 */
[----:B------:R-:W-:Y:S01]  /*1220*/  FFMA.FTZ R16, R27, 0.5, R16 ;  /* 0x3f0000001b107823 */ /* 0x000fe20000010010 */
[----:B------:R-:W-:-:S04]  /*1230*/  IMAD.WIDE R2, R20, 0x8, R2 ;  /* 0x0000000814027825 */ /* 0x000fc800078e0202 */
[----:B--2---:R-:W-:Y:S01]  /*1240*/  FMUL.FTZ R7, R7, R18 ;  /* 0x0000001207077220 */ /* 0x004fe20000410000 */
[----:B------:R-:W-:Y:S01]  /*1250*/  FMUL.FTZ R6, R6, R19 ;  /* 0x0000001306067220 */ /* 0x000fe20000410000 */
[----:B---3--:R-:W-:Y:S01]  /*1260*/  FMUL.FTZ R9, R9, R22 ;  /* 0x0000001609097220 */ /* 0x008fe20000410000 */
[----:B------:R-:W-:Y:S01]  /*1270*/  FMUL.FTZ R8, R8, R21 ;  /* 0x0000001508087220 */ /* 0x000fe20000410000 */
[----:B----4-:R-:W-:Y:S01]  /*1280*/  FMUL.FTZ R11, R11, R12 ;  /* 0x0000000c0b0b7220 */ /* 0x010fe20000410000 */
[----:B------:R-:W-:Y:S01]  /*1290*/  FMUL.FTZ R10, R10, R17 ;  /* 0x000000110a0a7220 */ /* 0x000fe20000410000 */
[----:B-----5:R-:W-:Y:S01]  /*12a0*/  FMUL.FTZ R14, R14, R5 ;  /* 0x000000050e0e7220 */ /* 0x020fe20000410000 */
[----:B------:R-:W-:Y:S01]  /*12b0*/  FMUL.FTZ R15, R15, R16 ;  /* 0x000000100f0f7220 */ /* 0x000fe20000410000 */
[----:B------:R-:W-:Y:S04]  /*12c0*/  STG.E.64 desc[UR4][R2.64], R6 ;  /* 0x0000000602007986 */ /* 0x000fe8000c101b04 */
[----:B------:R-:W-:Y:S04]  /*12d0*/  STG.E.64 desc[UR4][R2.64+0x400], R8 ;  /* 0x0004000802007986 */ /* 0x000fe8000c101b04 */
[----:B------:R-:W-:Y:S04]  /*12e0*/  STG.E.64 desc[UR4][R2.64+0x800], R10 ;  /* 0x0008000a02007986 */ /* 0x000fe8000c101b04 */
[----:B------:R-:W-:Y:S01]  /*12f0*/  STG.E.64 desc[UR4][R2.64+0xc00], R14 ;  /* 0x000c000e02007986 */ /* 0x000fe2000c101b04 */
[----:B------:R-:W-:Y:S05]  /*1300*/  EXIT ;  /* 0x000000000000794d */ /* 0x000fea0003800000 */
.L_x_2609:
[----:B------:R-:W0:Y:S01]  /*1310*/  S2R R3, SR_TID.X ;  /* 0x0000000000037919 */ /* 0x000e220000002100 */
[----:B------:R-:W-:Y:S01]  /*1320*/  HFMA2.MMA R4, -RZ, RZ, 0, 0 ;  /* 0x00000000ff047435 */ /* 0x000fe200000001ff */
[----:B0-----:R-:W-:Y:S02]  /*1330*/  ISETP.GE.AND P0, PT, R3, R2, PT ;  /* 0x000000020300720c */ /* 0x001fe40003f06270 */
[----:B------:R-:W-:-:S11]  /*1340*/  MOV R23, R3 ;  /* 0x0000000300177202 */ /* 0x000fd60000000f00 */
        /* <DEDUP_REMOVED lines=9> */
[----:B0-----:R-:W-:Y:S02]  /*13e0*/  @!P0 IMAD.WIDE.U32 R14, R5, 0x4, R14 ;  /* 0x00000004050e8825 */ /* 0x001fe400078e000e */
[----:B------:R-:W0:Y:S03]  /*13f0*/  @!P1 LDC.64 R6, c[0x0][0x228] ;  /* 0x00008a00ff069b82 */ /* 0x000e260000000a00 */
[----:B------:R3:W5:Y:S07]  /*1400*/  @!P0 LDG.E R4, desc[UR4][R14.64] ;  /* 0x000000040e048981 */ /* 0x00076e000c1e1900 */
[----:B------:R-:W4:Y:S01]  /*1410*/  @!P2 LDC.64 R12, c[0x0][0x220] ;  /* 0x00008800ff0cab82 */ /* 0x000f220000000a00 */
[----:B------:R-:W-:-:S02]  /*1420*/  @!P2 IADD3 R9, R0, R23, RZ ;  /* 0x000000170009a210 */ /* 0x000fc40007ffe0ff */
[----:B------:R-:W-:-:S04]  /*1430*/  @!P2 IADD3 R23, R23, 0x80, RZ ;  /* 0x000000801717a810 */ /* 0x000fc80007ffe0ff */
[----:B------:R-:W-:Y:S01]  /*1440*/  ISETP.GE.AND P3, PT, R23, R2, PT ;  /* 0x000000021700720c */ /* 0x000fe20003f66270 */
[----:B--2---:R-:W-:Y:S02]  /*1450*/  @!P1 IMAD.WIDE.U32 R16, R21, 0x4, R10 ;  /* 0x0000000415109825 */ /* 0x004fe400078e000a */
[----:B------:R-:W2:Y:S02]  /*1460*/  @!P2 LDC.64 R10, c[0x0][0x228] ;  /* 0x00008a00ff0aab82 */ /* 0x000ea40000000a00 */
[----:B-1----:R-:W-:Y:S01]  /*1470*/  @!P0 IMAD.WIDE.U32 R18, R5, 0x4, R18 ;  /* 0x0000000405128825 */ /* 0x002fe200078e0012 */
[----:B------:R-:W-:-:S07]  /*1480*/  MOV R5, RZ ;  /* 0x000000ff00057202 */ /* 0x000fce0000000f00 */
[----:B---3--:R-:W1:Y:S01]  /*1490*/  @!P3 LDC.64 R14, c[0x0][0x220] ;  /* 0x00008800ff0ebb82 */ /* 0x008e620000000a00 */
[----:B----4-:R-:W-:Y:S01]  /*14a0*/  @!P2 IMAD.WIDE.U32 R26, R9, 0x4, R12 ;  /* 0x00000004091aa825 */ /* 0x010fe200078e000c */
[----:B------:R3:W5:Y:S06]  /*14b0*/  @!P0 LDG.E R5, desc[UR4][R18.64] ;  /* 0x0000000412058981 */ /* 0x00076c000c1e1900 */
[----:B------:R-:W4:Y:S01]  /*14c0*/  @!P3 LDC.64 R12, c[0x0][0x228] ;  /* 0x00008a00ff0cbb82 */ /* 0x000f220000000a00 */
[----:B0-----:R-:W-:Y:S01]  /*14d0*/  @!P1 IMAD.WIDE.U32 R20, R21, 0x4, R6 ;  /* 0x0000000415149825 */ /* 0x001fe200078e0006 */
[----:B------:R-:W-:-:S02]  /*14e0*/  CS2R R6, SRZ ;  /* 0x0000000000067805 */ /* 0x000fc4000001ff00 */
[----:B---3--:R-:W-:-:S04]  /*14f0*/  @!P3 IADD3 R19, R0, R23, RZ ;  /* 0x000000170013b210 */ /* 0x008fc80007ffe0ff */
[----:B------:R1:W5:Y:S01]  /*1500*/  @!P1 LDG.E R6, desc[UR4][R16.64] ;  /* 0x0000000410069981 */ /* 0x000362000c1e1900 */
[----:B------:R-:W-:-:S03]  /*1510*/  @!P3 IADD3 R23, R23, 0x80, RZ ;  /* 0x000000801717b810 */ /* 0x000fc60007ffe0ff */
[----:B------:R0:W5:Y:S01]  /*1520*/  @!P1 LDG.E R7, desc[UR4][R20.64] ;  /* 0x0000000414079981 */ /* 0x000162000c1e1900 */
[----:B------:R-:W-:Y:S01]  /*1530*/  ISETP.GE.AND P1, PT, R23, R2, PT ;  /* 0x000000021700720c */ /* 0x000fe20003f26270 */
[----:B------:R-:W-:Y:S01]  /*1540*/  HFMA2.MMA R8, -RZ, RZ, 0, 0 ;  /* 0x00000000ff087435 */ /* 0x000fe200000001ff */
[----:B--2---:R-:W-:Y:S01]  /*1550*/  @!P2 IMAD.WIDE.U32 R28, R9, 0x4, R10 ;  /* 0x00000004091ca825 */ /* 0x004fe200078e000a */
[----:B------:R-:W-:-:S03]  /*1560*/  MOV R9, RZ ;  /* 0x000000ff00097202 */ /* 0x000fc60000000f00 */
[----:B-1----:R-:W-:-:S03]  /*1570*/  @!P3 IMAD.WIDE.U32 R16, R19, 0x4, R14 ;  /* 0x000000041310b825 */ /* 0x002fc600078e000e */
[----:B------:R-:W5:Y:S01]  /*1580*/  @!P2 LDG.E R9, desc[UR4][R28.64] ;  /* 0x000000041c09a981 */ /* 0x000f62000c1e1900 */
[----:B----4-:R-:W-:-:S03]  /*1590*/  @!P3 IMAD.WIDE.U32 R18, R19, 0x4, R12 ;  /* 0x000000041312b825 */ /* 0x010fc600078e000c */
[----:B------:R-:W-:Y:S01]  /*15a0*/  @!P1 IADD3 R13, R0, R23, RZ ;  /* 0x00000017000d9210 */ /* 0x000fe20007ffe0ff */
[----:B------:R-:W1:Y:S01]  /*15b0*/  @!P1 LDC.64 R24, c[0x0][0x220] ;  /* 0x00008800ff189b82 */ /* 0x000e620000000a00 */
[----:B------:R-:W-:Y:S01]  /*15c0*/  @!P1 IADD3 R23, R23, 0x80, RZ ;  /* 0x0000008017179810 */ /* 0x000fe20007ffe0ff */
[----:B------:R-:W5:Y:S03]  /*15d0*/  @!P2 LDG.E R8, desc[UR4][R26.64] ;  /* 0x000000041a08a981 */ /* 0x000f66000c1e1900 */
[----:B------:R-:W-:-:S03]  /*15e0*/  ISETP.GE.AND P2, PT, R23, R2, PT ;  /* 0x000000021700720c */ /* 0x000fc60003f46270 */
[----:B------:R-:W2:Y:S01]  /*15f0*/  @!P1 LDC.64 R14, c[0x0][0x228] ;  /* 0x00008a00ff0e9b82 */ /* 0x000ea20000000a00 */
[----:B------:R-:W-:-:S06]  /*1600*/  CS2R R10, SRZ ;  /* 0x00000000000a7805 */ /* 0x000fcc000001ff00 */
[----:B------:R3:W5:Y:S01]  /*1610*/  @!P3 LDG.E R10, desc[UR4][R16.64] ;  /* 0x00000004100ab981 */ /* 0x000762000c1e1900 */
[----:B------:R-:W-:Y:S02]  /*1620*/  HFMA2.MMA R12, -RZ, RZ, 0, 0 ;  /* 0x00000000ff0c7435 */ /* 0x000fe400000001ff */
[----:B0-----:R-:W-:Y:S01]  /*1630*/  @!P2 IADD3 R21, R0, R23, RZ ;  /* 0x000000170015a210 */ /* 0x001fe20007ffe0ff */
[----:B------:R-:W-:Y:S01]  /*1640*/  HFMA2.MMA R20, -RZ, RZ, 0, 0 ;  /* 0x00000000ff147435 */ /* 0x000fe200000001ff */
[----:B------:R0:W5:Y:S01]  /*1650*/  @!P3 LDG.E R11, desc[UR4][R18.64] ;  /* 0x00000004120bb981 */ /* 0x000162000c1e1900 */
[----:B---3--:R-:W3:Y:S01]  /*1660*/  @!P2 LDC.64 R16, c[0x0][0x220] ;  /* 0x00008800ff10ab82 */ /* 0x008ee20000000a00 */
[----:B-1----:R-:W-:Y:S01]  /*1670*/  @!P1 IMAD.WIDE.U32 R24, R13, 0x4, R24 ;  /* 0x000000040d189825 */ /* 0x002fe200078e0018 */
[----:B------:R-:W-:-:S04]  /*1680*/  @!P2 IADD3 R23, R23, 0x80, RZ ;  /* 0x000000801717a810 */ /* 0x000fc80007ffe0ff */
[----:B------:R-:W5:Y:S01]  /*1690*/  @!P1 LDG.E R12, desc[UR4][R24.64] ;  /* 0x00000004180c9981 */ /* 0x000f62000c1e1900 */
[----:B--2---:R-:W-:Y:S01]  /*16a0*/  @!P1 IMAD.WIDE.U32 R14, R13, 0x4, R14 ;  /* 0x000000040d0e9825 */ /* 0x004fe200078e000e */
[----:B------:R-:W-:Y:S01]  /*16b0*/  MOV R13, RZ ;  /* 0x000000ff000d7202 */ /* 0x000fe20000000f00 */
[----:B0-----:R-:W0:Y:S05]  /*16c0*/  @!P2 LDC.64 R18, c[0x0][0x228] ;  /* 0x00008a00ff12ab82 */ /* 0x001e2a0000000a00 */
[----:B------:R1:W5:Y:S01]  /*16d0*/  @!P1 LDG.E R13, desc[UR4][R14.64] ;  /* 0x000000040e0d9981 */ /* 0x000362000c1e1900 */
[----:B------:R-:W-:Y:S01]  /*16e0*/  ISETP.GE.AND P1, PT, R23, R2, PT ;  /* 0x000000021700720c */ /* 0x000fe20003f26270 */
[----:B---3--:R-:W-:-:S12]  /*16f0*/  @!P2 IMAD.WIDE.U32 R16, R21, 0x4, R16 ;  /* 0x000000041510a825 */ /* 0x008fd800078e0010 */
[----:B-1----:R-:W1:Y:S01]  /*1700*/  @!P1 LDC.64 R14, c[0x0][0x220] ;  /* 0x00008800ff0e9b82 */ /* 0x002e620000000a00 */
[----:B------:R2:W5:Y:S07]  /*1710*/  @!P2 LDG.E R20, desc[UR4][R16.64] ;  /* 0x000000041014a981 */ /* 0x00056e000c1e1900 */
[----:B--2---:R-:W2:Y:S01]  /*1720*/  @!P1 LDC.64 R16, c[0x0][0x228] ;  /* 0x00008a00ff109b82 */ /* 0x004ea20000000a00 */
[----:B------:R-:W-:Y:S01]  /*1730*/  @!P1 IADD3 R25, R0, R23, RZ ;  /* 0x0000001700199210 */ /* 0x000fe20007ffe0ff */
[----:B------:R-:W-:Y:S01]  /*1740*/  HFMA2.MMA R22, -RZ, RZ, 0, 0 ;  /* 0x00000000ff167435 */ /* 0x000fe200000001ff */
[----:B------:R-:W-:-:S02]  /*1750*/  MOV R24, RZ ;  /* 0x000000ff00187202 */ /* 0x000fc40000000f00 */
[----:B------:R-:W-:Y:S01]  /*1760*/  @!P1 IADD3 R23, R23, 0x80, RZ ;  /* 0x0000008017179810 */ /* 0x000fe20007ffe0ff */
[----:B-1----:R-:W-:-:S06]  /*1770*/  @!P1 IMAD.WIDE.U32 R14, R25, 0x4, R14 ;  /* 0x00000004190e9825 */ /* 0x002fcc00078e000e */
[----:B------:R1:W5:Y:S01]  /*1780*/  @!P1 LDG.E R22, desc[UR4][R14.64] ;  /* 0x000000040e169981 */ /* 0x000362000c1e1900 */
[----:B--2---:R-:W-:-:S05]  /*1790*/  @!P1 IMAD.WIDE.U32 R16, R25, 0x4, R16 ;  /* 0x0000000419109825 */ /* 0x004fca00078e0010 */
[----:B------:R-:W5:Y:S01]  /*17a0*/  @!P1 LDG.E R24, desc[UR4][R16.64] ;  /* 0x0000000410189981 */ /* 0x000f62000c1e1900 */
[----:B------:R-:W-:Y:S01]  /*17b0*/  ISETP.GE.AND P1, PT, R23, R2, PT ;  /* 0x000000021700720c */ /* 0x000fe20003f26270 */
[----:B0-----:R-:W-:Y:S01]  /*17c0*/  @!P2 IMAD.WIDE.U32 R18, R21, 0x4, R18 ;  /* 0x000000041512a825 */ /* 0x001fe200078e0012 */
[----:B------:R-:W-:-:S06]  /*17d0*/  MOV R21, RZ ;  /* 0x000000ff00157202 */ /* 0x000fcc0000000f00 */
[----:B------:R0:W5:Y:S05]  /*17e0*/  @!P2 LDG.E R21, desc[UR4][R18.64] ;  /* 0x000000041215a981 */ /* 0x00016a000c1e1900 */
[----:B-1----:R-:W1:Y:S08]  /*17f0*/  @!P1 LDC.64 R14, c[0x0][0x228] ;  /* 0x00008a00ff0e9b82 */ /* 0x002e700000000a00 */
[----:B0-----:R-:W0:Y:S01]  /*1800*/  @!P1 LDC.64 R18, c[0x0][0x220] ;  /* 0x00008800ff129b82 */ /* 0x001e220000000a00 */
[----:B------:R-:W-:Y:S01]  /*1810*/  @!P1 IADD3 R25, R0, R23, RZ ;  /* 0x0000001700199210 */ /* 0x000fe20007ffe0ff */
[----:B------:R-:W-:-:S04]  /*1820*/  HFMA2.MMA R23, -RZ, RZ, 0, 0 ;  /* 0x00000000ff177435 */ /* 0x000fc800000001ff */
[----:B-1----:R-:W-:-:S04]  /*1830*/  @!P1 IMAD.WIDE.U32 R14, R25, 0x4, R14 ;  /* 0x00000004190e9825 */ /* 0x002fc800078e000e */
[----:B0-----:R-:W-:Y:S01]  /*1840*/  @!P1 IMAD.WIDE.U32 R18, R25, 0x4, R18 ;  /* 0x0000000419129825 */ /* 0x001fe200078e0012 */
[----:B------:R-:W-:-:S04]  /*1850*/  MOV R25, RZ ;  /* 0x000000ff00197202 */ /* 0x000fc80000000f00 */
[----:B------:R0:W5:Y:S04]  /*1860*/  @!P1 LDG.E R23, desc[UR4][R18.64] ;  /* 0x0000000412179981 */ /* 0x000168000c1e1900 */
[----:B------:R0:W5:Y:S01]  /*1870*/  @!P1 LDG.E R25, desc[UR4][R14.64] ;  /* 0x000000040e199981 */ /* 0x000162000c1e1900 */
[----:B------:R-:W-:Y:S04]  /*1880*/  BSSY B0, `(.L_x_2610) ;  /* 0x000002a000007945 */ /* 0x000fe80003800000 */
[----:B------:R-:W-:Y:S05]  /*1890*/  @P0 BRA `(.L_x_2611) ;  /* 0x0000000000a00947 */ /* 0x000fea0003800000 */
[----:B0----5:R-:W-:Y:S01]  /*18a0*/  FMUL.FTZ R14, R5, 0.70710676908493041992 ;  /* 0x3f3504f3050e7820 */ /* 0x021fe20000410000 */
[----:B------:R-:W-:Y:S02]  /*18b0*/  MOV R17, 0x38eb4c3a ;  /* 0x38eb4c3a00117802 */ /* 0x000fe40000000f00 */
[----:B------:R-:W-:Y:S01]  /*18c0*/  MOV R19, 0x3aae005b ;  /* 0x3aae005b00137802 */ /* 0x000fe20000000f00 */
[C---:B------:R-:W-:Y:S01]  /*18d0*/  FADD.FTZ R15, |R14|.reuse, -RZ ;  /* 0x800000ff0e0f7221 */ /* 0x040fe20000010200 */
[C---:B------:R-:W-:Y:S01]  /*18e0*/  FMUL.FTZ R16, R14.reuse, R14 ;  /* 0x0000000e0e107220 */ /* 0x040fe20000410000 */
[----:B------:R-:W-:Y:S02]  /*18f0*/  FSETP.GE.FTZ.AND P1, PT, |R14|, 1.0029599666595458984, PT ;  /* 0x3f8060fe0e00780b */ /* 0x000fe40003f36200 */
[----:B------:R-:W-:Y:S02]  /*1900*/  MOV R18, 0x3c09919f ;  /* 0x3c09919f00127802 */ /* 0x000fe40000000f00 */
[C---:B------:R-:W-:Y:S01]  /*1910*/  FSEL R16, R15.reuse, R16, P1 ;  /* 0x000000100f107208 */ /* 0x040fe20000800000 */
[----:B------:R-:W-:Y:S01]  /*1920*/  FADD.FTZ R15, -R15, -RZ ;  /* 0x800000ff0f0f7221 */ /* 0x000fe20000010100 */
[----:B------:R-:W-:-:S02]  /*1930*/  FSEL R17, R17, 8.4834944573231041431e-05, P1 ;  /* 0x38b1e96a11117808 */ /* 0x000fc40000800000 */
[----:B------:R-:W-:Y:S02]  /*1940*/  FSEL R19, -R19, -0.00082130916416645050049, P1 ;  /* 0xba574d2013137808 */ /* 0x000fe40000800100 */
[----:B------:R-:W-:-:S03]  /*1950*/  FSEL R18, R18, 0.0052134888246655464172, P1 ;  /* 0x3baad5ea12127808 */ /* 0x000fc60000800000 */
[----:B------:R-:W-:-:S04]  /*1960*/  FFMA.FTZ R17, R16, R17, R19 ;  /* 0x0000001110117223 */ /* 0x000fc80000010013 */
[----:B------:R-:W-:Y:S01]  /*1970*/  FFMA.FTZ R17, R16, R17, R18 ;  /* 0x0000001110117223 */ /* 0x000fe20000010012 */
[----:B------:R-:W-:-:S04]  /*1980*/  MOV R18, 0x3d24d99a ;  /* 0x3d24d99a00127802 */ /* 0x000fc80000000f00 */
[----:B------:R-:W-:-:S05]  /*1990*/  FSEL R18, -R18, -0.026868773624300956726, P1 ;  /* 0xbcdc1be712127808 */ /* 0x000fca0000800100 */
[----:B------:R-:W-:Y:S01]  /*19a0*/  FFMA.FTZ R17, R16, R17, R18 ;  /* 0x0000001110117223 */ /* 0x000fe20000010012 */
[----:B------:R-:W-:-:S04]  /*19b0*/  MOV R18, 0x3e235519 ;  /* 0x3e23551900127802 */ /* 0x000fc80000000f00 */
[----:B------:R-:W-:-:S05]  /*19c0*/  FSEL R18, R18, 0.11284004896879196167, P1 ;  /* 0x3de718af12127808 */ /* 0x000fca0000800000 */
[----:B------:R-:W-:Y:S01]  /*19d0*/  FFMA.FTZ R17, R16, R17, R18 ;  /* 0x0000001110117223 */ /* 0x000fe20000010012 */
[----:B------:R-:W-:-:S04]  /*19e0*/  MOV R18, 0x3f69b4f9 ;  /* 0x3f69b4f900127802 */ /* 0x000fc80000000f00 */
[----:B------:R-:W-:-:S05]  /*19f0*/  FSEL R18, R18, -0.37612664699554443359, P1 ;  /* 0xbec093ac12127808 */ /* 0x000fca0000800000 */
[----:B------:R-:W-:Y:S01]  /*1a00*/  FFMA.FTZ R17, R16, R17, R18 ;  /* 0x0000001110117223 */ /* 0x000fe20000010012 */
[----:B------:R-:W-:-:S04]  /*1a10*/  MOV R18, 0x3f210a14 ;  /* 0x3f210a1400127802 */ /* 0x000fc80000000f00 */
[----:B------:R-:W-:-:S05]  /*1a20*/  FSEL R18, R18, 0.12837915122509002686, P1 ;  /* 0x3e0375d312127808 */ /* 0x000fca0000800000 */
[----:B------:R-:W-:Y:S01]  /*1a30*/  FFMA.FTZ R17, R16, R17, R18 ;  /* 0x0000001110117223 */ /* 0x000fe20000010012 */
[----:B------:R-:W-:Y:S01]  /*1a40*/  FMUL.FTZ R18, R5, -0.5 ;  /* 0xbf00000005127820 */ /* 0x000fe20000410000 */
[----:B------:R-:W-:-:S03]  /*1a50*/  FSEL R16, R15, R14, P1 ;  /* 0x0000000e0f107208 */ /* 0x000fc60000800000 */
[----:B------:R-:W-:Y:S02]  /*1a60*/  FMUL.FTZ R18, R18, R5 ;  /* 0x0000000512127220 */ /* 0x000fe40000410000 */
[----:B------:R-:W-:Y:S02]  /*1a70*/  FFMA.FTZ R16, R17, R16, R16 ;  /* 0x0000001011107223 */ /* 0x000fe40000010010 */
[----:B------:R-:W-:-:S06]  /*1a80*/  FMUL.FTZ R18, R18, 1.4426950216293334961 ;  /* 0x3fb8aa3b12127820 */ /* 0x000fcc0000410000 */
[----:B------:R-:W0:Y:S02]  /*1a90*/  MUFU.EX2 R18, R18 ;  /* 0x0000001200127308 */ /* 0x000e240000000800 */
[----:B0-----:R-:W-:-:S04]  /*1aa0*/  FMUL.FTZ R26, R18, 0.3989422917366027832 ;  /* 0x3ecc422a121a7820 */ /* 0x001fc80000410000 */
[----:B------:R-:W-:Y:S02]  /*1ab0*/  FMUL.FTZ R26, R26, R5 ;  /* 0x000000051a1a7220 */ /* 0x000fe40000410000 */
[----:B------:R-:W0:Y:S02]  /*1ac0*/  @P1 MUFU.EX2 R5, R16 ;  /* 0x0000001000051308 */ /* 0x000e240000000800 */
[----:B0-----:R-:W-:-:S05]  /*1ad0*/  @P1 FADD.FTZ R5, -R5, 1 ;  /* 0x3f80000005051421 */ /* 0x001fca0000010100 */
[----:B------:R-:W-:-:S05]  /*1ae0*/  @P1 LOP3.LUT R16, R5, 0x80000000, R14, 0xb8, !PT ;  /* 0x8000000005101812 */ /* 0x000fca00078eb80e */
[----:B------:R-:W-:-:S04]  /*1af0*/  FADD.FTZ R5, R16, 1 ;  /* 0x3f80000010057421 */ /* 0x000fc80000010000 */
[----:B------:R-:W-:-:S04]  /*1b00*/  FFMA.FTZ R5, R5, 0.5, R26 ;  /* 0x3f00000005057823 */ /* 0x000fc8000001001a */
[----:B------:R-:W-:-:S07]  /*1b10*/  FMUL.FTZ R17, R5, R4 ;  /* 0x0000000405117220 */ /* 0x000fce0000410000 */
.L_x_2611:
[----:B------:R-:W-:Y:S05]  /*1b20*/  BSYNC B0 ;  /* 0x0000000000007941 */ /* 0x000fea0003800000 */
.L_x_2610:
[----:B0-----:R-:W-:Y:S01]  /*1b30*/  IADD3 R15, R3, 0x80, RZ ;  /* 0x00000080030f7810 */ /* 0x001fe20007ffe0ff */
[----:B------:R-:W-:Y:S03]  /*1b40*/  BSSY B0, `(.L_x_2612) ;  /* 0x000002b000007945 */ /* 0x000fe60003800000 */
[----:B------:R-:W-:-:S13]  /*1b50*/  ISETP.GE.AND P1, PT, R15, R2, PT ;  /* 0x000000020f00720c */ /* 0x000fda0003f26270 */
[----:B------:R-:W-:Y:S05]  /*1b60*/  @P1 BRA `(.L_x_2613) ;  /* 0x0000000000a01947 */ /* 0x000fea0003800000 */
[----:B------:R-:W-:Y:S01]  /*1b70*/  HFMA2.MMA R19, -RZ, RZ, 0.61474609375, 16.90625 ;  /* 0x38eb4c3aff137435 */ /* 0x000fe200000001ff */
[----:B-----5:R-:W-:Y:S01]  /*1b80*/  FMUL.FTZ R4, R7, 0.70710676908493041992 ;  /* 0x3f3504f307047820 */ /* 0x020fe20000410000 */
[----:B------:R-:W-:Y:S01]  /*1b90*/  HFMA2.MMA R16, -RZ, RZ, 1.0087890625, -0.000686168670654296875 ;  /* 0x3c09919fff107435 */ /* 0x000fe200000001ff */
[----:B------:R-:W-:Y:S02]  /*1ba0*/  MOV R27, 0x3aae005b ;  /* 0x3aae005b001b7802 */ /* 0x000fe40000000f00 */
        /* <DEDUP_REMOVED lines=36> */
.L_x_2613:
[----:B------:R-:W-:Y:S05]  /*1df0*/  BSYNC B0 ;  /* 0x0000000000007941 */ /* 0x000fea0003800000 */
.L_x_2612:
[----:B-----5:R-:W-:Y:S01]  /*1e00*/  IADD3 R5, R3, 0x100, RZ ;  /* 0x0000010003057810 */ /* 0x020fe20007ffe0ff */
[----:B------:R-:W-:Y:S03]  /*1e10*/  BSSY B0, `(.L_x_2614) ;  /* 0x000002b000007945 */ /* 0x000fe60003800000 */
[----:B------:R-:W-:-:S13]  /*1e20*/  ISETP.GE.AND P1, PT, R5, R2, PT ;  /* 0x000000020500720c */ /* 0x000fda0003f26270 */
[----:B------:R-:W-:Y:S05]  /*1e30*/  @P1 BRA `(.L_x_2615) ;  /* 0x0000000000a01947 */ /* 0x000fea0003800000 */
[----:B------:R-:W-:Y:S01]  /*1e40*/  FMUL.FTZ R4, R9, 0.70710676908493041992 ;  /* 0x3f3504f309047820 */ /* 0x000fe20000410000 */
[----:B------:R-:W-:Y:S01]  /*1e50*/  HFMA2.MMA R18, -RZ, RZ, 0.8349609375, 5.424022674560546875e-06 ;  /* 0x3aae005bff127435 */ /* 0x000fe200000001ff */
[----:B------:R-:W-:Y:S02]  /*1e60*/  MOV R16, 0x38eb4c3a ;  /* 0x38eb4c3a00107802 */ /* 0x000fe40000000f00 */
        /* <DEDUP_REMOVED lines=8> */
[----:B------:R-:W-:Y:S02]  /*1ef0*/  FSEL R19, R19, 0.0052134888246655464172, P1 ;  /* 0x3baad5ea13137808 */ /* 0x000fe40000800000 */
[----:B------:R-:W-:Y:S01]  /*1f00*/  FSEL R5, R5, R4, P1 ;  /* 0x0000000405057208 */ /* 0x000fe20000800000 */
[----:B------:R-:W-:Y:S01]  /*1f10*/  FFMA.FTZ R14, R7, R14, R16 ;  /* 0x0000000e070e7223 */ /* 0x000fe20000010010 */
[----:B------:R-:W-:-:S03]  /*1f20*/  HFMA2.MMA R16, -RZ, RZ, 1.28515625, -179.25 ;  /* 0x3d24d99aff107435 */ /* 0x000fc600000001ff */
[----:B------:R-:W-:-:S07]  /*1f30*/  FFMA.FTZ R14, R7, R14, R19 ;  /* 0x0000000e070e7223 */ /* 0x000fce0000010013 */
[----:B------:R-:W-:Y:S02]  /*1f40*/  FSEL R19, -R16, -0.026868773624300956726, P1 ;  /* 0xbcdc1be710137808 */ /* 0x000fe40000800100 */
[----:B------:R-:W-:-:S03]  /*1f50*/  MOV R16, 0x3e235519 ;  /* 0x3e23551900107802 */ /* 0x000fc60000000f00 */
[----:B------:R-:W-:Y:S01]  /*1f60*/  FFMA.FTZ R14, R7, R14, R19 ;  /* 0x0000000e070e7223 */ /* 0x000fe20000010013 */
[----:B------:R-:W-:Y:S01]  /*1f70*/  FSEL R19, R16, 0.11284004896879196167, P1 ;  /* 0x3de718af10137808 */ /* 0x000fe20000800000 */
[----:B------:R-:W-:-:S04]  /*1f80*/  HFMA2.MMA R16, -RZ, RZ, 1.8525390625, -0.310791015625 ;  /* 0x3f69b4f9ff107435 */ /* 0x000fc800000001ff */
[----:B------:R-:W-:-:S06]  /*1f90*/  FFMA.FTZ R14, R7, R14, R19 ;  /* 0x0000000e070e7223 */ /* 0x000fcc0000010013 */
[----:B------:R-:W-:Y:S02]  /*1fa0*/  FSEL R19, R16, -0.37612664699554443359, P1 ;  /* 0xbec093ac10137808 */ /* 0x000fe40000800000 */
[----:B------:R-:W-:-:S03]  /*1fb0*/  MOV R16, 0x3f210a14 ;  /* 0x3f210a1400107802 */ /* 0x000fc60000000f00 */
[----:B------:R-:W-:Y:S01]  /*1fc0*/  FFMA.FTZ R14, R7, R14, R19 ;  /* 0x0000000e070e7223 */ /* 0x000fe20000010013 */
        /* <DEDUP_REMOVED lines=15> */
.L_x_2615:
[----:B------:R-:W-:Y:S05]  /*20c0*/  BSYNC B0 ;  /* 0x0000000000007941 */ /* 0x000fea0003800000 */
.L_x_2614:
[----:B------:R-:W-:Y:S01]  /*20d0*/  IADD3 R5, R3, 0x180, RZ ;  /* 0x0000018003057810 */ /* 0x000fe20007ffe0ff */
[----:B------:R-:W-:Y:S03]  /*20e0*/  BSSY B0, `(.L_x_2616) ;  /* 0x000002b000007945 */ /* 0x000fe60003800000 */
[----:B------:R-:W-:-:S13]  /*20f0*/  ISETP.GE.AND P1, PT, R5, R2, PT ;  /* 0x000000020500720c */ /* 0x000fda0003f26270 */
[----:B------:R-:W-:Y:S05]  /*2100*/  @P1 BRA `(.L_x_2617) ;  /* 0x0000000000a01947 */ /* 0x000fea0003800000 */
[----:B------:R-:W-:Y:S01]  /*2110*/  HFMA2.MMA R14, -RZ, RZ, 0.61474609375, 16.90625 ;  /* 0x38eb4c3aff0e7435 */ /* 0x000fe200000001ff */
[----:B------:R-:W-:Y:S01]  /*2120*/  FMUL.FTZ R5, R11, 0.70710676908493041992 ;  /* 0x3f3504f30b057820 */ /* 0x000fe20000410000 */
        /* <DEDUP_REMOVED lines=12> */
[----:B------:R-:W-:-:S03]  /*21f0*/  MOV R16, 0x3d24d99a ;  /* 0x3d24d99a00107802 */ /* 0x000fc60000000f00 */
        /* <DEDUP_REMOVED lines=25> */
.L_x_2617:
[----:B------:R-:W-:Y:S05]  /*2390*/  BSYNC B0 ;  /* 0x0000000000007941 */ /* 0x000fea0003800000 */
.L_x_2616:
[----:B------:R-:W0:Y:S01]  /*23a0*/  @!P0 LDC.64 R4, c[0x0][0x218] ;  /* 0x00008600ff048b82 */ /* 0x000e220000000a00 */
[C---:B------:R-:W-:Y:S01]  /*23b0*/  IADD3 R7, R3.reuse, 0x200, RZ ;  /* 0x0000020003077810 */ /* 0x040fe20007ffe0ff */
[----:B------:R-:W-:Y:S01]  /*23c0*/  BSSY B0, `(.L_x_2618) ;  /* 0x0000033000007945 */ /* 0x000fe20003800000 */
[----:B------:R-:W-:Y:S02]  /*23d0*/  IADD3 R9, R3, 0x280, RZ ;  /* 0x0000028003097810 */ /* 0x000fe40007ffe0ff */
[-C--:B------:R-:W-:Y:S02]  /*23e0*/  ISETP.GE.AND P4, PT, R7, R2.reuse, PT ;  /* 0x000000020700720c */ /* 0x080fe40003f86270 */
[----:B------:R-:W-:Y:S02]  /*23f0*/  IADD3 R7, R3, 0x300, RZ ;  /* 0x0000030003077810 */ /* 0x000fe40007ffe0ff */
[-C--:B------:R-:W-:Y:S02]  /*2400*/  ISETP.GE.AND P1, PT, R9, R2.reuse, PT ;  /* 0x000000020900720c */ /* 0x080fe40003f26270 */
[----:B------:R-:W-:-:S02]  /*2410*/  ISETP.GE.AND P2, PT, R7, R2, PT ;  /* 0x000000020700720c */ /* 0x000fc40003f46270 */
[----:B------:R-:W-:Y:S02]  /*2420*/  @!P0 IADD3 R7, R0, R3, RZ ;  /* 0x0000000300078210 */ /* 0x000fe40007ffe0ff */
[----:B------:R-:W-:-:S04]  /*2430*/  IADD3 R9, R3, 0x380, RZ ;  /* 0x0000038003097810 */ /* 0x000fc80007ffe0ff */
[----:B------:R-:W-:Y:S01]  /*2440*/  ISETP.GE.AND P3, PT, R9, R2, PT ;  /* 0x000000020900720c */ /* 0x000fe20003f66270 */
[----:B0-----:R-:W-:Y:S01]  /*2450*/  @!P0 IMAD.WIDE.U32 R4, R7, 0x4, R4 ;  /* 0x0000000407048825 */ /* 0x001fe200078e0004 */
[----:B------:R-:W-:Y:S11]  /*2460*/  @P4 BRA `(.L_x_2619) ;  /* 0x0000000000a04947 */ /* 0x000ff60003800000 */
[----:B------:R-:W-:Y:S01]  /*2470*/  FMUL.FTZ R9, R13, 0.70710676908493041992 ;  /* 0x3f3504f30d097820 */ /* 0x000fe20000410000 */
[----:B------:R-:W-:Y:S01]  /*2480*/  HFMA2.MMA R18, -RZ, RZ, 0.8349609375, 5.424022674560546875e-06 ;  /* 0x3aae005bff127435 */ /* 0x000fe200000001ff */
[----:B------:R-:W-:Y:S02]  /*2490*/  MOV R16, 0x38eb4c3a ;  /* 0x38eb4c3a00107802 */ /* 0x000fe40000000f00 */
[C---:B------:R-:W-:Y:S01]  /*24a0*/  FADD.FTZ R7, |R9|.reuse, -RZ ;  /* 0x800000ff09077221 */ /* 0x040fe20000010200 */
[C---:B------:R-:W-:Y:S01]  /*24b0*/  FMUL.FTZ R14, R9.reuse, R9 ;  /* 0x00000009090e7220 */ /* 0x040fe20000410000 */
[----:B------:R-:W-:Y:S02]  /*24c0*/  FSETP.GE.FTZ.AND P4, PT, |R9|, 1.0029599666595458984, PT ;  /* 0x3f8060fe0900780b */ /* 0x000fe40003f96200 */
[----:B------:R-:W-:Y:S02]  /*24d0*/  MOV R19, 0x3c09919f ;  /* 0x3c09919f00137802 */ /* 0x000fe40000000f00 */
[----:B------:R-:W-:-:S02]  /*24e0*/  FSEL R11, R7, R14, P4 ;  /* 0x0000000e070b7208 */ /* 0x000fc40002000000 */
[----:B------:R-:W-:Y:S02]  /*24f0*/  FSEL R14, R16, 8.4834944573231041431e-05, P4 ;  /* 0x38b1e96a100e7808 */ /* 0x000fe40002000000 */
[----:B------:R-:W-:Y:S01]  /*2500*/  FSEL R16, -R18, -0.00082130916416645050049, P4 ;  /* 0xba574d2012107808 */ /* 0x000fe20002000100 */
[----:B------:R-:W-:Y:S01]  /*2510*/  FADD.FTZ R18, -R7, -RZ ;  /* 0x800000ff07127221 */ /* 0x000fe20000010100 */
[----:B------:R-:W-:-:S03]  /*2520*/  FSEL R19, R19, 0.0052134888246655464172, P4 ;  /* 0x3baad5ea13137808 */ /* 0x000fc60002000000 */
[C---:B------:R-:W-:Y:S01]  /*2530*/  FFMA.FTZ R14, R11.reuse, R14, R16 ;  /* 0x0000000e0b0e7223 */ /* 0x040fe20000010010 */
[----:B------:R-:W-:Y:S02]  /*2540*/  MOV R16, 0x3f210a14 ;  /* 0x3f210a1400107802 */ /* 0x000fe40000000f00 */
[----:B------:R-:W-:Y:S01]  /*2550*/  FSEL R7, R18, R9, P4 ;  /* 0x0000000912077208 */ /* 0x000fe20002000000 */
        /* <DEDUP_REMOVED lines=25> */
.L_x_2619:
[----:B------:R-:W-:Y:S05]  /*26f0*/  BSYNC B0 ;  /* 0x0000000000007941 */ /* 0x000fea0003800000 */
.L_x_2618:
[----:B------:R-:W-:Y:S04]  /*2700*/  BSSY B0, `(.L_x_2620) ;  /* 0x000002a000007945 */ /* 0x000fe80003800000 */
[----:B------:R-:W-:Y:S05]  /*2710*/  @P1 BRA `(.L_x_2621) ;  /* 0x0000000000a01947 */ /* 0x000fea0003800000 */
[----:B------:R-:W-:Y:S01]  /*2720*/  FMUL.FTZ R7, R21, 0.70710676908493041992 ;  /* 0x3f3504f315077820 */ /* 0x000fe20000410000 */
[----:B------:R-:W-:Y:S01]  /*2730*/  HFMA2.MMA R13, -RZ, RZ, 0.61474609375, 16.90625 ;  /* 0x38eb4c3aff0d7435 */ /* 0x000fe200000001ff */
[----:B------:R-:W-:Y:S02]  /*2740*/  MOV R16, 0x3aae005b ;  /* 0x3aae005b00107802 */ /* 0x000fe40000000f00 */
[C---:B------:R-:W-:Y:S01]  /*2750*/  FADD.FTZ R9, |R7|.reuse, -RZ ;  /* 0x800000ff07097221 */ /* 0x040fe20000010200 */
[C---:B------:R-:W-:Y:S01]  /*2760*/  FMUL.FTZ R14, R7.reuse, R7 ;  /* 0x00000007070e7220 */ /* 0x040fe20000410000 */
[----:B------:R-:W-:Y:S02]  /*2770*/  FSETP.GE.FTZ.AND P1, PT, |R7|, 1.0029599666595458984, PT ;  /* 0x3f8060fe0700780b */ /* 0x000fe40003f36200 */
[C---:B------:R-:W-:Y:S02]  /*2780*/  FADD.FTZ R18, -R9.reuse, -RZ ;  /* 0x800000ff09127221 */ /* 0x040fe40000010100 */
[----:B------:R-:W-:-:S02]  /*2790*/  FSEL R11, R9, R14, P1 ;  /* 0x0000000e090b7208 */ /* 0x000fc40000800000 */
[----:B------:R-:W-:Y:S01]  /*27a0*/  FSEL R14, R13, 8.4834944573231041431e-05, P1 ;  /* 0x38b1e96a0d0e7808 */ /* 0x000fe20000800000 */
[----:B------:R-:W-:Y:S01]  /*27b0*/  HFMA2.MMA R13, -RZ, RZ, 1.0087890625, -0.000686168670654296875 ;  /* 0x3c09919fff0d7435 */ /* 0x000fe200000001ff */
[----:B------:R-:W-:Y:S02]  /*27c0*/  FSEL R16, -R16, -0.00082130916416645050049, P1 ;  /* 0xba574d2010107808 */ /* 0x000fe40000800100 */
[----:B------:R-:W-:-:S03]  /*27d0*/  FSEL R9, R18, R7, P1 ;  /* 0x0000000712097208 */ /* 0x000fc60000800000 */
[----:B------:R-:W-:Y:S01]  /*27e0*/  FFMA.FTZ R14, R11, R14, R16 ;  /* 0x0000000e0b0e7223 */ /* 0x000fe20000010010 */
[----:B------:R-:W-:-:S03]  /*27f0*/  MOV R16, 0x3d24d99a ;  /* 0x3d24d99a00107802 */ /* 0x000fc60000000f00 */
[----:B------:R-:W-:-:S05]  /*2800*/  FSEL R13, R13, 0.0052134888246655464172, P1 ;  /* 0x3baad5ea0d0d7808 */ /* 0x000fca0000800000 */
[----:B------:R-:W-:Y:S01]  /*2810*/  FFMA.FTZ R14, R11, R14, R13 ;  /* 0x0000000e0b0e7223 */ /* 0x000fe2000001000d */
[----:B------:R-:W-:Y:S01]  /*2820*/  FSEL R13, -R16, -0.026868773624300956726, P1 ;  /* 0xbcdc1be7100d7808 */ /* 0x000fe20000800100 */
[----:B------:R-:W-:-:S04]  /*2830*/  HFMA2.MMA R16, -RZ, RZ, 1.5341796875, 81.5625 ;  /* 0x3e235519ff107435 */ /* 0x000fc800000001ff */
[----:B------:R-:W-:-:S06]  /*2840*/  FFMA.FTZ R14, R11, R14, R13 ;  /* 0x0000000e0b0e7223 */ /* 0x000fcc000001000d */
[----:B------:R-:W-:Y:S02]  /*2850*/  FSEL R13, R16, 0.11284004896879196167, P1 ;  /* 0x3de718af100d7808 */ /* 0x000fe40000800000 */
[----:B------:R-:W-:-:S03]  /*2860*/  MOV R16, 0x3f69b4f9 ;  /* 0x3f69b4f900107802 */ /* 0x000fc60000000f00 */
[----:B------:R-:W-:Y:S01]  /*2870*/  FFMA.FTZ R14, R11, R14, R13 ;  /* 0x0000000e0b0e7223 */ /* 0x000fe2000001000d */
[----:B------:R-:W-:Y:S01]  /*2880*/  FSEL R13, R16, -0.37612664699554443359, P1 ;  /* 0xbec093ac100d7808 */ /* 0x000fe20000800000 */
[----:B------:R-:W-:-:S04]  /*2890*/  HFMA2.MMA R16, -RZ, RZ, 1.7822265625, 0.000185489654541015625 ;  /* 0x3f210a14ff107435 */ /* 0x000fc800000001ff */
[----:B------:R-:W-:-:S06]  /*28a0*/  FFMA.FTZ R14, R11, R14, R13 ;  /* 0x0000000e0b0e7223 */ /* 0x000fcc000001000d */
        /* <DEDUP_REMOVED lines=15> */
.L_x_2621:
[----:B------:R-:W-:Y:S05]  /*29a0*/  BSYNC B0 ;  /* 0x0000000000007941 */ /* 0x000fea0003800000 */
.L_x_2620:
[----:B------:R-:W-:Y:S04]  /*29b0*/  BSSY B0, `(.L_x_2622) ;  /* 0x000002a000007945 */ /* 0x000fe80003800000 */
[----:B------:R-:W-:Y:S05]  /*29c0*/  @P2 BRA `(.L_x_2623) ;  /* 0x0000000000a02947 */ /* 0x000fea0003800000 */
[----:B------:R-:W-:Y:S01]  /*29d0*/  FMUL.FTZ R7, R24, 0.70710676908493041992 ;  /* 0x3f3504f318077820 */ /* 0x000fe20000410000 */
[----:B------:R-:W-:Y:S01]  /*29e0*/  HFMA2.MMA R16, -RZ, RZ, 0.8349609375, 5.424022674560546875e-06 ;  /* 0x3aae005bff107435 */ /* 0x000fe200000001ff */
[----:B------:R-:W-:Y:S01]  /*29f0*/  MOV R13, 0x38eb4c3a ;  /* 0x38eb4c3a000d7802 */ /* 0x000fe20000000f00 */
[----:B------:R-:W-:Y:S01]  /*2a00*/  HFMA2.MMA R19, -RZ, RZ, 1.28515625, -179.25 ;  /* 0x3d24d99aff137435 */ /* 0x000fe200000001ff */
[C---:B------:R-:W-:Y:S01]  /*2a10*/  FADD.FTZ R9, |R7|.reuse, -RZ ;  /* 0x800000ff07097221 */ /* 0x040fe20000010200 */
[C---:B------:R-:W-:Y:S01]  /*2a20*/  FMUL.FTZ R14, R7.reuse, R7 ;  /* 0x00000007070e7220 */ /* 0x040fe20000410000 */
[----:B------:R-:W-:Y:S02]  /*2a30*/  FSETP.GE.FTZ.AND P1, PT, |R7|, 1.0029599666595458984, PT ;  /* 0x3f8060fe0700780b */ /* 0x000fe40003f36200 */
[----:B------:R-:W-:Y:S02]  /*2a40*/  MOV R18, 0x3c09919f ;  /* 0x3c09919f00127802 */ /* 0x000fe40000000f00 */
[----:B------:R-:W-:-:S02]  /*2a50*/  FSEL R11, R9, R14, P1 ;  /* 0x0000000e090b7208 */ /* 0x000fc40000800000 */
[----:B------:R-:W-:Y:S02]  /*2a60*/  FSEL R14, R13, 8.4834944573231041431e-05, P1 ;  /* 0x38b1e96a0d0e7808 */ /* 0x000fe40000800000 */
[----:B------:R-:W-:Y:S02]  /*2a70*/  FSEL R16, -R16, -0.00082130916416645050049, P1 ;  /* 0xba574d2010107808 */ /* 0x000fe40000800100 */
[----:B------:R-:W-:Y:S01]  /*2a80*/  FSEL R13, R18, 0.0052134888246655464172, P1 ;  /* 0x3baad5ea120d7808 */ /* 0x000fe20000800000 */
[----:B------:R-:W-:Y:S01]  /*2a90*/  HFMA2.MMA R18, -RZ, RZ, 1.8525390625, -0.310791015625 ;  /* 0x3f69b4f9ff127435 */ /* 0x000fe200000001ff */
[----:B------:R-:W-:Y:S01]  /*2aa0*/  FSEL R19, -R19, -0.026868773624300956726, P1 ;  /* 0xbcdc1be713137808 */ /* 0x000fe20000800100 */
[C---:B------:R-:W-:Y:S01]  /*2ab0*/  FFMA.FTZ R14, R11.reuse, R14, R16 ;  /* 0x0000000e0b0e7223 */ /* 0x040fe20000010010 */
[----:B------:R-:W-:Y:S02]  /*2ac0*/  MOV R16, 0x3e235519 ;  /* 0x3e23551900107802 */ /* 0x000fe40000000f00 */
[----:B------:R-:W-:Y:S01]  /*2ad0*/  MOV R21, 0x3f210a14 ;  /* 0x3f210a1400157802 */ /* 0x000fe20000000f00 */
[----:B------:R-:W-:Y:S01]  /*2ae0*/  FFMA.FTZ R14, R11, R14, R13 ;  /* 0x0000000e0b0e7223 */ /* 0x000fe2000001000d */
[----:B------:R-:W-:Y:S01]  /*2af0*/  FSEL R13, R16, 0.11284004896879196167, P1 ;  /* 0x3de718af100d7808 */ /* 0x000fe20000800000 */
[----:B------:R-:W-:Y:S01]  /*2b00*/  FADD.FTZ R16, -R9, -RZ ;  /* 0x800000ff09107221 */ /* 0x000fe20000010100 */
[----:B------:R-:W-:Y:S01]  /*2b10*/  FSEL R9, R21, 0.12837915122509002686, P1 ;  /* 0x3e0375d315097808 */ /* 0x000fe20000800000 */
[----:B------:R-:W-:Y:S01]  /*2b20*/  FFMA.FTZ R14, R11, R14, R19 ;  /* 0x0000000e0b0e7223 */ /* 0x000fe20000010013 */
[----:B------:R-:W-:-:S02]  /*2b30*/  FSEL R19, R18, -0.37612664699554443359, P1 ;  /* 0xbec093ac12137808 */ /* 0x000fc40000800000 */
[----:B------:R-:W-:Y:S01]  /*2b40*/  FSEL R16, R16, R7, P1 ;  /* 0x0000000710107208 */ /* 0x000fe20000800000 */
[----:B------:R-:W-:-:S04]  /*2b50*/  FFMA.FTZ R14, R11, R14, R13 ;  /* 0x0000000e0b0e7223 */ /* 0x000fc8000001000d */
        /* <DEDUP_REMOVED lines=15> */
.L_x_2623:
[----:B------:R-:W-:Y:S05]  /*2c50*/  BSYNC B0 ;  /* 0x0000000000007941 */ /* 0x000fea0003800000 */
.L_x_2622:
[----:B------:R-:W-:Y:S04]  /*2c60*/  BSSY B0, `(.L_x_2624) ;  /* 0x000002a000007945 */ /* 0x000fe80003800000 */
[----:B------:R-:W-:Y:S05]  /*2c70*/  @P3 BRA `(.L_x_2625) ;  /* 0x0000000000a03947 */ /* 0x000fea0003800000 */
[----:B------:R-:W-:Y:S01]  /*2c80*/  FMUL.FTZ R7, R25, 0.70710676908493041992 ;  /* 0x3f3504f319077820 */ /* 0x000fe20000410000 */
[----:B------:R-:W-:Y:S01]  /*2c90*/  HFMA2.MMA R13, -RZ, RZ, 0.61474609375, 16.90625 ;  /* 0x38eb4c3aff0d7435 */ /* 0x000fe200000001ff */
[----:B------:R-:W-:Y:S01]  /*2ca0*/  MOV R16, 0x3aae005b ;  /* 0x3aae005b00107802 */ /* 0x000fe20000000f00 */
[----:B------:R-:W-:Y:S01]  /*2cb0*/  HFMA2.MMA R18, -RZ, RZ, 1.0087890625, -0.000686168670654296875 ;  /* 0x3c09919fff127435 */ /* 0x000fe200000001ff */
[C---:B------:R-:W-:Y:S01]  /*2cc0*/  FADD.FTZ R11, |R7|.reuse, -RZ ;  /* 0x800000ff070b7221 */ /* 0x040fe20000010200 */
[C---:B------:R-:W-:Y:S01]  /*2cd0*/  FMUL.FTZ R14, R7.reuse, R7 ;  /* 0x00000007070e7220 */ /* 0x040fe20000410000 */
[----:B------:R-:W-:Y:S01]  /*2ce0*/  FSETP.GE.FTZ.AND P1, PT, |R7|, 1.0029599666595458984, PT ;  /* 0x3f8060fe0700780b */ /* 0x000fe20003f36200 */
[----:B------:R-:W-:Y:S01]  /*2cf0*/  HFMA2.MMA R21, -RZ, RZ, 1.7822265625, 0.000185489654541015625 ;  /* 0x3f210a14ff157435 */ /* 0x000fe200000001ff */
[----:B------:R-:W-:Y:S02]  /*2d00*/  MOV R19, 0x3d24d99a ;  /* 0x3d24d99a00137802 */ /* 0x000fe40000000f00 */
[----:B------:R-:W-:-:S02]  /*2d10*/  FSEL R9, R11, R14, P1 ;  /* 0x0000000e0b097208 */ /* 0x000fc40000800000 */
[----:B------:R-:W-:Y:S02]  /*2d20*/  FSEL R14, R13, 8.4834944573231041431e-05, P1 ;  /* 0x38b1e96a0d0e7808 */ /* 0x000fe40000800000 */
[----:B------:R-:W-:Y:S02]  /*2d30*/  FSEL R16, -R16, -0.00082130916416645050049, P1 ;  /* 0xba574d2010107808 */ /* 0x000fe40000800100 */
[----:B------:R-:W-:Y:S02]  /*2d40*/  FSEL R13, R18, 0.0052134888246655464172, P1 ;  /* 0x3baad5ea120d7808 */ /* 0x000fe40000800000 */
[----:B------:R-:W-:Y:S01]  /*2d50*/  FSEL R19, -R19, -0.026868773624300956726, P1 ;  /* 0xbcdc1be713137808 */ /* 0x000fe20000800100 */
[C---:B------:R-:W-:Y:S01]  /*2d60*/  FFMA.FTZ R14, R9.reuse, R14, R16 ;  /* 0x0000000e090e7223 */ /* 0x040fe20000010010 */
[----:B------:R-:W-:Y:S01]  /*2d70*/  HFMA2.MMA R16, -RZ, RZ, 1.5341796875, 81.5625 ;  /* 0x3e235519ff107435 */ /* 0x000fe200000001ff */
[----:B------:R-:W-:Y:S02]  /*2d80*/  MOV R18, 0x3f69b4f9 ;  /* 0x3f69b4f900127802 */ /* 0x000fe40000000f00 */
[----:B------:R-:W-:-:S04]  /*2d90*/  FFMA.FTZ R14, R9, R14, R13 ;  /* 0x0000000e090e7223 */ /* 0x000fc8000001000d */
[----:B------:R-:W-:Y:S01]  /*2da0*/  FFMA.FTZ R14, R9, R14, R19 ;  /* 0x0000000e090e7223 */ /* 0x000fe20000010013 */
[----:B------:R-:W-:Y:S02]  /*2db0*/  FSEL R19, R18, -0.37612664699554443359, P1 ;  /* 0xbec093ac12137808 */ /* 0x000fe40000800000 */
[----:B------:R-:W-:Y:S01]  /*2dc0*/  FSEL R13, R16, 0.11284004896879196167, P1 ;  /* 0x3de718af100d7808 */ /* 0x000fe20000800000 */
[----:B------:R-:W-:Y:S01]  /*2dd0*/  FADD.FTZ R16, -R11, -RZ ;  /* 0x800000ff0b107221 */ /* 0x000fe20000010100 */
[----:B------:R-:W-:-:S03]  /*2de0*/  FSEL R11, R21, 0.12837915122509002686, P1 ;  /* 0x3e0375d3150b7808 */ /* 0x000fc60000800000 */
[----:B------:R-:W-:Y:S01]  /*2df0*/  FFMA.FTZ R14, R9, R14, R13 ;  /* 0x0000000e090e7223 */ /* 0x000fe2000001000d */
[----:B------:R-:W-:-:S03]  /*2e00*/  FSEL R16, R16, R7, P1 ;  /* 0x0000000710107208 */ /* 0x000fc60000800000 */
        /* <DEDUP_REMOVED lines=15> */
.L_x_2625:
[----:B------:R-:W-:Y:S05]  /*2f00*/  BSYNC B0 ;  /* 0x0000000000007941 */ /* 0x000fea0003800000 */
.L_x_2624:
[----:B------:R-:W-:Y:S01]  /*2f10*/  @!P0 MOV R3, R15 ;  /* 0x0000000f00038202 */ /* 0x000fe20000000f00 */
[----:B------:R0:W-:Y:S01]  /*2f20*/  @!P0 STG.E desc[UR4][R4.64], R17 ;  /* 0x0000001104008986 */ /* 0x0001e2000c101904 */
        /* <DEDUP_REMOVED lines=9> */
[----:B------:R0:W-:Y:S07]  /*2fc0*/  STG.E desc[UR4][R4.64], R6 ;  /* 0x0000000604007986 */ /* 0x0001ee000c101904 */
[----:B------:R-:W-:Y:S05]  /*2fd0*/  @P0 BRA `(.L_x_2629) ;  /* 0x0000000000300947 */ /* 0x000fea0003800000 */
[----:B0-----:R-:W0:Y:S01]  /*2fe0*/  LDC.64 R4, c[0x0][0x218] ;  /* 0x00008600ff047b82 */ /* 0x001e220000000a00 */
[----:B------:R-:W-:Y:S02]  /*2ff0*/  IADD3 R7, R0, R3, RZ ;  /* 0x0000000300077210 */ /* 0x000fe40007ffe0ff */
[----:B------:R-:W-:-:S03]  /*3000*/  IADD3 R3, R3, 0x80, RZ ;  /* 0x0000008003037810 */ /* 0x000fc60007ffe0ff */
[----:B0-----:R-:W-:-:S05]  /*3010*/  IMAD.WIDE.U32 R4, R7, 0x4, R4 ;  /* 0x0000000407047825 */ /* 0x001fca00078e0004 */
[----:B------:R0:W-:Y:S02]  /*3020*/  STG.E desc[UR4][R4.64], R8 ;  /* 0x0000000804007986 */ /* 0x0001e4000c101904 */
.L_x_2628:
[----:B------:R-:W-:-:S13]  /*3030*/  ISETP.GE.AND P0, PT, R3, R2, PT ;  /* 0x000000020300720c */ /* 0x000fda0003f06270 */
[----:B------:R-:W-:Y:S05]  /*3040*/  @P0 BRA `(.L_x_2630) ;  /* 0x0000000000300947 */ /* 0x000fea0003800000 */
[----:B0-----:R-:W0:Y:S01]  /*3050*/  LDC.64 R4, c[0x0][0x218] ;  /* 0x00008600ff047b82 */ /* 0x001e220000000a00 */
[----:B------:R-:W-:Y:S02]  /*3060*/  IADD3 R7, R0, R3, RZ ;  /* 0x0000000300077210 */ /* 0x000fe40007ffe0ff */
[----:B------:R-:W-:-:S03]  /*3070*/  IADD3 R3, R3, 0x80, RZ ;  /* 0x0000008003037810 */ /* 0x000fc60007ffe0ff */
[----:B0-----:R-:W-:-:S05]  /*3080*/  IMAD.WIDE.U32 R4, R7, 0x4, R4 ;  /* 0x0000000407047825 */ /* 0x001fca00078e0004 */
[----:B------:R1:W-:Y:S02]  /*3090*/  STG.E desc[UR4][R4.64], R10 ;  /* 0x0000000a04007986 */ /* 0x0003e4000c101904 */
.L_x_2629:
[----:B------:R-:W-:-:S13]  /*30a0*/  ISETP.GE.AND P0, PT, R3, R2, PT ;  /* 0x000000020300720c */ /* 0x000fda0003f06270 */
[----:B------:R-:W-:Y:S05]  /*30b0*/  @P0 BRA `(.L_x_2631) ;  /* 0x0000000000340947 */ /* 0x000fea0003800000 */
[----:B01----:R-:W0:Y:S01]  /*30c0*/  LDC.64 R4, c[0x0][0x218] ;  /* 0x00008600ff047b82 */ /* 0x003e220000000a00 */
[----:B------:R-:W-:Y:S02]  /*30d0*/  IADD3 R7, R0, R3, RZ ;  /* 0x0000000300077210 */ /* 0x000fe40007ffe0ff */
[----:B------:R-:W-:-:S03]  /*30e0*/  IADD3 R3, R3, 0x80, RZ ;  /* 0x0000008003037810 */ /* 0x000fc60007ffe0ff */
[----:B0-----:R-:W-:-:S05]  /*30f0*/  IMAD.WIDE.U32 R4, R7, 0x4, R4 ;  /* 0x0000000407047825 */ /* 0x001fca00078e0004 */
[----:B------:R1:W-:Y:S02]  /*3100*/  STG.E desc[UR4][R4.64], R12 ;  /* 0x0000000c04007986 */ /* 0x0003e4000c101904 */
.L_x_2630:
[----:B------:R-:W-:-:S13]  /*3110*/  ISETP.GE.AND P0, PT, R3, R2, PT ;  /* 0x000000020300720c */ /* 0x000fda0003f06270 */
[----:B------:R-:W-:Y:S05]  /*3120*/  @P0 BREAK B1 ;  /* 0x0000000000010942 */ /* 0x000fea0003800000 */
[----:B------:R-:W-:Y:S05]  /*3130*/  @P0 BRA `(.L_x_2632) ;  /* 0x0000000000300947 */ /* 0x000fea0003800000 */
[----:B01----:R-:W0:Y:S01]  /*3140*/  LDC.64 R4, c[0x0][0x218] ;  /* 0x00008600ff047b82 */ /* 0x003e220000000a00 */
[----:B------:R-:W-:Y:S02]  /*3150*/  IADD3 R7, R0, R3, RZ ;  /* 0x0000000300077210 */ /* 0x000fe40007ffe0ff */
[----:B------:R-:W-:-:S03]  /*3160*/  IADD3 R3, R3, 0x80, RZ ;  /* 0x0000008003037810 */ /* 0x000fc60007ffe0ff */
[----:B0-----:R-:W-:-:S05]  /*3170*/  IMAD.WIDE.U32 R4, R7, 0x4, R4 ;  /* 0x0000000407047825 */ /* 0x001fca00078e0004 */
[----:B------:R2:W-:Y:S02]  /*3180*/  STG.E desc[UR4][R4.64], R20 ;  /* 0x0000001404007986 */ /* 0x0005e4000c101904 */
.L_x_2631:
[----:B------:R-:W-:Y:S05]  /*3190*/  BSYNC B1 ;  /* 0x0000000000017941 */ /* 0x000fea0003800000 */
.L_x_2627:
[----:B------:R-:W-:-:S13]  /*31a0*/  ISETP.GE.AND P0, PT, R3, R2, PT ;  /* 0x000000020300720c */ /* 0x000fda0003f06270 */
[----:B012---:R-:W0:Y:S01]  /*31b0*/  @!P0 LDC.64 R4, c[0x0][0x218] ;  /* 0x00008600ff048b82 */ /* 0x007e220000000a00 */
[----:B------:R-:W-:Y:S02]  /*31c0*/  @!P0 IADD3 R7, R0, R3, RZ ;  /* 0x0000000300078210 */ /* 0x000fe40007ffe0ff */
[----:B------:R-:W-:-:S03]  /*31d0*/  @!P0 IADD3 R3, R3, 0x80, RZ ;  /* 0x0000008003038810 */ /* 0x000fc60007ffe0ff */
[----:B0-----:R-:W-:-:S05]  /*31e0*/  @!P0 IMAD.WIDE.U32 R4, R7, 0x4, R4 ;  /* 0x0000000407048825 */ /* 0x001fca00078e0004 */
[----:B------:R2:W-:Y:S02]  /*31f0*/  @!P0 STG.E desc[UR4][R4.64], R22 ;  /* 0x0000001604008986 */ /* 0x0005e4000c101904 */
.L_x_2632:
[----:B------:R-:W-:Y:S05]  /*3200*/  BSYNC B0 ;  /* 0x0000000000007941 */ /* 0x000fea0003800000 */
.L_x_2626:
[----:B------:R-:W-:Y:S05]  /*3210*/  WARPSYNC.ALL ;  /* 0x0000000000007948 */ /* 0x000fea0003800000 */
[----:B------:R-:W-:-:S13]  /*3220*/  ISETP.GE.AND P0, PT, R3, R2, PT ;  /* 0x000000020300720c */ /* 0x000fda0003f06270 */
[----:B------:R-:W-:Y:S05]  /*3230*/  @P0 EXIT ;  /* 0x000000000000094d */ /* 0x000fea0003800000 */
[----:B012---:R-:W0:Y:S01]  /*3240*/  LDC.64 R4, c[0x0][0x218] ;  /* 0x00008600ff047b82 */ /* 0x007e220000000a00 */
[----:B------:R-:W-:-:S05]  /*3250*/  IADD3 R3, R0, R3, RZ ;  /* 0x0000000300037210 */ /* 0x000fca0007ffe0ff */
[----:B0-----:R-:W-:-:S05]  /*3260*/  IMAD.WIDE.U32 R2, R3, 0x4, R4 ;  /* 0x0000000403027825 */ /* 0x001fca00078e0004 */
[----:B------:R-:W-:Y:S01]  /*3270*/  STG.E desc[UR4][R2.64], R23 ;  /* 0x0000001702007986 */ /* 0x000fe2000c101904 */
[----:B------:R-:W-:Y:S05]  /*3280*/  EXIT ;  /* 0x000000000000794d */ /* 0x000fea0003800000 */
.L_x_2633:
        /* <DEDUP_REMOVED lines=15> */
.L_x_12841:


//--------------------- .text._ZN2at6native29vectorized_elementwise_kernelILi4EZZZNS0_26GeluBackwardCUDAKernelImplERNS_18TensorIteratorBaseENS0_8GeluTypeEENKUlvE0_clEvENKUlvE0_clEvEUlffE_St5arrayIPcLm3EEEEviT0_T1_ --------------------------
	.section	.text._ZN2at6native29vectorized_elementwise_kernelILi4EZZZNS0_26GeluBackwardCUDAKernelImplERNS_18TensorIteratorBaseENS0_8GeluTypeEENKUlvE0_clEvENKUlvE0_clEvEUlffE_St5arrayIPcLm3EEEEviT0_T1_,"ax",@progbits
	.align	128
        .global         _ZN2at6native29vectorized_elementwise_kernelILi4EZZZNS0_26GeluBackwardCUDAKernelImplERNS_18TensorIteratorBaseENS0_8GeluTypeEENKUlvE0_clEvENKUlvE0_clEvEUlffE_St5arrayIPcLm3EEEEviT0_T1_
        .type           _ZN2at6native29vectorized_elementwise_kernelILi4EZZZNS0_26GeluBackwardCUDAKernelImplERNS_18TensorIteratorBaseENS0_8GeluTypeEENKUlvE0_clEvENKUlvE0_clEvEUlffE_St5arrayIPcLm3EEEEviT0_T1_,@function
        .size           _ZN2at6native29vectorized_elementwise_kernelILi4EZZZNS0_26GeluBackwardCUDAKernelImplERNS_18TensorIteratorBaseENS0_8GeluTypeEENKUlvE0_clEvENKUlvE0_clEvEUlffE_St5arrayIPcLm3EEEEviT0_T1_,(.L_x_12842 - _ZN2at6native29vectorized_elementwise_kernelILi4EZZZNS0_26GeluBackwardCUDAKernelImplERNS_18TensorIteratorBaseENS0_8GeluTypeEENKUlvE0_clEvENKUlvE0_clEvEUlffE_St5arrayIPcLm3EEEEviT0_T1_)
        .other          _ZN2at6native29vectorized_elementwise_kernelILi4EZZZNS0_26GeluBackwardCUDAKernelImplERNS_18TensorIteratorBaseENS0_8GeluTypeEENKUlvE0_clEvENKUlvE0_clEvEUlffE_St5arrayIPcLm3EEEEviT0_T1_,@"STO_CUDA_ENTRY STV_DEFAULT"
_ZN2at6native29vectorized_elementwise_kernelILi4EZZZNS0_26GeluBackwardCUDAKernelImplERNS_18TensorIteratorBaseENS0_8GeluTypeEENKUlvE0_clEvENKUlvE0_clEvEUlffE_St5arrayIPcLm3EEEEviT0_T1_:
.text._ZN2at6native29vectorized_elementwise_kernelILi4EZZZNS0_26GeluBackwardCUDAKernelImplERNS_18TensorIteratorBaseENS0_8GeluTypeEENKUlvE0_clEvENKUlvE0_clEvEUlffE_St5arrayIPcLm3EEEEviT0_T1_:
        /* <DEDUP_REMOVED lines=15> */
[----:B------:R-:W-:Y:S01]  /*00f0*/  HFMA2.MMA R28, -RZ, RZ, 0.61474609375, 16.90625 ;  /* 0x38eb4c3aff1c7435 */ /* 0x000fe200000001ff */
[----:B------:R-:W-:Y:S01]  /*0100*/  MOV R29, 0x3aae005b ;  /* 0x3aae005b001d7802 */ /* 0x000fe20000000f00 */
[----:B------:R-:W-:Y:S01]  /*0110*/  HFMA2.MMA R27, -RZ, RZ, 1.0087890625, -0.000686168670654296875 ;  /* 0x3c09919fff1b7435 */ /* 0x000fe200000001ff */
[----:B------:R-:W-:Y:S01]  /*0120*/  MOV R15, 0x3d24d99a ;  /* 0x3d24d99a000f7802 */ /* 0x000fe20000000f00 */
[----:B------:R-:W-:Y:S02]  /*0130*/  HFMA2.MMA R16, -RZ, RZ, 1.5341796875, 81.5625 ;  /* 0x3e235519ff107435 */ /* 0x000fe400000001ff */
[----:B------:R-:W-:Y:S01]  /*0140*/  HFMA2.MMA R14, -RZ, RZ, 1.7822265625, 0.000185489654541015625 ;  /* 0x3f210a14ff0e7435 */ /* 0x000fe200000001ff */
[----:B--2---:R-:W-:Y:S01]  /*0150*/  FMUL.FTZ R2, R4, 0.70710676908493041992 ;  /* 0x3f3504f304027820 */ /* 0x004fe20000410000 */
[----:B------:R-:W-:-:S03]  /*0160*/  FMUL.FTZ R19, R5, 0.70710676908493041992 ;  /* 0x3f3504f305137820 */ /* 0x000fc60000410000 */
[C---:B------:R-:W-:Y:S01]  /*0170*/  FADD.FTZ R3, |R2|.reuse, -RZ ;  /* 0x800000ff02037221 */ /* 0x040fe20000010200 */
[C---:B------:R-:W-:Y:S01]  /*0180*/  FSETP.GE.FTZ.AND P0, PT, |R2|.reuse, 1.0029599666595458984, PT ;  /* 0x3f8060fe0200780b */ /* 0x040fe20003f16200 */
[----:B------:R-:W-:Y:S01]  /*0190*/  FMUL.FTZ R2, R2, R2 ;  /* 0x0000000202027220 */ /* 0x000fe20000410000 */
[C---:B------:R-:W-:Y:S01]  /*01a0*/  FADD.FTZ R18, |R19|.reuse, -RZ ;  /* 0x800000ff13127221 */ /* 0x040fe20000010200 */
[----:B------:R-:W-:Y:S01]  /*01b0*/  FMUL.FTZ R23, R19, R19 ;  /* 0x0000001313177220 */ /* 0x000fe20000410000 */
[----:B------:R-:W-:Y:S02]  /*01c0*/  FSEL R11, R11, 8.4834944573231041431e-05, P0 ;  /* 0x38b1e96a0b0b7808 */ /* 0x000fe40000000000 */
[C---:B------:R-:W-:Y:S01]  /*01d0*/  FSEL R2, R3.reuse, R2, P0 ;  /* 0x0000000203027208 */ /* 0x040fe20000000000 */
[----:B------:R-:W-:Y:S01]  /*01e0*/  FADD.FTZ R3, -R3, -RZ ;  /* 0x800000ff03037221 */ /* 0x000fe20000010100 */
[----:B------:R-:W-:Y:S02]  /*01f0*/  FSEL R13, -R13, -0.00082130916416645050049, P0 ;  /* 0xba574d200d0d7808 */ /* 0x000fe40000000100 */
[----:B------:R-:W-:-:S02]  /*0200*/  FSETP.GE.FTZ.AND P1, PT, |R19|, 1.0029599666595458984, PT ;  /* 0x3f8060fe1300780b */ /* 0x000fc40003f36200 */
[----:B------:R-:W-:Y:S01]  /*0210*/  FSEL R17, -R15, -0.026868773624300956726, P0 ;  /* 0xbcdc1be70f117808 */ /* 0x000fe20000000100 */
[----:B------:R-:W-:Y:S01]  /*0220*/  FFMA.FTZ R11, R2, R11, R13 ;  /* 0x0000000b020b7223 */ /* 0x000fe2000001000d */
[----:B------:R-:W-:Y:S02]  /*0230*/  FSEL R23, R18, R23, P1 ;  /* 0x0000001712177208 */ /* 0x000fe40000800000 */
[----:B------:R-:W-:Y:S02]  /*0240*/  FSEL R10, R28, 8.4834944573231041431e-05, P1 ;  /* 0x38b1e96a1c0a7808 */ /* 0x000fe40000800000 */
[----:B------:R-:W-:Y:S02]  /*0250*/  FSEL R12, -R29, -0.00082130916416645050049, P1 ;  /* 0xba574d201d0c7808 */ /* 0x000fe40000800100 */
[C---:B------:R-:W-:Y:S02]  /*0260*/  FSEL R13, R27.reuse, 0.0052134888246655464172, P0 ;  /* 0x3baad5ea1b0d7808 */ /* 0x040fe40000000000 */
[----:B------:R-:W-:Y:S01]  /*0270*/  FSEL R21, R27, 0.0052134888246655464172, P1 ;  /* 0x3baad5ea1b157808 */ /* 0x000fe20000800000 */
[----:B------:R-:W-:Y:S01]  /*0280*/  FFMA.FTZ R10, R23, R10, R12 ;  /* 0x0000000a170a7223 */ /* 0x000fe2000001000c */
[----:B------:R-:W-:Y:S01]  /*0290*/  FSEL R12, -R15, -0.026868773624300956726, P1 ;  /* 0xbcdc1be70f0c7808 */ /* 0x000fe20000800100 */
[----:B------:R-:W-:Y:S01]  /*02a0*/  FFMA.FTZ R11, R2, R11, R13 ;  /* 0x0000000b020b7223 */ /* 0x000fe2000001000d */
[C---:B------:R-:W-:Y:S01]  /*02b0*/  FSEL R13, R16.reuse, 0.11284004896879196167, P0 ;  /* 0x3de718af100d7808 */ /* 0x040fe20000000000 */
[C---:B------:R-:W-:Y:S01]  /*02c0*/  FFMA.FTZ R10, R23.reuse, R10, R21 ;  /* 0x0000000a170a7223 */ /* 0x040fe20000010015 */
[----:B------:R-:W-:Y:S01]  /*02d0*/  FSEL R20, R16, 0.11284004896879196167, P1 ;  /* 0x3de718af10147808 */ /* 0x000fe20000800000 */
[----:B------:R-:W-:Y:S01]  /*02e0*/  FFMA.FTZ R11, R2, R11, R17 ;  /* 0x0000000b020b7223 */ /* 0x000fe20000010011 */
[----:B------:R-:W-:Y:S01]  /*02f0*/  MOV R17, 0x3f69b4f9 ;  /* 0x3f69b4f900117802 */ /* 0x000fe20000000f00 */
[----:B------:R-:W-:Y:S01]  /*0300*/  FFMA.FTZ R10, R23, R10, R12 ;  /* 0x0000000a170a7223 */ /* 0x000fe2000001000c */
[----:B------:R-:W-:Y:S01]  /*0310*/  FMUL.FTZ R12, R6, 0.70710676908493041992 ;  /* 0x3f3504f3060c7820 */ /* 0x000fe20000410000 */
[----:B------:R-:W-:Y:S01]  /*0320*/  FFMA.FTZ R11, R2, R11, R13 ;  /* 0x0000000b020b7223 */ /* 0x000fe2000001000d */
[----:B------:R-:W-:Y:S01]  /*0330*/  FSEL R21, R17, -0.37612664699554443359, P0 ;  /* 0xbec093ac11157808 */ /* 0x000fe20000000000 */
[----:B------:R-:W-:Y:S01]  /*0340*/  FFMA.FTZ R20, R23, R10, R20 ;  /* 0x0000000a17147223 */ /* 0x000fe20000010014 */
[----:B------:R-:W-:Y:S01]  /*0350*/  FSEL R10, R14, 0.12837915122509002686, P0 ;  /* 0x3e0375d30e0a7808 */ /* 0x000fe20000000000 */
[----:B------:R-:W-:Y:S01]  /*0360*/  FMUL.FTZ R13, R12, R12 ;  /* 0x0000000c0c0d7220 */ /* 0x000fe20000410000 */
[----:B------:R-:W-:Y:S01]  /*0370*/  FSEL R22, R17, -0.37612664699554443359, P1 ;  /* 0xbec093ac11167808 */ /* 0x000fe20000800000 */
[----:B------:R-:W-:Y:S01]  /*0380*/  FFMA.FTZ R11, R2, R11, R21 ;  /* 0x0000000b020b7223 */ /* 0x000fe20000010015 */
[----:B------:R-:W-:-:S03]  /*0390*/  FSETP.GE.FTZ.AND P2, PT, |R12|, 1.0029599666595458984, PT ;  /* 0x3f8060fe0c00780b */ /* 0x000fc60003f56200 */
[----:B------:R-:W-:Y:S01]  /*03a0*/  FFMA.FTZ R11, R2, R11, R10 ;  /* 0x0000000b020b7223 */ /* 0x000fe2000001000a */
[----:B------:R-:W-:Y:S01]  /*03b0*/  FSEL R10, R14, 0.12837915122509002686, P1 ;  /* 0x3e0375d30e0a7808 */ /* 0x000fe20000800000 */
[----:B------:R-:W-:Y:S01]  /*03c0*/  FFMA.FTZ R20, R23, R20, R22 ;  /* 0x0000001417147223 */ /* 0x000fe20000010016 */
[----:B------:R-:W-:Y:S01]  /*03d0*/  FADD.FTZ R2, |R12|, -RZ ;  /* 0x800000ff0c027221 */ /* 0x000fe20000010200 */
[----:B------:R-:W-:Y:S02]  /*03e0*/  FSEL R21, -R29, -0.00082130916416645050049, P2 ;  /* 0xba574d201d157808 */ /* 0x000fe40001000100 */
[----:B------:R-:W-:Y:S01]  /*03f0*/  FFMA.FTZ R23, R23, R20, R10 ;  /* 0x0000001417177223 */ /* 0x000fe2000001000a */
[----:B------:R-:W-:Y:S01]  /*0400*/  FMUL.FTZ R10, R4, 0.70710676908493041992 ;  /* 0x3f3504f3040a7820 */ /* 0x000fe20000410000 */
[----:B------:R-:W-:Y:S02]  /*0410*/  FSEL R22, R2, R13, P2 ;  /* 0x0000000d02167208 */ /* 0x000fe40001000000 */
[----:B------:R-:W-:-:S02]  /*0420*/  FSEL R13, R28, 8.4834944573231041431e-05, P2 ;  /* 0x38b1e96a1c0d7808 */ /* 0x000fc40001000000 */
[----:B------:R-:W-:-:S03]  /*0430*/  FSEL R20, R3, R10, P0 ;  /* 0x0000000a03147208 */ /* 0x000fc60000000000 */
[----:B------:R-:W-:Y:S01]  /*0440*/  FFMA.FTZ R13, R22, R13, R21 ;  /* 0x0000000d160d7223 */ /* 0x000fe20000010015 */
[----:B------:R-:W-:Y:S01]  /*0450*/  FSEL R21, R27, 0.0052134888246655464172, P2 ;  /* 0x3baad5ea1b157808 */ /* 0x000fe20001000000 */
[----:B------:R-:W-:Y:S01]  /*0460*/  FFMA.FTZ R3, R11, R20, R20 ;  /* 0x000000140b037223 */ /* 0x000fe20000010014 */
[----:B------:R-:W-:-:S03]  /*0470*/  FSEL R20, -R15, -0.026868773624300956726, P2 ;  /* 0xbcdc1be70f147808 */ /* 0x000fc60001000100 */
[C---:B------:R-:W-:Y:S01]  /*0480*/  FFMA.FTZ R13, R22.reuse, R13, R21 ;  /* 0x0000000d160d7223 */ /* 0x040fe20000010015 */
[----:B------:R-:W0:Y:S03]  /*0490*/  @P0 MUFU.EX2 R11, R3 ;  /* 0x00000003000b0308 */ /* 0x000e260000000800 */
[----:B------:R-:W-:Y:S01]  /*04a0*/  FFMA.FTZ R13, R22, R13, R20 ;  /* 0x0000000d160d7223 */ /* 0x000fe20000010014 */
[----:B------:R-:W-:-:S05]  /*04b0*/  FSEL R20, R16, 0.11284004896879196167, P2 ;  /* 0x3de718af10147808 */ /* 0x000fca0001000000 */
[----:B------:R-:W-:Y:S01]  /*04c0*/  FFMA.FTZ R13, R22, R13, R20 ;  /* 0x0000000d160d7223 */ /* 0x000fe20000010014 */
[----:B------:R-:W-:-:S05]  /*04d0*/  FSEL R20, R17, -0.37612664699554443359, P2 ;  /* 0xbec093ac11147808 */ /* 0x000fca0001000000 */
[----:B------:R-:W-:Y:S01]  /*04e0*/  FFMA.FTZ R13, R22, R13, R20 ;  /* 0x0000000d160d7223 */ /* 0x000fe20000010014 */
[----:B------:R-:W-:Y:S01]  /*04f0*/  FSEL R20, R14, 0.12837915122509002686, P2 ;  /* 0x3e0375d30e147808 */ /* 0x000fe20001000000 */
[----:B0-----:R-:W-:-:S04]  /*0500*/  @P0 FADD.FTZ R11, -R11, 1 ;  /* 0x3f8000000b0b0421 */ /* 0x001fc80000010100 */
[----:B------:R-:W-:Y:S01]  /*0510*/  FFMA.FTZ R22, R22, R13, R20 ;  /* 0x0000000d16167223 */ /* 0x000fe20000010014 */
[----:B------:R-:W-:Y:S01]  /*0520*/  FMUL.FTZ R13, R7, 0.70710676908493041992 ;  /* 0x3f3504f3070d7820 */ /* 0x000fe20000410000 */
[----:B------:R-:W-:-:S03]  /*0530*/  @P0 LOP3.LUT R3, R11, 0x80000000, R10, 0xb8, !PT ;  /* 0x800000000b030812 */ /* 0x000fc600078eb80a */
        /* <DEDUP_REMOVED lines=16> */
[----:B------:R-:W-:Y:S02]  /*0640*/  FFMA.FTZ R21, R21, R10, R11 ;  /* 0x0000000a15157223 */ /* 0x000fe4000001000b */
[----:B------:R-:W2:Y:S01]  /*0650*/  LDG.E.128 R8, desc[UR4][R8.64+0x800] ;  /* 0x0008000408087981 */ /* 0x000ea2000c1e1d00 */
[----:B------:R-:W-:Y:S01]  /*0660*/  FADD.FTZ R18, -R18, -RZ ;  /* 0x800000ff12127221 */ /* 0x000fe20000010100 */
[----:B------:R-:W-:-:S04]  /*0670*/  FADD.FTZ R20, -R20, -RZ ;  /* 0x800000ff14147221 */ /* 0x000fc80000010100 */
[----:B------:R-:W-:Y:S02]  /*0680*/  FSEL R18, R18, R19, P1 ;  /* 0x0000001312127208 */ /* 0x000fe40000800000 */
[----:B------:R-:W-:-:S03]  /*0690*/  FSEL R20, R20, R13, P0 ;  /* 0x0000000d14147208 */ /* 0x000fc60000000000 */
[----:B------:R-:W-:Y:S01]  /*06a0*/  FFMA.FTZ R18, R23, R18, R18 ;  /* 0x0000001217127223 */ /* 0x000fe20000010012 */
[----:B------:R-:W-:-:S05]  /*06b0*/  FADD.FTZ R23, -R2, -RZ ;  /* 0x800000ff02177221 */ /* 0x000fca0000010100 */
[----:B------:R-:W-:-:S05]  /*06c0*/  FSEL R23, R23, R12, P2 ;  /* 0x0000000c17177208 */ /* 0x000fca0001000000 */
[----:B------:R-:W-:Y:S01]  /*06d0*/  FFMA.FTZ R2, R22, R23, R23 ;  /* 0x0000001716027223 */ /* 0x000fe20000010017 */
[C---:B------:R-:W-:Y:S01]  /*06e0*/  FMUL.FTZ R23, R6.reuse, -0.5 ;  /* 0xbf00000006177820 */ /* 0x040fe20000410000 */
[----:B------:R-:W0:Y:S03]  /*06f0*/  @P1 MUFU.EX2 R22, R18 ;  /* 0x0000001200161308 */ /* 0x000e260000000800 */
[----:B------:R-:W-:-:S04]  /*0700*/  FMUL.FTZ R23, R6, R23 ;  /* 0x0000001706177220 */ /* 0x000fc80000410000 */
[----:B------:R-:W-:Y:S01]  /*0710*/  FMUL.FTZ R24, R23, 1.4426950216293334961 ;  /* 0x3fb8aa3b17187820 */ /* 0x000fe20000410000 */
[----:B0-----:R-:W-:-:S05]  /*0720*/  @P1 FADD.FTZ R22, -R22, 1 ;  /* 0x3f80000016161421 */ /* 0x001fca0000010100 */
[----:B------:R-:W-:Y:S01]  /*0730*/  @P1 LOP3.LUT R18, R22, 0x80000000, R19, 0xb8, !PT ;  /* 0x8000000016121812 */ /* 0x000fe200078eb813 */
[----:B------:R-:W-:Y:S01]  /*0740*/  FFMA.FTZ R19, R21, R20, R20 ;  /* 0x0000001415137223 */ /* 0x000fe20000010014 */
[----:B------:R-:W0:Y:S08]  /*0750*/  @P2 MUFU.EX2 R22, R2 ;  /* 0x0000000200162308 */ /* 0x000e300000000800 */
[----:B------:R-:W1:Y:S01]  /*0760*/  @P0 MUFU.EX2 R20, R19 ;  /* 0x0000001300140308 */ /* 0x000e620000000800 */
[----:B0-----:R-:W-:-:S05]  /*0770*/  @P2 FADD.FTZ R21, -R22, 1 ;  /* 0x3f80000016152421 */ /* 0x001fca0000010100 */
[----:B------:R-:W-:Y:S01]  /*0780*/  @P2 LOP3.LUT R2, R21, 0x80000000, R12, 0xb8, !PT ;  /* 0x8000000015022812 */ /* 0x000fe200078eb80c */
[----:B------:R-:W-:Y:S01]  /*0790*/  FMUL.FTZ R21, R4, -0.5 ;  /* 0xbf00000004157820 */ /* 0x000fe20000410000 */
[C---:B------:R-:W-:Y:S01]  /*07a0*/  FMUL.FTZ R12, R5.reuse, -0.5 ;  /* 0xbf000000050c7820 */ /* 0x040fe20000410000 */
[----:B-1----:R-:W-:Y:S02]  /*07b0*/  @P0 FADD.FTZ R22, -R20, 1 ;  /* 0x3f80000014160421 */ /* 0x002fe40000010100 */
[----:B------:R-:W-:Y:S01]  /*07c0*/  FMUL.FTZ R21, R4, R21 ;  /* 0x0000001504157220 */ /* 0x000fe20000410000 */
[----:B------:R-:W-:Y:S01]  /*07d0*/  FMUL.FTZ R12, R5, R12 ;  /* 0x0000000c050c7220 */ /* 0x000fe20000410000 */
[----:B------:R-:W-:Y:S01]  /*07e0*/  FADD.FTZ R2, R2, 1 ;  /* 0x3f80000002027421 */ /* 0x000fe20000010000 */
[----:B------:R-:W-:Y:S01]  /*07f0*/  @P0 LOP3.LUT R19, R22, 0x80000000, R13, 0xb8, !PT ;  /* 0x8000000016130812 */ /* 0x000fe200078eb80d */
[----:B------:R-:W-:Y:S01]  /*0800*/  FMUL.FTZ R21, R21, 1.4426950216293334961 ;  /* 0x3fb8aa3b15157820 */ /* 0x000fe20000410000 */
[----:B------:R-:W-:Y:S01]  /*0810*/  FMUL.FTZ R13, R12, 1.4426950216293334961 ;  /* 0x3fb8aa3b0c0d7820 */ /* 0x000fe20000410000 */
[----:B------:R-:W-:Y:S01]  /*0820*/  FMUL.FTZ R12, R7, -0.5 ;  /* 0xbf000000070c7820 */ /* 0x000fe20000410000 */
[----:B------:R-:W0:Y:S01]  /*0830*/  MUFU.EX2 R22, R24 ;  /* 0x0000001800167308 */ /* 0x000e220000000800 */
[----:B------:R-:W-:-:S02]  /*0840*/  FADD.FTZ R19, R19, 1 ;  /* 0x3f80000013137421 */ /* 0x000fc40000010000 */
[----:B------:R-:W-:-:S04]  /*0850*/  FMUL.FTZ R12, R7, R12 ;  /* 0x0000000c070c7220 */ /* 0x000fc80000410000 */
[----:B------:R-:W-:Y:S01]  /*0860*/  FMUL.FTZ R12, R12, 1.4426950216293334961 ;  /* 0x3fb8aa3b0c0c7820 */ /* 0x000fe20000410000 */
[----:B------:R-:W1:Y:S08]  /*0870*/  MUFU.EX2 R20, R21 ;  /* 0x0000001500147308 */ /* 0x000e700000000800 */
[----:B------:R-:W3:Y:S01]  /*0880*/  MUFU.EX2 R13, R13 ;  /* 0x0000000d000d7308 */ /* 0x000ee20000000800 */
[----:B0-----:R-:W-:-:S04]  /*0890*/  FMUL.FTZ R23, R22, 0.3989422917366027832 ;  /* 0x3ecc422a16177820 */ /* 0x001fc80000410000 */
[----:B------:R-:W-:-:S03]  /*08a0*/  FMUL.FTZ R23, R6, R23 ;  /* 0x0000001706177220 */ /* 0x000fc60000410000 */
[----:B------:R-:W0:Y:S01]  /*08b0*/  MUFU.EX2 R12, R12 ;  /* 0x0000000c000c7308 */ /* 0x000e220000000800 */
[----:B-1----:R-:W-:Y:S01]  /*08c0*/  FMUL.FTZ R21, R20, 0.3989422917366027832 ;  /* 0x3ecc422a14157820 */ /* 0x002fe20000410000 */
[----:B------:R-:W-:-:S03]  /*08d0*/  FFMA.FTZ R23, R2, 0.5, R23 ;  /* 0x3f00000002177823 */ /* 0x000fc60000010017 */
[----:B------:R-:W-:Y:S01]  /*08e0*/  FMUL.FTZ R21, R4, R21 ;  /* 0x0000001504157220 */ /* 0x000fe20000410000 */
[----:B---3--:R-:W-:-:S04]  /*08f0*/  FMUL.FTZ R4, R13, 0.3989422917366027832 ;  /* 0x3ecc422a0d047820 */ /* 0x008fc80000410000 */
[----:B------:R-:W-:Y:S01]  /*0900*/  FMUL.FTZ R22, R5, R4 ;  /* 0x0000000405167220 */ /* 0x000fe20000410000 */
[----:B0-----:R-:W-:-:S04]  /*0910*/  FMUL.FTZ R24, R12, 0.3989422917366027832 ;  /* 0x3ecc422a0c187820 */ /* 0x001fc80000410000 */
[----:B------:R-:W-:-:S04]  /*0920*/  FMUL.FTZ R24, R7, R24 ;  /* 0x0000001807187220 */ /* 0x000fc80000410000 */
[----:B------:R-:W-:Y:S01]  /*0930*/  FFMA.FTZ R24, R19, 0.5, R24 ;  /* 0x3f00000013187823 */ /* 0x000fe20000010018 */
[----:B--2---:R-:W-:Y:S01]  /*0940*/  FMUL.FTZ R13, R8, 0.70710676908493041992 ;  /* 0x3f3504f3080d7820 */ /* 0x004fe20000410000 */
[----:B------:R-:W-:Y:S01]  /*0950*/  FMUL.FTZ R12, R9, 0.70710676908493041992 ;  /* 0x3f3504f3090c7820 */ /* 0x000fe20000410000 */
[----:B------:R-:W-:Y:S02]  /*0960*/  FMUL.FTZ R25, R11, 0.70710676908493041992 ;  /* 0x3f3504f30b197820 */ /* 0x000fe40000410000 */
[C---:B------:R-:W-:Y:S01]  /*0970*/  FADD.FTZ R4, |R13|.reuse, -RZ ;  /* 0x800000ff0d047221 */ /* 0x040fe20000010200 */
[C---:B------:R-:W-:Y:S01]  /*0980*/  FMUL.FTZ R5, R13.reuse, R13 ;  /* 0x0000000d0d057220 */ /* 0x040fe20000410000 */
[----:B------:R-:W-:Y:S02]  /*0990*/  FSETP.GE.FTZ.AND P0, PT, |R13|, 1.0029599666595458984, PT ;  /* 0x3f8060fe0d00780b */ /* 0x000fe40003f16200 */
[----:B------:R-:W-:Y:S02]  /*09a0*/  FSETP.GE.FTZ.AND P1, PT, |R12|, 1.0029599666595458984, PT ;  /* 0x3f8060fe0c00780b */ /* 0x000fe40003f36200 */
[----:B------:R-:W-:-:S02]  /*09b0*/  FSEL R20, R4, R5, P0 ;  /* 0x0000000504147208 */ /* 0x000fc40000000000 */
[----:B------:R-:W-:Y:S02]  /*09c0*/  FSEL R5, R28, 8.4834944573231041431e-05, P0 ;  /* 0x38b1e96a1c057808 */ /* 0x000fe40000000000 */
[----:B------:R-:W-:Y:S02]  /*09d0*/  FSEL R7, -R29, -0.00082130916416645050049, P0 ;  /* 0xba574d201d077808 */ /* 0x000fe40000000100 */
[----:B------:R-:W-:Y:S02]  /*09e0*/  FSEL R6, R27, 0.0052134888246655464172, P0 ;  /* 0x3baad5ea1b067808 */ /* 0x000fe40000000000 */
[----:B------:R-:W-:Y:S01]  /*09f0*/  FSETP.GE.FTZ.AND P3, PT, |R25|, 1.0029599666595458984, PT ;  /* 0x3f8060fe1900780b */ /* 0x000fe20003f76200 */
[----:B------:R-:W-:Y:S01]  /*0a00*/  FFMA.FTZ R5, R20, R5, R7 ;  /* 0x0000000514057223 */ /* 0x000fe20000010007 */
[----:B------:R-:W-:-:S03]  /*0a10*/  FSEL R7, -R29, -0.00082130916416645050049, P1 ;  /* 0xba574d201d077808 */ /* 0x000fc60000800100 */
        /* <DEDUP_REMOVED lines=9> */
[----:B------:R-:W-:Y:S01]  /*0ab0*/  FADD.FTZ R6, R3, 1 ;  /* 0x3f80000003067421 */ /* 0x000fe20000010000 */
[----:B------:R-:W-:Y:S01]  /*0ac0*/  FADD.FTZ R3, R18, 1 ;  /* 0x3f80000012037421 */ /* 0x000fe20000010000 */
[----:B------:R-:W-:Y:S02]  /*0ad0*/  FSEL R5, R28, 8.4834944573231041431e-05, P1 ;  /* 0x38b1e96a1c057808 */ /* 0x000fe40000800000 */
[----:B------:R-:W-:Y:S01]  /*0ae0*/  FFMA.FTZ R21, R6, 0.5, R21 ;  /* 0x3f00000006157823 */ /* 0x000fe20000010015 */
[----:B------:R-:W-:Y:S01]  /*0af0*/  FFMA.FTZ R22, R3, 0.5, R22 ;  /* 0x3f00000003167823 */ /* 0x000fe20000010016 */
[C---:B------:R-:W-:Y:S01]  /*0b00*/  FADD.FTZ R3, |R12|.reuse, -RZ ;  /* 0x800000ff0c037221 */ /* 0x040fe20000010200 */
[----:B------:R-:W-:-:S05]  /*0b10*/  FMUL.FTZ R6, R12, R12 ;  /* 0x0000000c0c067220 */ /* 0x000fca0000410000 */
[----:B------:R-:W-:Y:S02]  /*0b20*/  FSEL R2, R3, R6, P1 ;  /* 0x0000000603027208 */ /* 0x000fe40000800000 */
[----:B------:R-:W-:-:S03]  /*0b30*/  FSEL R6, R27, 0.0052134888246655464172, P1 ;  /* 0x3baad5ea1b067808 */ /* 0x000fc60000800000 */
[----:B------:R-:W-:Y:S01]  /*0b40*/  FFMA.FTZ R5, R2, R5, R7 ;  /* 0x0000000502057223 */ /* 0x000fe20000010007 */
[----:B------:R-:W-:-:S03]  /*0b50*/  FADD.FTZ R7, -R3, -RZ ;  /* 0x800000ff03077221 */ /* 0x000fc60000010100 */
[----:B------:R-:W-:Y:S01]  /*0b60*/  FFMA.FTZ R5, R2, R5, R6 ;  /* 0x0000000502057223 */ /* 0x000fe20000010006 */
[----:B------:R-:W-:Y:S02]  /*0b70*/  FSEL R6, -R15, -0.026868773624300956726, P1 ;  /* 0xbcdc1be70f067808 */ /* 0x000fe40000800100 */
[----:B------:R-:W-:-:S03]  /*0b80*/  FSEL R7, R7, R12, P1 ;  /* 0x0000000c07077208 */ /* 0x000fc60000800000 */
        /* <DEDUP_REMOVED lines=8> */
[----:B------:R-:W-:Y:S01]  /*0c10*/  FMUL.FTZ R2, R10, 0.70710676908493041992 ;  /* 0x3f3504f30a027820 */ /* 0x000fe20000410000 */
[----:B------:R-:W-:Y:S02]  /*0c20*/  FSEL R5, R6, R13, P0 ;  /* 0x0000000d06057208 */ /* 0x000fe40000000000 */
[----:B------:R-:W-:Y:S01]  /*0c30*/  FFMA.FTZ R19, R4, R7, R7 ;  /* 0x0000000704137223 */ /* 0x000fe20000010007 */
        /* <DEDUP_REMOVED lines=9> */
[----:B------:R-:W-:Y:S01]  /*0cd0*/  FSEL R18, R3, R2, P2 ;  /* 0x0000000203127208 */ /* 0x000fe20001000000 */
[----:B------:R-:W-:Y:S01]  /*0ce0*/  FFMA.FTZ R5, R4, R5, R7 ;  /* 0x0000000504057223 */ /* 0x000fe20000010007 */
[----:B------:R-:W-:Y:S01]  /*0cf0*/  FADD.FTZ R3, |R25|, -RZ ;  /* 0x800000ff19037221 */ /* 0x000fe20000010200 */
[----:B------:R-:W-:-:S02]  /*0d00*/  FSEL R29, -R29, -0.00082130916416645050049, P3 ;  /* 0xba574d201d1d7808 */ /* 0x000fc40001800100 */
[----:B------:R-:W-:Y:S01]  /*0d10*/  FFMA.FTZ R5, R4, R5, R6 ;  /* 0x0000000504057223 */ /* 0x000fe20000010006 */
[----:B------:R-:W-:-:S05]  /*0d20*/  FSEL R6, -R15, -0.026868773624300956726, P2 ;  /* 0xbcdc1be70f067808 */ /* 0x000fca0001000100 */
[----:B------:R-:W-:Y:S01]  /*0d30*/  FFMA.FTZ R5, R4, R5, R6 ;  /* 0x0000000504057223 */ /* 0x000fe20000010006 */
[C---:B------:R-:W-:Y:S02]  /*0d40*/  FSEL R6, R16.reuse, 0.11284004896879196167, P2 ;  /* 0x3de718af10067808 */ /* 0x040fe40001000000 */
[----:B------:R-:W-:-:S03]  /*0d50*/  FSEL R16, R16, 0.11284004896879196167, P3 ;  /* 0x3de718af10107808 */ /* 0x000fc60001800000 */
[----:B------:R-:W-:Y:S01]  /*0d60*/  FFMA.FTZ R5, R4, R5, R6 ;  /* 0x0000000504057223 */ /* 0x000fe20000010006 */
[----:B------:R-:W-:-:S05]  /*0d70*/  FSEL R6, R17, -0.37612664699554443359, P2 ;  /* 0xbec093ac11067808 */ /* 0x000fca0001000000 */
[----:B------:R-:W-:Y:S01]  /*0d80*/  FFMA.FTZ R5, R4, R5, R6 ;  /* 0x0000000504057223 */ /* 0x000fe20000010006 */
[----:B------:R-:W-:-:S05]  /*0d90*/  FSEL R6, R14, 0.12837915122509002686, P2 ;  /* 0x3e0375d30e067808 */ /* 0x000fca0001000000 */
[----:B------:R-:W-:Y:S01]  /*0da0*/  FFMA.FTZ R5, R4, R5, R6 ;  /* 0x0000000504057223 */ /* 0x000fe20000010006 */
[----:B------:R-:W-:Y:S01]  /*0db0*/  FMUL.FTZ R6, R25, R25 ;  /* 0x0000001919067220 */ /* 0x000fe20000410000 */
[----:B------:R-:W-:Y:S02]  /*0dc0*/  FSEL R4, R27, 0.0052134888246655464172, P3 ;  /* 0x3baad5ea1b047808 */ /* 0x000fe40001800000 */
[----:B------:R-:W-:Y:S01]  /*0dd0*/  FFMA.FTZ R18, R5, R18, R18 ;  /* 0x0000001205127223 */ /* 0x000fe20000010012 */
[----:B------:R-:W-:Y:S02]  /*0de0*/  FSEL R5, R28, 8.4834944573231041431e-05, P3 ;  /* 0x38b1e96a1c057808 */ /* 0x000fe40001800000 */
[----:B------:R-:W-:Y:S02]  /*0df0*/  FSEL R6, R3, R6, P3 ;  /* 0x0000000603067208 */ /* 0x000fe40001800000 */
[----:B------:R-:W-:Y:S02]  /*0e00*/  FSEL R28, -R15, -0.026868773624300956726, P3 ;  /* 0xbcdc1be70f1c7808 */ /* 0x000fe40001800100 */
[----:B------:R-:W0:Y:S01]  /*0e10*/  @P0 MUFU.EX2 R15, R20 ;  /* 0x00000014000f0308 */ /* 0x000e220000000800 */
[----:B------:R-:W-:Y:S01]  /*0e20*/  FFMA.FTZ R5, R6, R5, R29 ;  /* 0x0000000506057223 */ /* 0x000fe2000001001d */
[----:B------:R-:W-:-:S03]  /*0e30*/  FSEL R29, R14, 0.12837915122509002686, P3 ;  /* 0x3e0375d30e1d7808 */ /* 0x000fc60001800000 */
[C---:B------:R-:W-:Y:S02]  /*0e40*/  FFMA.FTZ R7, R6.reuse, R5, R4 ;  /* 0x0000000506077223 */ /* 0x040fe40000010004 */
[----:B------:R-:W1:Y:S02]  /*0e50*/  LDC.64 R4, c[0x0][0x220] ;  /* 0x00008800ff047b82 */ /* 0x000e640000000a00 */
[----:B------:R-:W-:-:S04]  /*0e60*/  FFMA.FTZ R7, R6, R7, R28 ;  /* 0x0000000706077223 */ /* 0x000fc8000001001c */
[----:B------:R-:W-:Y:S01]  /*0e70*/  FFMA.FTZ R27, R6, R7, R16 ;  /* 0x00000007061b7223 */ /* 0x000fe20000010010 */
[----:B------:R-:W-:Y:S01]  /*0e80*/  FSEL R16, R17, -0.37612664699554443359, P3 ;  /* 0xbec093ac11107808 */ /* 0x000fe20001800000 */
[----:B------:R-:W2:Y:S01]  /*0e90*/  @P1 MUFU.EX2 R7, R19 ;  /* 0x0000001300071308 */ /* 0x000ea20000000800 */
[----:B0-----:R-:W-:-:S03]  /*0ea0*/  @P0 FADD.FTZ R14, -R15, 1 ;  /* 0x3f8000000f0e0421 */ /* 0x001fc60000010100 */
[----:B------:R-:W-:Y:S02]  /*0eb0*/  FFMA.FTZ R27, R6, R27, R16 ;  /* 0x0000001b061b7223 */ /* 0x000fe40000010010 */
[----:B------:R-:W-:Y:S02]  /*0ec0*/  @P0 LOP3.LUT R20, R14, 0x80000000, R13, 0xb8, !PT ;  /* 0x800000000e140812 */ /* 0x000fe400078eb80d */
[----:B------:R-:W-:Y:S01]  /*0ed0*/  FFMA.FTZ R27, R6, R27, R29 ;  /* 0x0000001b061b7223 */ /* 0x000fe2000001001d */
[----:B-1----:R-:W-:-:S04]  /*0ee0*/  IMAD.WIDE R4, R0, 0x4, R4 ;  /* 0x0000000400047825 */ /* 0x002fc800078e0204 */
[----:B--2---:R-:W-:Y:S01]  /*0ef0*/  @P1 FADD.FTZ R13, -R7, 1 ;  /* 0x3f800000070d1421 */ /* 0x004fe20000010100 */
[----:B------:R-:W-:-:S04]  /*0f00*/  IMAD.WIDE.U32 R16, R26, 0x10, R4 ;  /* 0x000000101a107825 */ /* 0x000fc800078e0004 */
[----:B------:R-:W-:Y:S01]  /*0f10*/  @P1 LOP3.LUT R19, R13, 0x80000000, R12, 0xb8, !PT ;  /* 0x800000000d131812 */ /* 0x000fe200078eb80c */
[----:B------:R-:W2:Y:S04]  /*0f20*/  LDG.E.128 R4, desc[UR4][R16.64] ;  /* 0x0000000410047981 */ /* 0x000ea8000c1e1d00 */
[----:B------:R0:W3:Y:S01]  /*0f30*/  LDG.E.128 R12, desc[UR4][R16.64+0x800] ;  /* 0x00080004100c7981 */ /* 0x0000e2000c1e1d00 */
[----:B------:R-:W1:Y:S01]  /*0f40*/  @P2 MUFU.EX2 R28, R18 ;  /* 0x00000012001c2308 */ /* 0x000e620000000800 */
[----:B0-----:R-:W-:-:S04]  /*0f50*/  FMUL.FTZ R17, R10, -0.5 ;  /* 0xbf0000000a117820 */ /* 0x001fc80000410000 */
[----:B------:R-:W-:Y:S01]  /*0f60*/  FMUL.FTZ R17, R10, R17 ;  /* 0x000000110a117220 */ /* 0x000fe20000410000 */
[----:B-1----:R-:W-:Y:S01]  /*0f70*/  @P2 FADD.FTZ R29, -R28, 1 ;  /* 0x3f8000001c1d2421 */ /* 0x002fe20000010100 */
[----:B------:R-:W-:Y:S02]  /*0f80*/  FADD.FTZ R28, -R3, -RZ ;  /* 0x800000ff031c7221 */ /* 0x000fe40000010100 */
[----:B------:R-:W-:Y:S02]  /*0f90*/  FMUL.FTZ R17, R17, 1.4426950216293334961 ;  /* 0x3fb8aa3b11117820 */ /* 0x000fe40000410000 */
[----:B------:R-:W-:Y:S01]  /*0fa0*/  @P2 LOP3.LUT R18, R29, 0x80000000, R2, 0xb8, !PT ;  /* 0x800000001d122812 */ /* 0x000fe200078eb802 */
[----:B------:R-:W-:Y:S01]  /*0fb0*/  FMUL.FTZ R29, R8, -0.5 ;  /* 0xbf000000081d7820 */ /* 0x000fe20000410000 */
[----:B------:R0:W-:Y:S01]  /*0fc0*/  MUFU.EX2 R16, R17 ;  /* 0x0000001100107308 */ /* 0x0001e20000000800 */
[----:B------:R-:W-:Y:S02]  /*0fd0*/  FSEL R28, R28, R25, P3 ;  /* 0x000000191c1c7208 */ /* 0x000fe40001800000 */
[----:B------:R-:W-:-:S03]  /*0fe0*/  FMUL.FTZ R29, R8, R29 ;  /* 0x0000001d081d7220 */ /* 0x000fc60000410000 */
[----:B------:R-:W-:Y:S01]  /*0ff0*/  FFMA.FTZ R27, R27, R28, R28 ;  /* 0x0000001c1b1b7223 */ /* 0x000fe2000001001c */
[----:B------:R-:W-:Y:S01]  /*1000*/  FMUL.FTZ R29, R29, 1.4426950216293334961 ;  /* 0x3fb8aa3b1d1d7820 */ /* 0x000fe20000410000 */
[----:B0-----:R-:W-:-:S05]  /*1010*/  FADD.FTZ R17, R20, 1 ;  /* 0x3f80000014117421 */ /* 0x001fca0000010000 */
[----:B------:R-:W0:Y:S02]  /*1020*/  MUFU.EX2 R29, R29 ;  /* 0x0000001d001d7308 */ /* 0x000e240000000800 */
[----:B0-----:R-:W-:Y:S01]  /*1030*/  FMUL.FTZ R2, R29, 0.3989422917366027832 ;  /* 0x3ecc422a1d027820 */ /* 0x001fe20000410000 */
[----:B------:R-:W-:-:S05]  /*1040*/  FMUL.FTZ R29, R16, 0.3989422917366027832 ;  /* 0x3ecc422a101d7820 */ /* 0x000fca0000410000 */
[----:B------:R-:W0:Y:S01]  /*1050*/  @P3 MUFU.EX2 R16, R27 ;  /* 0x0000001b00103308 */ /* 0x000e220000000800 */
[----:B------:R-:W-:Y:S01]  /*1060*/  FMUL.FTZ R8, R8, R2 ;  /* 0x0000000208087220 */ /* 0x000fe20000410000 */
[----:B------:R-:W-:Y:S01]  /*1070*/  FMUL.FTZ R2, R9, -0.5 ;  /* 0xbf00000009027820 */ /* 0x000fe20000410000 */
[----:B------:R-:W-:Y:S02]  /*1080*/  FMUL.FTZ R10, R10, R29 ;  /* 0x0000001d0a0a7220 */ /* 0x000fe40000410000 */
[----:B------:R-:W-:Y:S01]  /*1090*/  FFMA.FTZ R17, R17, 0.5, R8 ;  /* 0x3f00000011117823 */ /* 0x000fe20000010008 */
[----:B------:R-:W-:-:S04]  /*10a0*/  FMUL.FTZ R2, R9, R2 ;  /* 0x0000000209027220 */ /* 0x000fc80000410000 */
[----:B------:R-:W-:Y:S01]  /*10b0*/  FMUL.FTZ R3, R2, 1.4426950216293334961 ;  /* 0x3fb8aa3b02037820 */ /* 0x000fe20000410000 */
[----:B------:R-:W-:-:S04]  /*10c0*/  FMUL.FTZ R2, R11, -0.5 ;  /* 0xbf0000000b027820 */ /* 0x000fc80000410000 */
[----:B------:R-:W-:Y:S01]  /*10d0*/  FMUL.FTZ R2, R11, R2 ;  /* 0x000000020b027220 */ /* 0x000fe20000410000 */
[----:B------:R-:W1:Y:S01]  /*10e0*/  MUFU.EX2 R3, R3 ;  /* 0x0000000300037308 */ /* 0x000e620000000800 */
[----:B0-----:R-:W-:Y:S02]  /*10f0*/  @P3 FADD.FTZ R16, -R16, 1 ;  /* 0x3f80000010103421 */ /* 0x001fe40000010100 */
[----:B------:R-:W-:-:S03]  /*1100*/  FMUL.FTZ R2, R2, 1.4426950216293334961 ;  /* 0x3fb8aa3b02027820 */ /* 0x000fc60000410000 */
[----:B------:R-:W-:Y:S01]  /*1110*/  @P3 LOP3.LUT R27, R16, 0x80000000, R25, 0xb8, !PT ;  /* 0x80000000101b3812 */ /* 0x000fe200078eb819 */
[----:B------:R-:W-:Y:S01]  /*1120*/  FADD.FTZ R16, R19, 1 ;  /* 0x3f80000013107421 */ /* 0x000fe20000010000 */
[----:B------:R-:W-:Y:S01]  /*1130*/  FADD.FTZ R19, R18, 1 ;  /* 0x3f80000012137421 */ /* 0x000fe20000010000 */
[----:B------:R-:W0:Y:S02]  /*1140*/  MUFU.EX2 R2, R2 ;  /* 0x0000000200027308 */ /* 0x000e240000000800 */
[----:B------:R-:W-:Y:S01]  /*1150*/  FADD.FTZ R18, R27, 1 ;  /* 0x3f8000001b127421 */ /* 0x000fe20000010000 */
[----:B-1----:R-:W-:-:S04]  /*1160*/  FMUL.FTZ R28, R3, 0.3989422917366027832 ;  /* 0x3ecc422a031c7820 */ /* 0x002fc80000410000 */
[----:B------:R-:W-:-:S04]  /*1170*/  FMUL.FTZ R9, R9, R28 ;  /* 0x0000001c09097220 */ /* 0x000fc80000410000 */
[----:B------:R-:W-:Y:S01]  /*1180*/  FFMA.FTZ R8, R16, 0.5, R9 ;  /* 0x3f00000010087823 */ /* 0x000fe20000010009 */
[----:B0-----:R-:W-:Y:S01]  /*1190*/  FMUL.FTZ R28, R2, 0.3989422917366027832 ;  /* 0x3ecc422a021c7820 */ /* 0x001fe20000410000 */
[----:B------:R-:W-:Y:S01]  /*11a0*/  FFMA.FTZ R9, R19, 0.5, R10 ;  /* 0x3f00000013097823 */ /* 0x000fe2000001000a */
[----:B------:R-:W0:Y:S02]  /*11b0*/  LDC.64 R2, c[0x0][0x218] ;  /* 0x00008600ff027b82 */ /* 0x000e240000000a00 */
[----:B------:R-:W-:-:S04]  /*11c0*/  FMUL.FTZ R11, R11, R28 ;  /* 0x0000001c0b0b7220 */ /* 0x000fc80000410000 */
[----:B------:R-:W-:Y:S01]  /*11d0*/  FFMA.FTZ R18, R18, 0.5, R11 ;  /* 0x3f00000012127823 */ /* 0x000fe2000001000b */
[----:B0-----:R-:W-:-:S04]  /*11e0*/  IMAD.WIDE.U32 R2, R0, 0x4, R2 ;  /* 0x0000000400027825 */ /* 0x001fc800078e0002 */
[----:B------:R-:W-:-:S04]  /*11f0*/  IMAD.WIDE R2, R26, 0x10, R2 ;  /* 0x000000101a027825 */ /* 0x000fc800078e0202 */
[----:B--2---:R-:W-:Y:S01]  /*1200*/  FMUL.FTZ R4, R4, R21 ;  /* 0x0000001504047220 */ /* 0x004fe20000410000 */
[----:B------:R-:W-:Y:S01]  /*1210*/  FMUL.FTZ R5, R5, R22 ;  /* 0x0000001605057220 */ /* 0x000fe20000410000 */
[----:B------:R-:W-:Y:S01]  /*1220*/  FMUL.FTZ R7, R7, R24 ;  /* 0x0000001807077220 */ /* 0x000fe20000410000 */
[----:B------:R-:W-:Y:S01]  /*1230*/  FMUL.FTZ R6, R6, R23 ;  /* 0x0000001706067220 */ /* 0x000fe20000410000 */
[----:B---3--:R-:W-:Y:S01]  /*1240*/  FMUL.FTZ R12, R12, R17 ;  /* 0x000000110c0c7220 */ /* 0x008fe20000410000 */
[----:B------:R-:W-:Y:S01]  /*1250*/  FMUL.FTZ R13, R13, R8 ;  /* 0x000000080d0d7220 */ /* 0x000fe20000410000 */
[----:B------:R-:W-:Y:S01]  /*1260*/  FMUL.FTZ R14, R14, R9 ;  /* 0x000000090e0e7220 */ /* 0x000fe20000410000 */
[----:B------:R-:W-:Y:S01]  /*1270*/  FMUL.FTZ R15, R15, R18 ;  /* 0x000000120f0f7220 */ /* 0x000fe20000410000 */
[----:B------:R-:W-:Y:S04]  /*1280*/  STG.E.128 desc[UR4][R2.64], R4 ;  /* 0x0000000402007986 */ /* 0x000fe8000c101d04 */
[----:B------:R-:W-:Y:S01]  /*1290*/  STG.E.128 desc[UR4][R2.64+0x800], R12 ;  /* 0x0008000c02007986 */ /* 0x000fe2000c101d04 */
[----:B------:R-:W-:Y:S05]  /*12a0*/  EXIT ;  /* 0x000000000000794d */ /* 0x000fea0003800000 */
.L_x_2634:
        /* <DEDUP_REMOVED lines=129> */
.L_x_2636:
[----:B------:R-:W-:Y:S05]  /*1ac0*/  BSYNC B0 ;  /* 0x0000000000007941 */ /* 0x000fea0003800000 */
.L_x_2635:
        /* <DEDUP_REMOVED lines=44> */
.L_x_2638:
[----:B------:R-:W-:Y:S05]  /*1d90*/  BSYNC B0 ;  /* 0x0000000000007941 */ /* 0x000fea0003800000 */
.L_x_2637:
        /* <DEDUP_REMOVED lines=44> */
.L_x_2640:
[----:B------:R-:W-:Y:S05]  /*2060*/  BSYNC B0 ;  /* 0x0000000000007941 */ /* 0x000fea0003800000 */
.L_x_2639:
        /* <DEDUP_REMOVED lines=44> */
.L_x_2642:
[----:B------:R-:W-:Y:S05]  /*2330*/  BSYNC B0 ;  /* 0x0000000000007941 */ /* 0x000fea0003800000 */
.L_x_2641:
        /* <DEDUP_REMOVED lines=53> */
.L_x_2644:
[----:B------:R-:W-:Y:S05]  /*2690*/  BSYNC B0 ;  /* 0x0000000000007941 */ /* 0x000fea0003800000 */
.L_x_2643:
        /* <DEDUP_REMOVED lines=42> */
.L_x_2646:
[----:B------:R-:W-:Y:S05]  /*2940*/  BSYNC B0 ;  /* 0x0000000000007941 */ /* 0x000fea0003800000 */
.L_x_2645:
        /* <DEDUP_REMOVED lines=42> */
.L_x_2648:
[----:B------:R-:W-:Y:S05]  /*2bf0*/  BSYNC B0 ;  /* 0x0000000000007941 */ /* 0x000fea0003800000 */
.L_x_2647:
        /* <DEDUP_REMOVED lines=42> */
.L_x_2650:
[----:B------:R-:W-:Y:S05]  /*2ea0*/  BSYNC B0 ;  /* 0x0000000000007941 */ /* 0x000fea0003800000 */
.L_x_2649:
        /* <DEDUP_REMOVED lines=18> */
.L_x_2653:
[----:B------:R-:W-:-:S13]  /*2fd0*/  ISETP.GE.AND P0, PT, R3, R2, PT ;  /* 0x000000020300720c */ /* 0x000fda0003f06270 */
[----:B------:R-:W-:Y:S05]  /*2fe0*/  @P0 BRA `(.L_x_2655) ;  /* 0x0000000000300947 */ /* 0x000fea0003800000 */
[----:B0-----:R-:W0:Y:S01]  /*2ff0*/  LDC.64 R4, c[0x0][0x218] ;  /* 0x00008600ff047b82 */ /* 0x001e220000000a00 */
[----:B------:R-:W-:Y:S02]  /*3000*/  IADD3 R7, R0, R3, RZ ;  /* 0x0000000300077210 */ /* 0x000fe40007ffe0ff */
[----:B------:R-:W-:-:S03]  /*3010*/  IADD3 R3, R3, 0x80, RZ ;  /* 0x0000008003037810 */ /* 0x000fc60007ffe0ff */
[----:B0-----:R-:W-:-:S05]  /*3020*/  IMAD.WIDE.U32 R4, R7, 0x4, R4 ;  /* 0x0000000407047825 */ /* 0x001fca00078e0004 */
[----:B------:R1:W-:Y:S02]  /*3030*/  STG.E desc[UR4][R4.64], R10 ;  /* 0x0000000a04007986 */ /* 0x0003e4000c101904 */
.L_x_2654:
[----:B------:R-:W-:-:S13]  /*3040*/  ISETP.GE.AND P0, PT, R3, R2, PT ;  /* 0x000000020300720c */ /* 0x000fda0003f06270 */
[----:B------:R-:W-:Y:S05]  /*3050*/  @P0 BRA `(.L_x_2656) ;  /* 0x0000000000340947 */ /* 0x000fea0003800000 */
[----:B01----:R-:W0:Y:S01]  /*3060*/  LDC.64 R4, c[0x0][0x218] ;  /* 0x00008600ff047b82 */ /* 0x003e220000000a00 */
[----:B------:R-:W-:Y:S02]  /*3070*/  IADD3 R7, R0, R3, RZ ;  /* 0x0000000300077210 */ /* 0x000fe40007ffe0ff */
[----:B------:R-:W-:-:S03]  /*3080*/  IADD3 R3, R3, 0x80, RZ ;  /* 0x0000008003037810 */ /* 0x000fc60007ffe0ff */
[----:B0-----:R-:W-:-:S05]  /*3090*/  IMAD.WIDE.U32 R4, R7, 0x4, R4 ;  /* 0x0000000407047825 */ /* 0x001fca00078e0004 */
[----:B------:R1:W-:Y:S02]  /*30a0*/  STG.E desc[UR4][R4.64], R12 ;  /* 0x0000000c04007986 */ /* 0x0003e4000c101904 */
.L_x_2655:
        /* <DEDUP_REMOVED lines=8> */
.L_x_2656:
[----:B------:R-:W-:Y:S05]  /*3130*/  BSYNC B1 ;  /* 0x0000000000017941 */ /* 0x000fea0003800000 */
.L_x_2652:
[----:B------:R-:W-:-:S13]  /*3140*/  ISETP.GE.AND P0, PT, R3, R2, PT ;  /* 0x000000020300720c */ /* 0x000fda0003f06270 */
[----:B012---:R-:W0:Y:S01]  /*3150*/  @!P0 LDC.64 R4, c[0x0][0x218] ;  /* 0x00008600ff048b82 */ /* 0x007e220000000a00 */
[----:B------:R-:W-:Y:S02]  /*3160*/  @!P0 IADD3 R7, R0, R3, RZ ;  /* 0x0000000300078210 */ /* 0x000fe40007ffe0ff */
[----:B------:R-:W-:-:S03]  /*3170*/  @!P0 IADD3 R3, R3, 0x80, RZ ;  /* 0x0000008003038810 */ /* 0x000fc60007ffe0ff */
[----:B0-----:R-:W-:-:S05]  /*3180*/  @!P0 IMAD.WIDE.U32 R4, R7, 0x4, R4 ;  /* 0x0000000407048825 */ /* 0x001fca00078e0004 */
[----:B------:R2:W-:Y:S02]  /*3190*/  @!P0 STG.E desc[UR4][R4.64], R22 ;  /* 0x0000001604008986 */ /* 0x0005e4000c101904 */
.L_x_2657:
[----:B------:R-:W-:Y:S05]  /*31a0*/  BSYNC B0 ;  /* 0x0000000000007941 */ /* 0x000fea0003800000 */
.L_x_2651:
        /* <DEDUP_REMOVED lines=8> */
.L_x_2658:
        /* <DEDUP_REMOVED lines=13> */
.L_x_12842:


//--------------------- .text._ZN2at6native29vectorized_elementwise_kernelILi8EZZZNS0_26GeluBackwardCUDAKernelImplERNS_18TensorIteratorBaseENS0_8GeluTypeEENKUlvE0_clEvENKUlvE0_clEvEUlffE_St5arrayIPcLm3EEEEviT0_T1_ --------------------------
	.section	.text._ZN2at6native29vectorized_elementwise_kernelILi8EZZZNS0_26GeluBackwardCUDAKernelImplERNS_18TensorIteratorBaseENS0_8GeluTypeEENKUlvE0_clEvENKUlvE0_clEvEUlffE_St5arrayIPcLm3EEEEviT0_T1_,"ax",@progbits
	.align	128
        .global         _ZN2at6native29vectorized_elementwise_kernelILi8EZZZNS0_26GeluBackwardCUDAKernelImplERNS_18TensorIteratorBaseENS0_8GeluTypeEENKUlvE0_clEvENKUlvE0_clEvEUlffE_St5arrayIPcLm3EEEEviT0_T1_
        .type           _ZN2at6native29vectorized_elementwise_kernelILi8EZZZNS0_26GeluBackwardCUDAKernelImplERNS_18TensorIteratorBaseENS0_8GeluTypeEENKUlvE0_clEvENKUlvE0_clEvEUlffE_St5arrayIPcLm3EEEEviT0_T1_,@function
        .size           _ZN2at6native29vectorized_elementwise_kernelILi8EZZZNS0_26GeluBackwardCUDAKernelImplERNS_18TensorIteratorBaseENS0_8GeluTypeEENKUlvE0_clEvENKUlvE0_clEvEUlffE_St5arrayIPcLm3EEEEviT0_T1_,(.L_x_12843 - _ZN2at6native29vectorized_elementwise_kernelILi8EZZZNS0_26GeluBackwardCUDAKernelImplERNS_18TensorIteratorBaseENS0_8GeluTypeEENKUlvE0_clEvENKUlvE0_clEvEUlffE_St5arrayIPcLm3EEEEviT0_T1_)
        .other          _ZN2at6native29vectorized_elementwise_kernelILi8EZZZNS0_26GeluBackwardCUDAKernelImplERNS_18TensorIteratorBaseENS0_8GeluTypeEENKUlvE0_clEvENKUlvE0_clEvEUlffE_St5arrayIPcLm3EEEEviT0_T1_,@"STO_CUDA_ENTRY STV_DEFAULT"
_ZN2at6native29vectorized_elementwise_kernelILi8EZZZNS0_26GeluBackwardCUDAKernelImplERNS_18TensorIteratorBaseENS0_8GeluTypeEENKUlvE0_clEvENKUlvE0_clEvEUlffE_St5arrayIPcLm3EEEEviT0_T1_:
.text._ZN2at6native29vectorized_elementwise_kernelILi8EZZZNS0_26GeluBackwardCUDAKernelImplERNS_18TensorIteratorBaseENS0_8GeluTypeEENKUlvE0_clEvENKUlvE0_clEvEUlffE_St5arrayIPcLm3EEEEviT0_T1_:
        /* <DEDUP_REMOVED lines=299> */
.L_x_2659:
        /* <DEDUP_REMOVED lines=129> */
.L_x_2661:
[----:B------:R-:W-:Y:S05]  /*1ac0*/  BSYNC B0 ;  /* 0x0000000000007941 */ /* 0x000fea0003800000 */
.L_x_2660:
        /* <DEDUP_REMOVED lines=44> */
.L_x_2663:
[----:B------:R-:W-:Y:S05]  /*1d90*/  BSYNC B0 ;  /* 0x0000000000007941 */ /* 0x000fea0003800000 */
.L_x_2662:
        /* <DEDUP_REMOVED lines=44> */
.L_x_2665:
[----:B------:R-:W-:Y:S05]  /*2060*/  BSYNC B0 ;  /* 0x0000000000007941 */ /* 0x000fea0003800000 */
.L_x_2664:
        /* <DEDUP_REMOVED lines=44> */
.L_x_2667:
[----:B------:R-:W-:Y:S05]  /*2330*/  BSYNC B0 ;  /* 0x0000000000007941 */ /* 0x000fea0003800000 */
.L_x_2666:
        /* <DEDUP_REMOVED lines=53> */
.L_x_2669:
[----:B------:R-:W-:Y:S05]  /*2690*/  BSYNC B0 ;  /* 0x0000000000007941 */ /* 0x000fea0003800000 */
.L_x_2668:
        /* <DEDUP_REMOVED lines=42> */
.L_x_2671:
[----:B------:R-:W-:Y:S05]  /*2940*/  BSYNC B0 ;  /* 0x0000000000007941 */ /* 0x000fea0003800000 */
.L_x_2670:
        /* <DEDUP_REMOVED lines=42> */
.L_x_2673:
[----:B------:R-:W-:Y:S05]  /*2bf0*/  BSYNC B0 ;  /* 0x0000000000007941 */ /* 0x000fea0003800000 */
.L_x_2672:
        /* <DEDUP_REMOVED lines=42> */
.L_x_2675:
[----:B------:R-:W-:Y:S05]  /*2ea0*/  BSYNC B0 ;  /* 0x0000000000007941 */ /* 0x000fea0003800000 */
.L_x_2674:
        /* <DEDUP_REMOVED lines=18> */
.L_x_2678:
[----:B------:R-:W-:-:S13]  /*2fd0*/  ISETP.GE.AND P0, PT, R3, R2, PT ;  /* 0x000000020300720c */ /* 0x000fda0003f06270 */
[----:B------:R-:W-:Y:S05]  /*2fe0*/  @P0 BRA `(.L_x_2680) ;  /* 0x0000000000300947 */ /* 0x000fea0003800000 */
[----:B0-----:R-:W0:Y:S01]  /*2ff0*/  LDC.64 R4, c[0x0][0x218] ;  /* 0x00008600ff047b82 */ /* 0x001e220000000a00 */
[----:B------:R-:W-:Y:S02]  /*3000*/  IADD3 R7, R0, R3, RZ ;  /* 0x0000000300077210 */ /* 0x000fe40007ffe0ff */
[----:B------:R-:W-:-:S03]  /*3010*/  IADD3 R3, R3, 0x80, RZ ;  /* 0x0000008003037810 */ /* 0x000fc60007ffe0ff */
[----:B0-----:R-:W-:-:S05]  /*3020*/  IMAD.WIDE.U32 R4, R7, 0x4, R4 ;  /* 0x0000000407047825 */ /* 0x001fca00078e0004 */
[----:B------:R1:W-:Y:S02]  /*3030*/  STG.E desc[UR4][R4.64], R10 ;  /* 0x0000000a04007986 */ /* 0x0003e4000c101904 */
.L_x_2679:
[----:B------:R-:W-:-:S13]  /*3040*/  ISETP.GE.AND P0, PT, R3, R2, PT ;  /* 0x000000020300720c */ /* 0x000fda0003f06270 */
[----:B------:R-:W-:Y:S05]  /*3050*/  @P0 BRA `(.L_x_2681) ;  /* 0x0000000000340947 */ /* 0x000fea0003800000 */
[----:B01----:R-:W0:Y:S01]  /*3060*/  LDC.64 R4, c[0x0][0x218] ;  /* 0x00008600ff047b82 */ /* 0x003e220000000a00 */
[----:B------:R-:W-:Y:S02]  /*3070*/  IADD3 R7, R0, R3, RZ ;  /* 0x0000000300077210 */ /* 0x000fe40007ffe0ff */
[----:B------:R-:W-:-:S03]  /*3080*/  IADD3 R3, R3, 0x80, RZ ;  /* 0x0000008003037810 */ /* 0x000fc60007ffe0ff */
[----:B0-----:R-:W-:-:S05]  /*3090*/  IMAD.WIDE.U32 R4, R7, 0x4, R4 ;  /* 0x0000000407047825 */ /* 0x001fca00078e0004 */
[----:B------:R1:W-:Y:S02]  /*30a0*/  STG.E desc[UR4][R4.64], R12 ;  /* 0x0000000c04007986 */ /* 0x0003e4000c101904 */
.L_x_2680:
        /* <DEDUP_REMOVED lines=8> */
.L_x_2681:
[----:B------:R-:W-:Y:S05]  /*3130*/  BSYNC B1 ;  /* 0x0000000000017941 */ /* 0x000fea0003800000 */
.L_x_2677:
[----:B------:R-:W-:-:S13]  /*3140*/  ISETP.GE.AND P0, PT, R3, R2, PT ;  /* 0x000000020300720c */ /* 0x000fda0003f06270 */
[----:B012---:R-:W0:Y:S01]  /*3150*/  @!P0 LDC.64 R4, c[0x0][0x218] ;  /* 0x00008600ff048b82 */ /* 0x007e220000000a00 */
[----:B------:R-:W-:Y:S02]  /*3160*/  @!P0 IADD3 R7, R0, R3, RZ ;  /* 0x0000000300078210 */ /* 0x000fe40007ffe0ff */
[----:B------:R-:W-:-:S03]  /*3170*/  @!P0 IADD3 R3, R3, 0x80, RZ ;  /* 0x0000008003038810 */ /* 0x000fc60007ffe0ff */
[----:B0-----:R-:W-:-:S05]  /*3180*/  @!P0 IMAD.WIDE.U32 R4, R7, 0x4, R4 ;  /* 0x0000000407048825 */ /* 0x001fca00078e0004 */
[----:B------:R2:W-:Y:S02]  /*3190*/  @!P0 STG.E desc[UR4][R4.64], R22 ;  /* 0x0000001604008986 */ /* 0x0005e4000c101904 */
.L_x_2682:
[----:B------:R-:W-:Y:S05]  /*31a0*/  BSYNC B0 ;  /* 0x0000000000007941 */ /* 0x000fea0003800000 */
.L_x_2676:
        /* <DEDUP_REMOVED lines=8> */
.L_x_2683:
        /* <DEDUP_REMOVED lines=13> */
.L_x_12843:


//--------------------- .text._ZN2at6native18elementwise_kernelILi128ELi4EZNS0_15gpu_kernel_implIZZZNS0_26GeluBackwardCUDAKernelImplERNS_18TensorIteratorBaseENS0_8GeluTypeEENKUlvE0_clEvENKUlvE_clEvEUlddE_EEvS4_RKT_EUliE_EEviT1_ --------------------------
	.section	.text._ZN2at6native18elementwise_kernelILi128ELi4EZNS0_15gpu_kernel_implIZZZNS0_26GeluBackwardCUDAKernelImplERNS_18TensorIteratorBaseENS0_8GeluTypeEENKUlvE0_clEvENKUlvE_clEvEUlddE_EEvS4_RKT_EUliE_EEviT1_,"ax",@progbits
	.align	128
        .global         _ZN2at6native18elementwise_kernelILi128ELi4EZNS0_15gpu_kernel_implIZZZNS0_26GeluBackwardCUDAKernelImplERNS_18TensorIteratorBaseENS0_8GeluTypeEENKUlvE0_clEvENKUlvE_clEvEUlddE_EEvS4_RKT_EUliE_EEviT1_
        .type           _ZN2at6native18elementwise_kernelILi128ELi4EZNS0_15gpu_kernel_implIZZZNS0_26GeluBackwardCUDAKernelImplERNS_18TensorIteratorBaseENS0_8GeluTypeEENKUlvE0_clEvENKUlvE_clEvEUlddE_EEvS4_RKT_EUliE_EEviT1_,@function
        .size           _ZN2at6native18elementwise_kernelILi128ELi4EZNS0_15gpu_kernel_implIZZZNS0_26GeluBackwardCUDAKernelImplERNS_18TensorIteratorBaseENS0_8GeluTypeEENKUlvE0_clEvENKUlvE_clEvEUlddE_EEvS4_RKT_EUliE_EEviT1_,(.L_x_12844 - _ZN2at6native18elementwise_kernelILi128ELi4EZNS0_15gpu_kernel_implIZZZNS0_26GeluBackwardCUDAKernelImplERNS_18TensorIteratorBaseENS0_8GeluTypeEENKUlvE0_clEvENKUlvE_clEvEUlddE_EEvS4_RKT_EUliE_EEviT1_)
        .other          _ZN2at6native18elementwise_kernelILi128ELi4EZNS0_15gpu_kernel_implIZZZNS0_26GeluBackwardCUDAKernelImplERNS_18TensorIteratorBaseENS0_8GeluTypeEENKUlvE0_clEvENKUlvE_clEvEUlddE_EEvS4_RKT_EUliE_EEviT1_,@"STO_CUDA_ENTRY STV_DEFAULT"
_ZN2at6native18elementwise_kernelILi128ELi4EZNS0_15gpu_kernel_implIZZZNS0_26GeluBackwardCUDAKernelImplERNS_18TensorIteratorBaseENS0_8GeluTypeEENKUlvE0_clEvENKUlvE_clEvEUlddE_EEvS4_RKT_EUliE_EEviT1_:
.text._ZN2at6native18elementwise_kernelILi128ELi4EZNS0_15gpu_kernel_implIZZZNS0_26GeluBackwardCUDAKernelImplERNS_18TensorIteratorBaseENS0_8GeluTypeEENKUlvE0_clEvENKUlvE_clEvEUlddE_EEvS4_RKT_EUliE_EEviT1_:
        /* <DEDUP_REMOVED lines=363> */
.L_x_2686:
        /* <DEDUP_REMOVED lines=19> */
[----:B--2---:R0:W1:Y:S01]  /*17e0*/  I2F.F64.S16 R18, R2 ;  /* 0x0000000200127312 */ /* 0x0040620000101c00 */
[----:B------:R-:W-:Y:S05]  /*17f0*/  BRA `(.L_x_2692) ;  /* 0x0000000c007c7947 */ /* 0x000fea0003800000 */
.L_x_2690:
[----:B------:R-:W2:Y:S02]  /*1800*/  LDG.E.U8 R2, desc[UR36][R2.64] ;  /* 0x0000002402027981 */ /* 0x000ea4000c1e1100 */
[----:B--2---:R0:W1:Y:S01]  /*1810*/  I2F.F64.U16 R18, R2 ;  /* 0x0000000200127312 */ /* 0x0040620000101800 */
[----:B------:R-:W-:Y:S05]  /*1820*/  BRA `(.L_x_2692) ;  /* 0x0000000c00707947 */ /* 0x000fea0003800000 */
.L_x_2689:
[----:B------:R-:W-:-:S13]  /*1830*/  ISETP.NE.AND P0, PT, R4, 0x2, PT ;  /* 0x000000020400780c */ /* 0x000fda0003f05270 */
[----:B------:R-:W-:Y:S05]  /*1840*/  @!P0 BRA `(.L_x_2693) ;  /* 0x0000000000288947 */ /* 0x000fea0003800000 */
[----:B------:R-:W-:-:S13]  /*1850*/  ISETP.NE.AND P0, PT, R4, 0x3, PT ;  /* 0x000000030400780c */ /* 0x000fda0003f05270 */
[----:B------:R-:W-:Y:S05]  /*1860*/  @!P0 BRA `(.L_x_2694) ;  /* 0x0000000000148947 */ /* 0x000fea0003800000 */
[----:B------:R-:W-:-:S13]  /*1870*/  ISETP.NE.AND P0, PT, R4, 0x4, PT ;  /* 0x000000040400780c */ /* 0x000fda0003f05270 */
[----:B------:R-:W-:Y:S05]  /*1880*/  @P0 BRA `(.L_x_2691) ;  /* 0x0000000800fc0947 */ /* 0x000fea0003800000 */
[----:B------:R-:W2:Y:S02]  /*1890*/  LDG.E.64 R18, desc[UR36][R2.64] ;  /* 0x0000002402127981 */ /* 0x000ea4000c1e1b00 */
[----:B--2---:R-:W0:Y:S01]  /*18a0*/  I2F.F64.S64 R18, R18 ;  /* 0x0000001200127312 */ /* 0x004e220000301c00 */
[----:B------:R-:W-:Y:S05]  /*18b0*/  BRA `(.L_x_2692) ;  /* 0x0000000c004c7947 */ /* 0x000fea0003800000 */
.L_x_2694:
[----:B------:R-:W2:Y:S02]  /*18c0*/  LDG.E R2, desc[UR36][R2.64] ;  /* 0x0000002402027981 */ /* 0x000ea4000c1e1900 */
[----:B--2---:R0:W1:Y:S01]  /*18d0*/  I2F.F64 R18, R2 ;  /* 0x0000000200127312 */ /* 0x0040620000201c00 */
[----:B------:R-:W-:Y:S05]  /*18e0*/  BRA `(.L_x_2692) ;  /* 0x0000000c00407947 */ /* 0x000fea0003800000 */
.L_x_2693:
[----:B------:R-:W2:Y:S02]  /*18f0*/  LDG.E.U16 R2, desc[UR36][R2.64] ;  /* 0x0000002402027981 */ /* 0x000ea4000c1e1500 */
[----:B--2---:R0:W1:Y:S01]  /*1900*/  I2F.F64.S16 R18, R2 ;  /* 0x0000000200127312 */ /* 0x0040620000101c00 */
[----:B------:R-:W-:Y:S05]  /*1910*/  BRA `(.L_x_2692) ;  /* 0x0000000c00347947 */ /* 0x000fea0003800000 */
.L_x_2688:
[----:B------:R-:W-:-:S13]  /*1920*/  ISETP.GT.AND P0, PT, R4, 0x6, PT ;  /* 0x000000060400780c */ /* 0x000fda0003f04270 */
[----:B------:R-:W-:Y:S05]  /*1930*/  @P0 BRA `(.L_x_2695) ;  /* 0x0000000000340947 */ /* 0x000fea0003800000 */
[----:B------:R-:W-:-:S13]  /*1940*/  ISETP.NE.AND P0, PT, R4, 0x5, PT ;  /* 0x000000050400780c */ /* 0x000fda0003f05270 */
[----:B------:R-:W-:Y:S05]  /*1950*/  @!P0 BRA `(.L_x_2696) ;  /* 0x0000000000188947 */ /* 0x000fea0003800000 */
[----:B------:R-:W-:-:S13]  /*1960*/  ISETP.NE.AND P0, PT, R4, 0x6, PT ;  /* 0x000000060400780c */ /* 0x000fda0003f05270 */
[----:B------:R-:W-:Y:S05]  /*1970*/  @P0 BRA `(.L_x_2691) ;  /* 0x0000000800c00947 */ /* 0x000fea0003800000 */
[----:B------:R-:W2:Y:S02]  /*1980*/  LDG.E R18, desc[UR36][R2.64] ;  /* 0x0000002402127981 */ /* 0x000ea4000c1e1900 */
[----:B--2---:R-:W-:-:S06]  /*1990*/  FMUL.FTZ R18, R18, 1 ;  /* 0x3f80000012127820 */ /* 0x004fcc0000410000 */
[----:B------:R-:W0:Y:S01]  /*19a0*/  F2F.F64.F32 R18, R18 ;  /* 0x0000001200127310 */ /* 0x000e220000201800 */
[----:B------:R-:W-:Y:S05]  /*19b0*/  BRA `(.L_x_2692) ;  /* 0x0000000c000c7947 */ /* 0x000fea0003800000 */
.L_x_2696:
[----:B------:R-:W2:Y:S02]  /*19c0*/  LDG.E.U16 R0, desc[UR36][R2.64] ;  /* 0x0000002402007981 */ /* 0x000ea4000c1e1500 */
[----:B--2---:R-:W-:-:S05]  /*19d0*/  HADD2.F32 R0, -RZ, R0.H0_H0 ;  /* 0x20000000ff007230 */ /* 0x004fca0000004100 */
[----:B------:R-:W-:-:S04]  /*19e0*/  FMUL.FTZ R0, R0, 1 ;  /* 0x3f80000000007820 */ /* 0x000fc80000410000 */
[----:B------:R0:W1:Y:S01]  /*19f0*/  F2F.F64.F32 R18, R0 ;  /* 0x0000000000127310 */ /* 0x0000620000201800 */
[----:B------:R-:W-:Y:S05]  /*1a00*/  BRA `(.L_x_2692) ;  /* 0x0000000800f87947 */ /* 0x000fea0003800000 */
.L_x_2695:
[----:B------:R-:W-:-:S13]  /*1a10*/  ISETP.NE.AND P0, PT, R4, 0x7, PT ;  /* 0x000000070400780c */ /* 0x000fda0003f05270 */
[----:B------:R-:W-:Y:S05]  /*1a20*/  @!P0 BRA `(.L_x_2697) ;  /* 0x0000000000348947 */ /* 0x000fea0003800000 */
        /* <DEDUP_REMOVED lines=8> */
.L_x_2698:
[----:B------:R-:W2:Y:S02]  /*1ab0*/  LDG.E.U16 R2, desc[UR36][R2.64] ;  /* 0x0000002402027981 */ /* 0x000ea4000c1e1500 */
[----:B--2---:R-:W-:-:S05]  /*1ac0*/  HADD2.F32 R0, -RZ, R2.H0_H0 ;  /* 0x20000002ff007230 */ /* 0x004fca0000004100 */
[----:B------:R-:W-:-:S04]  /*1ad0*/  FMUL.FTZ R0, R0, 1 ;  /* 0x3f80000000007820 */ /* 0x000fc80000410000 */
[----:B------:R0:W1:Y:S01]  /*1ae0*/  F2F.F64.F32 R18, R0 ;  /* 0x0000000000127310 */ /* 0x0000620000201800 */
[----:B------:R-:W-:Y:S05]  /*1af0*/  BRA `(.L_x_2692) ;  /* 0x0000000800bc7947 */ /* 0x000fea0003800000 */
.L_x_2697:
[----:B------:R0:W5:Y:S01]  /*1b00*/  LDG.E.64 R18, desc[UR36][R2.64] ;  /* 0x0000002402127981 */ /* 0x000162000c1e1b00 */
[----:B------:R-:W-:Y:S05]  /*1b10*/  BRA `(.L_x_2692) ;  /* 0x0000000800b47947 */ /* 0x000fea0003800000 */
.L_x_2687:
        /* <DEDUP_REMOVED lines=8> */
[----:B------:R-:W2:Y:S01]  /*1ba0*/  LDG.E.U8 R2, desc[UR36][R2.64] ;  /* 0x0000002402027981 */ /* 0x000ea2000c1e1100 */
[----:B------:R-:W-:Y:S01]  /*1bb0*/  IMAD.MOV.U32 R18, RZ, RZ, RZ ;  /* 0x000000ffff127224 */ /* 0x000fe200078e00ff */
[----:B--2---:R-:W-:-:S04]  /*1bc0*/  ISETP.NE.AND P0, PT, R2, RZ, PT ;  /* 0x000000ff0200720c */ /* 0x004fc80003f05270 */
[----:B------:R-:W-:Y:S01]  /*1bd0*/  FSEL R19, RZ, 1.875, !P0 ;  /* 0x3ff00000ff137808 */ /* 0x000fe20004000000 */
[----:B------:R-:W-:Y:S08]  /*1be0*/  BRA `(.L_x_2692) ;  /* 0x0000000800807947 */ /* 0x000ff00003800000 */
.L_x_2701:
[----:B------:R0:W5:Y:S01]  /*1bf0*/  LDG.E.64 R18, desc[UR36][R2.64] ;  /* 0x0000002402127981 */ /* 0x000162000c1e1b00 */
[----:B------:R-:W-:Y:S05]  /*1c00*/  BRA `(.L_x_2692) ;  /* 0x0000000800787947 */ /* 0x000fea0003800000 */
.L_x_2700:
        /* <DEDUP_REMOVED lines=24> */
[----:B------:R-:W-:-:S05]  /*1d90*/  LOP3.LUT R5, R5, 0x80000000, R0, 0xf8, !PT ;  /* 0x8000000005057812 */ /* 0x000fca00078ef800 */
[----:B------:R-:W-:-:S04]  /*1da0*/  FMUL.FTZ R5, R5, 1 ;  /* 0x3f80000005057820 */ /* 0x000fc80000410000 */
[----:B------:R0:W1:Y:S01]  /*1db0*/  F2F.F64.F32 R18, R5 ;  /* 0x0000000500127310 */ /* 0x0000620000201800 */
[----:B------:R-:W-:Y:S05]  /*1dc0*/  BRA `(.L_x_2692) ;  /* 0x0000000800087947 */ /* 0x000fea0003800000 */
.L_x_2703:
[----:B------:R-:W2:Y:S02]  /*1dd0*/  LDG.E.U8 R2, desc[UR36][R2.64] ;  /* 0x0000002402027981 */ /* 0x000ea4000c1e1100 */
[C---:B--2---:R-:W-:Y:S02]  /*1de0*/  IMAD.SHL.U32 R0, R2.reuse, 0x2000000, RZ ;  /* 0x0200000002007824 */ /* 0x044fe400078e00ff */
[----:B------:R-:W-:-:S03]  /*1df0*/  IMAD.SHL.U32 R5, R2, 0x1000000, RZ ;  /* 0x0100000002057824 */ /* 0x000fc600078e00ff */
[----:B------:R-:W-:-:S13]  /*1e00*/  ISETP.GE.U32.AND P0, PT, R0, 0x8000000, PT ;  /* 0x080000000000780c */ /* 0x000fda0003f06070 */
[C---:B------:R-:W-:Y:S01]  /*1e10*/  @!P0 IMAD.SHL.U32 R0, R2.reuse, 0x100, RZ ;  /* 0x0000010002008824 */ /* 0x040fe200078e00ff */
[----:B------:R-:W-:-:S04]  /*1e20*/  @P0 SHF.L.U32 R4, R2, 0x15, RZ ;  /* 0x0000001502040819 */ /* 0x000fc800000006ff */
[----:B------:R-:W-:Y:S02]  /*1e30*/  @!P0 LOP3.LUT R0, R0, 0x7f00, RZ, 0xc0, !PT ;  /* 0x00007f0000008812 */ /* 0x000fe400078ec0ff */
[----:B------:R-:W-:Y:S02]  /*1e40*/  @P0 LOP3.LUT R4, R4, 0x70000000, RZ, 0xfc, !PT ;  /* 0x7000000004040812 */ /* 0x000fe400078efcff */
[----:B------:R-:W-:-:S03]  /*1e50*/  @!P0 LOP3.LUT R0, R0, 0x3f000000, RZ, 0xfc, !PT ;  /* 0x3f00000000008812 */ /* 0x000fc600078efcff */
[----:B------:R-:W-:Y:S02]  /*1e60*/  @P0 FMUL.FTZ R4, R4, 1.9259299443872358531e-34 ;  /* 0x0780000004040820 */ /* 0x000fe40000410000 */
[----:B------:R-:W-:-:S05]  /*1e70*/  @!P0 FADD.FTZ R4, R0, -0.5 ;  /* 0xbf00000000048421 */ /* 0x000fca0000010000 */
[----:B------:R-:W-:-:S05]  /*1e80*/  LOP3.LUT R4, R4, 0x80000000, R5, 0xf8, !PT ;  /* 0x8000000004047812 */ /* 0x000fca00078ef805 */
[----:B------:R-:W-:-:S04]  /*1e90*/  FMUL.FTZ R4, R4, 1 ;  /* 0x3f80000004047820 */ /* 0x000fc80000410000 */
[----:B------:R0:W1:Y:S01]  /*1ea0*/  F2F.F64.F32 R18, R4 ;  /* 0x0000000400127310 */ /* 0x0000620000201800 */
[----:B------:R-:W-:Y:S05]  /*1eb0*/  BRA `(.L_x_2692) ;  /* 0x0000000400cc7947 */ /* 0x000fea0003800000 */
.L_x_2702:
[----:B------:R-:W2:Y:S02]  /*1ec0*/  LDG.E.U16 R0, desc[UR36][R2.64] ;  /* 0x0000002402007981 */ /* 0x000ea4000c1e1500 */
[----:B--2---:R-:W-:-:S04]  /*1ed0*/  IMAD.U32 R0, R0, 0x10000, RZ ;  /* 0x0001000000007824 */ /* 0x004fc800078e00ff */
[----:B------:R-:W-:-:S04]  /*1ee0*/  FMUL.FTZ R0, R0, 1 ;  /* 0x3f80000000007820 */ /* 0x000fc80000410000 */
[----:B------:R0:W1:Y:S01]  /*1ef0*/  F2F.F64.F32 R18, R0 ;  /* 0x0000000000127310 */ /* 0x0000620000201800 */
[----:B------:R-:W-:Y:S05]  /*1f00*/  BRA `(.L_x_2692) ;  /* 0x0000000400b87947 */ /* 0x000fea0003800000 */
.L_x_2699:
        /* <DEDUP_REMOVED lines=9> */
[----:B--2---:R0:W1:Y:S01]  /*1fa0*/  I2F.F64.U16 R18, R2 ;  /* 0x0000000200127312 */ /* 0x0040620000101800 */
[----:B------:R-:W-:Y:S05]  /*1fb0*/  BRA `(.L_x_2692) ;  /* 0x00000004008c7947 */ /* 0x000fea0003800000 */
.L_x_2706:
        /* <DEDUP_REMOVED lines=21> */
.L_x_2710:
[----:B------:R-:W-:Y:S05]  /*2110*/  BSYNC B1 ;  /* 0x0000000000017941 */ /* 0x000fea0003800000 */
.L_x_2709:
[----:B------:R-:W-:Y:S01]  /*2120*/  LEA R3, R0, 0x3b800000, 0x17 ;  /* 0x3b80000000037811 */ /* 0x000fe200078eb8ff */
[----:B------:R-:W-:-:S05]  /*2130*/  IMAD.SHL.U32 R0, R2, 0x100000, RZ ;  /* 0x0010000002007824 */ /* 0x000fca00078e00ff */
[----:B------:R-:W-:-:S07]  /*2140*/  LOP3.LUT R0, R3, R0, R4, 0xfe, !PT ;  /* 0x0000000003007212 */ /* 0x000fce00078efe04 */
.L_x_2708:
[----:B------:R-:W-:Y:S05]  /*2150*/  BSYNC B0 ;  /* 0x0000000000007941 */ /* 0x000fea0003800000 */
.L_x_2707:
[----:B------:R-:W-:-:S04]  /*2160*/  FMUL.FTZ R0, R0, 1 ;  /* 0x3f80000000007820 */ /* 0x000fc80000410000 */
[----:B------:R2:W3:Y:S01]  /*2170*/  F2F.F64.F32 R18, R0 ;  /* 0x0000000000127310 */ /* 0x0004e20000201800 */
[----:B------:R-:W-:Y:S05]  /*2180*/  BRA `(.L_x_2692) ;  /* 0x0000000400187947 */ /* 0x000fea0003800000 */
.L_x_2705:
        /* <DEDUP_REMOVED lines=21> */
.L_x_2714:
[----:B------:R-:W-:Y:S05]  /*22e0*/  BSYNC B1 ;  /* 0x0000000000017941 */ /* 0x000fea0003800000 */
.L_x_2713:
[----:B------:R-:W-:Y:S01]  /*22f0*/  LEA R3, R0, 0x37800000, 0x17 ;  /* 0x3780000000037811 */ /* 0x000fe200078eb8ff */
[----:B------:R-:W-:-:S05]  /*2300*/  IMAD.SHL.U32 R0, R2, 0x200000, RZ ;  /* 0x0020000002007824 */ /* 0x000fca00078e00ff */
[----:B------:R-:W-:-:S07]  /*2310*/  LOP3.LUT R0, R3, R0, R4, 0xfe, !PT ;  /* 0x0000000003007212 */ /* 0x000fce00078efe04 */
.L_x_2712:
[----:B------:R-:W-:Y:S05]  /*2320*/  BSYNC B0 ;  /* 0x0000000000007941 */ /* 0x000fea0003800000 */
.L_x_2711:
[----:B------:R-:W-:-:S04]  /*2330*/  FMUL.FTZ R0, R0, 1 ;  /* 0x3f80000000007820 */ /* 0x000fc80000410000 */
[----:B------:R4:W0:Y:S01]  /*2340*/  F2F.F64.F32 R18, R0 ;  /* 0x0000000000127310 */ /* 0x0008220000201800 */
[----:B------:R-:W-:Y:S05]  /*2350*/  BRA `(.L_x_2692) ;  /* 0x0000000000a47947 */ /* 0x000fea0003800000 */
.L_x_2704:
        /* <DEDUP_REMOVED lines=12> */
[----:B------:R-:W-:Y:S01]  /*2420*/  @!P0 IMAD.MOV.U32 R0, RZ, RZ, 0x7f800001 ;  /* 0x7f800001ff008424 */ /* 0x000fe200078e00ff */
[----:B------:R-:W-:-:S07]  /*2430*/  @P0 SHF.L.U32 R0, R2, 0x17, RZ ;  /* 0x0000001702000819 */ /* 0x000fce00000006ff */
.L_x_2718:
[----:B------:R-:W-:Y:S05]  /*2440*/  BSYNC B0 ;  /* 0x0000000000007941 */ /* 0x000fea0003800000 */
.L_x_2717:
[----:B------:R-:W-:-:S04]  /*2450*/  FMUL.FTZ R0, R0, 1 ;  /* 0x3f80000000007820 */ /* 0x000fc80000410000 */
[----:B------:R0:W1:Y:S01]  /*2460*/  F2F.F64.F32 R18, R0 ;  /* 0x0000000000127310 */ /* 0x0000620000201800 */
[----:B------:R-:W-:Y:S05]  /*2470*/  BRA `(.L_x_2692) ;  /* 0x00000000005c7947 */ /* 0x000fea0003800000 */
.L_x_2691:
        /* <DEDUP_REMOVED lines=16> */
.L_x_2719:
[----:B------:R-:W-:Y:S01]  /*2580*/  CS2R R18, SRZ ;  /* 0x0000000000127805 */ /* 0x000fe2000001ff00 */
[----:B------:R-:W-:Y:S06]  /*2590*/  BRA `(.L_x_2692) ;  /* 0x0000000000147947 */ /* 0x000fec0003800000 */
.L_x_2716:
[----:B------:R-:W2:Y:S02]  /*25a0*/  LDG.E.64 R18, desc[UR36][R2.64] ;  /* 0x0000002402127981 */ /* 0x000ea4000c1e1b00 */
[----:B--2---:R-:W0:Y:S01]  /*25b0*/  I2F.F64.U64 R18, R18 ;  /* 0x0000001200127312 */ /* 0x004e220000301800 */
[----:B------:R-:W-:Y:S05]  /*25c0*/  BRA `(.L_x_2692) ;  /* 0x0000000000087947 */ /* 0x000fea0003800000 */
.L_x_2715:
[----:B------:R-:W2:Y:S02]  /*25d0*/  LDG.E R2, desc[UR36][R2.64] ;  /* 0x0000002402027981 */ /* 0x000ea4000c1e1900 */
[----:B--2---:R0:W1:Y:S02]  /*25e0*/  I2F.F64.U32 R18, R2 ;  /* 0x0000000200127312 */ /* 0x0040640000201800 */
.L_x_2692:
[----:B0-----:R-:W2:Y:S01]  /*25f0*/  LDC.U8 R2, c[0x0][0x493] ;  /* 0x000124c0ff027b82 */ /* 0x001ea20000000000 */
[----:B------:R-:W-:Y:S02]  /*2600*/  ULDC.64 UR4, c[0x0][0x488] ;  /* 0x0001220000047ab9 */ /* 0x000fe40000000a00 */
[----:B------:R-:W-:-:S05]  /*2610*/  IADD3 R22, P1, R22, UR4, RZ ;  /* 0x0000000416167c10 */ /* 0x000fca000ff3e0ff */
[----:B------:R-:W-:Y:S01]  /*2620*/  IMAD.X R23, RZ, RZ, UR5, P1 ;  /* 0x00000005ff177e24 */ /* 0x000fe200088e06ff */
[----:B--2-4-:R-:W-:-:S04]  /*2630*/  PRMT R0, R2, 0x9910, RZ ;  /* 0x0000991002007816 */ /* 0x014fc800000000ff */
        /* <DEDUP_REMOVED lines=11> */
[----:B--2---:R-:W0:Y:S01]  /*26f0*/  I2F.F64.S16 R2, R2 ;  /* 0x0000000200027312 */ /* 0x004e220000101c00 */
[----:B------:R-:W-:Y:S05]  /*2700*/  BRA `(.L_x_2725) ;  /* 0x0000000c007c7947 */ /* 0x000fea0003800000 */
.L_x_2723:
[----:B------:R-:W2:Y:S02]  /*2710*/  LDG.E.U8 R2, desc[UR36][R22.64] ;  /* 0x0000002416027981 */ /* 0x000ea4000c1e1100 */
[----:B--2---:R-:W0:Y:S01]  /*2720*/  I2F.F64.U16 R2, R2 ;  /* 0x0000000200027312 */ /* 0x004e220000101800 */
[----:B------:R-:W-:Y:S05]  /*2730*/  BRA `(.L_x_2725) ;  /* 0x0000000c00707947 */ /* 0x000fea0003800000 */
.L_x_2722:
        /* <DEDUP_REMOVED lines=9> */
.L_x_2727:
[----:B------:R-:W2:Y:S02]  /*27d0*/  LDG.E R2, desc[UR36][R22.64] ;  /* 0x0000002416027981 */ /* 0x000ea4000c1e1900 */
[----:B--2---:R-:W2:Y:S01]  /*27e0*/  I2F.F64 R2, R2 ;  /* 0x0000000200027312 */ /* 0x004ea20000201c00 */
[----:B------:R-:W-:Y:S05]  /*27f0*/  BRA `(.L_x_2725) ;  /* 0x0000000c00407947 */ /* 0x000fea0003800000 */
.L_x_2726:
[----:B------:R-:W2:Y:S02]  /*2800*/  LDG.E.U16 R2, desc[UR36][R22.64] ;  /* 0x0000002416027981 */ /* 0x000ea4000c1e1500 */
[----:B--2---:R-:W4:Y:S01]  /*2810*/  I2F.F64.S16 R2, R2 ;  /* 0x0000000200027312 */ /* 0x004f220000101c00 */
[----:B------:R-:W-:Y:S05]  /*2820*/  BRA `(.L_x_2725) ;  /* 0x0000000c00347947 */ /* 0x000fea0003800000 */
.L_x_2721:
        /* <DEDUP_REMOVED lines=10> */
.L_x_2729:
[----:B------:R-:W2:Y:S02]  /*28d0*/  LDG.E.U16 R0, desc[UR36][R22.64] ;  /* 0x0000002416007981 */ /* 0x000ea4000c1e1500 */
[----:B--2---:R-:W-:-:S05]  /*28e0*/  HADD2.F32 R0, -RZ, R0.H0_H0 ;  /* 0x20000000ff007230 */ /* 0x004fca0000004100 */
[----:B------:R-:W-:-:S04]  /*28f0*/  FMUL.FTZ R0, R0, 1 ;  /* 0x3f80000000007820 */ /* 0x000fc80000410000 */
[----:B------:R0:W2:Y:S01]  /*2900*/  F2F.F64.F32 R2, R0 ;  /* 0x0000000000027310 */ /* 0x0000a20000201800 */
[----:B------:R-:W-:Y:S05]  /*2910*/  BRA `(.L_x_2725) ;  /* 0x0000000800f87947 */ /* 0x000fea0003800000 */
.L_x_2728:
        /* <DEDUP_REMOVED lines=10> */
.L_x_2731:
[----:B------:R-:W2:Y:S02]  /*29c0*/  LDG.E.U16 R22, desc[UR36][R22.64] ;  /* 0x0000002416167981 */ /* 0x000ea4000c1e1500 */
[----:B--2---:R-:W-:-:S05]  /*29d0*/  HADD2.F32 R0, -RZ, R22.H0_H0 ;  /* 0x20000016ff007230 */ /* 0x004fca0000004100 */
[----:B------:R-:W-:-:S04]  /*29e0*/  FMUL.FTZ R0, R0, 1 ;  /* 0x3f80000000007820 */ /* 0x000fc80000410000 */
[----:B------:R0:W2:Y:S01]  /*29f0*/  F2F.F64.F32 R2, R0 ;  /* 0x0000000000027310 */ /* 0x0000a20000201800 */
[----:B------:R-:W-:Y:S05]  /*2a00*/  BRA `(.L_x_2725) ;  /* 0x0000000800bc7947 */ /* 0x000fea0003800000 */
.L_x_2730:
[----:B------:R0:W5:Y:S01]  /*2a10*/  LDG.E.64 R2, desc[UR36][R22.64] ;  /* 0x0000002416027981 */ /* 0x000162000c1e1b00 */
[----:B------:R-:W-:Y:S05]  /*2a20*/  BRA `(.L_x_2725) ;  /* 0x0000000800b47947 */ /* 0x000fea0003800000 */
.L_x_2720:
        /* <DEDUP_REMOVED lines=13> */
.L_x_2734:
[----:B------:R0:W5:Y:S01]  /*2b00*/  LDG.E.64 R2, desc[UR36][R22.64] ;  /* 0x0000002416027981 */ /* 0x000162000c1e1b00 */
[----:B------:R-:W-:Y:S05]  /*2b10*/  BRA `(.L_x_2725) ;  /* 0x0000000800787947 */ /* 0x000fea0003800000 */
.L_x_2733:
        /* <DEDUP_REMOVED lines=18> */
[----:B------:R-:W-:Y:S01]  /*2c40*/  IMAD R6, R3, R6, 0x3c000000 ;  /* 0x3c00000003067424 */ /* 0x000fe200078e0206 */
[----:B------:R-:W-:-:S04]  /*2c50*/  IADD3 R3, R2, -0x1, RZ ;  /* 0xffffffff02037810 */ /* 0x000fc80007ffe0ff */
[----:B------:R-:W-:Y:S02]  /*2c60*/  LEA.HI R5, R5, R6, RZ, 0x1c ;  /* 0x0000000605057211 */ /* 0x000fe400078fe0ff */
[----:B------:R-:W-:Y:S02]  /*2c70*/  SHF.R.S32.HI R3, RZ, 0x1f, R3 ;  /* 0x0000001fff037819 */ /* 0x000fe40000011403 */
[----:B------:R-:W-:-:S04]  /*2c80*/  LOP3.LUT R4, R5, 0x7f800000, R4, 0xf8, !PT ;  /* 0x7f80000005047812 */ /* 0x000fc800078ef804 */
[----:B------:R-:W-:-:S04]  /*2c90*/  LOP3.LUT R3, R4, R3, RZ, 0x30, !PT ;  /* 0x0000000304037212 */ /* 0x000fc800078e30ff */
[----:B------:R-:W-:-:S05]  /*2ca0*/  LOP3.LUT R3, R3, 0x80000000, R0, 0xf8, !PT ;  /* 0x8000000003037812 */ /* 0x000fca00078ef800 */
[----:B------:R-:W-:-:S06]  /*2cb0*/  FMUL.FTZ R3, R3, 1 ;  /* 0x3f80000003037820 */ /* 0x000fcc0000410000 */
[----:B------:R-:W0:Y:S01]  /*2cc0*/  F2F.F64.F32 R2, R3 ;  /* 0x0000000300027310 */ /* 0x000e220000201800 */
[----:B------:R-:W-:Y:S05]  /*2cd0*/  BRA `(.L_x_2725) ;  /* 0x0000000800087947 */ /* 0x000fea0003800000 */
.L_x_2736:
[----:B------:R-:W2:Y:S02]  /*2ce0*/  LDG.E.U8 R3, desc[UR36][R22.64] ;  /* 0x0000002416037981 */ /* 0x000ea4000c1e1100 */
[----:B--2---:R-:W-:-:S05]  /*2cf0*/  IMAD.SHL.U32 R0, R3, 0x2000000, RZ ;  /* 0x0200000003007824 */ /* 0x004fca00078e00ff */
[----:B------:R-:W-:-:S13]  /*2d00*/  ISETP.GE.U32.AND P0, PT, R0, 0x8000000, PT ;  /* 0x080000000000780c */ /* 0x000fda0003f06070 */
[C---:B------:R-:W-:Y:S02]  /*2d10*/  @!P0 IMAD.SHL.U32 R0, R3.reuse, 0x100, RZ ;  /* 0x0000010003008824 */ /* 0x040fe400078e00ff */
[C---:B------:R-:W-:Y:S02]  /*2d20*/  @P0 IMAD.SHL.U32 R2, R3.reuse, 0x200000, RZ ;  /* 0x0020000003020824 */ /* 0x040fe400078e00ff */
[----:B------:R-:W-:Y:S01]  /*2d30*/  IMAD.SHL.U32 R3, R3, 0x1000000, RZ ;  /* 0x0100000003037824 */ /* 0x000fe200078e00ff */
[----:B------:R-:W-:Y:S02]  /*2d40*/  @!P0 LOP3.LUT R0, R0, 0x7f00, RZ, 0xc0, !PT ;  /* 0x00007f0000008812 */ /* 0x000fe400078ec0ff */
[----:B------:R-:W-:Y:S02]  /*2d50*/  @P0 LOP3.LUT R2, R2, 0x70000000, RZ, 0xfc, !PT ;  /* 0x7000000002020812 */ /* 0x000fe400078efcff */
[----:B------:R-:W-:-:S03]  /*2d60*/  @!P0 LOP3.LUT R0, R0, 0x3f000000, RZ, 0xfc, !PT ;  /* 0x3f00000000008812 */ /* 0x000fc600078efcff */
[----:B------:R-:W-:Y:S02]  /*2d70*/  @P0 FMUL.FTZ R2, R2, 1.9259299443872358531e-34 ;  /* 0x0780000002020820 */ /* 0x000fe40000410000 */
[----:B------:R-:W-:-:S05]  /*2d80*/  @!P0 FADD.FTZ R2, R0, -0.5 ;  /* 0xbf00000000028421 */ /* 0x000fca0000010000 */
[----:B------:R-:W-:-:S05]  /*2d90*/  LOP3.LUT R2, R2, 0x80000000, R3, 0xf8, !PT ;  /* 0x8000000002027812 */ /* 0x000fca00078ef803 */
[----:B------:R-:W-:-:S06]  /*2da0*/  FMUL.FTZ R2, R2, 1 ;  /* 0x3f80000002027820 */ /* 0x000fcc0000410000 */
[----:B------:R-:W0:Y:S01]  /*2db0*/  F2F.F64.F32 R2, R2 ;  /* 0x0000000200027310 */ /* 0x000e220000201800 */
[----:B------:R-:W-:Y:S05]  /*2dc0*/  BRA `(.L_x_2725) ;  /* 0x0000000400cc7947 */ /* 0x000fea0003800000 */
.L_x_2735:
[----:B------:R-:W2:Y:S02]  /*2dd0*/  LDG.E.U16 R0, desc[UR36][R22.64] ;  /* 0x0000002416007981 */ /* 0x000ea4000c1e1500 */
[----:B--2---:R-:W-:-:S04]  /*2de0*/  IMAD.U32 R0, R0, 0x10000, RZ ;  /* 0x0001000000007824 */ /* 0x004fc800078e00ff */
[----:B------:R-:W-:-:S04]  /*2df0*/  FMUL.FTZ R0, R0, 1 ;  /* 0x3f80000000007820 */ /* 0x000fc80000410000 */
[----:B------:R0:W2:Y:S01]  /*2e00*/  F2F.F64.F32 R2, R0 ;  /* 0x0000000000027310 */ /* 0x0000a20000201800 */
[----:B------:R-:W-:Y:S05]  /*2e10*/  BRA `(.L_x_2725) ;  /* 0x0000000400b87947 */ /* 0x000fea0003800000 */
.L_x_2732:
        /* <DEDUP_REMOVED lines=9> */
[----:B--2---:R-:W0:Y:S01]  /*2eb0*/  I2F.F64.U16 R2, R2 ;  /* 0x0000000200027312 */ /* 0x004e220000101800 */
[----:B------:R-:W-:Y:S05]  /*2ec0*/  BRA `(.L_x_2725) ;  /* 0x00000004008c7947 */ /* 0x000fea0003800000 */
.L_x_2739:
        /* <DEDUP_REMOVED lines=21> */
.L_x_2743:
[----:B------:R-:W-:Y:S05]  /*3020*/  BSYNC B1 ;  /* 0x0000000000017941 */ /* 0x000fea0003800000 */
.L_x_2742:
[----:B------:R-:W-:Y:S01]  /*3030*/  LEA R3, R0, 0x3b800000, 0x17 ;  /* 0x3b80000000037811 */ /* 0x000fe200078eb8ff */
[----:B------:R-:W-:-:S05]  /*3040*/  IMAD.SHL.U32 R0, R2, 0x100000, RZ ;  /* 0x0010000002007824 */ /* 0x000fca00078e00ff */
[----:B------:R-:W-:-:S07]  /*3050*/  LOP3.LUT R0, R3, R0, R4, 0xfe, !PT ;  /* 0x0000000003007212 */ /* 0x000fce00078efe04 */
.L_x_2741:
[----:B------:R-:W-:Y:S05]  /*3060*/  BSYNC B0 ;  /* 0x0000000000007941 */ /* 0x000fea0003800000 */
.L_x_2740:
[----:B------:R-:W-:-:S04]  /*3070*/  FMUL.FTZ R0, R0, 1 ;  /* 0x3f80000000007820 */ /* 0x000fc80000410000 */
[----:B------:R0:W2:Y:S01]  /*3080*/  F2F.F64.F32 R2, R0 ;  /* 0x0000000000027310 */ /* 0x0000a20000201800 */
[----:B------:R-:W-:Y:S05]  /*3090*/  BRA `(.L_x_2725) ;  /* 0x0000000400187947 */ /* 0x000fea0003800000 */
.L_x_2738:
        /* <DEDUP_REMOVED lines=21> */
.L_x_2747:
[----:B------:R-:W-:Y:S05]  /*31f0*/  BSYNC B1 ;  /* 0x0000000000017941 */ /* 0x000fea0003800000 */
.L_x_2746:
[----:B------:R-:W-:Y:S01]  /*3200*/  LEA R3, R0, 0x37800000, 0x17 ;  /* 0x3780000000037811 */ /* 0x000fe200078eb8ff */
[----:B------:R-:W-:-:S05]  /*3210*/  IMAD.SHL.U32 R0, R2, 0x200000, RZ ;  /* 0x0020000002007824 */ /* 0x000fca00078e00ff */
[----:B------:R-:W-:-:S07]  /*3220*/  LOP3.LUT R0, R3, R0, R4, 0xfe, !PT ;  /* 0x0000000003007212 */ /* 0x000fce00078efe04 */
.L_x_2745:
[----:B------:R-:W-:Y:S05]  /*3230*/  BSYNC B0 ;  /* 0x0000000000007941 */ /* 0x000fea0003800000 */
.L_x_2744:
[----:B------:R-:W-:-:S04]  /*3240*/  FMUL.FTZ R0, R0, 1 ;  /* 0x3f80000000007820 */ /* 0x000fc80000410000 */
[----:B------:R0:W2:Y:S01]  /*3250*/  F2F.F64.F32 R2, R0 ;  /* 0x0000000000027310 */ /* 0x0000a20000201800 */
[----:B------:R-:W-:Y:S05]  /*3260*/  BRA `(.L_x_2725) ;  /* 0x0000000000a47947 */ /* 0x000fea0003800000 */
.L_x_2737:
        /* <DEDUP_REMOVED lines=8> */
[----:B------:R-:W-:Y:S01]  /*32f0*/  HFMA2.MMA R0, -RZ, RZ, 3.814697265625e-06, 0 ;  /* 0x00400000ff007435 */ /* 0x000fe200000001ff */
[----:B--2---:R-:W-:-:S13]  /*3300*/  ISETP.NE.AND P0, PT, R22, RZ, PT ;  /* 0x000000ff1600720c */ /* 0x004fda0003f05270 */
[----:B------:R-:W-:Y:S05]  /*3310*/  @!P0 BRA `(.L_x_2751) ;  /* 0x00000000000c8947 */ /* 0x000fea0003800000 */
[----:B------:R-:W-:-:S13]  /*3320*/  ISETP.NE.AND P0, PT, R22, 0xff, PT ;  /* 0x000000ff1600780c */ /* 0x000fda0003f05270 */
[----:B------:R-:W-:Y:S02]  /*3330*/  @!P0 IMAD.MOV.U32 R0, RZ, RZ, 0x7f800001 ;  /* 0x7f800001ff008424 */ /* 0x000fe400078e00ff */
[----:B------:R-:W-:-:S07]  /*3340*/  @P0 IMAD.SHL.U32 R0, R22, 0x800000, RZ ;  /* 0x0080000016000824 */ /* 0x000fce00078e00ff */
.L_x_2751:
[----:B------:R-:W-:Y:S05]  /*3350*/  BSYNC B0 ;  /* 0x0000000000007941 */ /* 0x000fea0003800000 */
.L_x_2750:
[----:B------:R-:W-:-:S04]  /*3360*/  FMUL.FTZ R0, R0, 1 ;  /* 0x3f80000000007820 */ /* 0x000fc80000410000 */
[----:B------:R0:W2:Y:S01]  /*3370*/  F2F.F64.F32 R2, R0 ;  /* 0x0000000000027310 */ /* 0x0000a20000201800 */
[----:B------:R-:W-:Y:S05]  /*3380*/  BRA `(.L_x_2725) ;  /* 0x00000000005c7947 */ /* 0x000fea0003800000 */
.L_x_2724:
        /* <DEDUP_REMOVED lines=16> */
.L_x_2752:
[----:B------:R-:W-:Y:S01]  /*3490*/  CS2R R2, SRZ ;  /* 0x0000000000027805 */ /* 0x000fe2000001ff00 */
[----:B------:R-:W-:Y:S06]  /*34a0*/  BRA `(.L_x_2725) ;  /* 0x0000000000147947 */ /* 0x000fec0003800000 */
.L_x_2749:
[----:B------:R-:W2:Y:S02]  /*34b0*/  LDG.E.64 R2, desc[UR36][R22.64] ;  /* 0x0000002416027981 */ /* 0x000ea4000c1e1b00 */
[----:B--2---:R-:W0:Y:S01]  /*34c0*/  I2F.F64.U64 R2, R2 ;  /* 0x0000000200027312 */ /* 0x004e220000301800 */
[----:B------:R-:W-:Y:S05]  /*34d0*/  BRA `(.L_x_2725) ;  /* 0x0000000000087947 */ /* 0x000fea0003800000 */
.L_x_2748:
[----:B------:R-:W2:Y:S02]  /*34e0*/  LDG.E R2, desc[UR36][R22.64] ;  /* 0x0000002416027981 */ /* 0x000ea4000c1e1900 */
[----:B--2---:R-:W0:Y:S02]  /*34f0*/  I2F.F64.U32 R2, R2 ;  /* 0x0000000200027312 */ /* 0x004e240000201800 */
.L_x_2725:
[----:B0-2-45:R-:W-:Y:S01]  /*3500*/  DMUL R4, R2, -0.5 ;  /* 0xbfe0000002047828 */ /* 0x035fe20000000000 */
[----:B------:R-:W-:Y:S01]  /*3510*/  IMAD.MOV.U32 R6, RZ, RZ, 0x652b82fe ;  /* 0x652b82feff067424 */ /* 0x000fe200078e00ff */
[----:B------:R-:W-:Y:S01]  /*3520*/  UMOV UR4, 0xfefa39ef ;  /* 0xfefa39ef00047882 */ /* 0x000fe20000000000 */
[----:B------:R-:W-:Y:S01]  /*3530*/  IMAD.MOV.U32 R7, RZ, RZ, 0x3ff71547 ;  /* 0x3ff71547ff077424 */ /* 0x000fe200078e00ff */
[----:B------:R-:W-:Y:S01]  /*3540*/  UMOV UR5, 0x3fe62e42 ;  /* 0x3fe62e4200057882 */ /* 0x000fe20000000000 */
[----:B------:R-:W-:Y:S03]  /*3550*/  BSSY B0, `(.L_x_2753) ;  /* 0x0000038000007945 */ /* 0x000fe60003800000 */
[----:B------:R-:W-:-:S08]  /*3560*/  DMUL R4, R4, R2 ;  /* 0x0000000204047228 */ /* 0x000fd00000000000 */
[----:B------:R-:W-:Y:S02]  /*3570*/  DFMA R6, R4, R6, 6.75539944105574400000e+15 ;  /* 0x433800000406742b */ /* 0x000fe40000000006 */
[----:B------:R-:W-:-:S06]  /*3580*/  FSETP.GEU.FTZ.AND P0, PT, |R5|, 4.1917929649353027344, PT ;  /* 0x4086232b0500780b */ /* 0x000fcc0003f1e200 */
[----:B------:R-:W-:-:S08]  /*3590*/  DADD R8, R6, -6.75539944105574400000e+15 ;  /* 0xc338000006087429 */ /* 0x000fd00000000000 */
[----:B------:R-:W-:Y:S01]  /*35a0*/  DFMA R10, R8, -UR4, R4 ;  /* 0x80000004080a7c2b */ /* 0x000fe20008000004 */
[----:B------:R-:W-:Y:S01]  /*35b0*/  UMOV UR4, 0x3b39803f ;  /* 0x3b39803f00047882 */ /* 0x000fe20000000000 */
[----:B------:R-:W-:-:S06]  /*35c0*/  UMOV UR5, 0x3c7abc9e ;  /* 0x3c7abc9e00057882 */ /* 0x000fcc0000000000 */
[----:B------:R-:W-:Y:S01]  /*35d0*/  DFMA R8, R8, -UR4, R10 ;  /* 0x8000000408087c2b */ /* 0x000fe2000800000a */
[----:B------:R-:W-:Y:S01]  /*35e0*/  UMOV UR4, 0x69ce2bdf ;  /* 0x69ce2bdf00047882 */ /* 0x000fe20000000000 */
[----:B------:R-:W-:Y:S01]  /*35f0*/  IMAD.MOV.U32 R10, RZ, RZ, -0x35dec16 ;  /* 0xfca213eaff0a7424 */ /* 0x000fe200078e00ff */
[----:B------:R-:W-:Y:S01]  /*3600*/  UMOV UR5, 0x3e5ade15 ;  /* 0x3e5ade1500057882 */ /* 0x000fe20000000000 */
[----:B------:R-:W-:-:S06]  /*3610*/  IMAD.MOV.U32 R11, RZ, RZ, 0x3e928af3 ;  /* 0x3e928af3ff0b7424 */ /* 0x000fcc00078e00ff */
[----:B------:R-:W-:Y:S01]  /*3620*/  DFMA R10, R8, UR4, R10 ;  /* 0x00000004080a7c2b */ /* 0x000fe2000800000a */
[----:B------:R-:W-:Y:S01]  /*3630*/  UMOV UR4, 0x62401315 ;  /* 0x6240131500047882 */ /* 0x000fe20000000000 */
[----:B------:R-:W-:-:S06]  /*3640*/  UMOV UR5, 0x3ec71dee ;  /* 0x3ec71dee00057882 */ /* 0x000fcc0000000000 */
[----:B------:R-:W-:Y:S01]  /*3650*/  DFMA R10, R8, R10, UR4 ;  /* 0x00000004080a7e2b */ /* 0x000fe2000800000a */
        /* <DEDUP_REMOVED lines=20> */
[----:B------:R-:W-:-:S08]  /*37a0*/  DFMA R10, R8, R10, UR4 ;  /* 0x00000004080a7e2b */ /* 0x000fd0000800000a */
[----:B------:R-:W-:-:S08]  /*37b0*/  DFMA R10, R8, R10, 1 ;  /* 0x3ff00000080a742b */ /* 0x000fd0000000000a */
[----:B------:R-:W-:-:S10]  /*37c0*/  DFMA R10, R8, R10, 1 ;  /* 0x3ff00000080a742b */ /* 0x000fd4000000000a */
[----:B------:R-:W-:Y:S01]  /*37d0*/  LEA R9, R6, R11, 0x14 ;  /* 0x0000000b06097211 */ /* 0x000fe200078ea0ff */
[----:B------:R-:W-:Y:S01]  /*37e0*/  IMAD.MOV.U32 R8, RZ, RZ, R10 ;  /* 0x000000ffff087224 */ /* 0x000fe200078e000a */
[----:B------:R-:W-:Y:S06]  /*37f0*/  @!P0 BRA `(.L_x_2754) ;  /* 0x0000000000348947 */ /* 0x000fec0003800000 */
[----:B------:R-:W-:Y:S01]  /*3800*/  FSETP.GEU.FTZ.AND P0, PT, |R5|, 4.2275390625, PT ;  /* 0x408748000500780b */ /* 0x000fe20003f1e200 */
[C---:B------:R-:W-:Y:S02]  /*3810*/  DADD R8, R4.reuse, +INF ;  /* 0x7ff0000004087429 */ /* 0x040fe40000000000 */
[----:B------:R-:W-:-:S08]  /*3820*/  DSETP.GEU.AND P1, PT, R4, RZ, PT ;  /* 0x000000ff0400722a */ /* 0x000fd00003f2e000 */
[----:B------:R-:W-:Y:S02]  /*3830*/  FSEL R8, R8, RZ, P1 ;  /* 0x000000ff08087208 */ /* 0x000fe40000800000 */
[----:B------:R-:W-:Y:S01]  /*3840*/  @!P0 LEA.HI R0, R6, R6, RZ, 0x1 ;  /* 0x0000000606008211 */ /* 0x000fe200078f08ff */
[----:B------:R-:W-:Y:S01]  /*3850*/  @!P0 IMAD.MOV.U32 R4, RZ, RZ, R10 ;  /* 0x000000ffff048224 */ /* 0x000fe200078e000a */
[----:B------:R-:W-:Y:S02]  /*3860*/  FSEL R9, R9, RZ, P1 ;  /* 0x000000ff09097208 */ /* 0x000fe40000800000 */
[----:B------:R-:W-:-:S05]  /*3870*/  @!P0 SHF.R.S32.HI R5, RZ, 0x1, R0 ;  /* 0x00000001ff058819 */ /* 0x000fca0000011400 */
[----:B------:R-:W-:Y:S02]  /*3880*/  @!P0 IMAD.IADD R6, R6, 0x1, -R5 ;  /* 0x0000000106068824 */ /* 0x000fe400078e0a05 */
[----:B------:R-:W-:-:S03]  /*3890*/  @!P0 IMAD R5, R5, 0x100000, R11 ;  /* 0x0010000005058824 */ /* 0x000fc600078e020b */
[----:B------:R-:W-:Y:S01]  /*38a0*/  @!P0 LEA R7, R6, 0x3ff00000, 0x14 ;  /* 0x3ff0000006078811 */ /* 0x000fe200078ea0ff */
[----:B------:R-:W-:-:S06]  /*38b0*/  @!P0 IMAD.MOV.U32 R6, RZ, RZ, RZ ;  /* 0x000000ffff068224 */ /* 0x000fcc00078e00ff */
[----:B------:R-:W-:-:S11]  /*38c0*/  @!P0 DMUL R8, R4, R6 ;  /* 0x0000000604088228 */ /* 0x000fd60000000000 */
.L_x_2754:
[----:B------:R-:W-:Y:S05]  /*38d0*/  BSYNC B0 ;  /* 0x0000000000007941 */ /* 0x000fea0003800000 */
.L_x_2753:
[----:B------:R-:W-:Y:S01]  /*38e0*/  UMOV UR4, 0x667f3bcd ;  /* 0x667f3bcd00047882 */ /* 0x000fe20000000000 */
[----:B------:R-:W-:Y:S01]  /*38f0*/  UMOV UR5, 0x3fe6a09e ;  /* 0x3fe6a09e00057882 */ /* 0x000fe20000000000 */
[----:B------:R-:W-:Y:S01]  /*3900*/  IMAD.MOV.U32 R6, RZ, RZ, -0x24b905a1 ;  /* 0xdb46fa5fff067424 */ /* 0x000fe200078e00ff */
[----:B------:R-:W-:Y:S01]  /*3910*/  DMUL R4, R2, UR4 ;  /* 0x0000000402047c28 */ /* 0x000fe20008000000 */
[----:B------:R-:W-:Y:S01]  /*3920*/  IMAD.MOV.U32 R7, RZ, RZ, 0x3d47088f ;  /* 0x3d47088fff077424 */ /* 0x000fe200078e00ff */
[----:B------:R-:W-:Y:S01]  /*3930*/  UMOV UR4, 0xfba6f279 ;  /* 0xfba6f27900047882 */ /* 0x000fe20000000000 */
[----:B------:R-:W-:Y:S01]  /*3940*/  UMOV UR5, 0x3cf0679a ;  /* 0x3cf0679a00057882 */ /* 0x000fe20000000000 */
[----:B------:R-:W-:Y:S01]  /*3950*/  UMOV UR6, 0xfefa39ef ;  /* 0xfefa39ef00067882 */ /* 0x000fe20000000000 */
[----:B------:R-:W-:Y:S01]  /*3960*/  UMOV UR7, 0x3fe62e42 ;  /* 0x3fe62e4200077882 */ /* 0x000fe20000000000 */
[----:B------:R-:W-:Y:S02]  /*3970*/  IMAD.MOV.U32 R14, RZ, RZ, -0x7649667 ;  /* 0xf89b6999ff0e7424 */ /* 0x000fe400078e00ff */
[----:B------:R-:W-:Y:S01]  /*3980*/  DFMA R6, |R4|, -UR4, R6 ;  /* 0x8000000404067c2b */ /* 0x000fe20008000206 */
[----:B------:R-:W-:Y:S01]  /*3990*/  UMOV UR4, 0xb976a9b2 ;  /* 0xb976a9b200047882 */ /* 0x000fe20000000000 */
[----:B------:R-:W-:Y:S01]  /*39a0*/  UMOV UR5, 0x3d8df9f9 ;  /* 0x3d8df9f900057882 */ /* 0x000fe20000000000 */
[----:B------:R-:W-:-:S05]  /*39b0*/  IMAD.MOV.U32 R15, RZ, RZ, 0x3e928a27 ;  /* 0x3e928a27ff0f7424 */ /* 0x000fca00078e00ff */
[----:B------:R-:W-:Y:S01]  /*39c0*/  DFMA R6, |R4|, R6, -UR4 ;  /* 0x8000000404067e2b */ /* 0x000fe20008000206 */
[----:B------:R-:W-:Y:S01]  /*39d0*/  UMOV UR4, 0x590cc332 ;  /* 0x590cc33200047882 */ /* 0x000fe20000000000 */
[----:B------:R-:W-:-:S06]  /*39e0*/  UMOV UR5, 0x3dc7f1f5 ;  /* 0x3dc7f1f500057882 */ /* 0x000fcc0000000000 */
[----:B------:R-:W-:Y:S01]  /*39f0*/  DFMA R6, |R4|, R6, UR4 ;  /* 0x0000000404067e2b */ /* 0x000fe20008000206 */
[----:B------:R-:W-:Y:S01]  /*3a00*/  UMOV UR4, 0xcd2d56c4 ;  /* 0xcd2d56c400047882 */ /* 0x000fe20000000000 */
[----:B------:R-:W-:-:S06]  /*3a10*/  UMOV UR5, 0x3dfa28a3 ;  /* 0x3dfa28a300057882 */ /* 0x000fcc0000000000 */
        /* <DEDUP_REMOVED lines=60> */
[----:B------:R-:W-:-:S06]  /*3de0*/  DFMA R10, |R4|, R12, |R4| ;  /* 0x0000000c040a722b */ /* 0x000fcc0000000604 */
[----:B------:R-:W0:Y:S02]  /*3df0*/  F2F.F32.F64 R0, R10 ;  /* 0x0000000a00007310 */ /* 0x000e240000301000 */
[----:B------:R-:W-:-:S14]  /*3e00*/  DSETP.GEU.AND P0, PT, |R10|, UR4, PT ;  /* 0x000000040a007e2a */ /* 0x000fdc000bf0e200 */
[----:B0-----:R-:W-:-:S04]  /*3e10*/  @!P0 FMUL R0, R0, 1.175494350822287508e-38 ;  /* 0x0080000000008820 */ /* 0x001fc80000400000 */
[----:B------:R-:W-:-:S06]  /*3e20*/  FMUL.FTZ R0, R0, -1.4426950216293334961 ;  /* 0xbfb8aa3b00007820 */ /* 0x000fcc0000410000 */
[----:B------:R-:W0:Y:S02]  /*3e30*/  FRND R0, R0 ;  /* 0x0000000000007307 */ /* 0x000e240000201000 */
[----:B0-----:R-:W-:-:S06]  /*3e40*/  FMUL.FTZ R20, R0, 1 ;  /* 0x3f80000000147820 */ /* 0x001fcc0000410000 */
[----:B------:R-:W0:Y:S08]  /*3e50*/  MUFU.EX2 R0, R0 ;  /* 0x0000000000007308 */ /* 0x000e300000000800 */
[----:B------:R0:W2:Y:S02]  /*3e60*/  F2F.F64.F32 R6, R20 ;  /* 0x0000001400067310 */ /* 0x0000a40000201800 */
[----:B0-----:R-:W-:Y:S01]  /*3e70*/  FMUL.FTZ R20, R0, 1 ;  /* 0x3f80000000147820 */ /* 0x001fe20000410000 */
[--C-:B--2---:R-:W-:Y:S01]  /*3e80*/  DFMA R6, -R6, UR6, -R10.reuse ;  /* 0x0000000606067c2b */ /* 0x104fe2000800090a */
[----:B------:R-:W-:Y:S01]  /*3e90*/  UMOV UR6, 0xa4741b81 ;  /* 0xa4741b8100067882 */ /* 0x000fe20000000000 */
[----:B------:R-:W-:Y:S01]  /*3ea0*/  UMOV UR7, 0x3e5ae904 ;  /* 0x3e5ae90400077882 */ /* 0x000fe20000000000 */
[----:B------:R-:W-:-:S05]  /*3eb0*/  DADD R10, |R4|, -R10 ;  /* 0x00000000040a7229 */ /* 0x000fca0000000a0a */
[----:B------:R-:W-:Y:S01]  /*3ec0*/  DFMA R14, R6, UR6, R14 ;  /* 0x00000006060e7c2b */ /* 0x000fe2000800000e */
[----:B------:R-:W-:Y:S01]  /*3ed0*/  UMOV UR6, 0x15ff7e07 ;  /* 0x15ff7e0700067882 */ /* 0x000fe20000000000 */
[----:B------:R-:W-:Y:S01]  /*3ee0*/  UMOV UR7, 0x3ec71de7 ;  /* 0x3ec71de700077882 */ /* 0x000fe20000000000 */
[----:B------:R-:W-:Y:S02]  /*3ef0*/  DFMA R12, |R4|, R12, R10 ;  /* 0x0000000c040c722b */ /* 0x000fe4000000020a */
[----:B------:R-:W0:Y:S03]  /*3f00*/  F2F.F64.F32 R10, R20 ;  /* 0x00000014000a7310 */ /* 0x000e260000201800 */
        /* <DEDUP_REMOVED lines=23> */
[----:B------:R-:W-:Y:S02]  /*4080*/  UMOV UR7, 0x4017afb4 ;  /* 0x4017afb400077882 */ /* 0x000fe40000000000 */
[----:B------:R-:W-:Y:S01]  /*4090*/  DSETP.GE.AND P0, PT, |R4|, UR6, PT ;  /* 0x0000000604007e2a */ /* 0x000fe2000bf06200 */
[----:B------:R-:W-:Y:S01]  /*40a0*/  UMOV UR6, 0x33d43651 ;  /* 0x33d4365100067882 */ /* 0x000fe20000000000 */
[----:B------:R-:W-:Y:S02]  /*40b0*/  UMOV UR7, 0x3fd98845 ;  /* 0x3fd9884500077882 */ /* 0x000fe40000000000 */
[----:B------:R-:W-:Y:S02]  /*40c0*/  DMUL R14, R6, R14 ;  /* 0x0000000e060e7228 */ /* 0x000fe40000000000 */
[----:B------:R-:W-:-:S06]  /*40d0*/  DMUL R8, R8, UR6 ;  /* 0x0000000608087c28 */ /* 0x000fcc0008000000 */
[----:B------:R-:W-:Y:S02]  /*40e0*/  DFMA R12, R6, R14, -R12 ;  /* 0x0000000e060c722b */ /* 0x000fe4000000080c */
[----:B0-----:R-:W-:Y:S02]  /*40f0*/  DADD R14, -R10, 1 ;  /* 0x3ff000000a0e7429 */ /* 0x001fe40000000100 */
[----:B------:R-:W-:-:S04]  /*4100*/  DMUL R8, R8, R2 ;  /* 0x0000000208087228 */ /* 0x000fc80000000000 */
[----:B------:R-:W-:Y:S01]  /*4110*/  DADD R12, R6, R12 ;  /* 0x00000000060c7229 */ /* 0x000fe2000000000c */
[----:B------:R-:W0:Y:S07]  /*4120*/  LDC.U8 R6, c[0x0][0x491] ;  /* 0x00012440ff067b82 */ /* 0x000e2e0000000000 */
[----:B------:R-:W-:-:S10]  /*4130*/  DFMA R12, R10, -R12, R14 ;  /* 0x8000000c0a0c722b */ /* 0x000fd4000000000e */
[----:B------:R-:W-:Y:S02]  /*4140*/  FSEL R4, R13, 1.875, !P0 ;  /* 0x3ff000000d047808 */ /* 0x000fe40004000000 */
[----:B------:R-:W-:Y:S02]  /*4150*/  FSEL R12, R12, RZ, !P0 ;  /* 0x000000ff0c0c7208 */ /* 0x000fe40004000000 */
[----:B------:R-:W-:Y:S02]  /*4160*/  LOP3.LUT R13, R4, 0x80000000, R5, 0xb8, !PT ;  /* 0x80000000040d7812 */ /* 0x000fe400078eb805 */
[----:B0-----:R-:W-:-:S04]  /*4170*/  PRMT R0, R6, 0x9910, RZ ;  /* 0x0000991006007816 */ /* 0x001fc800000000ff */
[----:B------:R-:W-:Y:S01]  /*4180*/  DADD R12, R12, 1 ;  /* 0x3ff000000c0c7429 */ /* 0x000fe20000000000 */
[----:B------:R-:W-:-:S07]  /*4190*/  ISETP.GT.AND P0, PT, R0, 0x9, PT ;  /* 0x000000090000780c */ /* 0x000fce0003f04270 */
[----:B------:R-:W-:-:S08]  /*41a0*/  DFMA R4, R12, 0.5, R8 ;  /* 0x3fe000000c04782b */ /* 0x000fd00000000008 */
[----:B-1-3--:R-:W-:Y:S01]  /*41b0*/  DMUL R4, R4, R18 ;  /* 0x0000001204047228 */ /* 0x00afe20000000000 */
[----:B------:R-:W-:Y:S10]  /*41c0*/  @P0 BRA `(.L_x_2755) ;  /* 0x0000000400100947 */ /* 0x000ff40003800000 */
        /* <DEDUP_REMOVED lines=8> */
[----:B------:R-:W0:Y:S02]  /*4250*/  F2I.F64.TRUNC R5, R4 ;  /* 0x0000000400057311 */ /* 0x000e24000030d100 */
[----:B0-----:R0:W-:Y:S01]  /*4260*/  STG.E.U8 desc[UR36][R16.64], R5 ;  /* 0x0000000510007986 */ /* 0x0011e2000c101124 */
[----:B------:R-:W-:Y:S05]  /*4270*/  BRA `(.L_x_2760) ;  /* 0x0000000c00b87947 */ /* 0x000fea0003800000 */
.L_x_2758:
[----:B------:R-:W0:Y:S02]  /*4280*/  F2I.S64.F64.TRUNC R4, R4 ;  /* 0x0000000400047311 */ /* 0x000e24000030d900 */
[----:B0-----:R-:W-:-:S05]  /*4290*/  IMAD.MOV.U32 R3, RZ, RZ, R4 ;  /* 0x000000ffff037224 */ /* 0x001fca00078e0004 */
[----:B------:R0:W-:Y:S01]  /*42a0*/  STG.E.U8 desc[UR36][R16.64], R3 ;  /* 0x0000000310007986 */ /* 0x0001e2000c101124 */
[----:B------:R-:W-:Y:S05]  /*42b0*/  BRA `(.L_x_2760) ;  /* 0x0000000c00a87947 */ /* 0x000fea0003800000 */
.L_x_2757:
[----:B------:R-:W-:-:S13]  /*42c0*/  ISETP.NE.AND P0, PT, R0, 0x2, PT ;  /* 0x000000020000780c */ /* 0x000fda0003f05270 */
[----:B------:R-:W-:Y:S05]  /*42d0*/  @!P0 BRA `(.L_x_2761) ;  /* 0x0000000000288947 */ /* 0x000fea0003800000 */
[----:B------:R-:W-:-:S13]  /*42e0*/  ISETP.NE.AND P0, PT, R0, 0x3, PT ;  /* 0x000000030000780c */ /* 0x000fda0003f05270 */
[----:B------:R-:W-:Y:S05]  /*42f0*/  @!P0 BRA `(.L_x_2762) ;  /* 0x0000000000148947 */ /* 0x000fea0003800000 */
[----:B------:R-:W-:-:S13]  /*4300*/  ISETP.NE.AND P0, PT, R0, 0x4, PT ;  /* 0x000000040000780c */ /* 0x000fda0003f05270 */
[----:B------:R-:W-:Y:S05]  /*4310*/  @P0 BRA `(.L_x_2759) ;  /* 0x0000000c00380947 */ /* 0x000fea0003800000 */
[----:B------:R-:W0:Y:S02]  /*4320*/  F2I.S64.F64.TRUNC R4, R4 ;  /* 0x0000000400047311 */ /* 0x000e24000030d900 */
[----:B0-----:R0:W-:Y:S01]  /*4330*/  STG.E.64 desc[UR36][R16.64], R4 ;  /* 0x0000000410007986 */ /* 0x0011e2000c101b24 */
[----:B------:R-:W-:Y:S05]  /*4340*/  BRA `(.L_x_2760) ;  /* 0x0000000c00847947 */ /* 0x000fea0003800000 */
.L_x_2762:
[----:B------:R-:W0:Y:S02]  /*4350*/  F2I.F64.TRUNC R5, R4 ;  /* 0x0000000400057311 */ /* 0x000e24000030d100 */
[----:B0-----:R0:W-:Y:S01]  /*4360*/  STG.E desc[UR36][R16.64], R5 ;  /* 0x0000000510007986 */ /* 0x0011e2000c101924 */
[----:B------:R-:W-:Y:S05]  /*4370*/  BRA `(.L_x_2760) ;  /* 0x0000000c00787947 */ /* 0x000fea0003800000 */
.L_x_2761:
[----:B------:R-:W0:Y:S02]  /*4380*/  F2I.F64.TRUNC R5, R4 ;  /* 0x0000000400057311 */ /* 0x000e24000030d100 */
[----:B0-----:R0:W-:Y:S01]  /*4390*/  STG.E.U16 desc[UR36][R16.64], R5 ;  /* 0x0000000510007986 */ /* 0x0011e2000c101524 */
[----:B------:R-:W-:Y:S05]  /*43a0*/  BRA `(.L_x_2760) ;  /* 0x0000000c006c7947 */ /* 0x000fea0003800000 */
.L_x_2756:
[----:B------:R-:W-:-:S13]  /*43b0*/  ISETP.GT.AND P0, PT, R0, 0x6, PT ;  /* 0x000000060000780c */ /* 0x000fda0003f04270 */
[----:B------:R-:W-:Y:S05]  /*43c0*/  @P0 BRA `(.L_x_2763) ;  /* 0x00000000003c0947 */ /* 0x000fea0003800000 */
[----:B------:R-:W-:-:S13]  /*43d0*/  ISETP.NE.AND P0, PT, R0, 0x5, PT ;  /* 0x000000050000780c */ /* 0x000fda0003f05270 */
[----:B------:R-:W-:Y:S05]  /*43e0*/  @!P0 BRA `(.L_x_2764) ;  /* 0x00000000001c8947 */ /* 0x000fea0003800000 */
[----:B------:R-:W-:-:S13]  /*43f0*/  ISETP.NE.AND P0, PT, R0, 0x6, PT ;  /* 0x000000060000780c */ /* 0x000fda0003f05270 */
[----:B------:R-:W-:Y:S05]  /*4400*/  @P0 BRA `(.L_x_2759) ;  /* 0x0000000800fc0947 */ /* 0x000fea0003800000 */
[----:B------:R-:W0:Y:S01]  /*4410*/  F2F.F32.F64 R3, R4 ;  /* 0x0000000400037310 */ /* 0x000e220000301000 */
[----:B------:R-:W-:-:S14]  /*4420*/  DSETP.GEU.AND P0, PT, |R4|, UR4, PT ;  /* 0x0000000404007e2a */ /* 0x000fdc000bf0e200 */
[----:B0-----:R-:W-:-:S05]  /*4430*/  @!P0 FMUL R3, R3, 1.175494350822287508e-38 ;  /* 0x0080000003038820 */ /* 0x001fca0000400000 */
[----:B------:R0:W-:Y:S01]  /*4440*/  STG.E desc[UR36][R16.64], R3 ;  /* 0x0000000310007986 */ /* 0x0001e2000c101924 */
[----:B------:R-:W-:Y:S05]  /*4450*/  BRA `(.L_x_2760) ;  /* 0x0000000c00407947 */ /* 0x000fea0003800000 */
.L_x_2764:
[----:B------:R-:W0:Y:S01]  /*4460*/  F2F.F32.F64 R0, R4 ;  /* 0x0000000400007310 */ /* 0x000e220000301000 */
[----:B------:R-:W-:-:S14]  /*4470*/  DSETP.GEU.AND P0, PT, |R4|, UR4, PT ;  /* 0x0000000404007e2a */ /* 0x000fdc000bf0e200 */
[----:B0-----:R-:W-:-:S05]  /*4480*/  @!P0 FMUL R0, R0, 1.175494350822287508e-38 ;  /* 0x0080000000008820 */ /* 0x001fca0000400000 */
[----:B------:R-:W-:-:S05]  /*4490*/  F2FP.F16.F32.PACK_AB R0, RZ, R0 ;  /* 0x00000000ff00723e */ /* 0x000fca00000000ff */
[----:B------:R0:W-:Y:S01]  /*44a0*/  STG.E.U16 desc[UR36][R16.64], R0 ;  /* 0x0000000010007986 */ /* 0x0001e2000c101524 */
[----:B------:R-:W-:Y:S05]  /*44b0*/  BRA `(.L_x_2760) ;  /* 0x0000000c00287947 */ /* 0x000fea0003800000 */
.L_x_2763:
[----:B------:R-:W-:-:S13]  /*44c0*/  ISETP.NE.AND P0, PT, R0, 0x7, PT ;  /* 0x000000070000780c */ /* 0x000fda0003f05270 */
[----:B------:R-:W-:Y:S05]  /*44d0*/  @!P0 BRA `(.L_x_2765) ;  /* 0x0000000000448947 */ /* 0x000fea0003800000 */
[----:B------:R-:W-:-:S13]  /*44e0*/  ISETP.NE.AND P0, PT, R0, 0x8, PT ;  /* 0x000000080000780c */ /* 0x000fda0003f05270 */
[----:B------:R-:W-:Y:S05]  /*44f0*/  @!P0 BRA `(.L_x_2766) ;  /* 0x0000000000208947 */ /* 0x000fea0003800000 */
[----:B------:R-:W-:-:S13]  /*4500*/  ISETP.NE.AND P0, PT, R0, 0x9, PT ;  /* 0x000000090000780c */ /* 0x000fda0003f05270 */
[----:B------:R-:W-:Y:S05]  /*4510*/  @P0 BRA `(.L_x_2759) ;  /* 0x0000000800b80947 */ /* 0x000fea0003800000 */
[----:B------:R-:W0:Y:S01]  /*4520*/  F2F.F32.F64 R2, R4 ;  /* 0x0000000400027310 */ /* 0x000e220000301000 */
[----:B------:R-:W-:Y:S01]  /*4530*/  DSETP.GEU.AND P0, PT, |R4|, UR4, PT ;  /* 0x0000000404007e2a */ /* 0x000fe2000bf0e200 */
[----:B------:R-:W-:-:S13]  /*4540*/  IMAD.MOV.U32 R3, RZ, RZ, RZ ;  /* 0x000000ffff037224 */ /* 0x000fda00078e00ff */
[----:B0-----:R-:W-:-:S05]  /*4550*/  @!P0 FMUL R2, R2, 1.175494350822287508e-38 ;  /* 0x0080000002028820 */ /* 0x001fca0000400000 */
[----:B------:R0:W-:Y:S01]  /*4560*/  STG.E.64 desc[UR36][R16.64], R2 ;  /* 0x0000000210007986 */ /* 0x0001e2000c101b24 */
[----:B------:R-:W-:Y:S05]  /*4570*/  BRA `(.L_x_2760) ;  /* 0x0000000800f87947 */ /* 0x000fea0003800000 */
.L_x_2766:
[----:B------:R-:W0:Y:S01]  /*4580*/  F2F.F32.F64 R0, R4 ;  /* 0x0000000400007310 */ /* 0x000e220000301000 */
[----:B------:R-:W-:-:S14]  /*4590*/  DSETP.GEU.AND P0, PT, |R4|, UR4, PT ;  /* 0x0000000404007e2a */ /* 0x000fdc000bf0e200 */
[----:B0-----:R-:W-:-:S05]  /*45a0*/  @!P0 FMUL R0, R0, 1.175494350822287508e-38 ;  /* 0x0080000000008820 */ /* 0x001fca0000400000 */
[----:B------:R-:W-:-:S04]  /*45b0*/  F2FP.F16.F32.PACK_AB R3, RZ, R0 ;  /* 0x00000000ff03723e */ /* 0x000fc800000000ff */
[----:B------:R-:W-:-:S05]  /*45c0*/  PRMT R3, R3, 0x5410, RZ ;  /* 0x0000541003037816 */ /* 0x000fca00000000ff */
[----:B------:R0:W-:Y:S01]  /*45d0*/  STG.E desc[UR36][R16.64], R3 ;  /* 0x0000000310007986 */ /* 0x0001e2000c101924 */
[----:B------:R-:W-:Y:S05]  /*45e0*/  BRA `(.L_x_2760) ;  /* 0x0000000800dc7947 */ /* 0x000fea0003800000 */
.L_x_2765:
[----:B------:R0:W-:Y:S01]  /*45f0*/  STG.E.64 desc[UR36][R16.64], R4 ;  /* 0x0000000410007986 */ /* 0x0001e2000c101b24 */
[----:B------:R-:W-:Y:S05]  /*4600*/  BRA `(.L_x_2760) ;  /* 0x0000000800d47947 */ /* 0x000fea0003800000 */
.L_x_2755:
        /* <DEDUP_REMOVED lines=8> */
[----:B------:R-:W-:-:S06]  /*4690*/  DSETP.NEU.AND P0, PT, R4, RZ, PT ;  /* 0x000000ff0400722a */ /* 0x000fcc0003f0d000 */
[----:B------:R-:W-:-:S05]  /*46a0*/  SEL R3, RZ, 0x1, !P0 ;  /* 0x00000001ff037807 */ /* 0x000fca0004000000 */
[----:B------:R4:W-:Y:S01]  /*46b0*/  STG.E.U8 desc[UR36][R16.64], R3 ;  /* 0x0000000310007986 */ /* 0x0009e2000c101124 */
[----:B------:R-:W-:Y:S05]  /*46c0*/  BRA `(.L_x_2760) ;  /* 0x0000000800a47947 */ /* 0x000fea0003800000 */
.L_x_2769:
[----:B------:R-:W-:-:S05]  /*46d0*/  CS2R R6, SRZ ;  /* 0x0000000000067805 */ /* 0x000fca000001ff00 */
[----:B------:R3:W-:Y:S01]  /*46e0*/  STG.E.128 desc[UR36][R16.64], R4 ;  /* 0x0000000410007986 */ /* 0x0007e2000c101d24 */
[----:B------:R-:W-:Y:S05]  /*46f0*/  BRA `(.L_x_2760) ;  /* 0x0000000800987947 */ /* 0x000fea0003800000 */
.L_x_2768:
        /* <DEDUP_REMOVED lines=8> */
[----:B------:R-:W-:-:S13]  /*4780*/  BSSY B0, `(.L_x_2772) ;  /* 0x000000f000007945 */ /* 0x000fda0003800000 */
[----:B0-----:R-:W-:-:S05]  /*4790*/  @!P0 FMUL R7, R7, 1.175494350822287508e-38 ;  /* 0x0080000007078820 */ /* 0x001fca0000400000 */
        /* <DEDUP_REMOVED lines=13> */
.L_x_2773:
[----:B------:R-:W-:Y:S05]  /*4870*/  BSYNC B0 ;  /* 0x0000000000007941 */ /* 0x000fea0003800000 */
.L_x_2772:
[----:B------:R-:W-:-:S05]  /*4880*/  LOP3.LUT R3, R0, R3, RZ, 0xfc, !PT ;  /* 0x0000000300037212 */ /* 0x000fca00078efcff */
[----:B------:R0:W-:Y:S01]  /*4890*/  STG.E.U8 desc[UR36][R16.64], R3 ;  /* 0x0000000310007986 */ /* 0x0001e2000c101124 */
[----:B------:R-:W-:Y:S05]  /*48a0*/  BRA `(.L_x_2760) ;  /* 0x00000008002c7947 */ /* 0x000fea0003800000 */
.L_x_2771:
[----:B------:R-:W0:Y:S01]  /*48b0*/  F2F.F32.F64 R3, R4 ;  /* 0x0000000400037310 */ /* 0x000e220000301000 */
[----:B------:R-:W-:Y:S01]  /*48c0*/  DSETP.GEU.AND P0, PT, |R4|, UR4, PT ;  /* 0x0000000404007e2a */ /* 0x000fe2000bf0e200 */
[----:B------:R-:W-:-:S13]  /*48d0*/  BSSY B0, `(.L_x_2774) ;  /* 0x0000010000007945 */ /* 0x000fda0003800000 */
[----:B0-----:R-:W-:-:S05]  /*48e0*/  @!P0 FMUL R3, R3, 1.175494350822287508e-38 ;  /* 0x0080000003038820 */ /* 0x001fca0000400000 */
        /* <DEDUP_REMOVED lines=11> */
.L_x_2775:
[----:B------:R-:W-:Y:S01]  /*49a0*/  IMAD.MOV.U32 R0, RZ, RZ, 0x7f ;  /* 0x0000007fff007424 */ /* 0x000fe200078e00ff */
[----:B------:R-:W-:-:S04]  /*49b0*/  ISETP.GT.U32.AND P0, PT, R2, 0x7f800000, PT ;  /* 0x7f8000000200780c */ /* 0x000fc80003f04070 */
[----:B------:R-:W-:-:S09]  /*49c0*/  SEL R0, R0, 0x7c, P0 ;  /* 0x0000007c00007807 */ /* 0x000fd20000000000 */
.L_x_2776:
[----:B------:R-:W-:Y:S05]  /*49d0*/  BSYNC B0 ;  /* 0x0000000000007941 */ /* 0x000fea0003800000 */
.L_x_2774:
[----:B------:R-:W-:-:S04]  /*49e0*/  LOP3.LUT R2, R3, 0x80000000, RZ, 0xc0, !PT ;  /* 0x8000000003027812 */ /* 0x000fc800078ec0ff */
[----:B------:R-:W-:-:S04]  /*49f0*/  SHF.R.U32.HI R3, RZ, 0x18, R2 ;  /* 0x00000018ff037819 */ /* 0x000fc80000011602 */
[----:B------:R-:W-:-:S05]  /*4a00*/  LOP3.LUT R3, R0, R3, RZ, 0xfc, !PT ;  /* 0x0000000300037212 */ /* 0x000fca00078efcff */
[----:B------:R1:W-:Y:S01]  /*4a10*/  STG.E.U8 desc[UR36][R16.64], R3 ;  /* 0x0000000310007986 */ /* 0x0003e2000c101124 */
[----:B------:R-:W-:Y:S05]  /*4a20*/  BRA `(.L_x_2760) ;  /* 0x0000000400cc7947 */ /* 0x000fea0003800000 */
.L_x_2770:
[----:B------:R-:W0:Y:S01]  /*4a30*/  F2F.F32.F64 R0, R4 ;  /* 0x0000000400007310 */ /* 0x000e220000301000 */
[----:B------:R-:W-:-:S14]  /*4a40*/  DSETP.GEU.AND P0, PT, |R4|, UR4, PT ;  /* 0x0000000404007e2a */ /* 0x000fdc000bf0e200 */
[----:B0-----:R-:W-:-:S05]  /*4a50*/  @!P0 FMUL R0, R0, 1.175494350822287508e-38 ;  /* 0x0080000000008820 */ /* 0x001fca0000400000 */
[----:B------:R-:W-:-:S05]  /*4a60*/  F2FP.BF16.F32.PACK_AB R0, RZ, R0 ;  /* 0x00000000ff00723e */ /* 0x000fca00000010ff */
[----:B------:R2:W-:Y:S01]  /*4a70*/  STG.E.U16 desc[UR36][R16.64], R0 ;  /* 0x0000000010007986 */ /* 0x0005e2000c101524 */
[----:B------:R-:W-:Y:S05]  /*4a80*/  BRA `(.L_x_2760) ;  /* 0x0000000400b47947 */ /* 0x000fea0003800000 */
.L_x_2767:
        /* <DEDUP_REMOVED lines=8> */
[----:B------:R-:W0:Y:S02]  /*4b10*/  F2I.U32.F64.TRUNC R5, R4 ;  /* 0x0000000400057311 */ /* 0x000e24000030d000 */
[----:B0-----:R0:W-:Y:S01]  /*4b20*/  STG.E.U16 desc[UR36][R16.64], R5 ;  /* 0x0000000510007986 */ /* 0x0011e2000c101524 */
[----:B------:R-:W-:Y:S05]  /*4b30*/  BRA `(.L_x_2760) ;  /* 0x0000000400887947 */ /* 0x000fea0003800000 */
.L_x_2779:
[----:B------:R-:W0:Y:S01]  /*4b40*/  F2F.F32.F64 R3, R4 ;  /* 0x0000000400037310 */ /* 0x000e220000301000 */
[----:B------:R-:W-:Y:S01]  /*4b50*/  DSETP.GEU.AND P0, PT, |R4|, UR4, PT ;  /* 0x0000000404007e2a */ /* 0x000fe2000bf0e200 */
[----:B------:R-:W-:Y:S01]  /*4b60*/  BSSY B0, `(.L_x_2780) ;  /* 0x0000015000007945 */ /* 0x000fe20003800000 */
[----:B------:R-:W-:-:S12]  /*4b70*/  MOV R8, 0x80 ;  /* 0x0000008000087802 */ /* 0x000fd80000000f00 */
[----:B0-----:R-:W-:-:S05]  /*4b80*/  @!P0 FMUL R3, R3, 1.175494350822287508e-38 ;  /* 0x0080000003038820 */ /* 0x001fca0000400000 */
        /* <DEDUP_REMOVED lines=14> */
.L_x_2782:
[----:B------:R-:W-:-:S04]  /*4c70*/  LOP3.LUT R2, R3, 0x80000000, RZ, 0xc0, !PT ;  /* 0x8000000003027812 */ /* 0x000fc800078ec0ff */
[----:B------:R-:W-:-:S04]  /*4c80*/  SHF.R.U32.HI R3, RZ, 0x18, R2 ;  /* 0x00000018ff037819 */ /* 0x000fc80000011602 */
[----:B------:R-:W-:-:S04]  /*4c90*/  LOP3.LUT R0, R0, R3, RZ, 0xfc, !PT ;  /* 0x0000000300007212 */ /* 0x000fc800078efcff */
[----:B------:R-:W-:-:S07]  /*4ca0*/  PRMT R8, R0, 0x7610, R8 ;  /* 0x0000761000087816 */ /* 0x000fce0000000008 */
.L_x_2781:
[----:B------:R-:W-:Y:S05]  /*4cb0*/  BSYNC B0 ;  /* 0x0000000000007941 */ /* 0x000fea0003800000 */
.L_x_2780:
[----:B------:R0:W-:Y:S01]  /*4cc0*/  STG.E.U8 desc[UR36][R16.64], R8 ;  /* 0x0000000810007986 */ /* 0x0001e2000c101124 */
[----:B------:R-:W-:Y:S05]  /*4cd0*/  BRA `(.L_x_2760) ;  /* 0x0000000400207947 */ /* 0x000fea0003800000 */
.L_x_2778:
[----:B------:R-:W0:Y:S01]  /*4ce0*/  F2F.F32.F64 R3, R4 ;  /* 0x0000000400037310 */ /* 0x000e220000301000 */
[----:B------:R-:W-:Y:S01]  /*4cf0*/  DSETP.GEU.AND P0, PT, |R4|, UR4, PT ;  /* 0x0000000404007e2a */ /* 0x000fe2000bf0e200 */
[----:B------:R-:W-:Y:S01]  /*4d00*/  BSSY B0, `(.L_x_2783) ;  /* 0x0000015000007945 */ /* 0x000fe20003800000 */
[----:B------:R-:W-:-:S12]  /*4d10*/  IMAD.MOV.U32 R8, RZ, RZ, 0x80 ;  /* 0x00000080ff087424 */ /* 0x000fd800078e00ff */
        /* <DEDUP_REMOVED lines=15> */
.L_x_2785:
[----:B------:R-:W-:-:S04]  /*4e10*/  LOP3.LUT R2, R3, 0x80000000, RZ, 0xc0, !PT ;  /* 0x8000000003027812 */ /* 0x000fc800078ec0ff */
[----:B------:R-:W-:-:S04]  /*4e20*/  SHF.R.U32.HI R3, RZ, 0x18, R2 ;  /* 0x00000018ff037819 */ /* 0x000fc80000011602 */
[----:B------:R-:W-:-:S04]  /*4e30*/  LOP3.LUT R0, R0, R3, RZ, 0xfc, !PT ;  /* 0x0000000300007212 */ /* 0x000fc800078efcff */
[----:B------:R-:W-:-:S07]  /*4e40*/  PRMT R8, R0, 0x7610, R8 ;  /* 0x0000761000087816 */ /* 0x000fce0000000008 */
.L_x_2784:
[----:B------:R-:W-:Y:S05]  /*4e50*/  BSYNC B0 ;  /* 0x0000000000007941 */ /* 0x000fea0003800000 */
.L_x_2783:
[----:B------:R0:W-:Y:S01]  /*4e60*/  STG.E.U8 desc[UR36][R16.64], R8 ;  /* 0x0000000810007986 */ /* 0x0001e2000c101124 */
[----:B------:R-:W-:Y:S05]  /*4e70*/  BRA `(.L_x_2760) ;  /* 0x0000000000b87947 */ /* 0x000fea0003800000 */
.L_x_2777:
[----:B------:R-:W-:-:S13]  /*4e80*/  ISETP.NE.AND P0, PT, R0, 0x1c, PT ;  /* 0x0000001c0000780c */ /* 0x000fda0003f05270 */
[----:B------:R-:W-:Y:S05]  /*4e90*/  @!P0 BRA `(.L_x_2786) ;  /* 0x0000000000a88947 */ /* 0x000fea0003800000 */
[----:B------:R-:W-:-:S13]  /*4ea0*/  ISETP.NE.AND P0, PT, R0, 0x1d, PT ;  /* 0x0000001d0000780c */ /* 0x000fda0003f05270 */
[----:B------:R-:W-:Y:S05]  /*4eb0*/  @!P0 BRA `(.L_x_2787) ;  /* 0x0000000000948947 */ /* 0x000fea0003800000 */
[----:B------:R-:W-:-:S13]  /*4ec0*/  ISETP.NE.AND P0, PT, R0, 0x2c, PT ;  /* 0x0000002c0000780c */ /* 0x000fda0003f05270 */
[----:B------:R-:W-:Y:S05]  /*4ed0*/  @P0 BRA `(.L_x_2759) ;  /* 0x0000000000480947 */ /* 0x000fea0003800000 */
[----:B------:R-:W0:Y:S01]  /*4ee0*/  F2F.F32.F64 R6, R4 ;  /* 0x0000000400067310 */ /* 0x000e220000301000 */
[----:B------:R-:W-:-:S14]  /*4ef0*/  DSETP.GEU.AND P0, PT, |R4|, UR4, PT ;  /* 0x0000000404007e2a */ /* 0x000fdc000bf0e200 */
[----:B0-----:R-:W-:-:S05]  /*4f00*/  @!P0 FMUL R6, R6, 1.175494350822287508e-38 ;  /* 0x0080000006068820 */ /* 0x001fca0000400000 */
        /* <DEDUP_REMOVED lines=15> */
.L_x_2759:
        /* <DEDUP_REMOVED lines=16> */
.L_x_2788:
[----:B------:R-:W-:Y:S05]  /*5100*/  BRA `(.L_x_2760) ;  /* 0x0000000000147947 */ /* 0x000fea0003800000 */
.L_x_2787:
[----:B------:R-:W0:Y:S02]  /*5110*/  F2I.U64.F64.TRUNC R4, R4 ;  /* 0x0000000400047311 */ /* 0x000e24000030d800 */
[----:B0-----:R0:W-:Y:S01]  /*5120*/  STG.E.64 desc[UR36][R16.64], R4 ;  /* 0x0000000410007986 */ /* 0x0011e2000c101b24 */
[----:B------:R-:W-:Y:S05]  /*5130*/  BRA `(.L_x_2760) ;  /* 0x0000000000087947 */ /* 0x000fea0003800000 */
.L_x_2786:
[----:B------:R-:W0:Y:S02]  /*5140*/  F2I.U32.F64.TRUNC R5, R4 ;  /* 0x0000000400057311 */ /* 0x000e24000030d000 */
[----:B0-----:R0:W-:Y:S02]  /*5150*/  STG.E desc[UR36][R16.64], R5 ;  /* 0x0000000510007986 */ /* 0x0011e4000c101924 */
.L_x_2760:
[----:B0-2---:R-:W0:Y:S01]  /*5160*/  S2R R0, SR_TID.X ;  /* 0x0000000000007919 */ /* 0x005e220000002100 */
[----:B-1--4-:R-:W0:Y:S02]  /*5170*/  S2R R3, SR_CTAID.X ;  /* 0x0000000000037919 */ /* 0x012e240000002500 */
[----:B0-----:R-:W-:-:S05]  /*5180*/  IMAD R0, R3, 0x200, R0 ;  /* 0x0000020003007824 */ /* 0x001fca00078e0200 */
[----:B------:R-:W-:-:S07]  /*5190*/  IADD3 R23, R0, 0x80, RZ ;  /* 0x0000008000177810 */ /* 0x000fce0007ffe0ff */
.L_x_2685:
[----:B------:R-:W-:Y:S05]  /*51a0*/  BSYNC B6 ;  /* 0x0000000000067941 */ /* 0x000fea0003800000 */
.L_x_2684:
[----:B------:R-:W-:Y:S01]  /*51b0*/  ULDC UR4, c[0x0][0x210] ;  /* 0x0000840000047ab9 */ /* 0x000fe20000000800 */
[----:B------:R-:W-:Y:S01]  /*51c0*/  BSSY B6, `(.L_x_2789) ;  /* 0x0000511000067945 */ /* 0x000fe20003800000 */
[----:B------:R-:W-:-:S13]  /*51d0*/  ISETP.GE.AND P0, PT, R23, UR4, PT ;  /* 0x0000000417007c0c */ /* 0x000fda000bf06270 */
[----:B------:R-:W-:Y:S05]  /*51e0*/  @P0 BRA `(.L_x_2790) ;  /* 0x0000005000380947 */ /* 0x000fea0003800000 */
[----:B---3--:R-:W0:Y:S01]  /*51f0*/  LDC R6, c[0x0][0x218] ;  /* 0x00008600ff067b82 */ /* 0x008e220000000800 */
        /* <DEDUP_REMOVED lines=353> */
.L_x_2791:
        /* <DEDUP_REMOVED lines=21> */
.L_x_2795:
[----:B------:R-:W2:Y:S02]  /*6960*/  LDG.E.U8 R2, desc[UR36][R2.64] ;  /* 0x0000002402027981 */ /* 0x000ea4000c1e1100 */
[----:B--2---:R0:W1:Y:S01]  /*6970*/  I2F.F64.U16 R18, R2 ;  /* 0x0000000200127312 */ /* 0x0040620000101800 */
[----:B------:R-:W-:Y:S05]  /*6980*/  BRA `(.L_x_2797) ;  /* 0x0000000c00707947 */ /* 0x000fea0003800000 */
.L_x_2794:
        /* <DEDUP_REMOVED lines=9> */
.L_x_2799:
[----:B------:R-:W2:Y:S02]  /*6a20*/  LDG.E R2, desc[UR36][R2.64] ;  /* 0x0000002402027981 */ /* 0x000ea4000c1e1900 */
[----:B--2---:R0:W1:Y:S01]  /*6a30*/  I2F.F64 R18, R2 ;  /* 0x0000000200127312 */ /* 0x0040620000201c00 */
[----:B------:R-:W-:Y:S05]  /*6a40*/  BRA `(.L_x_2797) ;  /* 0x0000000c00407947 */ /* 0x000fea0003800000 */
.L_x_2798:
[----:B------:R-:W2:Y:S02]  /*6a50*/  LDG.E.U16 R2, desc[UR36][R2.64] ;  /* 0x0000002402027981 */ /* 0x000ea4000c1e1500 */
[----:B--2---:R0:W1:Y:S01]  /*6a60*/  I2F.F64.S16 R18, R2 ;  /* 0x0000000200127312 */ /* 0x0040620000101c00 */
[----:B------:R-:W-:Y:S05]  /*6a70*/  BRA `(.L_x_2797) ;  /* 0x0000000c00347947 */ /* 0x000fea0003800000 */
.L_x_2793:
        /* <DEDUP_REMOVED lines=10> */
.L_x_2801:
[----:B------:R-:W2:Y:S02]  /*6b20*/  LDG.E.U16 R0, desc[UR36][R2.64] ;  /* 0x0000002402007981 */ /* 0x000ea4000c1e1500 */
[----:B--2---:R-:W-:-:S05]  /*6b30*/  HADD2.F32 R0, -RZ, R0.H0_H0 ;  /* 0x20000000ff007230 */ /* 0x004fca0000004100 */
[----:B------:R-:W-:-:S04]  /*6b40*/  FMUL.FTZ R0, R0, 1 ;  /* 0x3f80000000007820 */ /* 0x000fc80000410000 */
[----:B------:R0:W1:Y:S01]  /*6b50*/  F2F.F64.F32 R18, R0 ;  /* 0x0000000000127310 */ /* 0x0000620000201800 */
[----:B------:R-:W-:Y:S05]  /*6b60*/  BRA `(.L_x_2797) ;  /* 0x0000000800f87947 */ /* 0x000fea0003800000 */
.L_x_2800:
        /* <DEDUP_REMOVED lines=10> */
.L_x_2803:
[----:B------:R-:W2:Y:S02]  /*6c10*/  LDG.E.U16 R2, desc[UR36][R2.64] ;  /* 0x0000002402027981 */ /* 0x000ea4000c1e1500 */
[----:B--2---:R-:W-:-:S05]  /*6c20*/  HADD2.F32 R0, -RZ, R2.H0_H0 ;  /* 0x20000002ff007230 */ /* 0x004fca0000004100 */
[----:B------:R-:W-:-:S04]  /*6c30*/  FMUL.FTZ R0, R0, 1 ;  /* 0x3f80000000007820 */ /* 0x000fc80000410000 */
[----:B------:R0:W1:Y:S01]  /*6c40*/  F2F.F64.F32 R18, R0 ;  /* 0x0000000000127310 */ /* 0x0000620000201800 */
[----:B------:R-:W-:Y:S05]  /*6c50*/  BRA `(.L_x_2797) ;  /* 0x0000000800bc7947 */ /* 0x000fea0003800000 */
.L_x_2802:
[----:B------:R0:W5:Y:S01]  /*6c60*/  LDG.E.64 R18, desc[UR36][R2.64] ;  /* 0x0000002402127981 */ /* 0x000162000c1e1b00 */
[----:B------:R-:W-:Y:S05]  /*6c70*/  BRA `(.L_x_2797) ;  /* 0x0000000800b47947 */ /* 0x000fea0003800000 */
.L_x_2792:
        /* <DEDUP_REMOVED lines=13> */
.L_x_2806:
[----:B------:R0:W5:Y:S01]  /*6d50*/  LDG.E.64 R18, desc[UR36][R2.64] ;  /* 0x0000002402127981 */ /* 0x000162000c1e1b00 */
[----:B------:R-:W-:Y:S05]  /*6d60*/  BRA `(.L_x_2797) ;  /* 0x0000000800787947 */ /* 0x000fea0003800000 */
.L_x_2805:
        /* <DEDUP_REMOVED lines=28> */
.L_x_2808:
[----:B------:R-:W2:Y:S02]  /*6f30*/  LDG.E.U8 R2, desc[UR36][R2.64] ;  /* 0x0000002402027981 */ /* 0x000ea4000c1e1100 */
[C---:B--2---:R-:W-:Y:S02]  /*6f40*/  IMAD.SHL.U32 R0, R2.reuse, 0x2000000, RZ ;  /* 0x0200000002007824 */ /* 0x044fe400078e00ff */
[----:B------:R-:W-:-:S03]  /*6f50*/  IMAD.SHL.U32 R5, R2, 0x1000000, RZ ;  /* 0x0100000002057824 */ /* 0x000fc600078e00ff */
[----:B------:R-:W-:-:S13]  /*6f60*/  ISETP.GE.U32.AND P0, PT, R0, 0x8000000, PT ;  /* 0x080000000000780c */ /* 0x000fda0003f06070 */
[C---:B------:R-:W-:Y:S01]  /*6f70*/  @!P0 SHF.L.U32 R0, R2.reuse, 0x8, RZ ;  /* 0x0000000802008819 */ /* 0x040fe200000006ff */
[----:B------:R-:W-:-:S03]  /*6f80*/  @P0 IMAD.SHL.U32 R4, R2, 0x200000, RZ ;  /* 0x0020000002040824 */ /* 0x000fc600078e00ff */
        /* <DEDUP_REMOVED lines=9> */
.L_x_2807:
[----:B------:R-:W2:Y:S02]  /*7020*/  LDG.E.U16 R0, desc[UR36][R2.64] ;  /* 0x0000002402007981 */ /* 0x000ea4000c1e1500 */
[----:B--2---:R-:W-:-:S04]  /*7030*/  IMAD.U32 R0, R0, 0x10000, RZ ;  /* 0x0001000000007824 */ /* 0x004fc800078e00ff */
[----:B------:R-:W-:-:S04]  /*7040*/  FMUL.FTZ R0, R0, 1 ;  /* 0x3f80000000007820 */ /* 0x000fc80000410000 */
[----:B------:R0:W1:Y:S01]  /*7050*/  F2F.F64.F32 R18, R0 ;  /* 0x0000000000127310 */ /* 0x0000620000201800 */
[----:B------:R-:W-:Y:S05]  /*7060*/  BRA `(.L_x_2797) ;  /* 0x0000000400b87947 */ /* 0x000fea0003800000 */
.L_x_2804:
        /* <DEDUP_REMOVED lines=11> */
.L_x_2811:
        /* <DEDUP_REMOVED lines=21> */
.L_x_2815:
[----:B------:R-:W-:Y:S05]  /*7270*/  BSYNC B1 ;  /* 0x0000000000017941 */ /* 0x000fea0003800000 */
.L_x_2814:
[----:B------:R-:W-:Y:S01]  /*7280*/  LEA R3, R0, 0x3b800000, 0x17 ;  /* 0x3b80000000037811 */ /* 0x000fe200078eb8ff */
[----:B------:R-:W-:-:S05]  /*7290*/  IMAD.SHL.U32 R0, R2, 0x100000, RZ ;  /* 0x0010000002007824 */ /* 0x000fca00078e00ff */
[----:B------:R-:W-:-:S07]  /*72a0*/  LOP3.LUT R0, R3, R0, R4, 0xfe, !PT ;  /* 0x0000000003007212 */ /* 0x000fce00078efe04 */
.L_x_2813:
[----:B------:R-:W-:Y:S05]  /*72b0*/  BSYNC B0 ;  /* 0x0000000000007941 */ /* 0x000fea0003800000 */
.L_x_2812:
[----:B------:R-:W-:-:S04]  /*72c0*/  FMUL.FTZ R0, R0, 1 ;  /* 0x3f80000000007820 */ /* 0x000fc80000410000 */
[----:B------:R2:W3:Y:S01]  /*72d0*/  F2F.F64.F32 R18, R0 ;  /* 0x0000000000127310 */ /* 0x0004e20000201800 */
[----:B------:R-:W-:Y:S05]  /*72e0*/  BRA `(.L_x_2797) ;  /* 0x0000000400187947 */ /* 0x000fea0003800000 */
.L_x_2810:
        /* <DEDUP_REMOVED lines=21> */
.L_x_2819:
[----:B------:R-:W-:Y:S05]  /*7440*/  BSYNC B1 ;  /* 0x0000000000017941 */ /* 0x000fea0003800000 */
.L_x_2818:
[----:B------:R-:W-:Y:S01]  /*7450*/  LEA R3, R0, 0x37800000, 0x17 ;  /* 0x3780000000037811 */ /* 0x000fe200078eb8ff */
[----:B------:R-:W-:-:S05]  /*7460*/  IMAD.SHL.U32 R0, R2, 0x200000, RZ ;  /* 0x0020000002007824 */ /* 0x000fca00078e00ff */
[----:B------:R-:W-:-:S07]  /*7470*/  LOP3.LUT R0, R3, R0, R4, 0xfe, !PT ;  /* 0x0000000003007212 */ /* 0x000fce00078efe04 */
.L_x_2817:
[----:B------:R-:W-:Y:S05]  /*7480*/  BSYNC B0 ;  /* 0x0000000000007941 */ /* 0x000fea0003800000 */
.L_x_2816:
[----:B------:R-:W-:-:S04]  /*7490*/  FMUL.FTZ R0, R0, 1 ;  /* 0x3f80000000007820 */ /* 0x000fc80000410000 */
[----:B------:R4:W0:Y:S01]  /*74a0*/  F2F.F64.F32 R18, R0 ;  /* 0x0000000000127310 */ /* 0x0008220000201800 */
[----:B------:R-:W-:Y:S05]  /*74b0*/  BRA `(.L_x_2797) ;  /* 0x0000000000a47947 */ /* 0x000fea0003800000 */
.L_x_2809:
        /* <DEDUP_REMOVED lines=14> */
.L_x_2823:
[----:B------:R-:W-:Y:S05]  /*75a0*/  BSYNC B0 ;  /* 0x0000000000007941 */ /* 0x000fea0003800000 */
.L_x_2822:
[----:B------:R-:W-:-:S04]  /*75b0*/  FMUL.FTZ R0, R0, 1 ;  /* 0x3f80000000007820 */ /* 0x000fc80000410000 */
[----:B------:R0:W1:Y:S01]  /*75c0*/  F2F.F64.F32 R18, R0 ;  /* 0x0000000000127310 */ /* 0x0000620000201800 */
[----:B------:R-:W-:Y:S05]  /*75d0*/  BRA `(.L_x_2797) ;  /* 0x00000000005c7947 */ /* 0x000fea0003800000 */
.L_x_2796:
[----:B------:R-:W-:Y:S01]  /*75e0*/  MOV R2, 0x0 ;  /* 0x0000000000027802 */ /* 0x000fe20000000f00 */
[----:B------:R-:W-:Y:S01]  /*75f0*/  ULDC.64 UR4, c[0x4][0x128] ;  /* 0x01004a0000047ab9 */ /* 0x000fe20000000a00 */
[----:B------:R-:W-:Y:S01]  /*7600*/  ULDC.64 UR6, c[0x4][0x8] ;  /* 0x0100020000067ab9 */ /* 0x000fe20000000a00 */
[----:B------:R-:W-:Y:S01]  /*7610*/  MOV R4, UR4 ;  /* 0x0000000400047c02 */ /* 0x000fe20008000f00 */
[----:B------:R-:W-:Y:S01]  /*7620*/  IMAD.U32 R5, RZ, RZ, UR5 ;  /* 0x00000005ff057e24 */ /* 0x000fe2000f8e00ff */
[----:B------:R-:W-:Y:S01]  /*7630*/  ULDC.64 UR4, c[0x4][0x130] ;  /* 0x01004c0000047ab9 */ /* 0x000fe20000000a00 */
[----:B------:R-:W0:Y:S01]  /*7640*/  LDC.64 R2, c[0x4][R2] ;  /* 0x0100000002027b82 */ /* 0x000e220000000a00 */
[----:B------:R-:W-:Y:S02]  /*7650*/  IMAD.U32 R6, RZ, RZ, UR4 ;  /* 0x00000004ff067e24 */ /* 0x000fe4000f8e00ff */
[----:B------:R-:W-:Y:S02]  /*7660*/  IMAD.U32 R7, RZ, RZ, UR5 ;  /* 0x00000005ff077e24 */ /* 0x000fe4000f8e00ff */
[----:B------:R-:W-:-:S02]  /*7670*/  IMAD.U32 R10, RZ, RZ, UR6 ;  /* 0x00000006ff0a7e24 */ /* 0x000fc4000f8e00ff */
[----:B------:R-:W-:Y:S02]  /*7680*/  IMAD.U32 R11, RZ, RZ, UR7 ;  /* 0x00000007ff0b7e24 */ /* 0x000fe4000f8e00ff */
[----:B------:R-:W-:Y:S02]  /*7690*/  IMAD.MOV.U32 R8, RZ, RZ, 0x4e ;  /* 0x0000004eff087424 */ /* 0x000fe400078e00ff */
[----:B------:R-:W-:Y:S02]  /*76a0*/  IMAD.MOV.U32 R12, RZ, RZ, 0x1 ;  /* 0x00000001ff0c7424 */ /* 0x000fe400078e00ff */
[----:B------:R-:W-:-:S07]  /*76b0*/  IMAD.MOV.U32 R13, RZ, RZ, RZ ;  /* 0x000000ffff0d7224 */ /* 0x000fce00078e00ff */
[----:B------:R-:W-:-:S07]  /*76c0*/  LEPC R20, `(.L_x_2824) ;  /* 0x000000001014794e */ /* 0x000fce0000000000 */
[----:B0-----:R-:W-:Y:S05]  /*76d0*/  CALL.ABS.NOINC R2 ;  /* 0x0000000002007343 */ /* 0x001fea0003c00000 */
.L_x_2824:
[----:B------:R-:W-:Y:S01]  /*76e0*/  CS2R R18, SRZ ;  /* 0x0000000000127805 */ /* 0x000fe2000001ff00 */
[----:B------:R-:W-:Y:S06]  /*76f0*/  BRA `(.L_x_2797) ;  /* 0x0000000000147947 */ /* 0x000fec0003800000 */
.L_x_2821:
[----:B------:R-:W2:Y:S02]  /*7700*/  LDG.E.64 R18, desc[UR36][R2.64] ;  /* 0x0000002402127981 */ /* 0x000ea4000c1e1b00 */
[----:B--2---:R-:W0:Y:S01]  /*7710*/  I2F.F64.U64 R18, R18 ;  /* 0x0000001200127312 */ /* 0x004e220000301800 */
[----:B------:R-:W-:Y:S05]  /*7720*/  BRA `(.L_x_2797) ;  /* 0x0000000000087947 */ /* 0x000fea0003800000 */
.L_x_2820:
[----:B------:R-:W2:Y:S02]  /*7730*/  LDG.E R2, desc[UR36][R2.64] ;  /* 0x0000002402027981 */ /* 0x000ea4000c1e1900 */
[----:B--2---:R0:W1:Y:S02]  /*7740*/  I2F.F64.U32 R18, R2 ;  /* 0x0000000200127312 */ /* 0x0040640000201800 */
.L_x_2797:
        /* <DEDUP_REMOVED lines=18> */
.L_x_2828:
[----:B------:R-:W2:Y:S02]  /*7870*/  LDG.E.U8 R2, desc[UR36][R4.64] ;  /* 0x0000002404027981 */ /* 0x000ea4000c1e1100 */
[----:B--2---:R-:W0:Y:S01]  /*7880*/  I2F.F64.U16 R2, R2 ;  /* 0x0000000200027312 */ /* 0x004e220000101800 */
[----:B------:R-:W-:Y:S05]  /*7890*/  BRA `(.L_x_2830) ;  /* 0x0000000c00707947 */ /* 0x000fea0003800000 */
.L_x_2827:
[----:B------:R-:W-:-:S13]  /*78a0*/  ISETP.NE.AND P0, PT, R0, 0x2, PT ;  /* 0x000000020000780c */ /* 0x000fda0003f05270 */
[----:B------:R-:W-:Y:S05]  /*78b0*/  @!P0 BRA `(.L_x_2831) ;  /* 0x0000000000288947 */ /* 0x000fea0003800000 */
[----:B------:R-:W-:-:S13]  /*78c0*/  ISETP.NE.AND P0, PT, R0, 0x3, PT ;  /* 0x000000030000780c */ /* 0x000fda0003f05270 */
[----:B------:R-:W-:Y:S05]  /*78d0*/  @!P0 BRA `(.L_x_2832) ;  /* 0x0000000000148947 */ /* 0x000fea0003800000 */
[----:B------:R-:W-:-:S13]  /*78e0*/  ISETP.NE.AND P0, PT, R0, 0x4, PT ;  /* 0x000000040000780c */ /* 0x000fda0003f05270 */
[----:B------:R-:W-:Y:S05]  /*78f0*/  @P0 BRA `(.L_x_2829) ;  /* 0x0000000800fc0947 */ /* 0x000fea0003800000 */
[----:B------:R-:W2:Y:S02]  /*7900*/  LDG.E.64 R2, desc[UR36][R4.64] ;  /* 0x0000002404027981 */ /* 0x000ea4000c1e1b00 */
[----:B--2---:R-:W2:Y:S01]  /*7910*/  I2F.F64.S64 R2, R2 ;  /* 0x0000000200027312 */ /* 0x004ea20000301c00 */
[----:B------:R-:W-:Y:S05]  /*7920*/  BRA `(.L_x_2830) ;  /* 0x0000000c004c7947 */ /* 0x000fea0003800000 */
.L_x_2832:
[----:B------:R-:W2:Y:S02]  /*7930*/  LDG.E R2, desc[UR36][R4.64] ;  /* 0x0000002404027981 */ /* 0x000ea4000c1e1900 */
[----:B--2---:R-:W4:Y:S01]  /*7940*/  I2F.F64 R2, R2 ;  /* 0x0000000200027312 */ /* 0x004f220000201c00 */
[----:B------:R-:W-:Y:S05]  /*7950*/  BRA `(.L_x_2830) ;  /* 0x0000000c00407947 */ /* 0x000fea0003800000 */
.L_x_2831:
[----:B------:R-:W2:Y:S02]  /*7960*/  LDG.E.U16 R2, desc[UR36][R4.64] ;  /* 0x0000002404027981 */ /* 0x000ea4000c1e1500 */
[----:B--2---:R-:W0:Y:S01]  /*7970*/  I2F.F64.S16 R2, R2 ;  /* 0x0000000200027312 */ /* 0x004e220000101c00 */
[----:B------:R-:W-:Y:S05]  /*7980*/  BRA `(.L_x_2830) ;  /* 0x0000000c00347947 */ /* 0x000fea0003800000 */
.L_x_2826:
        /* <DEDUP_REMOVED lines=10> */
.L_x_2834:
[----:B------:R-:W2:Y:S02]  /*7a30*/  LDG.E.U16 R0, desc[UR36][R4.64] ;  /* 0x0000002404007981 */ /* 0x000ea4000c1e1500 */
[----:B--2---:R-:W-:-:S05]  /*7a40*/  HADD2.F32 R0, -RZ, R0.H0_H0 ;  /* 0x20000000ff007230 */ /* 0x004fca0000004100 */
[----:B------:R-:W-:-:S04]  /*7a50*/  FMUL.FTZ R0, R0, 1 ;  /* 0x3f80000000007820 */ /* 0x000fc80000410000 */
[----:B------:R0:W2:Y:S01]  /*7a60*/  F2F.F64.F32 R2, R0 ;  /* 0x0000000000027310 */ /* 0x0000a20000201800 */
[----:B------:R-:W-:Y:S05]  /*7a70*/  BRA `(.L_x_2830) ;  /* 0x0000000800f87947 */ /* 0x000fea0003800000 */
.L_x_2833:
        /* <DEDUP_REMOVED lines=10> */
.L_x_2836:
[----:B------:R-:W2:Y:S02]  /*7b20*/  LDG.E.U16 R4, desc[UR36][R4.64] ;  /* 0x0000002404047981 */ /* 0x000ea4000c1e1500 */
[----:B--2---:R-:W-:-:S05]  /*7b30*/  HADD2.F32 R0, -RZ, R4.H0_H0 ;  /* 0x20000004ff007230 */ /* 0x004fca0000004100 */
[----:B------:R-:W-:-:S04]  /*7b40*/  FMUL.FTZ R0, R0, 1 ;  /* 0x3f80000000007820 */ /* 0x000fc80000410000 */
[----:B------:R0:W2:Y:S01]  /*7b50*/  F2F.F64.F32 R2, R0 ;  /* 0x0000000000027310 */ /* 0x0000a20000201800 */
[----:B------:R-:W-:Y:S05]  /*7b60*/  BRA `(.L_x_2830) ;  /* 0x0000000800bc7947 */ /* 0x000fea0003800000 */
.L_x_2835:
[----:B------:R0:W5:Y:S01]  /*7b70*/  LDG.E.64 R2, desc[UR36][R4.64] ;  /* 0x0000002404027981 */ /* 0x000162000c1e1b00 */
[----:B------:R-:W-:Y:S05]  /*7b80*/  BRA `(.L_x_2830) ;  /* 0x0000000800b47947 */ /* 0x000fea0003800000 */
.L_x_2825:
        /* <DEDUP_REMOVED lines=13> */
.L_x_2839:
[----:B------:R0:W5:Y:S01]  /*7c60*/  LDG.E.64 R2, desc[UR36][R4.64] ;  /* 0x0000002404027981 */ /* 0x000162000c1e1b00 */
[----:B------:R-:W-:Y:S05]  /*7c70*/  BRA `(.L_x_2830) ;  /* 0x0000000800787947 */ /* 0x000fea0003800000 */
.L_x_2838:
        /* <DEDUP_REMOVED lines=28> */
.L_x_2841:
[----:B------:R-:W2:Y:S02]  /*7e40*/  LDG.E.U8 R3, desc[UR36][R4.64] ;  /* 0x0000002404037981 */ /* 0x000ea4000c1e1100 */
[----:B--2---:R-:W-:-:S04]  /*7e50*/  SHF.L.U32 R0, R3, 0x19, RZ ;  /* 0x0000001903007819 */ /* 0x004fc800000006ff */
        /* <DEDUP_REMOVED lines=13> */
.L_x_2840:
[----:B------:R-:W2:Y:S02]  /*7f30*/  LDG.E.U16 R0, desc[UR36][R4.64] ;  /* 0x0000002404007981 */ /* 0x000ea4000c1e1500 */
[----:B--2---:R-:W-:-:S04]  /*7f40*/  IMAD.U32 R0, R0, 0x10000, RZ ;  /* 0x0001000000007824 */ /* 0x004fc800078e00ff */
[----:B------:R-:W-:-:S04]  /*7f50*/  FMUL.FTZ R0, R0, 1 ;  /* 0x3f80000000007820 */ /* 0x000fc80000410000 */
[----:B------:R0:W2:Y:S01]  /*7f60*/  F2F.F64.F32 R2, R0 ;  /* 0x0000000000027310 */ /* 0x0000a20000201800 */
[----:B------:R-:W-:Y:S05]  /*7f70*/  BRA `(.L_x_2830) ;  /* 0x0000000400b87947 */ /* 0x000fea0003800000 */
.L_x_2837:
        /* <DEDUP_REMOVED lines=11> */
.L_x_2844:
        /* <DEDUP_REMOVED lines=21> */
.L_x_2848:
[----:B------:R-:W-:Y:S05]  /*8180*/  BSYNC B1 ;  /* 0x0000000000017941 */ /* 0x000fea0003800000 */
.L_x_2847:
[----:B------:R-:W-:Y:S01]  /*8190*/  LEA R3, R0, 0x3b800000, 0x17 ;  /* 0x3b80000000037811 */ /* 0x000fe200078eb8ff */
[----:B------:R-:W-:-:S05]  /*81a0*/  IMAD.SHL.U32 R0, R2, 0x100000, RZ ;  /* 0x0010000002007824 */ /* 0x000fca00078e00ff */
[----:B------:R-:W-:-:S07]  /*81b0*/  LOP3.LUT R0, R3, R0, R4, 0xfe, !PT ;  /* 0x0000000003007212 */ /* 0x000fce00078efe04 */
.L_x_2846:
[----:B------:R-:W-:Y:S05]  /*81c0*/  BSYNC B0 ;  /* 0x0000000000007941 */ /* 0x000fea0003800000 */
.L_x_2845:
[----:B------:R-:W-:-:S04]  /*81d0*/  FMUL.FTZ R0, R0, 1 ;  /* 0x3f80000000007820 */ /* 0x000fc80000410000 */
[----:B------:R0:W2:Y:S01]  /*81e0*/  F2F.F64.F32 R2, R0 ;  /* 0x0000000000027310 */ /* 0x0000a20000201800 */
[----:B------:R-:W-:Y:S05]  /*81f0*/  BRA `(.L_x_2830) ;  /* 0x0000000400187947 */ /* 0x000fea0003800000 */
.L_x_2843:
        /* <DEDUP_REMOVED lines=21> */
.L_x_2852:
[----:B------:R-:W-:Y:S05]  /*8350*/  BSYNC B1 ;  /* 0x0000000000017941 */ /* 0x000fea0003800000 */
.L_x_2851:
[----:B------:R-:W-:Y:S01]  /*8360*/  LEA R3, R0, 0x37800000, 0x17 ;  /* 0x3780000000037811 */ /* 0x000fe200078eb8ff */
[----:B------:R-:W-:-:S05]  /*8370*/  IMAD.SHL.U32 R0, R2, 0x200000, RZ ;  /* 0x0020000002007824 */ /* 0x000fca00078e00ff */
[----:B------:R-:W-:-:S07]  /*8380*/  LOP3.LUT R0, R3, R0, R4, 0xfe, !PT ;  /* 0x0000000003007212 */ /* 0x000fce00078efe04 */
.L_x_2850:
[----:B------:R-:W-:Y:S05]  /*8390*/  BSYNC B0 ;  /* 0x0000000000007941 */ /* 0x000fea0003800000 */
.L_x_2849:
[----:B------:R-:W-:-:S04]  /*83a0*/  FMUL.FTZ R0, R0, 1 ;  /* 0x3f80000000007820 */ /* 0x000fc80000410000 */
[----:B------:R0:W2:Y:S01]  /*83b0*/  F2F.F64.F32 R2, R0 ;  /* 0x0000000000027310 */ /* 0x0000a20000201800 */
[----:B------:R-:W-:Y:S05]  /*83c0*/  BRA `(.L_x_2830) ;  /* 0x0000000000a47947 */ /* 0x000fea0003800000 */
.L_x_2842:
        /* <DEDUP_REMOVED lines=12> */
[----:B------:R-:W-:Y:S01]  /*8490*/  @!P0 MOV R0, 0x7f800001 ;  /* 0x7f80000100008802 */ /* 0x000fe20000000f00 */
[----:B------:R-:W-:-:S07]  /*84a0*/  @P0 IMAD.SHL.U32 R0, R4, 0x800000, RZ ;  /* 0x0080000004000824 */ /* 0x000fce00078e00ff */
.L_x_2856:
[----:B------:R-:W-:Y:S05]  /*84b0*/  BSYNC B0 ;  /* 0x0000000000007941 */ /* 0x000fea0003800000 */
.L_x_2855:
[----:B------:R-:W-:-:S04]  /*84c0*/  FMUL.FTZ R0, R0, 1 ;  /* 0x3f80000000007820 */ /* 0x000fc80000410000 */
[----:B------:R0:W2:Y:S01]  /*84d0*/  F2F.F64.F32 R2, R0 ;  /* 0x0000000000027310 */ /* 0x0000a20000201800 */
[----:B------:R-:W-:Y:S05]  /*84e0*/  BRA `(.L_x_2830) ;  /* 0x00000000005c7947 */ /* 0x000fea0003800000 */
.L_x_2829:
        /* <DEDUP_REMOVED lines=16> */
.L_x_2857:
[----:B------:R-:W-:Y:S01]  /*85f0*/  CS2R R2, SRZ ;  /* 0x0000000000027805 */ /* 0x000fe2000001ff00 */
[----:B------:R-:W-:Y:S06]  /*8600*/  BRA `(.L_x_2830) ;  /* 0x0000000000147947 */ /* 0x000fec0003800000 */
.L_x_2854:
[----:B------:R-:W2:Y:S02]  /*8610*/  LDG.E.64 R2, desc[UR36][R4.64] ;  /* 0x0000002404027981 */ /* 0x000ea4000c1e1b00 */
[----:B--2---:R-:W0:Y:S01]  /*8620*/  I2F.F64.U64 R2, R2 ;  /* 0x0000000200027312 */ /* 0x004e220000301800 */
[----:B------:R-:W-:Y:S05]  /*8630*/  BRA `(.L_x_2830) ;  /* 0x0000000000087947 */ /* 0x000fea0003800000 */
.L_x_2853:
[----:B------:R-:W2:Y:S02]  /*8640*/  LDG.E R2, desc[UR36][R4.64] ;  /* 0x0000002404027981 */ /* 0x000ea4000c1e1900 */
[----:B--2---:R-:W0:Y:S02]  /*8650*/  I2F.F64.U32 R2, R2 ;  /* 0x0000000200027312 */ /* 0x004e240000201800 */
.L_x_2830:
        /* <DEDUP_REMOVED lines=45> */
[----:B------:R-:W-:Y:S01]  /*8930*/  IMAD R9, R6, 0x100000, R11 ;  /* 0x0010000006097824 */ /* 0x000fe200078e020b */
[----:B------:R-:W-:Y:S01]  /*8940*/  MOV R8, R10 ;  /* 0x0000000a00087202 */ /* 0x000fe20000000f00 */
        /* <DEDUP_REMOVED lines=14> */
.L_x_2859:
[----:B------:R-:W-:Y:S05]  /*8a30*/  BSYNC B0 ;  /* 0x0000000000007941 */ /* 0x000fea0003800000 */
.L_x_2858:
        /* <DEDUP_REMOVED lines=89> */
[----:B0-----:R-:W-:-:S02]  /*8fd0*/  FMUL.FTZ R20, R0, 1 ;  /* 0x3f80000000147820 */ /* 0x001fc40000410000 */
[----:B------:R-:W0:Y:S01]  /*8fe0*/  LDC.U8 R0, c[0x0][0x491] ;  /* 0x00012440ff007b82 */ /* 0x000e220000000000 */
        /* <DEDUP_REMOVED lines=8> */
[----:B------:R-:W2:Y:S03]  /*9070*/  F2F.F64.F32 R10, R20 ;  /* 0x00000014000a7310 */ /* 0x000ea60000201800 */
        /* <DEDUP_REMOVED lines=30> */
[----:B--2---:R-:W-:Y:S02]  /*9260*/  DADD R14, -R10, 1 ;  /* 0x3ff000000a0e7429 */ /* 0x004fe40000000100 */
[----:B------:R-:W-:Y:S01]  /*9270*/  DMUL R8, R8, R2 ;  /* 0x0000000208087228 */ /* 0x000fe20000000000 */
[----:B0-----:R-:W-:-:S03]  /*9280*/  PRMT R2, R0, 0x9910, RZ ;  /* 0x0000991000027816 */ /* 0x001fc600000000ff */
[----:B------:R-:W-:-:S08]  /*9290*/  DADD R12, R6, R12 ;  /* 0x00000000060c7229 */ /* 0x000fd0000000000c */
[----:B------:R-:W-:-:S10]  /*92a0*/  DFMA R12, R10, -R12, R14 ;  /* 0x8000000c0a0c722b */ /* 0x000fd4000000000e */
[----:B------:R-:W-:Y:S02]  /*92b0*/  FSEL R4, R13, 1.875, !P0 ;  /* 0x3ff000000d047808 */ /* 0x000fe40004000000 */
[----:B------:R-:W-:Y:S02]  /*92c0*/  FSEL R12, R12, RZ, !P0 ;  /* 0x000000ff0c0c7208 */ /* 0x000fe40004000000 */
[----:B------:R-:W-:Y:S02]  /*92d0*/  LOP3.LUT R13, R4, 0x80000000, R5, 0xb8, !PT ;  /* 0x80000000040d7812 */ /* 0x000fe400078eb805 */
[----:B------:R-:W-:-:S04]  /*92e0*/  ISETP.GT.AND P0, PT, R2, 0x9, PT ;  /* 0x000000090200780c */ /* 0x000fc80003f04270 */
[----:B------:R-:W-:-:S08]  /*92f0*/  DADD R12, R12, 1 ;  /* 0x3ff000000c0c7429 */ /* 0x000fd00000000000 */
        /* <DEDUP_REMOVED lines=14> */
.L_x_2863:
[----:B------:R-:W0:Y:S02]  /*93e0*/  F2I.S64.F64.TRUNC R4, R4 ;  /* 0x0000000400047311 */ /* 0x000e24000030d900 */
[----:B0-----:R-:W-:-:S05]  /*93f0*/  IMAD.MOV.U32 R3, RZ, RZ, R4 ;  /* 0x000000ffff037224 */ /* 0x001fca00078e0004 */
[----:B------:R0:W-:Y:S01]  /*9400*/  STG.E.U8 desc[UR36][R16.64], R3 ;  /* 0x0000000310007986 */ /* 0x0001e2000c101124 */
[----:B------:R-:W-:Y:S05]  /*9410*/  BRA `(.L_x_2865) ;  /* 0x0000000c00a87947 */ /* 0x000fea0003800000 */
.L_x_2862:
        /* <DEDUP_REMOVED lines=9> */
.L_x_2867:
[----:B------:R-:W0:Y:S02]  /*94b0*/  F2I.F64.TRUNC R5, R4 ;  /* 0x0000000400057311 */ /* 0x000e24000030d100 */
[----:B0-----:R0:W-:Y:S01]  /*94c0*/  STG.E desc[UR36][R16.64], R5 ;  /* 0x0000000510007986 */ /* 0x0011e2000c101924 */
[----:B------:R-:W-:Y:S05]  /*94d0*/  BRA `(.L_x_2865) ;  /* 0x0000000c00787947 */ /* 0x000fea0003800000 */
.L_x_2866:
[----:B------:R-:W0:Y:S02]  /*94e0*/  F2I.F64.TRUNC R5, R4 ;  /* 0x0000000400057311 */ /* 0x000e24000030d100 */
[----:B0-----:R0:W-:Y:S01]  /*94f0*/  STG.E.U16 desc[UR36][R16.64], R5 ;  /* 0x0000000510007986 */ /* 0x0011e2000c101524 */
[----:B------:R-:W-:Y:S05]  /*9500*/  BRA `(.L_x_2865) ;  /* 0x0000000c006c7947 */ /* 0x000fea0003800000 */
.L_x_2861:
        /* <DEDUP_REMOVED lines=11> */
.L_x_2869:
[----:B------:R-:W0:Y:S01]  /*95c0*/  F2F.F32.F64 R0, R4 ;  /* 0x0000000400007310 */ /* 0x000e220000301000 */
[----:B------:R-:W-:-:S14]  /*95d0*/  DSETP.GEU.AND P0, PT, |R4|, UR4, PT ;  /* 0x0000000404007e2a */ /* 0x000fdc000bf0e200 */
[----:B0-----:R-:W-:-:S05]  /*95e0*/  @!P0 FMUL R0, R0, 1.175494350822287508e-38 ;  /* 0x0080000000008820 */ /* 0x001fca0000400000 */
[----:B------:R-:W-:-:S05]  /*95f0*/  F2FP.F16.F32.PACK_AB R0, RZ, R0 ;  /* 0x00000000ff00723e */ /* 0x000fca00000000ff */
[----:B------:R0:W-:Y:S01]  /*9600*/  STG.E.U16 desc[UR36][R16.64], R0 ;  /* 0x0000000010007986 */ /* 0x0001e2000c101524 */
[----:B------:R-:W-:Y:S05]  /*9610*/  BRA `(.L_x_2865) ;  /* 0x0000000c00287947 */ /* 0x000fea0003800000 */
.L_x_2868:
        /* <DEDUP_REMOVED lines=12> */
.L_x_2871:
[----:B------:R-:W0:Y:S01]  /*96e0*/  F2F.F32.F64 R0, R4 ;  /* 0x0000000400007310 */ /* 0x000e220000301000 */
[----:B------:R-:W-:-:S14]  /*96f0*/  DSETP.GEU.AND P0, PT, |R4|, UR4, PT ;  /* 0x0000000404007e2a */ /* 0x000fdc000bf0e200 */
[----:B0-----:R-:W-:-:S05]  /*9700*/  @!P0 FMUL R0, R0, 1.175494350822287508e-38 ;  /* 0x0080000000008820 */ /* 0x001fca0000400000 */
[----:B------:R-:W-:-:S04]  /*9710*/  F2FP.F16.F32.PACK_AB R3, RZ, R0 ;  /* 0x00000000ff03723e */ /* 0x000fc800000000ff */
[----:B------:R-:W-:-:S05]  /*9720*/  PRMT R3, R3, 0x5410, RZ ;  /* 0x0000541003037816 */ /* 0x000fca00000000ff */
[----:B------:R0:W-:Y:S01]  /*9730*/  STG.E desc[UR36][R16.64], R3 ;  /* 0x0000000310007986 */ /* 0x0001e2000c101924 */
[----:B------:R-:W-:Y:S05]  /*9740*/  BRA `(.L_x_2865) ;  /* 0x0000000800dc7947 */ /* 0x000fea0003800000 */
.L_x_2870:
[----:B------:R0:W-:Y:S01]  /*9750*/  STG.E.64 desc[UR36][R16.64], R4 ;  /* 0x0000000410007986 */ /* 0x0001e2000c101b24 */
[----:B------:R-:W-:Y:S05]  /*9760*/  BRA `(.L_x_2865) ;  /* 0x0000000800d47947 */ /* 0x000fea0003800000 */
.L_x_2860:
        /* <DEDUP_REMOVED lines=12> */
.L_x_2874:
[----:B------:R-:W-:-:S05]  /*9830*/  CS2R R6, SRZ ;  /* 0x0000000000067805 */ /* 0x000fca000001ff00 */
[----:B------:R0:W-:Y:S01]  /*9840*/  STG.E.128 desc[UR36][R16.64], R4 ;  /* 0x0000000410007986 */ /* 0x0001e2000c101d24 */
[----:B------:R-:W-:Y:S05]  /*9850*/  BRA `(.L_x_2865) ;  /* 0x0000000800987947 */ /* 0x000fea0003800000 */
.L_x_2873:
        /* <DEDUP_REMOVED lines=23> */
.L_x_2878:
[----:B------:R-:W-:Y:S05]  /*99d0*/  BSYNC B0 ;  /* 0x0000000000007941 */ /* 0x000fea0003800000 */
.L_x_2877:
[----:B------:R-:W-:-:S05]  /*99e0*/  LOP3.LUT R3, R0, R3, RZ, 0xfc, !PT ;  /* 0x0000000300037212 */ /* 0x000fca00078efcff */
[----:B------:R0:W-:Y:S01]  /*99f0*/  STG.E.U8 desc[UR36][R16.64], R3 ;  /* 0x0000000310007986 */ /* 0x0001e2000c101124 */
[----:B------:R-:W-:Y:S05]  /*9a00*/  BRA `(.L_x_2865) ;  /* 0x00000008002c7947 */ /* 0x000fea0003800000 */
.L_x_2876:
        /* <DEDUP_REMOVED lines=15> */
.L_x_2880:
[----:B------:R-:W-:Y:S01]  /*9b00*/  IMAD.MOV.U32 R0, RZ, RZ, 0x7f ;  /* 0x0000007fff007424 */ /* 0x000fe200078e00ff */
[----:B------:R-:W-:-:S04]  /*9b10*/  ISETP.GT.U32.AND P0, PT, R2, 0x7f800000, PT ;  /* 0x7f8000000200780c */ /* 0x000fc80003f04070 */
[----:B------:R-:W-:-:S09]  /*9b20*/  SEL R0, R0, 0x7c, P0 ;  /* 0x0000007c00007807 */ /* 0x000fd20000000000 */
.L_x_2881:
[----:B------:R-:W-:Y:S05]  /*9b30*/  BSYNC B0 ;  /* 0x0000000000007941 */ /* 0x000fea0003800000 */
.L_x_2879:
[----:B------:R-:W-:-:S04]  /*9b40*/  LOP3.LUT R2, R3, 0x80000000, RZ, 0xc0, !PT ;  /* 0x8000000003027812 */ /* 0x000fc800078ec0ff */
[----:B------:R-:W-:-:S04]  /*9b50*/  SHF.R.U32.HI R3, RZ, 0x18, R2 ;  /* 0x00000018ff037819 */ /* 0x000fc80000011602 */
[----:B------:R-:W-:-:S05]  /*9b60*/  LOP3.LUT R3, R0, R3, RZ, 0xfc, !PT ;  /* 0x0000000300037212 */ /* 0x000fca00078efcff */
[----:B------:R0:W-:Y:S01]  /*9b70*/  STG.E.U8 desc[UR36][R16.64], R3 ;  /* 0x0000000310007986 */ /* 0x0001e2000c101124 */
[----:B------:R-:W-:Y:S05]  /*9b80*/  BRA `(.L_x_2865) ;  /* 0x0000000400cc7947 */ /* 0x000fea0003800000 */
.L_x_2875:
[----:B------:R-:W0:Y:S01]  /*9b90*/  F2F.F32.F64 R0, R4 ;  /* 0x0000000400007310 */ /* 0x000e220000301000 */
[----:B------:R-:W-:-:S14]  /*9ba0*/  DSETP.GEU.AND P0, PT, |R4|, UR4, PT ;  /* 0x0000000404007e2a */ /* 0x000fdc000bf0e200 */
[----:B0-----:R-:W-:-:S05]  /*9bb0*/  @!P0 FMUL R0, R0, 1.175494350822287508e-38 ;  /* 0x0080000000008820 */ /* 0x001fca0000400000 */
[----:B------:R-:W-:-:S05]  /*9bc0*/  F2FP.BF16.F32.PACK_AB R0, RZ, R0 ;  /* 0x00000000ff00723e */ /* 0x000fca00000010ff */
[----:B------:R0:W-:Y:S01]  /*9bd0*/  STG.E.U16 desc[UR36][R16.64], R0 ;  /* 0x0000000010007986 */ /* 0x0001e2000c101524 */
[----:B------:R-:W-:Y:S05]  /*9be0*/  BRA `(.L_x_2865) ;  /* 0x0000000400b47947 */ /* 0x000fea0003800000 */
.L_x_2872:
        /* <DEDUP_REMOVED lines=11> */
.L_x_2884:
        /* <DEDUP_REMOVED lines=19> */
.L_x_2887:
[----:B------:R-:W-:-:S04]  /*9dd0*/  LOP3.LUT R2, R3, 0x80000000, RZ, 0xc0, !PT ;  /* 0x8000000003027812 */ /* 0x000fc800078ec0ff */
[----:B------:R-:W-:-:S04]  /*9de0*/  SHF.R.U32.HI R3, RZ, 0x18, R2 ;  /* 0x00000018ff037819 */ /* 0x000fc80000011602 */
[----:B------:R-:W-:-:S04]  /*9df0*/  LOP3.LUT R0, R0, R3, RZ, 0xfc, !PT ;  /* 0x0000000300007212 */ /* 0x000fc800078efcff */
[----:B------:R-:W-:-:S07]  /*9e00*/  PRMT R8, R0, 0x7610, R8 ;  /* 0x0000761000087816 */ /* 0x000fce0000000008 */
.L_x_2886:
[----:B------:R-:W-:Y:S05]  /*9e10*/  BSYNC B0 ;  /* 0x0000000000007941 */ /* 0x000fea0003800000 */
.L_x_2885:
[----:B------:R3:W-:Y:S01]  /*9e20*/  STG.E.U8 desc[UR36][R16.64], R8 ;  /* 0x0000000810007986 */ /* 0x0007e2000c101124 */
[----:B------:R-:W-:Y:S05]  /*9e30*/  BRA `(.L_x_2865) ;  /* 0x0000000400207947 */ /* 0x000fea0003800000 */
.L_x_2883:
        /* <DEDUP_REMOVED lines=19> */
.L_x_2890:
[----:B------:R-:W-:-:S04]  /*9f70*/  LOP3.LUT R2, R3, 0x80000000, RZ, 0xc0, !PT ;  /* 0x8000000003027812 */ /* 0x000fc800078ec0ff */
[----:B------:R-:W-:-:S04]  /*9f80*/  SHF.R.U32.HI R3, RZ, 0x18, R2 ;  /* 0x00000018ff037819 */ /* 0x000fc80000011602 */
[----:B------:R-:W-:-:S04]  /*9f90*/  LOP3.LUT R0, R0, R3, RZ, 0xfc, !PT ;  /* 0x0000000300007212 */ /* 0x000fc800078efcff */
[----:B------:R-:W-:-:S07]  /*9fa0*/  PRMT R8, R0, 0x7610, R8 ;  /* 0x0000761000087816 */ /* 0x000fce0000000008 */
.L_x_2889:
[----:B------:R-:W-:Y:S05]  /*9fb0*/  BSYNC B0 ;  /* 0x0000000000007941 */ /* 0x000fea0003800000 */
.L_x_2888:
[----:B------:R0:W-:Y:S01]  /*9fc0*/  STG.E.U8 desc[UR36][R16.64], R8 ;  /* 0x0000000810007986 */ /* 0x0001e2000c101124 */
[----:B------:R-:W-:Y:S05]  /*9fd0*/  BRA `(.L_x_2865) ;  /* 0x0000000000b87947 */ /* 0x000fea0003800000 */
.L_x_2882:
        /* <DEDUP_REMOVED lines=24> */
.L_x_2864:
        /* <DEDUP_REMOVED lines=16> */
.L_x_2893:
[----:B------:R-:W-:Y:S05]  /*a260*/  BRA `(.L_x_2865) ;  /* 0x0000000000147947 */ /* 0x000fea0003800000 */
.L_x_2892:
[----:B------:R-:W0:Y:S02]  /*a270*/  F2I.U64.F64.TRUNC R4, R4 ;  /* 0x0000000400047311 */ /* 0x000e24000030d800 */
[----:B0-----:R2:W-:Y:S01]  /*a280*/  STG.E.64 desc[UR36][R16.64], R4 ;  /* 0x0000000410007986 */ /* 0x0015e2000c101b24 */
[----:B------:R-:W-:Y:S05]  /*a290*/  BRA `(.L_x_2865) ;  /* 0x0000000000087947 */ /* 0x000fea0003800000 */
.L_x_2891:
[----:B------:R-:W0:Y:S02]  /*a2a0*/  F2I.U32.F64.TRUNC R5, R4 ;  /* 0x0000000400057311 */ /* 0x000e24000030d000 */
[----:B0-----:R0:W-:Y:S02]  /*a2b0*/  STG.E desc[UR36][R16.64], R5 ;  /* 0x0000000510007986 */ /* 0x0011e4000c101924 */
.L_x_2865:
[----:B------:R-:W-:-:S07]  /*a2c0*/  VIADD R23, R23, 0x80 ;  /* 0x0000008017177836 */ /* 0x000fce0000000000 */
.L_x_2790:
[----:B------:R-:W-:Y:S05]  /*a2d0*/  BSYNC B6 ;  /* 0x0000000000067941 */ /* 0x000fea0003800000 */
.L_x_2789:
[----:B------:R-:W-:Y:S01]  /*a2e0*/  ULDC UR4, c[0x0][0x210] ;  /* 0x0000840000047ab9 */ /* 0x000fe20000000800 */
[----:B------:R-:W-:Y:S01]  /*a2f0*/  BSSY B6, `(.L_x_2894) ;  /* 0x0000511000067945 */ /* 0x000fe20003800000 */
[----:B------:R-:W-:-:S13]  /*a300*/  ISETP.GE.AND P0, PT, R23, UR4, PT ;  /* 0x0000000417007c0c */ /* 0x000fda000bf06270 */
[----:B------:R-:W-:Y:S05]  /*a310*/  @P0 BRA `(.L_x_2895) ;  /* 0x0000005000380947 */ /* 0x000fea0003800000 */
[----:B0--3--:R-:W0:Y:S01]  /*a320*/  LDC R6, c[0x0][0x218] ;  /* 0x00008600ff067b82 */ /* 0x009e220000000800 */
[----:B------:R-:W-:Y:S01]  /*a330*/  HFMA2.MMA R0, -RZ, RZ, 0, 0 ;  /* 0x00000000ff007435 */ /* 0x000fe200000001ff */
[----:B------:R-:W-:Y:S02]  /*a340*/  IMAD.MOV.U32 R22, RZ, RZ, RZ ;  /* 0x000000ffff167224 */ /* 0x000fe400078e00ff */
[----:B-12-4-:R-:W-:Y:S01]  /*a350*/  IMAD.MOV.U32 R16, RZ, RZ, RZ ;  /* 0x000000ffff107224 */ /* 0x016fe200078e00ff */
        /* <DEDUP_REMOVED lines=350> */
.L_x_2896:
        /* <DEDUP_REMOVED lines=21> */
.L_x_2900:
[----:B------:R-:W2:Y:S02]  /*ba90*/  LDG.E.U8 R2, desc[UR36][R2.64] ;  /* 0x0000002402027981 */ /* 0x000ea4000c1e1100 */
[----:B--2---:R0:W1:Y:S01]  /*baa0*/  I2F.F64.U16 R18, R2 ;  /* 0x0000000200127312 */ /* 0x0040620000101800 */
[----:B------:R-:W-:Y:S05]  /*bab0*/  BRA `(.L_x_2902) ;  /* 0x0000000c00707947 */ /* 0x000fea0003800000 */
.L_x_2899:
        /* <DEDUP_REMOVED lines=9> */
.L_x_2904:
[----:B------:R-:W2:Y:S02]  /*bb50*/  LDG.E R2, desc[UR36][R2.64] ;  /* 0x0000002402027981 */ /* 0x000ea4000c1e1900 */
[----:B--2---:R0:W1:Y:S01]  /*bb60*/  I2F.F64 R18, R2 ;  /* 0x0000000200127312 */ /* 0x0040620000201c00 */
[----:B------:R-:W-:Y:S05]  /*bb70*/  BRA `(.L_x_2902) ;  /* 0x0000000c00407947 */ /* 0x000fea0003800000 */
.L_x_2903:
[----:B------:R-:W2:Y:S02]  /*bb80*/  LDG.E.U16 R2, desc[UR36][R2.64] ;  /* 0x0000002402027981 */ /* 0x000ea4000c1e1500 */
[----:B--2---:R0:W1:Y:S01]  /*bb90*/  I2F.F64.S16 R18, R2 ;  /* 0x0000000200127312 */ /* 0x0040620000101c00 */
[----:B------:R-:W-:Y:S05]  /*bba0*/  BRA `(.L_x_2902) ;  /* 0x0000000c00347947 */ /* 0x000fea0003800000 */
.L_x_2898:
        /* <DEDUP_REMOVED lines=8> */
[----:B------:R-:W2:Y:S01]  /*bc30*/  F2F.F64.F32 R18, R18 ;  /* 0x0000001200127310 */ /* 0x000ea20000201800 */
[----:B------:R-:W-:Y:S05]  /*bc40*/  BRA `(.L_x_2902) ;  /* 0x0000000c000c7947 */ /* 0x000fea0003800000 */
.L_x_2906:
[----:B------:R-:W2:Y:S02]  /*bc50*/  LDG.E.U16 R0, desc[UR36][R2.64] ;  /* 0x0000002402007981 */ /* 0x000ea4000c1e1500 */
[----:B--2---:R-:W-:-:S05]  /*bc60*/  HADD2.F32 R0, -RZ, R0.H0_H0 ;  /* 0x20000000ff007230 */ /* 0x004fca0000004100 */
[----:B------:R-:W-:-:S04]  /*bc70*/  FMUL.FTZ R0, R0, 1 ;  /* 0x3f80000000007820 */ /* 0x000fc80000410000 */
[----:B------:R0:W1:Y:S01]  /*bc80*/  F2F.F64.F32 R18, R0 ;  /* 0x0000000000127310 */ /* 0x0000620000201800 */
[----:B------:R-:W-:Y:S05]  /*bc90*/  BRA `(.L_x_2902) ;  /* 0x0000000800f87947 */ /* 0x000fea0003800000 */
.L_x_2905:
        /* <DEDUP_REMOVED lines=10> */
.L_x_2908:
[----:B------:R-:W2:Y:S02]  /*bd40*/  LDG.E.U16 R2, desc[UR36][R2.64] ;  /* 0x0000002402027981 */ /* 0x000ea4000c1e1500 */
[----:B--2---:R-:W-:-:S05]  /*bd50*/  HADD2.F32 R0, -RZ, R2.H0_H0 ;  /* 0x20000002ff007230 */ /* 0x004fca0000004100 */
[----:B------:R-:W-:-:S04]  /*bd60*/  FMUL.FTZ R0, R0, 1 ;  /* 0x3f80000000007820 */ /* 0x000fc80000410000 */
[----:B------:R3:W4:Y:S01]  /*bd70*/  F2F.F64.F32 R18, R0 ;  /* 0x0000000000127310 */ /* 0x0007220000201800 */
[----:B------:R-:W-:Y:S05]  /*bd80*/  BRA `(.L_x_2902) ;  /* 0x0000000800bc7947 */ /* 0x000fea0003800000 */
.L_x_2907:
[----:B------:R0:W5:Y:S01]  /*bd90*/  LDG.E.64 R18, desc[UR36][R2.64] ;  /* 0x0000002402127981 */ /* 0x000162000c1e1b00 */
[----:B------:R-:W-:Y:S05]  /*bda0*/  BRA `(.L_x_2902) ;  /* 0x0000000800b47947 */ /* 0x000fea0003800000 */
.L_x_2897:
        /* <DEDUP_REMOVED lines=13> */
.L_x_2911:
[----:B------:R0:W5:Y:S01]  /*be80*/  LDG.E.64 R18, desc[UR36][R2.64] ;  /* 0x0000002402127981 */ /* 0x000162000c1e1b00 */
[----:B------:R-:W-:Y:S05]  /*be90*/  BRA `(.L_x_2902) ;  /* 0x0000000800787947 */ /* 0x000fea0003800000 */
.L_x_2910:
        /* <DEDUP_REMOVED lines=28> */
.L_x_2913:
[----:B------:R-:W2:Y:S02]  /*c060*/  LDG.E.U8 R2, desc[UR36][R2.64] ;  /* 0x0000002402027981 */ /* 0x000ea4000c1e1100 */
[C---:B--2---:R-:W-:Y:S01]  /*c070*/  SHF.L.U32 R0, R2.reuse, 0x19, RZ ;  /* 0x0000001902007819 */ /* 0x044fe200000006ff */
        /* <DEDUP_REMOVED lines=13> */
.L_x_2912:
[----:B------:R-:W2:Y:S02]  /*c150*/  LDG.E.U16 R0, desc[UR36][R2.64] ;  /* 0x0000002402007981 */ /* 0x000ea4000c1e1500 */
[----:B--2---:R-:W-:-:S04]  /*c160*/  IMAD.U32 R0, R0, 0x10000, RZ ;  /* 0x0001000000007824 */ /* 0x004fc800078e00ff */
[----:B------:R-:W-:-:S04]  /*c170*/  FMUL.FTZ R0, R0, 1 ;  /* 0x3f80000000007820 */ /* 0x000fc80000410000 */
[----:B------:R0:W1:Y:S01]  /*c180*/  F2F.F64.F32 R18, R0 ;  /* 0x0000000000127310 */ /* 0x0000620000201800 */
[----:B------:R-:W-:Y:S05]  /*c190*/  BRA `(.L_x_2902) ;  /* 0x0000000400b87947 */ /* 0x000fea0003800000 */
.L_x_2909:
        /* <DEDUP_REMOVED lines=11> */
.L_x_2916:
        /* <DEDUP_REMOVED lines=21> */
.L_x_2920:
[----:B------:R-:W-:Y:S05]  /*c3a0*/  BSYNC B1 ;  /* 0x0000000000017941 */ /* 0x000fea0003800000 */
.L_x_2919:
[----:B------:R-:W-:Y:S01]  /*c3b0*/  LEA R3, R0, 0x3b800000, 0x17 ;  /* 0x3b80000000037811 */ /* 0x000fe200078eb8ff */
[----:B------:R-:W-:-:S05]  /*c3c0*/  IMAD.SHL.U32 R0, R2, 0x100000, RZ ;  /* 0x0010000002007824 */ /* 0x000fca00078e00ff */
[----:B------:R-:W-:-:S07]  /*c3d0*/  LOP3.LUT R0, R3, R0, R4, 0xfe, !PT ;  /* 0x0000000003007212 */ /* 0x000fce00078efe04 */
.L_x_2918:
[----:B------:R-:W-:Y:S05]  /*c3e0*/  BSYNC B0 ;  /* 0x0000000000007941 */ /* 0x000fea0003800000 */
.L_x_2917:
[----:B------:R-:W-:-:S04]  /*c3f0*/  FMUL.FTZ R0, R0, 1 ;  /* 0x3f80000000007820 */ /* 0x000fc80000410000 */
[----:B------:R0:W1:Y:S01]  /*c400*/  F2F.F64.F32 R18, R0 ;  /* 0x0000000000127310 */ /* 0x0000620000201800 */
[----:B------:R-:W-:Y:S05]  /*c410*/  BRA `(.L_x_2902) ;  /* 0x0000000400187947 */ /* 0x000fea0003800000 */
.L_x_2915:
        /* <DEDUP_REMOVED lines=21> */
.L_x_2924:
[----:B------:R-:W-:Y:S05]  /*c570*/  BSYNC B1 ;  /* 0x0000000000017941 */ /* 0x000fea0003800000 */
.L_x_2923:
[----:B------:R-:W-:Y:S01]  /*c580*/  LEA R3, R0, 0x37800000, 0x17 ;  /* 0x3780000000037811 */ /* 0x000fe200078eb8ff */
[----:B------:R-:W-:-:S05]  /*c590*/  IMAD.SHL.U32 R0, R2, 0x200000, RZ ;  /* 0x0020000002007824 */ /* 0x000fca00078e00ff */
[----:B------:R-:W-:-:S07]  /*c5a0*/  LOP3.LUT R0, R3, R0, R4, 0xfe, !PT ;  /* 0x0000000003007212 */ /* 0x000fce00078efe04 */
.L_x_2922:
[----:B------:R-:W-:Y:S05]  /*c5b0*/  BSYNC B0 ;  /* 0x0000000000007941 */ /* 0x000fea0003800000 */
.L_x_2921:
[----:B------:R-:W-:-:S04]  /*c5c0*/  FMUL.FTZ R0, R0, 1 ;  /* 0x3f80000000007820 */ /* 0x000fc80000410000 */
[----:B------:R0:W1:Y:S01]  /*c5d0*/  F2F.F64.F32 R18, R0 ;  /* 0x0000000000127310 */ /* 0x0000620000201800 */
[----:B------:R-:W-:Y:S05]  /*c5e0*/  BRA `(.L_x_2902) ;  /* 0x0000000000a47947 */ /* 0x000fea0003800000 */
.L_x_2914:
        /* <DEDUP_REMOVED lines=14> */
.L_x_2928:
[----:B------:R-:W-:Y:S05]  /*c6d0*/  BSYNC B0 ;  /* 0x0000000000007941 */ /* 0x000fea0003800000 */
.L_x_2927:
[----:B------:R-:W-:-:S04]  /*c6e0*/  FMUL.FTZ R0, R0, 1 ;  /* 0x3f80000000007820 */ /* 0x000fc80000410000 */
[----:B------:R0:W1:Y:S01]  /*c6f0*/  F2F.F64.F32 R18, R0 ;  /* 0x0000000000127310 */ /* 0x0000620000201800 */
[----:B------:R-:W-:Y:S05]  /*c700*/  BRA `(.L_x_2902) ;  /* 0x00000000005c7947 */ /* 0x000fea0003800000 */
.L_x_2901:
        /* <DEDUP_REMOVED lines=16> */
.L_x_2929:
[----:B------:R-:W-:Y:S01]  /*c810*/  CS2R R18, SRZ ;  /* 0x0000000000127805 */ /* 0x000fe2000001ff00 */
[----:B------:R-:W-:Y:S06]  /*c820*/  BRA `(.L_x_2902) ;  /* 0x0000000000147947 */ /* 0x000fec0003800000 */
.L_x_2926:
[----:B------:R-:W2:Y:S02]  /*c830*/  LDG.E.64 R18, desc[UR36][R2.64] ;  /* 0x0000002402127981 */ /* 0x000ea4000c1e1b00 */
[----:B--2---:R-:W0:Y:S01]  /*c840*/  I2F.F64.U64 R18, R18 ;  /* 0x0000001200127312 */ /* 0x004e220000301800 */
[----:B------:R-:W-:Y:S05]  /*c850*/  BRA `(.L_x_2902) ;  /* 0x0000000000087947 */ /* 0x000fea0003800000 */
.L_x_2925:
[----:B------:R-:W2:Y:S02]  /*c860*/  LDG.E R2, desc[UR36][R2.64] ;  /* 0x0000002402027981 */ /* 0x000ea4000c1e1900 */
[----:B--2---:R0:W1:Y:S02]  /*c870*/  I2F.F64.U32 R18, R2 ;  /* 0x0000000200127312 */ /* 0x0040640000201800 */
.L_x_2902:
[----:B0-----:R-:W3:Y:S01]  /*c880*/  LDC.U8 R2, c[0x0][0x493] ;  /* 0x000124c0ff027b82 */ /* 0x001ee20000000000 */
[----:B------:R-:W-:Y:S02]  /*c890*/  ULDC.64 UR4, c[0x0][0x488] ;  /* 0x0001220000047ab9 */ /* 0x000fe40000000a00 */
[----:B------:R-:W-:-:S05]  /*c8a0*/  IADD3 R4, P0, R22, UR4, RZ ;  /* 0x0000000416047c10 */ /* 0x000fca000ff1e0ff */
[----:B------:R-:W-:Y:S01]  /*c8b0*/  IMAD.X R5, RZ, RZ, UR5, P0 ;  /* 0x00000005ff057e24 */ /* 0x000fe200080e06ff */
[----:B---3--:R-:W-:-:S04]  /*c8c0*/  PRMT R0, R2, 0x9910, RZ ;  /* 0x0000991002007816 */ /* 0x008fc800000000ff */
        /* <DEDUP_REMOVED lines=10> */
[----:B------:R-:W3:Y:S02]  /*c970*/  LDG.E.S8 R2, desc[UR36][R4.64] ;  /* 0x0000002404027981 */ /* 0x000ee4000c1e1300 */
[----:B---3--:R-:W0:Y:S01]  /*c980*/  I2F.F64.S16 R2, R2 ;  /* 0x0000000200027312 */ /* 0x008e220000101c00 */
[----:B------:R-:W-:Y:S05]  /*c990*/  BRA `(.L_x_2935) ;  /* 0x0000000c007c7947 */ /* 0x000fea0003800000 */
.L_x_2933:
[----:B------:R-:W3:Y:S02]  /*c9a0*/  LDG.E.U8 R2, desc[UR36][R4.64] ;  /* 0x0000002404027981 */ /* 0x000ee4000c1e1100 */
[----:B---3--:R-:W0:Y:S01]  /*c9b0*/  I2F.F64.U16 R2, R2 ;  /* 0x0000000200027312 */ /* 0x008e220000101800 */
[----:B------:R-:W-:Y:S05]  /*c9c0*/  BRA `(.L_x_2935) ;  /* 0x0000000c00707947 */ /* 0x000fea0003800000 */
.L_x_2932:
[----:B------:R-:W-:-:S13]  /*c9d0*/  ISETP.NE.AND P0, PT, R0, 0x2, PT ;  /* 0x000000020000780c */ /* 0x000fda0003f05270 */
[----:B------:R-:W-:Y:S05]  /*c9e0*/  @!P0 BRA `(.L_x_2936) ;  /* 0x0000000000288947 */ /* 0x000fea0003800000 */
[----:B------:R-:W-:-:S13]  /*c9f0*/  ISETP.NE.AND P0, PT, R0, 0x3, PT ;  /* 0x000000030000780c */ /* 0x000fda0003f05270 */
[----:B------:R-:W-:Y:S05]  /*ca00*/  @!P0 BRA `(.L_x_2937) ;  /* 0x0000000000148947 */ /* 0x000fea0003800000 */
[----:B------:R-:W-:-:S13]  /*ca10*/  ISETP.NE.AND P0, PT, R0, 0x4, PT ;  /* 0x000000040000780c */ /* 0x000fda0003f05270 */
[----:B------:R-:W-:Y:S05]  /*ca20*/  @P0 BRA `(.L_x_2934) ;  /* 0x0000000800fc0947 */ /* 0x000fea0003800000 */
[----:B------:R-:W3:Y:S02]  /*ca30*/  LDG.E.64 R2, desc[UR36][R4.64] ;  /* 0x0000002404027981 */ /* 0x000ee4000c1e1b00 */
[----:B---3--:R-:W0:Y:S01]  /*ca40*/  I2F.F64.S64 R2, R2 ;  /* 0x0000000200027312 */ /* 0x008e220000301c00 */
[----:B------:R-:W-:Y:S05]  /*ca50*/  BRA `(.L_x_2935) ;  /* 0x0000000c004c7947 */ /* 0x000fea0003800000 */
.L_x_2937:
[----:B------:R-:W3:Y:S02]  /*ca60*/  LDG.E R2, desc[UR36][R4.64] ;  /* 0x0000002404027981 */ /* 0x000ee4000c1e1900 */
[----:B---3--:R-:W0:Y:S01]  /*ca70*/  I2F.F64 R2, R2 ;  /* 0x0000000200027312 */ /* 0x008e220000201c00 */
[----:B------:R-:W-:Y:S05]  /*ca80*/  BRA `(.L_x_2935) ;  /* 0x0000000c00407947 */ /* 0x000fea0003800000 */
.L_x_2936:
[----:B------:R-:W3:Y:S02]  /*ca90*/  LDG.E.U16 R2, desc[UR36][R4.64] ;  /* 0x0000002404027981 */ /* 0x000ee4000c1e1500 */
[----:B---3--:R-:W0:Y:S01]  /*caa0*/  I2F.F64.S16 R2, R2 ;  /* 0x0000000200027312 */ /* 0x008e220000101c00 */
[----:B------:R-:W-:Y:S05]  /*cab0*/  BRA `(.L_x_2935) ;  /* 0x0000000c00347947 */ /* 0x000fea0003800000 */
.L_x_2931:
[----:B------:R-:W-:-:S13]  /*cac0*/  ISETP.GT.AND P0, PT, R0, 0x6, PT ;  /* 0x000000060000780c */ /* 0x000fda0003f04270 */
[----:B------:R-:W-:Y:S05]  /*cad0*/  @P0 BRA `(.L_x_2938) ;  /* 0x0000000000340947 */ /* 0x000fea0003800000 */
[----:B------:R-:W-:-:S13]  /*cae0*/  ISETP.NE.AND P0, PT, R0, 0x5, PT ;  /* 0x000000050000780c */ /* 0x000fda0003f05270 */
[----:B------:R-:W-:Y:S05]  /*caf0*/  @!P0 BRA `(.L_x_2939) ;  /* 0x0000000000188947 */ /* 0x000fea0003800000 */
[----:B------:R-:W-:-:S13]  /*cb00*/  ISETP.NE.AND P0, PT, R0, 0x6, PT ;  /* 0x000000060000780c */ /* 0x000fda0003f05270 */
[----:B------:R-:W-:Y:S05]  /*cb10*/  @P0 BRA `(.L_x_2934) ;  /* 0x0000000800c00947 */ /* 0x000fea0003800000 */
[----:B------:R-:W3:Y:S02]  /*cb20*/  LDG.E R2, desc[UR36][R4.64] ;  /* 0x0000002404027981 */ /* 0x000ee4000c1e1900 */
[----:B---3--:R-:W-:-:S06]  /*cb30*/  FMUL.FTZ R2, R2, 1 ;  /* 0x3f80000002027820 */ /* 0x008fcc0000410000 */
[----:B------:R-:W0:Y:S01]  /*cb40*/  F2F.F64.F32 R2, R2 ;  /* 0x0000000200027310 */ /* 0x000e220000201800 */
[----:B------:R-:W-:Y:S05]  /*cb50*/  BRA `(.L_x_2935) ;  /* 0x0000000c000c7947 */ /* 0x000fea0003800000 */
.L_x_2939:
[----:B------:R-:W3:Y:S02]  /*cb60*/  LDG.E.U16 R0, desc[UR36][R4.64] ;  /* 0x0000002404007981 */ /* 0x000ee4000c1e1500 */
[----:B---3--:R-:W-:-:S05]  /*cb70*/  HADD2.F32 R0, -RZ, R0.H0_H0 ;  /* 0x20000000ff007230 */ /* 0x008fca0000004100 */
[----:B------:R-:W-:-:S04]  /*cb80*/  FMUL.FTZ R0, R0, 1 ;  /* 0x3f80000000007820 */ /* 0x000fc80000410000 */
[----:B------:R0:W3:Y:S01]  /*cb90*/  F2F.F64.F32 R2, R0 ;  /* 0x0000000000027310 */ /* 0x0000e20000201800 */
[----:B------:R-:W-:Y:S05]  /*cba0*/  BRA `(.L_x_2935) ;  /* 0x0000000800f87947 */ /* 0x000fea0003800000 */
.L_x_2938:
[----:B------:R-:W-:-:S13]  /*cbb0*/  ISETP.NE.AND P0, PT, R0, 0x7, PT ;  /* 0x000000070000780c */ /* 0x000fda0003f05270 */
[----:B------:R-:W-:Y:S05]  /*cbc0*/  @!P0 BRA `(.L_x_2940) ;  /* 0x0000000000348947 */ /* 0x000fea0003800000 */
        /* <DEDUP_REMOVED lines=8> */
.L_x_2941:
[----:B------:R-:W3:Y:S02]  /*cc50*/  LDG.E.U16 R4, desc[UR36][R4.64] ;  /* 0x0000002404047981 */ /* 0x000ee4000c1e1500 */
[----:B---3--:R-:W-:-:S05]  /*cc60*/  HADD2.F32 R0, -RZ, R4.H0_H0 ;  /* 0x20000004ff007230 */ /* 0x008fca0000004100 */
[----:B------:R-:W-:-:S04]  /*cc70*/  FMUL.FTZ R0, R0, 1 ;  /* 0x3f80000000007820 */ /* 0x000fc80000410000 */
[----:B------:R0:W3:Y:S01]  /*cc80*/  F2F.F64.F32 R2, R0 ;  /* 0x0000000000027310 */ /* 0x0000e20000201800 */
[----:B------:R-:W-:Y:S05]  /*cc90*/  BRA `(.L_x_2935) ;  /* 0x0000000800bc7947 */ /* 0x000fea0003800000 */
.L_x_2940:
[----:B------:R0:W5:Y:S01]  /*cca0*/  LDG.E.64 R2, desc[UR36][R4.64] ;  /* 0x0000002404027981 */ /* 0x000162000c1e1b00 */
[----:B------:R-:W-:Y:S05]  /*ccb0*/  BRA `(.L_x_2935) ;  /* 0x0000000800b47947 */ /* 0x000fea0003800000 */
.L_x_2930:
        /* <DEDUP_REMOVED lines=8> */
[----:B------:R-:W3:Y:S01]  /*cd40*/  LDG.E.U8 R4, desc[UR36][R4.64] ;  /* 0x0000002404047981 */ /* 0x000ee2000c1e1100 */
[----:B------:R-:W-:Y:S01]  /*cd50*/  IMAD.MOV.U32 R2, RZ, RZ, RZ ;  /* 0x000000ffff027224 */ /* 0x000fe200078e00ff */
[----:B---3--:R-:W-:-:S04]  /*cd60*/  ISETP.NE.AND P0, PT, R4, RZ, PT ;  /* 0x000000ff0400720c */ /* 0x008fc80003f05270 */
[----:B------:R-:W-:Y:S01]  /*cd70*/  FSEL R3, RZ, 1.875, !P0 ;  /* 0x3ff00000ff037808 */ /* 0x000fe20004000000 */
[----:B------:R-:W-:Y:S08]  /*cd80*/  BRA `(.L_x_2935) ;  /* 0x0000000800807947 */ /* 0x000ff00003800000 */
.L_x_2944:
[----:B------:R0:W5:Y:S01]  /*cd90*/  LDG.E.64 R2, desc[UR36][R4.64] ;  /* 0x0000002404027981 */ /* 0x000162000c1e1b00 */
[----:B------:R-:W-:Y:S05]  /*cda0*/  BRA `(.L_x_2935) ;  /* 0x0000000800787947 */ /* 0x000fea0003800000 */
.L_x_2943:
[----:B------:R-:W-:-:S13]  /*cdb0*/  ISETP.NE.AND P0, PT, R0, 0xf, PT ;  /* 0x0000000f0000780c */ /* 0x000fda0003f05270 */
[----:B------:R-:W-:Y:S05]  /*cdc0*/  @!P0 BRA `(.L_x_2945) ;  /* 0x0000000000a48947 */ /* 0x000fea0003800000 */
[----:B------:R-:W-:-:S13]  /*cdd0*/  ISETP.NE.AND P0, PT, R0, 0x17, PT ;  /* 0x000000170000780c */ /* 0x000fda0003f05270 */
[----:B------:R-:W-:Y:S05]  /*cde0*/  @!P0 BRA `(.L_x_2946) ;  /* 0x0000000000608947 */ /* 0x000fea0003800000 */
[----:B------:R-:W-:-:S13]  /*cdf0*/  ISETP.NE.AND P0, PT, R0, 0x18, PT ;  /* 0x000000180000780c */ /* 0x000fda0003f05270 */
[----:B------:R-:W-:Y:S05]  /*ce00*/  @P0 BRA `(.L_x_2934) ;  /* 0x0000000800040947 */ /* 0x000fea0003800000 */
[----:B------:R-:W3:Y:S01]  /*ce10*/  LDG.E.U8 R0, desc[UR36][R4.64] ;  /* 0x0000002404007981 */ /* 0x000ee2000c1e1100 */
[----:B------:R-:W-:Y:S02]  /*ce20*/  IMAD.MOV.U32 R8, RZ, RZ, -0x800000 ;  /* 0xff800000ff087424 */ /* 0x000fe400078e00ff */
[----:B---3--:R-:W-:-:S05]  /*ce30*/  IMAD.SHL.U32 R0, R0, 0x1000000, RZ ;  /* 0x0100000000007824 */ /* 0x008fca00078e00ff */
[----:B------:R-:W-:-:S04]  /*ce40*/  LOP3.LUT R2, R0, 0x7f000000, RZ, 0xc0, !PT ;  /* 0x7f00000000027812 */ /* 0x000fc800078ec0ff */
[----:B------:R-:W0:Y:S01]  /*ce50*/  FLO.U32 R3, R2 ;  /* 0x0000000200037300 */ /* 0x000e2200000e0000 */
[----:B------:R-:W-:-:S05]  /*ce60*/  VIADD R6, R2, 0x1000000 ;  /* 0x0100000002067836 */ /* 0x000fca0000000000 */
[----:B------:R-:W-:Y:S02]  /*ce70*/  SHF.R.S32.HI R6, RZ, 0x8, R6 ;  /* 0x00000008ff067819 */ /* 0x000fe40000011406 */
[----:B0-----:R-:W-:-:S04]  /*ce80*/  IADD3 R3, -R3, 0x1f, RZ ;  /* 0x0000001f03037810 */ /* 0x001fc80007ffe1ff */
[C---:B------:R-:W-:Y:S02]  /*ce90*/  ISETP.GT.U32.AND P0, PT, R3.reuse, 0x4, PT ;  /* 0x000000040300780c */ /* 0x040fe40003f04070 */
[----:B------:R-:W-:-:S04]  /*cea0*/  IADD3 R3, R3, -0x4, RZ ;  /* 0xfffffffc03037810 */ /* 0x000fc80007ffe0ff */
        /* <DEDUP_REMOVED lines=12> */
.L_x_2946:
[----:B------:R-:W3:Y:S02]  /*cf70*/  LDG.E.U8 R3, desc[UR36][R4.64] ;  /* 0x0000002404037981 */ /* 0x000ee4000c1e1100 */
[----:B---3--:R-:W-:-:S05]  /*cf80*/  IMAD.SHL.U32 R0, R3, 0x2000000, RZ ;  /* 0x0200000003007824 */ /* 0x008fca00078e00ff */
        /* <DEDUP_REMOVED lines=13> */
.L_x_2945:
[----:B------:R-:W3:Y:S02]  /*d060*/  LDG.E.U16 R0, desc[UR36][R4.64] ;  /* 0x0000002404007981 */ /* 0x000ee4000c1e1500 */
[----:B---3--:R-:W-:-:S04]  /*d070*/  IMAD.U32 R0, R0, 0x10000, RZ ;  /* 0x0001000000007824 */ /* 0x008fc800078e00ff */
[----:B------:R-:W-:-:S04]  /*d080*/  FMUL.FTZ R0, R0, 1 ;  /* 0x3f80000000007820 */ /* 0x000fc80000410000 */
[----:B------:R0:W3:Y:S01]  /*d090*/  F2F.F64.F32 R2, R0 ;  /* 0x0000000000027310 */ /* 0x0000e20000201800 */
[----:B------:R-:W-:Y:S05]  /*d0a0*/  BRA `(.L_x_2935) ;  /* 0x0000000400b87947 */ /* 0x000fea0003800000 */
.L_x_2942:
        /* <DEDUP_REMOVED lines=8> */
[----:B------:R-:W3:Y:S02]  /*d130*/  LDG.E.U16 R2, desc[UR36][R4.64] ;  /* 0x0000002404027981 */ /* 0x000ee4000c1e1500 */
[----:B---3--:R-:W0:Y:S01]  /*d140*/  I2F.F64.U16 R2, R2 ;  /* 0x0000000200027312 */ /* 0x008e220000101800 */
[----:B------:R-:W-:Y:S05]  /*d150*/  BRA `(.L_x_2935) ;  /* 0x00000004008c7947 */ /* 0x000fea0003800000 */
.L_x_2949:
[----:B------:R-:W3:Y:S01]  /*d160*/  LDG.E.U8 R2, desc[UR36][R4.64] ;  /* 0x0000002404027981 */ /* 0x000ee2000c1e1100 */
[----:B------:R-:W-:Y:S01]  /*d170*/  BSSY B0, `(.L_x_2950) ;  /* 0x0000018000007945 */ /* 0x000fe20003800000 */
[----:B------:R-:W-:Y:S01]  /*d180*/  IMAD.MOV.U32 R0, RZ, RZ, RZ ;  /* 0x000000ffff007224 */ /* 0x000fe200078e00ff */
[----:B---3--:R-:W-:-:S13]  /*d190*/  ISETP.NE.AND P0, PT, R2, RZ, PT ;  /* 0x000000ff0200720c */ /* 0x008fda0003f05270 */
        /* <DEDUP_REMOVED lines=17> */
.L_x_2953:
[----:B------:R-:W-:Y:S05]  /*d2b0*/  BSYNC B1 ;  /* 0x0000000000017941 */ /* 0x000fea0003800000 */
.L_x_2952:
[----:B------:R-:W-:Y:S01]  /*d2c0*/  LEA R3, R0, 0x3b800000, 0x17 ;  /* 0x3b80000000037811 */ /* 0x000fe200078eb8ff */
[----:B------:R-:W-:-:S05]  /*d2d0*/  IMAD.SHL.U32 R0, R2, 0x100000, RZ ;  /* 0x0010000002007824 */ /* 0x000fca00078e00ff */
[----:B------:R-:W-:-:S07]  /*d2e0*/  LOP3.LUT R0, R3, R0, R4, 0xfe, !PT ;  /* 0x0000000003007212 */ /* 0x000fce00078efe04 */
.L_x_2951:
[----:B------:R-:W-:Y:S05]  /*d2f0*/  BSYNC B0 ;  /* 0x0000000000007941 */ /* 0x000fea0003800000 */
.L_x_2950:
[----:B------:R-:W-:-:S04]  /*d300*/  FMUL.FTZ R0, R0, 1 ;  /* 0x3f80000000007820 */ /* 0x000fc80000410000 */
[----:B------:R0:W3:Y:S01]  /*d310*/  F2F.F64.F32 R2, R0 ;  /* 0x0000000000027310 */ /* 0x0000e20000201800 */
[----:B------:R-:W-:Y:S05]  /*d320*/  BRA `(.L_x_2935) ;  /* 0x0000000400187947 */ /* 0x000fea0003800000 */
.L_x_2948:
[----:B------:R-:W3:Y:S01]  /*d330*/  LDG.E.U8 R2, desc[UR36][R4.64] ;  /* 0x0000002404027981 */ /* 0x000ee2000c1e1100 */
[----:B------:R-:W-:Y:S01]  /*d340*/  BSSY B0, `(.L_x_2954) ;  /* 0x0000018000007945 */ /* 0x000fe20003800000 */
[----:B------:R-:W-:Y:S01]  /*d350*/  IMAD.MOV.U32 R0, RZ, RZ, RZ ;  /* 0x000000ffff007224 */ /* 0x000fe200078e00ff */
[----:B---3--:R-:W-:-:S13]  /*d360*/  ISETP.NE.AND P0, PT, R2, RZ, PT ;  /* 0x000000ff0200720c */ /* 0x008fda0003f05270 */
[----:B------:R-:W-:Y:S05]  /*d370*/  @!P0 BRA `(.L_x_2955) ;  /* 0x0000000000508947 */ /* 0x000fea0003800000 */
[----:B------:R-:W-:-:S13]  /*d380*/  ISETP.NE.AND P0, PT, R2, 0x80, PT ;  /* 0x000000800200780c */ /* 0x000fda0003f05270 */
[----:B------:R-:W-:Y:S01]  /*d390*/  @!P0 MOV R0, 0x7f800001 ;  /* 0x7f80000100008802 */ /* 0x000fe20000000f00 */
        /* <DEDUP_REMOVED lines=14> */
.L_x_2957:
[----:B------:R-:W-:Y:S05]  /*d480*/  BSYNC B1 ;  /* 0x0000000000017941 */ /* 0x000fea0003800000 */
.L_x_2956:
[----:B------:R-:W-:Y:S01]  /*d490*/  LEA R3, R0, 0x37800000, 0x17 ;  /* 0x3780000000037811 */ /* 0x000fe200078eb8ff */
[----:B------:R-:W-:-:S05]  /*d4a0*/  IMAD.SHL.U32 R0, R2, 0x200000, RZ ;  /* 0x0020000002007824 */ /* 0x000fca00078e00ff */
[----:B------:R-:W-:-:S07]  /*d4b0*/  LOP3.LUT R0, R3, R0, R4, 0xfe, !PT ;  /* 0x0000000003007212 */ /* 0x000fce00078efe04 */
.L_x_2955:
[----:B------:R-:W-:Y:S05]  /*d4c0*/  BSYNC B0 ;  /* 0x0000000000007941 */ /* 0x000fea0003800000 */
.L_x_2954:
[----:B------:R-:W-:-:S04]  /*d4d0*/  FMUL.FTZ R0, R0, 1 ;  /* 0x3f80000000007820 */ /* 0x000fc80000410000 */
[----:B------:R0:W3:Y:S01]  /*d4e0*/  F2F.F64.F32 R2, R0 ;  /* 0x0000000000027310 */ /* 0x0000e20000201800 */
[----:B------:R-:W-:Y:S05]  /*d4f0*/  BRA `(.L_x_2935) ;  /* 0x0000000000a47947 */ /* 0x000fea0003800000 */
.L_x_2947:
[----:B------:R-:W-:-:S13]  /*d500*/  ISETP.NE.AND P0, PT, R0, 0x1c, PT ;  /* 0x0000001c0000780c */ /* 0x000fda0003f05270 */
[----:B------:R-:W-:Y:S05]  /*d510*/  @!P0 BRA `(.L_x_2958) ;  /* 0x0000000000948947 */ /* 0x000fea0003800000 */
[----:B------:R-:W-:-:S13]  /*d520*/  ISETP.NE.AND P0, PT, R0, 0x1d, PT ;  /* 0x0000001d0000780c */ /* 0x000fda0003f05270 */
[----:B------:R-:W-:Y:S05]  /*d530*/  @!P0 BRA `(.L_x_2959) ;  /* 0x0000000000808947 */ /* 0x000fea0003800000 */
[----:B------:R-:W-:-:S13]  /*d540*/  ISETP.NE.AND P0, PT, R0, 0x2c, PT ;  /* 0x0000002c0000780c */ /* 0x000fda0003f05270 */
[----:B------:R-:W-:Y:S05]  /*d550*/  @P0 BRA `(.L_x_2934) ;  /* 0x0000000000300947 */ /* 0x000fea0003800000 */
[----:B------:R-:W3:Y:S01]  /*d560*/  LDG.E.U8 R4, desc[UR36][R4.64] ;  /* 0x0000002404047981 */ /* 0x000ee2000c1e1100 */
[----:B------:R-:W-:Y:S01]  /*d570*/  BSSY B0, `(.L_x_2960) ;  /* 0x0000007000007945 */ /* 0x000fe20003800000 */
[----:B------:R-:W-:Y:S01]  /*d580*/  IMAD.MOV.U32 R0, RZ, RZ, 0x400000 ;  /* 0x00400000ff007424 */ /* 0x000fe200078e00ff */
[----:B---3--:R-:W-:-:S13]  /*d590*/  ISETP.NE.AND P0, PT, R4, RZ, PT ;  /* 0x000000ff0400720c */ /* 0x008fda0003f05270 */
[----:B------:R-:W-:Y:S05]  /*d5a0*/  @!P0 BRA `(.L_x_2961) ;  /* 0x00000000000c8947 */ /* 0x000fea0003800000 */
[----:B------:R-:W-:-:S13]  /*d5b0*/  ISETP.NE.AND P0, PT, R4, 0xff, PT ;  /* 0x000000ff0400780c */ /* 0x000fda0003f05270 */
[----:B------:R-:W-:Y:S02]  /*d5c0*/  @!P0 IMAD.MOV.U32 R0, RZ, RZ, 0x7f800001 ;  /* 0x7f800001ff008424 */ /* 0x000fe400078e00ff */
[----:B------:R-:W-:-:S07]  /*d5d0*/  @P0 IMAD.SHL.U32 R0, R4, 0x800000, RZ ;  /* 0x0080000004000824 */ /* 0x000fce00078e00ff */
.L_x_2961:
[----:B------:R-:W-:Y:S05]  /*d5e0*/  BSYNC B0 ;  /* 0x0000000000007941 */ /* 0x000fea0003800000 */
.L_x_2960:
[----:B------:R-:W-:-:S04]  /*d5f0*/  FMUL.FTZ R0, R0, 1 ;  /* 0x3f80000000007820 */ /* 0x000fc80000410000 */
[----:B------:R0:W3:Y:S01]  /*d600*/  F2F.F64.F32 R2, R0 ;  /* 0x0000000000027310 */ /* 0x0000e20000201800 */
[----:B------:R-:W-:Y:S05]  /*d610*/  BRA `(.L_x_2935) ;  /* 0x00000000005c7947 */ /* 0x000fea0003800000 */
.L_x_2934:
[----:B------:R-:W-:Y:S01]  /*d620*/  MOV R2, 0x0 ;  /* 0x0000000000027802 */ /* 0x000fe20000000f00 */
[----:B------:R-:W-:Y:S01]  /*d630*/  ULDC.64 UR4, c[0x4][0x128] ;  /* 0x01004a0000047ab9 */ /* 0x000fe20000000a00 */
[----:B------:R-:W-:Y:S01]  /*d640*/  ULDC.64 UR6, c[0x4][0x8] ;  /* 0x0100020000067ab9 */ /* 0x000fe20000000a00 */
[----:B------:R-:W-:Y:S01]  /*d650*/  IMAD.U32 R4, RZ, RZ, UR4 ;  /* 0x00000004ff047e24 */ /* 0x000fe2000f8e00ff */
[----:B------:R-:W-:Y:S01]  /*d660*/  HFMA2.MMA R13, -RZ, RZ, 0, 0 ;  /* 0x00000000ff0d7435 */ /* 0x000fe200000001ff */
        /* <DEDUP_REMOVED lines=8> */
[----:B------:R-:W-:-:S07]  /*d6f0*/  IMAD.MOV.U32 R12, RZ, RZ, 0x1 ;  /* 0x00000001ff0c7424 */ /* 0x000fce00078e00ff */
[----:B------:R-:W-:-:S07]  /*d700*/  LEPC R20, `(.L_x_2962) ;  /* 0x000000001014794e */ /* 0x000fce0000000000 */
[----:B012-45:R-:W-:Y:S05]  /*d710*/  CALL.ABS.NOINC R2 ;  /* 0x0000000002007343 */ /* 0x037fea0003c00000 */
.L_x_2962:
[----:B------:R-:W-:Y:S01]  /*d720*/  CS2R R2, SRZ ;  /* 0x0000000000027805 */ /* 0x000fe2000001ff00 */
[----:B------:R-:W-:Y:S06]  /*d730*/  BRA `(.L_x_2935) ;  /* 0x0000000000147947 */ /* 0x000fec0003800000 */
.L_x_2959:
[----:B------:R-:W3:Y:S02]  /*d740*/  LDG.E.64 R2, desc[UR36][R4.64] ;  /* 0x0000002404027981 */ /* 0x000ee4000c1e1b00 */
[----:B---3--:R-:W0:Y:S01]  /*d750*/  I2F.F64.U64 R2, R2 ;  /* 0x0000000200027312 */ /* 0x008e220000301800 */
[----:B------:R-:W-:Y:S05]  /*d760*/  BRA `(.L_x_2935) ;  /* 0x0000000000087947 */ /* 0x000fea0003800000 */
.L_x_2958:
[----:B------:R-:W3:Y:S02]  /*d770*/  LDG.E R2, desc[UR36][R4.64] ;  /* 0x0000002404027981 */ /* 0x000ee4000c1e1900 */
[----:B---3--:R-:W0:Y:S02]  /*d780*/  I2F.F64.U32 R2, R2 ;  /* 0x0000000200027312 */ /* 0x008e240000201800 */
.L_x_2935:
[----:B0--3-5:R-:W-:Y:S01]  /*d790*/  DMUL R4, R2, -0.5 ;  /* 0xbfe0000002047828 */ /* 0x029fe20000000000 */
        /* <DEDUP_REMOVED lines=44> */
[----:B------:R-:W-:Y:S02]  /*da60*/  IMAD R9, R6, 0x100000, R11 ;  /* 0x0010000006097824 */ /* 0x000fe400078e020b */
        /* <DEDUP_REMOVED lines=15> */
.L_x_2964:
[----:B------:R-:W-:Y:S05]  /*db60*/  BSYNC B0 ;  /* 0x0000000000007941 */ /* 0x000fea0003800000 */
.L_x_2963:
        /* <DEDUP_REMOVED lines=88> */
[----:B------:R0:W3:Y:S02]  /*e0f0*/  F2F.F64.F32 R6, R20 ;  /* 0x0000001400067310 */ /* 0x0000e40000201800 */
[----:B0-----:R-:W-:-:S02]  /*e100*/  FMUL.FTZ R20, R0, 1 ;  /* 0x3f80000000147820 */ /* 0x001fc40000410000 */
[----:B------:R-:W0:Y:S01]  /*e110*/  LDC.U8 R0, c[0x0][0x491] ;  /* 0x00012440ff007b82 */ /* 0x000e220000000000 */
[--C-:B---3--:R-:W-:Y:S01]  /*e120*/  DFMA R6, -R6, UR6, -R10.reuse ;  /* 0x0000000606067c2b */ /* 0x108fe2000800090a */
[----:B------:R-:W-:Y:S01]  /*e130*/  UMOV UR6, 0xa4741b81 ;  /* 0xa4741b8100067882 */ /* 0x000fe20000000000 */
[----:B------:R-:W-:Y:S01]  /*e140*/  UMOV UR7, 0x3e5ae904 ;  /* 0x3e5ae90400077882 */ /* 0x000fe20000000000 */
[----:B------:R-:W-:-:S05]  /*e150*/  DADD R10, |R4|, -R10 ;  /* 0x00000000040a7229 */ /* 0x000fca0000000a0a */
[----:B------:R-:W-:Y:S01]  /*e160*/  DFMA R14, R6, UR6, R14 ;  /* 0x00000006060e7c2b */ /* 0x000fe2000800000e */
[----:B------:R-:W-:Y:S01]  /*e170*/  UMOV UR6, 0x15ff7e07 ;  /* 0x15ff7e0700067882 */ /* 0x000fe20000000000 */
[----:B------:R-:W-:Y:S01]  /*e180*/  UMOV UR7, 0x3ec71de7 ;  /* 0x3ec71de700077882 */ /* 0x000fe20000000000 */
[----:B------:R-:W-:Y:S02]  /*e190*/  DFMA R12, |R4|, R12, R10 ;  /* 0x0000000c040c722b */ /* 0x000fe4000000020a */
[----:B------:R-:W3:Y:S03]  /*e1a0*/  F2F.F64.F32 R10, R20 ;  /* 0x00000014000a7310 */ /* 0x000ee60000201800 */
        /* <DEDUP_REMOVED lines=30> */
[----:B---3--:R-:W-:Y:S02]  /*e390*/  DADD R14, -R10, 1 ;  /* 0x3ff000000a0e7429 */ /* 0x008fe40000000100 */
        /* <DEDUP_REMOVED lines=10> */
[----:B-12-4-:R-:W-:Y:S01]  /*e440*/  DMUL R4, R4, R18 ;  /* 0x0000001204047228 */ /* 0x016fe20000000000 */
        /* <DEDUP_REMOVED lines=12> */
.L_x_2968:
[----:B------:R-:W0:Y:S02]  /*e510*/  F2I.S64.F64.TRUNC R4, R4 ;  /* 0x0000000400047311 */ /* 0x000e24000030d900 */
[----:B0-----:R-:W-:-:S05]  /*e520*/  MOV R3, R4 ;  /* 0x0000000400037202 */ /* 0x001fca0000000f00 */
[----:B------:R4:W-:Y:S01]  /*e530*/  STG.E.U8 desc[UR36][R16.64], R3 ;  /* 0x0000000310007986 */ /* 0x0009e2000c101124 */
[----:B------:R-:W-:Y:S05]  /*e540*/  BRA `(.L_x_2970) ;  /* 0x0000000c00a87947 */ /* 0x000fea0003800000 */
.L_x_2967:
        /* <DEDUP_REMOVED lines=9> */
.L_x_2972:
[----:B------:R-:W0:Y:S02]  /*e5e0*/  F2I.F64.TRUNC R5, R4 ;  /* 0x0000000400057311 */ /* 0x000e24000030d100 */
[----:B0-----:R2:W-:Y:S01]  /*e5f0*/  STG.E desc[UR36][R16.64], R5 ;  /* 0x0000000510007986 */ /* 0x0015e2000c101924 */
[----:B------:R-:W-:Y:S05]  /*e600*/  BRA `(.L_x_2970) ;  /* 0x0000000c00787947 */ /* 0x000fea0003800000 */
.L_x_2971:
[----:B------:R-:W0:Y:S02]  /*e610*/  F2I.F64.TRUNC R5, R4 ;  /* 0x0000000400057311 */ /* 0x000e24000030d100 */
[----:B0-----:R0:W-:Y:S01]  /*e620*/  STG.E.U16 desc[UR36][R16.64], R5 ;  /* 0x0000000510007986 */ /* 0x0011e2000c101524 */
[----:B------:R-:W-:Y:S05]  /*e630*/  BRA `(.L_x_2970) ;  /* 0x0000000c006c7947 */ /* 0x000fea0003800000 */
.L_x_2966:
        /* <DEDUP_REMOVED lines=11> */
.L_x_2974:
[----:B------:R-:W0:Y:S01]  /*e6f0*/  F2F.F32.F64 R0, R4 ;  /* 0x0000000400007310 */ /* 0x000e220000301000 */
[----:B------:R-:W-:-:S14]  /*e700*/  DSETP.GEU.AND P0, PT, |R4|, UR4, PT ;  /* 0x0000000404007e2a */ /* 0x000fdc000bf0e200 */
[----:B0-----:R-:W-:-:S05]  /*e710*/  @!P0 FMUL R0, R0, 1.175494350822287508e-38 ;  /* 0x0080000000008820 */ /* 0x001fca0000400000 */
[----:B------:R-:W-:-:S05]  /*e720*/  F2FP.F16.F32.PACK_AB R0, RZ, R0 ;  /* 0x00000000ff00723e */ /* 0x000fca00000000ff */
[----:B------:R0:W-:Y:S01]  /*e730*/  STG.E.U16 desc[UR36][R16.64], R0 ;  /* 0x0000000010007986 */ /* 0x0001e2000c101524 */
[----:B------:R-:W-:Y:S05]  /*e740*/  BRA `(.L_x_2970) ;  /* 0x0000000c00287947 */ /* 0x000fea0003800000 */
.L_x_2973:
        /* <DEDUP_REMOVED lines=12> */
.L_x_2976:
[----:B------:R-:W0:Y:S01]  /*e810*/  F2F.F32.F64 R0, R4 ;  /* 0x0000000400007310 */ /* 0x000e220000301000 */
[----:B------:R-:W-:-:S14]  /*e820*/  DSETP.GEU.AND P0, PT, |R4|, UR4, PT ;  /* 0x0000000404007e2a */ /* 0x000fdc000bf0e200 */
[----:B0-----:R-:W-:-:S05]  /*e830*/  @!P0 FMUL R0, R0, 1.175494350822287508e-38 ;  /* 0x0080000000008820 */ /* 0x001fca0000400000 */
[----:B------:R-:W-:-:S04]  /*e840*/  F2FP.F16.F32.PACK_AB R3, RZ, R0 ;  /* 0x00000000ff03723e */ /* 0x000fc800000000ff */
[----:B------:R-:W-:-:S05]  /*e850*/  PRMT R3, R3, 0x5410, RZ ;  /* 0x0000541003037816 */ /* 0x000fca00000000ff */
[----:B------:R0:W-:Y:S01]  /*e860*/  STG.E desc[UR36][R16.64], R3 ;  /* 0x0000000310007986 */ /* 0x0001e2000c101924 */
[----:B------:R-:W-:Y:S05]  /*e870*/  BRA `(.L_x_2970) ;  /* 0x0000000800dc7947 */ /* 0x000fea0003800000 */
.L_x_2975:
[----:B------:R0:W-:Y:S01]  /*e880*/  STG.E.64 desc[UR36][R16.64], R4 ;  /* 0x0000000410007986 */ /* 0x0001e2000c101b24 */
[----:B------:R-:W-:Y:S05]  /*e890*/  BRA `(.L_x_2970) ;  /* 0x0000000800d47947 */ /* 0x000fea0003800000 */
.L_x_2965:
        /* <DEDUP_REMOVED lines=12> */
.L_x_2979:
[----:B------:R-:W-:-:S05]  /*e960*/  CS2R R6, SRZ ;  /* 0x0000000000067805 */ /* 0x000fca000001ff00 */
[----:B------:R0:W-:Y:S01]  /*e970*/  STG.E.128 desc[UR36][R16.64], R4 ;  /* 0x0000000410007986 */ /* 0x0001e2000c101d24 */
[----:B------:R-:W-:Y:S05]  /*e980*/  BRA `(.L_x_2970) ;  /* 0x0000000800987947 */ /* 0x000fea0003800000 */
.L_x_2978:
        /* <DEDUP_REMOVED lines=23> */
.L_x_2983:
[----:B------:R-:W-:Y:S05]  /*eb00*/  BSYNC B0 ;  /* 0x0000000000007941 */ /* 0x000fea0003800000 */
.L_x_2982:
[----:B------:R-:W-:-:S05]  /*eb10*/  LOP3.LUT R3, R0, R3, RZ, 0xfc, !PT ;  /* 0x0000000300037212 */ /* 0x000fca00078efcff */
[----:B------:R0:W-:Y:S01]  /*eb20*/  STG.E.U8 desc[UR36][R16.64], R3 ;  /* 0x0000000310007986 */ /* 0x0001e2000c101124 */
[----:B------:R-:W-:Y:S05]  /*eb30*/  BRA `(.L_x_2970) ;  /* 0x00000008002c7947 */ /* 0x000fea0003800000 */
.L_x_2981:
        /* <DEDUP_REMOVED lines=15> */
.L_x_2985:
[----:B------:R-:W-:Y:S01]  /*ec30*/  IMAD.MOV.U32 R0, RZ, RZ, 0x7f ;  /* 0x0000007fff007424 */ /* 0x000fe200078e00ff */
[----:B------:R-:W-:-:S04]  /*ec40*/  ISETP.GT.U32.AND P0, PT, R2, 0x7f800000, PT ;  /* 0x7f8000000200780c */ /* 0x000fc80003f04070 */
[----:B------:R-:W-:-:S09]  /*ec50*/  SEL R0, R0, 0x7c, P0 ;  /* 0x0000007c00007807 */ /* 0x000fd20000000000 */
.L_x_2986:
[----:B------:R-:W-:Y:S05]  /*ec60*/  BSYNC B0 ;  /* 0x0000000000007941 */ /* 0x000fea0003800000 */
.L_x_2984:
[----:B------:R-:W-:-:S04]  /*ec70*/  LOP3.LUT R2, R3, 0x80000000, RZ, 0xc0, !PT ;  /* 0x8000000003027812 */ /* 0x000fc800078ec0ff */
[----:B------:R-:W-:-:S04]  /*ec80*/  SHF.R.U32.HI R3, RZ, 0x18, R2 ;  /* 0x00000018ff037819 */ /* 0x000fc80000011602 */
[----:B------:R-:W-:-:S05]  /*ec90*/  LOP3.LUT R3, R0, R3, RZ, 0xfc, !PT ;  /* 0x0000000300037212 */ /* 0x000fca00078efcff */
[----:B------:R0:W-:Y:S01]  /*eca0*/  STG.E.U8 desc[UR36][R16.64], R3 ;  /* 0x0000000310007986 */ /* 0x0001e2000c101124 */
[----:B------:R-:W-:Y:S05]  /*ecb0*/  BRA `(.L_x_2970) ;  /* 0x0000000400cc7947 */ /* 0x000fea0003800000 */
.L_x_2980:
[----:B------:R-:W0:Y:S01]  /*ecc0*/  F2F.F32.F64 R0, R4 ;  /* 0x0000000400007310 */ /* 0x000e220000301000 */
[----:B------:R-:W-:-:S14]  /*ecd0*/  DSETP.GEU.AND P0, PT, |R4|, UR4, PT ;  /* 0x0000000404007e2a */ /* 0x000fdc000bf0e200 */
[----:B0-----:R-:W-:-:S05]  /*ece0*/  @!P0 FMUL R0, R0, 1.175494350822287508e-38 ;  /* 0x0080000000008820 */ /* 0x001fca0000400000 */
[----:B------:R-:W-:-:S05]  /*ecf0*/  F2FP.BF16.F32.PACK_AB R0, RZ, R0 ;  /* 0x00000000ff00723e */ /* 0x000fca00000010ff */
[----:B------:R0:W-:Y:S01]  /*ed00*/  STG.E.U16 desc[UR36][R16.64], R0 ;  /* 0x0000000010007986 */ /* 0x0001e2000c101524 */
[----:B------:R-:W-:Y:S05]  /*ed10*/  BRA `(.L_x_2970) ;  /* 0x0000000400b47947 */ /* 0x000fea0003800000 */
.L_x_2977:
        /* <DEDUP_REMOVED lines=11> */
.L_x_2989:
        /* <DEDUP_REMOVED lines=19> */
.L_x_2992:
[----:B------:R-:W-:-:S04]  /*ef00*/  LOP3.LUT R2, R3, 0x80000000, RZ, 0xc0, !PT ;  /* 0x8000000003027812 */ /* 0x000fc800078ec0ff */
[----:B------:R-:W-:-:S04]  /*ef10*/  SHF.R.U32.HI R3, RZ, 0x18, R2 ;  /* 0x00000018ff037819 */ /* 0x000fc80000011602 */
[----:B------:R-:W-:-:S04]  /*ef20*/  LOP3.LUT R0, R0, R3, RZ, 0xfc, !PT ;  /* 0x0000000300007212 */ /* 0x000fc800078efcff */
[----:B------:R-:W-:-:S07]  /*ef30*/  PRMT R8, R0, 0x7610, R8 ;  /* 0x0000761000087816 */ /* 0x000fce0000000008 */
.L_x_2991:
[----:B------:R-:W-:Y:S05]  /*ef40*/  BSYNC B0 ;  /* 0x0000000000007941 */ /* 0x000fea0003800000 */
.L_x_2990:
[----:B------:R0:W-:Y:S01]  /*ef50*/  STG.E.U8 desc[UR36][R16.64], R8 ;  /* 0x0000000810007986 */ /* 0x0001e2000c101124 */
[----:B------:R-:W-:Y:S05]  /*ef60*/  BRA `(.L_x_2970) ;  /* 0x0000000400207947 */ /* 0x000fea0003800000 */
.L_x_2988:
        /* <DEDUP_REMOVED lines=19> */
.L_x_2995:
[----:B------:R-:W-:-:S04]  /*f0a0*/  LOP3.LUT R2, R3, 0x80000000, RZ, 0xc0, !PT ;  /* 0x8000000003027812 */ /* 0x000fc800078ec0ff */
[----:B------:R-:W-:-:S04]  /*f0b0*/  SHF.R.U32.HI R3, RZ, 0x18, R2 ;  /* 0x00000018ff037819 */ /* 0x000fc80000011602 */
[----:B------:R-:W-:-:S04]  /*f0c0*/  LOP3.LUT R0, R0, R3, RZ, 0xfc, !PT ;  /* 0x0000000300007212 */ /* 0x000fc800078efcff */
[----:B------:R-:W-:-:S07]  /*f0d0*/  PRMT R8, R0, 0x7610, R8 ;  /* 0x0000761000087816 */ /* 0x000fce0000000008 */
.L_x_2994:
[----:B------:R-:W-:Y:S05]  /*f0e0*/  BSYNC B0 ;  /* 0x0000000000007941 */ /* 0x000fea0003800000 */
.L_x_2993:
[----:B------:R0:W-:Y:S01]  /*f0f0*/  STG.E.U8 desc[UR36][R16.64], R8 ;  /* 0x0000000810007986 */ /* 0x0001e2000c101124 */
[----:B------:R-:W-:Y:S05]  /*f100*/  BRA `(.L_x_2970) ;  /* 0x0000000000b87947 */ /* 0x000fea0003800000 */
.L_x_2987:
        /* <DEDUP_REMOVED lines=24> */
.L_x_2969:
[----:B------:R-:W-:Y:S01]  /*f290*/  MOV R0, 0x0 ;  /* 0x0000000000007802 */ /* 0x000fe20000000f00 */
[----:B------:R-:W-:Y:S01]  /*f2a0*/  ULDC.64 UR4, c[0x4][0x128] ;  /* 0x01004a0000047ab9 */ /* 0x000fe20000000a00 */
[----:B------:R-:W-:Y:S01]  /*f2b0*/  ULDC.64 UR6, c[0x4][0x10] ;  /* 0x0100040000067ab9 */ /* 0x000fe20000000a00 */
[----:B------:R-:W-:Y:S01]  /*f2c0*/  IMAD.U32 R4, RZ, RZ, UR4 ;  /* 0x00000004ff047e24 */ /* 0x000fe2000f8e00ff */
[----:B------:R0:W1:Y:S01]  /*f2d0*/  LDC.64 R2, c[0x4][R0] ;  /* 0x0100000000027b82 */ /* 0x0000620000000a00 */
[----:B------:R-:W-:Y:S01]  /*f2e0*/  IMAD.U32 R5, RZ, RZ, UR5 ;  /* 0x00000005ff057e24 */ /* 0x000fe2000f8e00ff */
[----:B------:R-:W-:Y:S01]  /*f2f0*/  ULDC.64 UR4, c[0x4][0x130] ;  /* 0x01004c0000047ab9 */ /* 0x000fe20000000a00 */
[----:B------:R-:W-:Y:S01]  /*f300*/  IMAD.U32 R10, RZ, RZ, UR6 ;  /* 0x00000006ff0a7e24 */ /* 0x000fe2000f8e00ff */
[----:B------:R-:W-:Y:S01]  /*f310*/  MOV R7, UR5 ;  /* 0x0000000500077c02 */ /* 0x000fe20008000f00 */
[----:B------:R-:W-:Y:S02]  /*f320*/  IMAD.U32 R6, RZ, RZ, UR4 ;  /* 0x00000004ff067e24 */ /* 0x000fe4000f8e00ff */
[----:B------:R-:W-:-:S02]  /*f330*/  IMAD.U32 R11, RZ, RZ, UR7 ;  /* 0x00000007ff0b7e24 */ /* 0x000fc4000f8e00ff */
[----:B------:R-:W-:Y:S02]  /*f340*/  IMAD.MOV.U32 R8, RZ, RZ, 0x65 ;  /* 0x00000065ff087424 */ /* 0x000fe400078e00ff */
[----:B------:R-:W-:Y:S02]  /*f350*/  IMAD.MOV.U32 R12, RZ, RZ, 0x1 ;  /* 0x00000001ff0c7424 */ /* 0x000fe400078e00ff */
[----:B0-----:R-:W-:-:S07]  /*f360*/  IMAD.MOV.U32 R13, RZ, RZ, RZ ;  /* 0x000000ffff0d7224 */ /* 0x001fce00078e00ff */
[----:B------:R-:W-:-:S07]  /*f370*/  LEPC R20, `(.L_x_2998) ;  /* 0x000000001014794e */ /* 0x000fce0000000000 */
[----:B-1----:R-:W-:Y:S05]  /*f380*/  CALL.ABS.NOINC R2 ;  /* 0x0000000002007343 */ /* 0x002fea0003c00000 */
.L_x_2998:
[----:B------:R-:W-:Y:S05]  /*f390*/  BRA `(.L_x_2970) ;  /* 0x0000000000147947 */ /* 0x000fea0003800000 */
.L_x_2997:
[----:B------:R-:W0:Y:S02]  /*f3a0*/  F2I.U64.F64.TRUNC R4, R4 ;  /* 0x0000000400047311 */ /* 0x000e24000030d800 */
[----:B0-----:R0:W-:Y:S01]  /*f3b0*/  STG.E.64 desc[UR36][R16.64], R4 ;  /* 0x0000000410007986 */ /* 0x0011e2000c101b24 */
[----:B------:R-:W-:Y:S05]  /*f3c0*/  BRA `(.L_x_2970) ;  /* 0x0000000000087947 */ /* 0x000fea0003800000 */
.L_x_2996:
[----:B------:R-:W0:Y:S02]  /*f3d0*/  F2I.U32.F64.TRUNC R5, R4 ;  /* 0x0000000400057311 */ /* 0x000e24000030d000 */
[----:B0-----:R0:W-:Y:S02]  /*f3e0*/  STG.E desc[UR36][R16.64], R5 ;  /* 0x0000000510007986 */ /* 0x0011e4000c101924 */
.L_x_2970:
[----:B------:R-:W-:-:S07]  /*f3f0*/  VIADD R23, R23, 0x80 ;  /* 0x0000008017177836 */ /* 0x000fce0000000000 */
.L_x_2895:
[----:B------:R-:W-:Y:S05]  /*f400*/  BSYNC B6 ;  /* 0x0000000000067941 */ /* 0x000fea0003800000 */
.L_x_2894:
[----:B------:R-:W-:Y:S02]  /*f410*/  ULDC UR4, c[0x0][0x210] ;  /* 0x0000840000047ab9 */ /* 0x000fe40000000800 */
[----:B------:R-:W-:-:S13]  /*f420*/  ISETP.GE.AND P0, PT, R23, UR4, PT ;  /* 0x0000000417007c0c */ /* 0x000fda000bf06270 */
[----:B------:R-:W-:Y:S05]  /*f430*/  @P0 EXIT ;  /* 0x000000000000094d */ /* 0x000fea0003800000 */
[----:B0--3--:R-:W0:Y:S01]  /*f440*/  LDC R6, c[0x0][0x218] ;  /* 0x00008600ff067b82 */ /* 0x009e220000000800 */
[----:B------:R-:W-:Y:S02]  /*f450*/  IMAD.MOV.U32 R22, RZ, RZ, RZ ;  /* 0x000000ffff167224 */ /* 0x000fe400078e00ff */
        /* <DEDUP_REMOVED lines=352> */
.L_x_2999:
[----:B------:R-:W0:Y:S01]  /*10a60*/  LDC.U8 R5, c[0x0][0x492] ;  /* 0x00012480ff057b82 */ /* 0x000e220000000000 */
[----:B------:R-:W-:Y:S01]  /*10a70*/  ULDC.64 UR6, c[0x0][0x480] ;  /* 0x0001200000067ab9 */ /* 0x000fe20000000a00 */
[----:B------:R-:W-:Y:S01]  /*10a80*/  ULDC.64 UR4, c[0x0][0x478] ;  /* 0x00011e0000047ab9 */ /* 0x000fe20000000a00 */
[----:B------:R-:W-:Y:S02]  /*10a90*/  IADD3 R2, P1, R0, UR6, RZ ;  /* 0x0000000600027c10 */ /* 0x000fe4000ff3e0ff */
[----:B------:R-:W-:-:S03]  /*10aa0*/  IADD3 R16, P0, R16, UR4, RZ ;  /* 0x0000000410107c10 */ /* 0x000fc6000ff1e0ff */
[----:B------:R-:W-:Y:S01]  /*10ab0*/  IMAD.X R3, RZ, RZ, UR7, P1 ;  /* 0x00000007ff037e24 */ /* 0x000fe200088e06ff */
[----:B------:R-:W-:Y:S02]  /*10ac0*/  IADD3.X R17, RZ, UR5, RZ, P0, !PT ;  /* 0x00000005ff117c10 */ /* 0x000fe400087fe4ff */
        /* <DEDUP_REMOVED lines=14> */
.L_x_3003:
[----:B------:R-:W2:Y:S02]  /*10bb0*/  LDG.E.U8 R2, desc[UR36][R2.64] ;  /* 0x0000002402027981 */ /* 0x000ea4000c1e1100 */
[----:B--2---:R0:W1:Y:S01]  /*10bc0*/  I2F.F64.U16 R18, R2 ;  /* 0x0000000200127312 */ /* 0x0040620000101800 */
[----:B------:R-:W-:Y:S05]  /*10bd0*/  BRA `(.L_x_3005) ;  /* 0x0000000c00707947 */ /* 0x000fea0003800000 */
.L_x_3002:
        /* <DEDUP_REMOVED lines=9> */
.L_x_3007:
[----:B------:R-:W2:Y:S02]  /*10c70*/  LDG.E R2, desc[UR36][R2.64] ;  /* 0x0000002402027981 */ /* 0x000ea4000c1e1900 */
[----:B--2---:R0:W1:Y:S01]  /*10c80*/  I2F.F64 R18, R2 ;  /* 0x0000000200127312 */ /* 0x0040620000201c00 */
[----:B------:R-:W-:Y:S05]  /*10c90*/  BRA `(.L_x_3005) ;  /* 0x0000000c00407947 */ /* 0x000fea0003800000 */
.L_x_3006:
[----:B------:R-:W2:Y:S02]  /*10ca0*/  LDG.E.U16 R2, desc[UR36][R2.64] ;  /* 0x0000002402027981 */ /* 0x000ea4000c1e1500 */
[----:B--2---:R0:W1:Y:S01]  /*10cb0*/  I2F.F64.S16 R18, R2 ;  /* 0x0000000200127312 */ /* 0x0040620000101c00 */
[----:B------:R-:W-:Y:S05]  /*10cc0*/  BRA `(.L_x_3005) ;  /* 0x0000000c00347947 */ /* 0x000fea0003800000 */
.L_x_3001:
        /* <DEDUP_REMOVED lines=10> */
.L_x_3009:
[----:B------:R-:W2:Y:S02]  /*10d70*/  LDG.E.U16 R0, desc[UR36][R2.64] ;  /* 0x0000002402007981 */ /* 0x000ea4000c1e1500 */
[----:B--2---:R-:W-:-:S05]  /*10d80*/  HADD2.F32 R0, -RZ, R0.H0_H0 ;  /* 0x20000000ff007230 */ /* 0x004fca0000004100 */
[----:B------:R-:W-:-:S04]  /*10d90*/  FMUL.FTZ R0, R0, 1 ;  /* 0x3f80000000007820 */ /* 0x000fc80000410000 */
[----:B------:R0:W1:Y:S01]  /*10da0*/  F2F.F64.F32 R18, R0 ;  /* 0x0000000000127310 */ /* 0x0000620000201800 */
[----:B------:R-:W-:Y:S05]  /*10db0*/  BRA `(.L_x_3005) ;  /* 0x0000000800f87947 */ /* 0x000fea0003800000 */
.L_x_3008:
        /* <DEDUP_REMOVED lines=10> */
.L_x_3011:
[----:B------:R-:W2:Y:S02]  /*10e60*/  LDG.E.U16 R2, desc[UR36][R2.64] ;  /* 0x0000002402027981 */ /* 0x000ea4000c1e1500 */
[----:B--2---:R-:W-:-:S05]  /*10e70*/  HADD2.F32 R0, -RZ, R2.H0_H0 ;  /* 0x20000002ff007230 */ /* 0x004fca0000004100 */
[----:B------:R-:W-:-:S04]  /*10e80*/  FMUL.FTZ R0, R0, 1 ;  /* 0x3f80000000007820 */ /* 0x000fc80000410000 */
[----:B------:R0:W1:Y:S01]  /*10e90*/  F2F.F64.F32 R18, R0 ;  /* 0x0000000000127310 */ /* 0x0000620000201800 */
[----:B------:R-:W-:Y:S05]  /*10ea0*/  BRA `(.L_x_3005) ;  /* 0x0000000800bc7947 */ /* 0x000fea0003800000 */
.L_x_3010:
[----:B------:R0:W5:Y:S01]  /*10eb0*/  LDG.E.64 R18, desc[UR36][R2.64] ;  /* 0x0000002402127981 */ /* 0x000162000c1e1b00 */
[----:B------:R-:W-:Y:S05]  /*10ec0*/  BRA `(.L_x_3005) ;  /* 0x0000000800b47947 */ /* 0x000fea0003800000 */
.L_x_3000:
        /* <DEDUP_REMOVED lines=13> */
.L_x_3014:
[----:B------:R0:W5:Y:S01]  /*10fa0*/  LDG.E.64 R18, desc[UR36][R2.64] ;  /* 0x0000002402127981 */ /* 0x000162000c1e1b00 */
[----:B------:R-:W-:Y:S05]  /*10fb0*/  BRA `(.L_x_3005) ;  /* 0x0000000800787947 */ /* 0x000fea0003800000 */
.L_x_3013:
        /* <DEDUP_REMOVED lines=28> */
.L_x_3016:
        /* <DEDUP_REMOVED lines=13> */
[----:B------:R2:W3:Y:S01]  /*11250*/  F2F.F64.F32 R18, R4 ;  /* 0x0000000400127310 */ /* 0x0004e20000201800 */
[----:B------:R-:W-:Y:S05]  /*11260*/  BRA `(.L_x_3005) ;  /* 0x0000000400cc7947 */ /* 0x000fea0003800000 */
.L_x_3015:
[----:B------:R-:W2:Y:S02]  /*11270*/  LDG.E.U16 R0, desc[UR36][R2.64] ;  /* 0x0000002402007981 */ /* 0x000ea4000c1e1500 */
[----:B--2---:R-:W-:-:S04]  /*11280*/  IMAD.U32 R0, R0, 0x10000, RZ ;  /* 0x0001000000007824 */ /* 0x004fc800078e00ff */
[----:B------:R-:W-:-:S04]  /*11290*/  FMUL.FTZ R0, R0, 1 ;  /* 0x3f80000000007820 */ /* 0x000fc80000410000 */
[----:B------:R4:W0:Y:S01]  /*112a0*/  F2F.F64.F32 R18, R0 ;  /* 0x0000000000127310 */ /* 0x0008220000201800 */
[----:B------:R-:W-:Y:S05]  /*112b0*/  BRA `(.L_x_3005) ;  /* 0x0000000400b87947 */ /* 0x000fea0003800000 */
.L_x_3012:
        /* <DEDUP_REMOVED lines=11> */
.L_x_3019:
        /* <DEDUP_REMOVED lines=12> */
[----:B------:R-:W-:Y:S02]  /*11430*/  SHF.L.U32 R4, R3, 0x1f, RZ ;  /* 0x0000001f03047819 */ /* 0x000fe400000006ff */
[----:B------:R-:W-:-:S05]  /*11440*/  SHF.R.U32.HI R0, RZ, 0x3, R0 ;  /* 0x00000003ff007819 */ /* 0x000fca0000011600 */
[----:B------:R-:W-:Y:S05]  /*11450*/  @P0 BRA `(.L_x_3023) ;  /* 0x0000000000180947 */ /* 0x000fea0003800000 */
[----:B------:R-:W0:Y:S02]  /*11460*/  FLO.U32 R3, R2 ;  /* 0x0000000200037300 */ /* 0x000e2400000e0000 */
[----:B0-----:R-:W-:-:S04]  /*11470*/  IADD3 R3, -R3, 0x1f, RZ ;  /* 0x0000001f03037810 */ /* 0x001fc80007ffe1ff */
[----:B------:R-:W-:Y:S01]  /*11480*/  IADD3 R0, R0, 0x1d, -R3 ;  /* 0x0000001d00007810 */ /* 0x000fe20007ffe803 */
[----:B------:R-:W-:-:S05]  /*11490*/  VIADD R5, R3, 0xffffffe4 ;  /* 0xffffffe403057836 */ /* 0x000fca0000000000 */
[----:B------:R-:W-:-:S04]  /*114a0*/  SHF.L.U32 R5, R2, R5, RZ ;  /* 0x0000000502057219 */ /* 0x000fc800000006ff */
[----:B------:R-:W-:-:S07]  /*114b0*/  LOP3.LUT R2, R5, 0x7, RZ, 0xc0, !PT ;  /* 0x0000000705027812 */ /* 0x000fce00078ec0ff */
.L_x_3023:
[----:B------:R-:W-:Y:S05]  /*114c0*/  BSYNC B1 ;  /* 0x0000000000017941 */ /* 0x000fea0003800000 */
.L_x_3022:
[----:B------:R-:W-:Y:S01]  /*114d0*/  LEA R3, R0, 0x3b800000, 0x17 ;  /* 0x3b80000000037811 */ /* 0x000fe200078eb8ff */
[----:B------:R-:W-:-:S05]  /*114e0*/  IMAD.SHL.U32 R0, R2, 0x100000, RZ ;  /* 0x0010000002007824 */ /* 0x000fca00078e00ff */
[----:B------:R-:W-:-:S07]  /*114f0*/  LOP3.LUT R0, R3, R0, R4, 0xfe, !PT ;  /* 0x0000000003007212 */ /* 0x000fce00078efe04 */
.L_x_3021:
[----:B------:R-:W-:Y:S05]  /*11500*/  BSYNC B0 ;  /* 0x0000000000007941 */ /* 0x000fea0003800000 */
.L_x_3020:
[----:B------:R-:W-:-:S04]  /*11510*/  FMUL.FTZ R0, R0, 1 ;  /* 0x3f80000000007820 */ /* 0x000fc80000410000 */
[----:B------:R0:W1:Y:S01]  /*11520*/  F2F.F64.F32 R18, R0 ;  /* 0x0000000000127310 */ /* 0x0000620000201800 */
[----:B------:R-:W-:Y:S05]  /*11530*/  BRA `(.L_x_3005) ;  /* 0x0000000400187947 */ /* 0x000fea0003800000 */
.L_x_3018:
        /* <DEDUP_REMOVED lines=21> */
.L_x_3027:
[----:B------:R-:W-:Y:S05]  /*11690*/  BSYNC B1 ;  /* 0x0000000000017941 */ /* 0x000fea0003800000 */
.L_x_3026:
[----:B------:R-:W-:Y:S01]  /*116a0*/  LEA R3, R0, 0x37800000, 0x17 ;  /* 0x3780000000037811 */ /* 0x000fe200078eb8ff */
[----:B------:R-:W-:-:S05]  /*116b0*/  IMAD.SHL.U32 R0, R2, 0x200000, RZ ;  /* 0x0020000002007824 */ /* 0x000fca00078e00ff */
[----:B------:R-:W-:-:S07]  /*116c0*/  LOP3.LUT R0, R3, R0, R4, 0xfe, !PT ;  /* 0x0000000003007212 */ /* 0x000fce00078efe04 */
.L_x_3025:
[----:B------:R-:W-:Y:S05]  /*116d0*/  BSYNC B0 ;  /* 0x0000000000007941 */ /* 0x000fea0003800000 */
.L_x_3024:
[----:B------:R-:W-:-:S04]  /*116e0*/  FMUL.FTZ R0, R0, 1 ;  /* 0x3f80000000007820 */ /* 0x000fc80000410000 */
[----:B------:R0:W1:Y:S01]  /*116f0*/  F2F.F64.F32 R18, R0 ;  /* 0x0000000000127310 */ /* 0x0000620000201800 */
[----:B------:R-:W-:Y:S05]  /*11700*/  BRA `(.L_x_3005) ;  /* 0x0000000000a47947 */ /* 0x000fea0003800000 */
.L_x_3017:
        /* <DEDUP_REMOVED lines=14> */
.L_x_3031:
[----:B------:R-:W-:Y:S05]  /*117f0*/  BSYNC B0 ;  /* 0x0000000000007941 */ /* 0x000fea0003800000 */
.L_x_3030:
[----:B------:R-:W-:-:S04]  /*11800*/  FMUL.FTZ R0, R0, 1 ;  /* 0x3f80000000007820 */ /* 0x000fc80000410000 */
[----:B------:R0:W1:Y:S01]  /*11810*/  F2F.F64.F32 R18, R0 ;  /* 0x0000000000127310 */ /* 0x0000620000201800 */
[----:B------:R-:W-:Y:S05]  /*11820*/  BRA `(.L_x_3005) ;  /* 0x00000000005c7947 */ /* 0x000fea0003800000 */
.L_x_3004:
[----:B------:R-:W-:Y:S01]  /*11830*/  MOV R2, 0x0 ;  /* 0x0000000000027802 */ /* 0x000fe20000000f00 */
[----:B------:R-:W-:Y:S01]  /*11840*/  ULDC.64 UR4, c[0x4][0x128] ;  /* 0x01004a0000047ab9 */ /* 0x000fe20000000a00 */
[----:B------:R-:W-:Y:S01]  /*11850*/  ULDC.64 UR6, c[0x4][0x8] ;  /* 0x0100020000067ab9 */ /* 0x000fe20000000a00 */
[----:B------:R-:W-:Y:S01]  /*11860*/  IMAD.U32 R4, RZ, RZ, UR4 ;  /* 0x00000004ff047e24 */ /* 0x000fe2000f8e00ff */
[----:B------:R-:W-:Y:S01]  /*11870*/  MOV R10, UR6 ;  /* 0x00000006000a7c02 */ /* 0x000fe20008000f00 */
[----:B------:R-:W-:Y:S01]  /*11880*/  IMAD.U32 R5, RZ, RZ, UR5 ;  /* 0x00000005ff057e24 */ /* 0x000fe2000f8e00ff */
[----:B------:R-:W0:Y:S01]  /*11890*/  LDC.64 R2, c[0x4][R2] ;  /* 0x0100000002027b82 */ /* 0x000e220000000a00 */
[----:B------:R-:W-:Y:S01]  /*118a0*/  ULDC.64 UR4, c[0x4][0x130] ;  /* 0x01004c0000047ab9 */ /* 0x000fe20000000a00 */
        /* <DEDUP_REMOVED lines=8> */
.L_x_3032:
[----:B------:R-:W-:Y:S01]  /*11930*/  CS2R R18, SRZ ;  /* 0x0000000000127805 */ /* 0x000fe2000001ff00 */
[----:B------:R-:W-:Y:S06]  /*11940*/  BRA `(.L_x_3005) ;  /* 0x0000000000147947 */ /* 0x000fec0003800000 */
.L_x_3029:
[----:B------:R-:W2:Y:S02]  /*11950*/  LDG.E.64 R18, desc[UR36][R2.64] ;  /* 0x0000002402127981 */ /* 0x000ea4000c1e1b00 */
[----:B--2---:R-:W0:Y:S01]  /*11960*/  I2F.F64.U64 R18, R18 ;  /* 0x0000001200127312 */ /* 0x004e220000301800 */
[----:B------:R-:W-:Y:S05]  /*11970*/  BRA `(.L_x_3005) ;  /* 0x0000000000087947 */ /* 0x000fea0003800000 */
.L_x_3028:
[----:B------:R-:W2:Y:S02]  /*11980*/  LDG.E R2, desc[UR36][R2.64] ;  /* 0x0000002402027981 */ /* 0x000ea4000c1e1900 */
[----:B--2---:R0:W1:Y:S02]  /*11990*/  I2F.F64.U32 R18, R2 ;  /* 0x0000000200127312 */ /* 0x0040640000201800 */
.L_x_3005:
[----:B0-----:R-:W4:Y:S01]  /*119a0*/  LDC.U8 R2, c[0x0][0x493] ;  /* 0x000124c0ff027b82 */ /* 0x001f220000000000 */
[----:B------:R-:W-:Y:S02]  /*119b0*/  ULDC.64 UR4, c[0x0][0x488] ;  /* 0x0001220000047ab9 */ /* 0x000fe40000000a00 */
[----:B------:R-:W-:-:S05]  /*119c0*/  IADD3 R22, P0, R22, UR4, RZ ;  /* 0x0000000416167c10 */ /* 0x000fca000ff1e0ff */
        /* <DEDUP_REMOVED lines=13> */
[----:B----4-:R-:W0:Y:S01]  /*11aa0*/  I2F.F64.S16 R2, R2 ;  /* 0x0000000200027312 */ /* 0x010e220000101c00 */
[----:B------:R-:W-:Y:S05]  /*11ab0*/  BRA `(.L_x_3038) ;  /* 0x0000000c007c7947 */ /* 0x000fea0003800000 */
.L_x_3036:
[----:B------:R-:W4:Y:S02]  /*11ac0*/  LDG.E.U8 R2, desc[UR36][R22.64] ;  /* 0x0000002416027981 */ /* 0x000f24000c1e1100 */
[----:B----4-:R-:W0:Y:S01]  /*11ad0*/  I2F.F64.U16 R2, R2 ;  /* 0x0000000200027312 */ /* 0x010e220000101800 */
[----:B------:R-:W-:Y:S05]  /*11ae0*/  BRA `(.L_x_3038) ;  /* 0x0000000c00707947 */ /* 0x000fea0003800000 */
.L_x_3035:
[----:B------:R-:W-:-:S13]  /*11af0*/  ISETP.NE.AND P0, PT, R0, 0x2, PT ;  /* 0x000000020000780c */ /* 0x000fda0003f05270 */
[----:B------:R-:W-:Y:S05]  /*11b00*/  @!P0 BRA `(.L_x_3039) ;  /* 0x0000000000288947 */ /* 0x000fea0003800000 */
[----:B------:R-:W-:-:S13]  /*11b10*/  ISETP.NE.AND P0, PT, R0, 0x3, PT ;  /* 0x000000030000780c */ /* 0x000fda0003f05270 */
[----:B------:R-:W-:Y:S05]  /*11b20*/  @!P0 BRA `(.L_x_3040) ;  /* 0x0000000000148947 */ /* 0x000fea0003800000 */
[----:B------:R-:W-:-:S13]  /*11b30*/  ISETP.NE.AND P0, PT, R0, 0x4, PT ;  /* 0x000000040000780c */ /* 0x000fda0003f05270 */
[----:B------:R-:W-:Y:S05]  /*11b40*/  @P0 BRA `(.L_x_3037) ;  /* 0x0000000800fc0947 */ /* 0x000fea0003800000 */
[----:B------:R-:W4:Y:S02]  /*11b50*/  LDG.E.64 R2, desc[UR36][R22.64] ;  /* 0x0000002416027981 */ /* 0x000f24000c1e1b00 */
[----:B----4-:R-:W0:Y:S01]  /*11b60*/  I2F.F64.S64 R2, R2 ;  /* 0x0000000200027312 */ /* 0x010e220000301c00 */
[----:B------:R-:W-:Y:S05]  /*11b70*/  BRA `(.L_x_3038) ;  /* 0x0000000c004c7947 */ /* 0x000fea0003800000 */
.L_x_3040:
[----:B------:R-:W4:Y:S02]  /*11b80*/  LDG.E R2, desc[UR36][R22.64] ;  /* 0x0000002416027981 */ /* 0x000f24000c1e1900 */
[----:B----4-:R-:W0:Y:S01]  /*11b90*/  I2F.F64 R2, R2 ;  /* 0x0000000200027312 */ /* 0x010e220000201c00 */
[----:B------:R-:W-:Y:S05]  /*11ba0*/  BRA `(.L_x_3038) ;  /* 0x0000000c00407947 */ /* 0x000fea0003800000 */
.L_x_3039:
[----:B------:R-:W4:Y:S02]  /*11bb0*/  LDG.E.U16 R2, desc[UR36][R22.64] ;  /* 0x0000002416027981 */ /* 0x000f24000c1e1500 */
[----:B----4-:R-:W0:Y:S01]  /*11bc0*/  I2F.F64.S16 R2, R2 ;  /* 0x0000000200027312 */ /* 0x010e220000101c00 */
[----:B------:R-:W-:Y:S05]  /*11bd0*/  BRA `(.L_x_3038) ;  /* 0x0000000c00347947 */ /* 0x000fea0003800000 */
.L_x_3034:
[----:B------:R-:W-:-:S13]  /*11be0*/  ISETP.GT.AND P0, PT, R0, 0x6, PT ;  /* 0x000000060000780c */ /* 0x000fda0003f04270 */
[----:B------:R-:W-:Y:S05]  /*11bf0*/  @P0 BRA `(.L_x_3041) ;  /* 0x0000000000340947 */ /* 0x000fea0003800000 */
[----:B------:R-:W-:-:S13]  /*11c00*/  ISETP.NE.AND P0, PT, R0, 0x5, PT ;  /* 0x000000050000780c */ /* 0x000fda0003f05270 */
[----:B------:R-:W-:Y:S05]  /*11c10*/  @!P0 BRA `(.L_x_3042) ;  /* 0x0000000000188947 */ /* 0x000fea0003800000 */
[----:B------:R-:W-:-:S13]  /*11c20*/  ISETP.NE.AND P0, PT, R0, 0x6, PT ;  /* 0x000000060000780c */ /* 0x000fda0003f05270 */
[----:B------:R-:W-:Y:S05]  /*11c30*/  @P0 BRA `(.L_x_3037) ;  /* 0x0000000800c00947 */ /* 0x000fea0003800000 */
[----:B------:R-:W4:Y:S02]  /*11c40*/  LDG.E R2, desc[UR36][R22.64] ;  /* 0x0000002416027981 */ /* 0x000f24000c1e1900 */
[----:B----4-:R-:W-:-:S06]  /*11c50*/  FMUL.FTZ R2, R2, 1 ;  /* 0x3f80000002027820 */ /* 0x010fcc0000410000 */
[----:B------:R-:W0:Y:S01]  /*11c60*/  F2F.F64.F32 R2, R2 ;  /* 0x0000000200027310 */ /* 0x000e220000201800 */
[----:B------:R-:W-:Y:S05]  /*11c70*/  BRA `(.L_x_3038) ;  /* 0x0000000c000c7947 */ /* 0x000fea0003800000 */
.L_x_3042:
[----:B------:R-:W4:Y:S02]  /*11c80*/  LDG.E.U16 R0, desc[UR36][R22.64] ;  /* 0x0000002416007981 */ /* 0x000f24000c1e1500 */
[----:B----4-:R-:W-:-:S05]  /*11c90*/  HADD2.F32 R0, -RZ, R0.H0_H0 ;  /* 0x20000000ff007230 */ /* 0x010fca0000004100 */
[----:B------:R-:W-:-:S04]  /*11ca0*/  FMUL.FTZ R0, R0, 1 ;  /* 0x3f80000000007820 */ /* 0x000fc80000410000 */
[----:B------:R0:W4:Y:S01]  /*11cb0*/  F2F.F64.F32 R2, R0 ;  /* 0x0000000000027310 */ /* 0x0001220000201800 */
[----:B------:R-:W-:Y:S05]  /*11cc0*/  BRA `(.L_x_3038) ;  /* 0x0000000800f87947 */ /* 0x000fea0003800000 */
.L_x_3041:
[----:B------:R-:W-:-:S13]  /*11cd0*/  ISETP.NE.AND P0, PT, R0, 0x7, PT ;  /* 0x000000070000780c */ /* 0x000fda0003f05270 */
[----:B------:R-:W-:Y:S05]  /*11ce0*/  @!P0 BRA `(.L_x_3043) ;  /* 0x0000000000348947 */ /* 0x000fea0003800000 */
        /* <DEDUP_REMOVED lines=8> */
.L_x_3044:
[----:B------:R-:W4:Y:S02]  /*11d70*/  LDG.E.U16 R22, desc[UR36][R22.64] ;  /* 0x0000002416167981 */ /* 0x000f24000c1e1500 */
[----:B----4-:R-:W-:-:S05]  /*11d80*/  HADD2.F32 R0, -RZ, R22.H0_H0 ;  /* 0x20000016ff007230 */ /* 0x010fca0000004100 */
[----:B------:R-:W-:-:S04]  /*11d90*/  FMUL.FTZ R0, R0, 1 ;  /* 0x3f80000000007820 */ /* 0x000fc80000410000 */
[----:B------:R0:W4:Y:S01]  /*11da0*/  F2F.F64.F32 R2, R0 ;  /* 0x0000000000027310 */ /* 0x0001220000201800 */
[----:B------:R-:W-:Y:S05]  /*11db0*/  BRA `(.L_x_3038) ;  /* 0x0000000800bc7947 */ /* 0x000fea0003800000 */
.L_x_3043:
[----:B------:R0:W5:Y:S01]  /*11dc0*/  LDG.E.64 R2, desc[UR36][R22.64] ;  /* 0x0000002416027981 */ /* 0x000162000c1e1b00 */
[----:B------:R-:W-:Y:S05]  /*11dd0*/  BRA `(.L_x_3038) ;  /* 0x0000000800b47947 */ /* 0x000fea0003800000 */
.L_x_3033:
        /* <DEDUP_REMOVED lines=8> */
[----:B------:R-:W4:Y:S01]  /*11e60*/  LDG.E.U8 R22, desc[UR36][R22.64] ;  /* 0x0000002416167981 */ /* 0x000f22000c1e1100 */
[----:B------:R-:W-:Y:S01]  /*11e70*/  IMAD.MOV.U32 R2, RZ, RZ, RZ ;  /* 0x000000ffff027224 */ /* 0x000fe200078e00ff */
[----:B----4-:R-:W-:-:S04]  /*11e80*/  ISETP.NE.AND P0, PT, R22, RZ, PT ;  /* 0x000000ff1600720c */ /* 0x010fc80003f05270 */
[----:B------:R-:W-:Y:S01]  /*11e90*/  FSEL R3, RZ, 1.875, !P0 ;  /* 0x3ff00000ff037808 */ /* 0x000fe20004000000 */
[----:B------:R-:W-:Y:S08]  /*11ea0*/  BRA `(.L_x_3038) ;  /* 0x0000000800807947 */ /* 0x000ff00003800000 */
.L_x_3047:
[----:B------:R0:W5:Y:S01]  /*11eb0*/  LDG.E.64 R2, desc[UR36][R22.64] ;  /* 0x0000002416027981 */ /* 0x000162000c1e1b00 */
[----:B------:R-:W-:Y:S05]  /*11ec0*/  BRA `(.L_x_3038) ;  /* 0x0000000800787947 */ /* 0x000fea0003800000 */
.L_x_3046:
        /* <DEDUP_REMOVED lines=11> */
[----:B--2---:R-:W-:-:S05]  /*11f80*/  VIADD R4, R2, 0x1000000 ;  /* 0x0100000002047836 */ /* 0x004fca0000000000 */
        /* <DEDUP_REMOVED lines=14> */
[----:B------:R-:W4:Y:S01]  /*12070*/  F2F.F64.F32 R2, R3 ;  /* 0x0000000300027310 */ /* 0x000f220000201800 */
[----:B------:R-:W-:Y:S05]  /*12080*/  BRA `(.L_x_3038) ;  /* 0x0000000800087947 */ /* 0x000fea0003800000 */
.L_x_3049:
[----:B------:R-:W4:Y:S02]  /*12090*/  LDG.E.U8 R3, desc[UR36][R22.64] ;  /* 0x0000002416037981 */ /* 0x000f24000c1e1100 */
[----:B----4-:R-:W-:-:S05]  /*120a0*/  IMAD.SHL.U32 R0, R3, 0x2000000, RZ ;  /* 0x0200000003007824 */ /* 0x010fca00078e00ff */
[----:B------:R-:W-:-:S13]  /*120b0*/  ISETP.GE.U32.AND P0, PT, R0, 0x8000000, PT ;  /* 0x080000000000780c */ /* 0x000fda0003f06070 */
[C---:B------:R-:W-:Y:S02]  /*120c0*/  @!P0 IMAD.SHL.U32 R0, R3.reuse, 0x100, RZ ;  /* 0x0000010003008824 */ /* 0x040fe400078e00ff */
[C---:B------:R-:W-:Y:S01]  /*120d0*/  @P0 IMAD.SHL.U32 R2, R3.reuse, 0x200000, RZ ;  /* 0x0020000003020824 */ /* 0x040fe200078e00ff */
[----:B------:R-:W-:Y:S02]  /*120e0*/  SHF.L.U32 R3, R3, 0x18, RZ ;  /* 0x0000001803037819 */ /* 0x000fe400000006ff */
        /* <DEDUP_REMOVED lines=9> */
.L_x_3048:
[----:B------:R-:W4:Y:S02]  /*12180*/  LDG.E.U16 R0, desc[UR36][R22.64] ;  /* 0x0000002416007981 */ /* 0x000f24000c1e1500 */
[----:B----4-:R-:W-:-:S04]  /*12190*/  IMAD.U32 R0, R0, 0x10000, RZ ;  /* 0x0001000000007824 */ /* 0x010fc800078e00ff */
[----:B------:R-:W-:-:S04]  /*121a0*/  FMUL.FTZ R0, R0, 1 ;  /* 0x3f80000000007820 */ /* 0x000fc80000410000 */
[----:B------:R0:W4:Y:S01]  /*121b0*/  F2F.F64.F32 R2, R0 ;  /* 0x0000000000027310 */ /* 0x0001220000201800 */
[----:B------:R-:W-:Y:S05]  /*121c0*/  BRA `(.L_x_3038) ;  /* 0x0000000400b87947 */ /* 0x000fea0003800000 */
.L_x_3045:
        /* <DEDUP_REMOVED lines=9> */
[----:B----4-:R-:W0:Y:S01]  /*12260*/  I2F.F64.U16 R2, R2 ;  /* 0x0000000200027312 */ /* 0x010e220000101800 */
[----:B------:R-:W-:Y:S05]  /*12270*/  BRA `(.L_x_3038) ;  /* 0x00000004008c7947 */ /* 0x000fea0003800000 */
.L_x_3052:
[----:B------:R-:W4:Y:S01]  /*12280*/  LDG.E.U8 R2, desc[UR36][R22.64] ;  /* 0x0000002416027981 */ /* 0x000f22000c1e1100 */
[----:B------:R-:W-:Y:S01]  /*12290*/  BSSY B0, `(.L_x_3053) ;  /* 0x0000018000007945 */ /* 0x000fe20003800000 */
        /* <DEDUP_REMOVED lines=11> */
[----:B--2---:R-:W-:-:S06]  /*12350*/  IMAD.U32 R4, R3, -0x80000000, RZ ;  /* 0x8000000003047824 */ /* 0x004fcc00078e00ff */
[----:B------:R-:W-:Y:S05]  /*12360*/  @P0 BRA `(.L_x_3056) ;  /* 0x0000000000180947 */ /* 0x000fea0003800000 */
[----:B------:R-:W0:Y:S02]  /*12370*/  FLO.U32 R3, R2 ;  /* 0x0000000200037300 */ /* 0x000e2400000e0000 */
[----:B0-----:R-:W-:-:S04]  /*12380*/  IADD3 R3, -R3, 0x1f, RZ ;  /* 0x0000001f03037810 */ /* 0x001fc80007ffe1ff */
[----:B------:R-:W-:Y:S01]  /*12390*/  IADD3 R0, R0, 0x1d, -R3 ;  /* 0x0000001d00007810 */ /* 0x000fe20007ffe803 */
[----:B------:R-:W-:-:S05]  /*123a0*/  VIADD R5, R3, 0xffffffe4 ;  /* 0xffffffe403057836 */ /* 0x000fca0000000000 */
[----:B------:R-:W-:-:S04]  /*123b0*/  SHF.L.U32 R5, R2, R5, RZ ;  /* 0x0000000502057219 */ /* 0x000fc800000006ff */
[----:B------:R-:W-:-:S07]  /*123c0*/  LOP3.LUT R2, R5, 0x7, RZ, 0xc0, !PT ;  /* 0x0000000705027812 */ /* 0x000fce00078ec0ff */
.L_x_3056:
[----:B------:R-:W-:Y:S05]  /*123d0*/  BSYNC B1 ;  /* 0x0000000000017941 */ /* 0x000fea0003800000 */
.L_x_3055:
[----:B------:R-:W-:Y:S01]  /*123e0*/  LEA R3, R0, 0x3b800000, 0x17 ;  /* 0x3b80000000037811 */ /* 0x000fe200078eb8ff */
[----:B------:R-:W-:-:S05]  /*123f0*/  IMAD.SHL.U32 R0, R2, 0x100000, RZ ;  /* 0x0010000002007824 */ /* 0x000fca00078e00ff */
[----:B------:R-:W-:-:S07]  /*12400*/  LOP3.LUT R0, R3, R0, R4, 0xfe, !PT ;  /* 0x0000000003007212 */ /* 0x000fce00078efe04 */
.L_x_3054:
[----:B------:R-:W-:Y:S05]  /*12410*/  BSYNC B0 ;  /* 0x0000000000007941 */ /* 0x000fea0003800000 */
.L_x_3053:
[----:B------:R-:W-:-:S04]  /*12420*/  FMUL.FTZ R0, R0, 1 ;  /* 0x3f80000000007820 */ /* 0x000fc80000410000 */
[----:B------:R0:W4:Y:S01]  /*12430*/  F2F.F64.F32 R2, R0 ;  /* 0x0000000000027310 */ /* 0x0001220000201800 */
[----:B------:R-:W-:Y:S05]  /*12440*/  BRA `(.L_x_3038) ;  /* 0x0000000400187947 */ /* 0x000fea0003800000 */
.L_x_3051:
        /* <DEDUP_REMOVED lines=21> */
.L_x_3060:
[----:B------:R-:W-:Y:S05]  /*125a0*/  BSYNC B1 ;  /* 0x0000000000017941 */ /* 0x000fea0003800000 */
.L_x_3059:
[----:B------:R-:W-:Y:S01]  /*125b0*/  LEA R3, R0, 0x37800000, 0x17 ;  /* 0x3780000000037811 */ /* 0x000fe200078eb8ff */
[----:B------:R-:W-:-:S05]  /*125c0*/  IMAD.SHL.U32 R0, R2, 0x200000, RZ ;  /* 0x0020000002007824 */ /* 0x000fca00078e00ff */
[----:B------:R-:W-:-:S07]  /*125d0*/  LOP3.LUT R0, R3, R0, R4, 0xfe, !PT ;  /* 0x0000000003007212 */ /* 0x000fce00078efe04 */
.L_x_3058:
[----:B------:R-:W-:Y:S05]  /*125e0*/  BSYNC B0 ;  /* 0x0000000000007941 */ /* 0x000fea0003800000 */
.L_x_3057:
[----:B------:R-:W-:-:S04]  /*125f0*/  FMUL.FTZ R0, R0, 1 ;  /* 0x3f80000000007820 */ /* 0x000fc80000410000 */
[----:B------:R0:W4:Y:S01]  /*12600*/  F2F.F64.F32 R2, R0 ;  /* 0x0000000000027310 */ /* 0x0001220000201800 */
[----:B------:R-:W-:Y:S05]  /*12610*/  BRA `(.L_x_3038) ;  /* 0x0000000000a47947 */ /* 0x000fea0003800000 */
.L_x_3050:
[----:B------:R-:W-:-:S13]  /*12620*/  ISETP.NE.AND P0, PT, R0, 0x1c, PT ;  /* 0x0000001c0000780c */ /* 0x000fda0003f05270 */
[----:B------:R-:W-:Y:S05]  /*12630*/  @!P0 BRA `(.L_x_3061) ;  /* 0x0000000000948947 */ /* 0x000fea0003800000 */
[----:B------:R-:W-:-:S13]  /*12640*/  ISETP.NE.AND P0, PT, R0, 0x1d, PT ;  /* 0x0000001d0000780c */ /* 0x000fda0003f05270 */
[----:B------:R-:W-:Y:S05]  /*12650*/  @!P0 BRA `(.L_x_3062) ;  /* 0x0000000000808947 */ /* 0x000fea0003800000 */
[----:B------:R-:W-:-:S13]  /*12660*/  ISETP.NE.AND P0, PT, R0, 0x2c, PT ;  /* 0x0000002c0000780c */ /* 0x000fda0003f05270 */
[----:B------:R-:W-:Y:S05]  /*12670*/  @P0 BRA `(.L_x_3037) ;  /* 0x0000000000300947 */ /* 0x000fea0003800000 */
[----:B------:R-:W4:Y:S01]  /*12680*/  LDG.E.U8 R22, desc[UR36][R22.64] ;  /* 0x0000002416167981 */ /* 0x000f22000c1e1100 */
[----:B------:R-:W-:Y:S01]  /*12690*/  BSSY B0, `(.L_x_3063) ;  /* 0x0000007000007945 */ /* 0x000fe20003800000 */
[----:B------:R-:W-:Y:S01]  /*126a0*/  IMAD.MOV.U32 R0, RZ, RZ, 0x400000 ;  /* 0x00400000ff007424 */ /* 0x000fe200078e00ff */
[----:B----4-:R-:W-:-:S13]  /*126b0*/  ISETP.NE.AND P0, PT, R22, RZ, PT ;  /* 0x000000ff1600720c */ /* 0x010fda0003f05270 */
[----:B------:R-:W-:Y:S05]  /*126c0*/  @!P0 BRA `(.L_x_3064) ;  /* 0x00000000000c8947 */ /* 0x000fea0003800000 */
[----:B------:R-:W-:-:S13]  /*126d0*/  ISETP.NE.AND P0, PT, R22, 0xff, PT ;  /* 0x000000ff1600780c */ /* 0x000fda0003f05270 */
[----:B------:R-:W-:Y:S02]  /*126e0*/  @!P0 IMAD.MOV.U32 R0, RZ, RZ, 0x7f800001 ;  /* 0x7f800001ff008424 */ /* 0x000fe400078e00ff */
[----:B------:R-:W-:-:S07]  /*126f0*/  @P0 IMAD.SHL.U32 R0, R22, 0x800000, RZ ;  /* 0x0080000016000824 */ /* 0x000fce00078e00ff */
.L_x_3064:
[----:B------:R-:W-:Y:S05]  /*12700*/  BSYNC B0 ;  /* 0x0000000000007941 */ /* 0x000fea0003800000 */
.L_x_3063:
[----:B------:R-:W-:-:S04]  /*12710*/  FMUL.FTZ R0, R0, 1 ;  /* 0x3f80000000007820 */ /* 0x000fc80000410000 */
[----:B------:R0:W4:Y:S01]  /*12720*/  F2F.F64.F32 R2, R0 ;  /* 0x0000000000027310 */ /* 0x0001220000201800 */
[----:B------:R-:W-:Y:S05]  /*12730*/  BRA `(.L_x_3038) ;  /* 0x00000000005c7947 */ /* 0x000fea0003800000 */
.L_x_3037:
[----:B------:R-:W-:Y:S01]  /*12740*/  MOV R2, 0x0 ;  /* 0x0000000000027802 */ /* 0x000fe20000000f00 */
[----:B------:R-:W-:Y:S01]  /*12750*/  ULDC.64 UR4, c[0x4][0x128] ;  /* 0x01004a0000047ab9 */ /* 0x000fe20000000a00 */
[----:B------:R-:W-:Y:S01]  /*12760*/  ULDC.64 UR6, c[0x4][0x8] ;  /* 0x0100020000067ab9 */ /* 0x000fe20000000a00 */
[----:B--2---:R-:W-:Y:S01]  /*12770*/  MOV R4, UR4 ;  /* 0x0000000400047c02 */ /* 0x004fe20008000f00 */
        /* <DEDUP_REMOVED lines=11> */
[----:B01-3-5:R-:W-:Y:S05]  /*12830*/  CALL.ABS.NOINC R2 ;  /* 0x0000000002007343 */ /* 0x02bfea0003c00000 */
.L_x_3065:
[----:B------:R-:W-:Y:S01]  /*12840*/  CS2R R2, SRZ ;  /* 0x0000000000027805 */ /* 0x000fe2000001ff00 */
[----:B------:R-:W-:Y:S06]  /*12850*/  BRA `(.L_x_3038) ;  /* 0x0000000000147947 */ /* 0x000fec0003800000 */
.L_x_3062:
[----:B------:R-:W4:Y:S02]  /*12860*/  LDG.E.64 R2, desc[UR36][R22.64] ;  /* 0x0000002416027981 */ /* 0x000f24000c1e1b00 */
[----:B----4-:R-:W0:Y:S01]  /*12870*/  I2F.F64.U64 R2, R2 ;  /* 0x0000000200027312 */ /* 0x010e220000301800 */
[----:B------:R-:W-:Y:S05]  /*12880*/  BRA `(.L_x_3038) ;  /* 0x0000000000087947 */ /* 0x000fea0003800000 */
.L_x_3061:
[----:B------:R-:W4:Y:S02]  /*12890*/  LDG.E R2, desc[UR36][R22.64] ;  /* 0x0000002416027981 */ /* 0x000f24000c1e1900 */
[----:B----4-:R-:W0:Y:S02]  /*128a0*/  I2F.F64.U32 R2, R2 ;  /* 0x0000000200027312 */ /* 0x010e240000201800 */
.L_x_3038:
        /* <DEDUP_REMOVED lines=55> */
[----:B------:R-:W-:-:S04]  /*12c20*/  @!P0 SHF.R.S32.HI R5, RZ, 0x1, R0 ;  /* 0x00000001ff058819 */ /* 0x000fc80000011400 */
[----:B------:R-:W-:Y:S01]  /*12c30*/  @!P0 IADD3 R6, R6, -R5, RZ ;  /* 0x8000000506068210 */ /* 0x000fe20007ffe0ff */
[----:B------:R-:W-:-:S03]  /*12c40*/  @!P0 IMAD R5, R5, 0x100000, R11 ;  /* 0x0010000005058824 */ /* 0x000fc600078e020b */
[----:B------:R-:W-:Y:S01]  /*12c50*/  @!P0 LEA R7, R6, 0x3ff00000, 0x14 ;  /* 0x3ff0000006078811 */ /* 0x000fe200078ea0ff */
[----:B------:R-:W-:-:S06]  /*12c60*/  @!P0 IMAD.MOV.U32 R6, RZ, RZ, RZ ;  /* 0x000000ffff068224 */ /* 0x000fcc00078e00ff */
[----:B------:R-:W-:-:S11]  /*12c70*/  @!P0 DMUL R8, R4, R6 ;  /* 0x0000000604088228 */ /* 0x000fd60000000000 */
.L_x_3067:
[----:B------:R-:W-:Y:S05]  /*12c80*/  BSYNC B0 ;  /* 0x0000000000007941 */ /* 0x000fea0003800000 */
.L_x_3066:
        /* <DEDUP_REMOVED lines=152> */
[----:B0-----:R-:W-:Y:S01]  /*13610*/  STG.E.U8 desc[UR36][R16.64], R5 ;  /* 0x0000000510007986 */ /* 0x001fe2000c101124 */
[----:B------:R-:W-:Y:S05]  /*13620*/  EXIT ;  /* 0x000000000000794d */ /* 0x000fea0003800000 */
.L_x_3071:
[----:B------:R-:W0:Y:S02]  /*13630*/  F2I.S64.F64.TRUNC R4, R4 ;  /* 0x0000000400047311 */ /* 0x000e24000030d900 */
[----:B0-----:R-:W-:-:S05]  /*13640*/  IMAD.MOV.U32 R3, RZ, RZ, R4 ;  /* 0x000000ffff037224 */ /* 0x001fca00078e0004 */
[----:B------:R-:W-:Y:S01]  /*13650*/  STG.E.U8 desc[UR36][R16.64], R3 ;  /* 0x0000000310007986 */ /* 0x000fe2000c101124 */
[----:B------:R-:W-:Y:S05]  /*13660*/  EXIT ;  /* 0x000000000000794d */ /* 0x000fea0003800000 */
.L_x_3070:
[----:B------:R-:W-:-:S13]  /*13670*/  ISETP.NE.AND P0, PT, R2, 0x2, PT ;  /* 0x000000020200780c */ /* 0x000fda0003f05270 */
[----:B------:R-:W-:Y:S05]  /*13680*/  @!P0 BRA `(.L_x_3073) ;  /* 0x0000000000288947 */ /* 0x000fea0003800000 */
[----:B------:R-:W-:-:S13]  /*13690*/  ISETP.NE.AND P0, PT, R2, 0x3, PT ;  /* 0x000000030200780c */ /* 0x000fda0003f05270 */
[----:B------:R-:W-:Y:S05]  /*136a0*/  @!P0 BRA `(.L_x_3074) ;  /* 0x0000000000148947 */ /* 0x000fea0003800000 */
[----:B------:R-:W-:-:S13]  /*136b0*/  ISETP.NE.AND P0, PT, R2, 0x4, PT ;  /* 0x000000040200780c */ /* 0x000fda0003f05270 */
[----:B------:R-:W-:Y:S05]  /*136c0*/  @P0 BRA `(.L_x_3072) ;  /* 0x0000000c00380947 */ /* 0x000fea0003800000 */
[----:B------:R-:W0:Y:S02]  /*136d0*/  F2I.S64.F64.TRUNC R4, R4 ;  /* 0x0000000400047311 */ /* 0x000e24000030d900 */
[----:B0-----:R-:W-:Y:S01]  /*136e0*/  STG.E.64 desc[UR36][R16.64], R4 ;  /* 0x0000000410007986 */ /* 0x001fe2000c101b24 */
[----:B------:R-:W-:Y:S05]  /*136f0*/  EXIT ;  /* 0x000000000000794d */ /* 0x000fea0003800000 */
.L_x_3074:
[----:B------:R-:W0:Y:S02]  /*13700*/  F2I.F64.TRUNC R5, R4 ;  /* 0x0000000400057311 */ /* 0x000e24000030d100 */
[----:B0-----:R-:W-:Y:S01]  /*13710*/  STG.E desc[UR36][R16.64], R5 ;  /* 0x0000000510007986 */ /* 0x001fe2000c101924 */
[----:B------:R-:W-:Y:S05]  /*13720*/  EXIT ;  /* 0x000000000000794d */ /* 0x000fea0003800000 */
.L_x_3073:
[----:B------:R-:W0:Y:S02]  /*13730*/  F2I.F64.TRUNC R5, R4 ;  /* 0x0000000400057311 */ /* 0x000e24000030d100 */
[----:B0-----:R-:W-:Y:S01]  /*13740*/  STG.E.U16 desc[UR36][R16.64], R5 ;  /* 0x0000000510007986 */ /* 0x001fe2000c101524 */
[----:B------:R-:W-:Y:S05]  /*13750*/  EXIT ;  /* 0x000000000000794d */ /* 0x000fea0003800000 */
.L_x_3069:
        /* <DEDUP_REMOVED lines=9> */
[----:B------:R-:W-:Y:S01]  /*137f0*/  STG.E desc[UR36][R16.64], R3 ;  /* 0x0000000310007986 */ /* 0x000fe2000c101924 */
[----:B------:R-:W-:Y:S05]  /*13800*/  EXIT ;  /* 0x000000000000794d */ /* 0x000fea0003800000 */
.L_x_3076:
[----:B------:R-:W0:Y:S01]  /*13810*/  F2F.F32.F64 R0, R4 ;  /* 0x0000000400007310 */ /* 0x000e220000301000 */
[----:B------:R-:W-:-:S14]  /*13820*/  DSETP.GEU.AND P0, PT, |R4|, UR4, PT ;  /* 0x0000000404007e2a */ /* 0x000fdc000bf0e200 */
[----:B0-----:R-:W-:-:S05]  /*13830*/  @!P0 FMUL R0, R0, 1.175494350822287508e-38 ;  /* 0x0080000000008820 */ /* 0x001fca0000400000 */
[----:B------:R-:W-:-:S05]  /*13840*/  F2FP.F16.F32.PACK_AB R0, RZ, R0 ;  /* 0x00000000ff00723e */ /* 0x000fca00000000ff */
[----:B------:R-:W-:Y:S01]  /*13850*/  STG.E.U16 desc[UR36][R16.64], R0 ;  /* 0x0000000010007986 */ /* 0x000fe2000c101524 */
[----:B------:R-:W-:Y:S05]  /*13860*/  EXIT ;  /* 0x000000000000794d */ /* 0x000fea0003800000 */
.L_x_3075:
        /* <DEDUP_REMOVED lines=10> */
[----:B------:R-:W-:Y:S01]  /*13910*/  STG.E.64 desc[UR36][R16.64], R2 ;  /* 0x0000000210007986 */ /* 0x000fe2000c101b24 */
[----:B------:R-:W-:Y:S05]  /*13920*/  EXIT ;  /* 0x000000000000794d */ /* 0x000fea0003800000 */
.L_x_3078:
[----:B------:R-:W0:Y:S01]  /*13930*/  F2F.F32.F64 R0, R4 ;  /* 0x0000000400007310 */ /* 0x000e220000301000 */
[----:B------:R-:W-:-:S14]  /*13940*/  DSETP.GEU.AND P0, PT, |R4|, UR4, PT ;  /* 0x0000000404007e2a */ /* 0x000fdc000bf0e200 */
[----:B0-----:R-:W-:-:S05]  /*13950*/  @!P0 FMUL R0, R0, 1.175494350822287508e-38 ;  /* 0x0080000000008820 */ /* 0x001fca0000400000 */
[----:B------:R-:W-:-:S04]  /*13960*/  F2FP.F16.F32.PACK_AB R3, RZ, R0 ;  /* 0x00000000ff03723e */ /* 0x000fc800000000ff */
[----:B------:R-:W-:-:S05]  /*13970*/  PRMT R3, R3, 0x5410, RZ ;  /* 0x0000541003037816 */ /* 0x000fca00000000ff */
[----:B------:R-:W-:Y:S01]  /*13980*/  STG.E desc[UR36][R16.64], R3 ;  /* 0x0000000310007986 */ /* 0x000fe2000c101924 */
[----:B------:R-:W-:Y:S05]  /*13990*/  EXIT ;  /* 0x000000000000794d */ /* 0x000fea0003800000 */
.L_x_3077:
[----:B------:R-:W-:Y:S01]  /*139a0*/  STG.E.64 desc[UR36][R16.64], R4 ;  /* 0x0000000410007986 */ /* 0x000fe2000c101b24 */
[----:B------:R-:W-:Y:S05]  /*139b0*/  EXIT ;  /* 0x000000000000794d */ /* 0x000fea0003800000 */
.L_x_3068:
        /* <DEDUP_REMOVED lines=10> */
[----:B------:R-:W-:Y:S01]  /*13a60*/  STG.E.U8 desc[UR36][R16.64], R3 ;  /* 0x0000000310007986 */ /* 0x000fe2000c101124 */
[----:B------:R-:W-:Y:S05]  /*13a70*/  EXIT ;  /* 0x000000000000794d */ /* 0x000fea0003800000 */
.L_x_3081:
[----:B------:R-:W-:-:S05]  /*13a80*/  CS2R R6, SRZ ;  /* 0x0000000000067805 */ /* 0x000fca000001ff00 */
[----:B------:R-:W-:Y:S01]  /*13a90*/  STG.E.128 desc[UR36][R16.64], R4 ;  /* 0x0000000410007986 */ /* 0x000fe2000c101d24 */
[----:B------:R-:W-:Y:S05]  /*13aa0*/  EXIT ;  /* 0x000000000000794d */ /* 0x000fea0003800000 */
.L_x_3080:
        /* <DEDUP_REMOVED lines=23> */
.L_x_3085:
[----:B------:R-:W-:Y:S05]  /*13c20*/  BSYNC B0 ;  /* 0x0000000000007941 */ /* 0x000fea0003800000 */
.L_x_3084:
[----:B------:R-:W-:-:S05]  /*13c30*/  LOP3.LUT R3, R0, R3, RZ, 0xfc, !PT ;  /* 0x0000000300037212 */ /* 0x000fca00078efcff */
[----:B------:R-:W-:Y:S01]  /*13c40*/  STG.E.U8 desc[UR36][R16.64], R3 ;  /* 0x0000000310007986 */ /* 0x000fe2000c101124 */
[----:B------:R-:W-:Y:S05]  /*13c50*/  EXIT ;  /* 0x000000000000794d */ /* 0x000fea0003800000 */
.L_x_3083:
        /* <DEDUP_REMOVED lines=15> */
.L_x_3087:
[----:B------:R-:W-:Y:S01]  /*13d50*/  IMAD.MOV.U32 R0, RZ, RZ, 0x7f ;  /* 0x0000007fff007424 */ /* 0x000fe200078e00ff */
[----:B------:R-:W-:-:S04]  /*13d60*/  ISETP.GT.U32.AND P0, PT, R2, 0x7f800000, PT ;  /* 0x7f8000000200780c */ /* 0x000fc80003f04070 */
[----:B------:R-:W-:-:S09]  /*13d70*/  SEL R0, R0, 0x7c, P0 ;  /* 0x0000007c00007807 */ /* 0x000fd20000000000 */
.L_x_3088:
[----:B------:R-:W-:Y:S05]  /*13d80*/  BSYNC B0 ;  /* 0x0000000000007941 */ /* 0x000fea0003800000 */
.L_x_3086:
[----:B------:R-:W-:-:S04]  /*13d90*/  LOP3.LUT R2, R3, 0x80000000, RZ, 0xc0, !PT ;  /* 0x8000000003027812 */ /* 0x000fc800078ec0ff */
[----:B------:R-:W-:-:S04]  /*13da0*/  SHF.R.U32.HI R3, RZ, 0x18, R2 ;  /* 0x00000018ff037819 */ /* 0x000fc80000011602 */
[----:B------:R-:W-:-:S05]  /*13db0*/  LOP3.LUT R3, R0, R3, RZ, 0xfc, !PT ;  /* 0x0000000300037212 */ /* 0x000fca00078efcff */
[----:B------:R-:W-:Y:S01]  /*13dc0*/  STG.E.U8 desc[UR36][R16.64], R3 ;  /* 0x0000000310007986 */ /* 0x000fe2000c101124 */
[----:B------:R-:W-:Y:S05]  /*13dd0*/  EXIT ;  /* 0x000000000000794d */ /* 0x000fea0003800000 */
.L_x_3082:
[----:B------:R-:W0:Y:S01]  /*13de0*/  F2F.F32.F64 R0, R4 ;  /* 0x0000000400007310 */ /* 0x000e220000301000 */
[----:B------:R-:W-:-:S14]  /*13df0*/  DSETP.GEU.AND P0, PT, |R4|, UR4, PT ;  /* 0x0000000404007e2a */ /* 0x000fdc000bf0e200 */
[----:B0-----:R-:W-:-:S05]  /*13e00*/  @!P0 FMUL R0, R0, 1.175494350822287508e-38 ;  /* 0x0080000000008820 */ /* 0x001fca0000400000 */
[----:B------:R-:W-:-:S05]  /*13e10*/  F2FP.BF16.F32.PACK_AB R0, RZ, R0 ;  /* 0x00000000ff00723e */ /* 0x000fca00000010ff */
[----:B------:R-:W-:Y:S01]  /*13e20*/  STG.E.U16 desc[UR36][R16.64], R0 ;  /* 0x0000000010007986 */ /* 0x000fe2000c101524 */
[----:B------:R-:W-:Y:S05]  /*13e30*/  EXIT ;  /* 0x000000000000794d */ /* 0x000fea0003800000 */
.L_x_3079:
        /* <DEDUP_REMOVED lines=9> */
[----:B0-----:R-:W-:Y:S01]  /*13ed0*/  STG.E.U16 desc[UR36][R16.64], R5 ;  /* 0x0000000510007986 */ /* 0x001fe2000c101524 */
[----:B------:R-:W-:Y:S05]  /*13ee0*/  EXIT ;  /* 0x000000000000794d */ /* 0x000fea0003800000 */
.L_x_3091:
        /* <DEDUP_REMOVED lines=19> */
.L_x_3094:
[----:B------:R-:W-:-:S04]  /*14020*/  LOP3.LUT R2, R3, 0x80000000, RZ, 0xc0, !PT ;  /* 0x8000000003027812 */ /* 0x000fc800078ec0ff */
[----:B------:R-:W-:-:S04]  /*14030*/  SHF.R.U32.HI R3, RZ, 0x18, R2 ;  /* 0x00000018ff037819 */ /* 0x000fc80000011602 */
[----:B------:R-:W-:-:S04]  /*14040*/  LOP3.LUT R0, R0, R3, RZ, 0xfc, !PT ;  /* 0x0000000300007212 */ /* 0x000fc800078efcff */
[----:B------:R-:W-:-:S07]  /*14050*/  PRMT R8, R0, 0x7610, R8 ;  /* 0x0000761000087816 */ /* 0x000fce0000000008 */
.L_x_3093:
[----:B------:R-:W-:Y:S05]  /*14060*/  BSYNC B0 ;  /* 0x0000000000007941 */ /* 0x000fea0003800000 */
.L_x_3092:
[----:B------:R-:W-:Y:S01]  /*14070*/  STG.E.U8 desc[UR36][R16.64], R8 ;  /* 0x0000000810007986 */ /* 0x000fe2000c101124 */
[----:B------:R-:W-:Y:S05]  /*14080*/  EXIT ;  /* 0x000000000000794d */ /* 0x000fea0003800000 */
.L_x_3090:
        /* <DEDUP_REMOVED lines=19> */
.L_x_3097:
[----:B------:R-:W-:-:S04]  /*141c0*/  LOP3.LUT R2, R3, 0x80000000, RZ, 0xc0, !PT ;  /* 0x8000000003027812 */ /* 0x000fc800078ec0ff */
[----:B------:R-:W-:-:S04]  /*141d0*/  SHF.R.U32.HI R3, RZ, 0x18, R2 ;  /* 0x00000018ff037819 */ /* 0x000fc80000011602 */
[----:B------:R-:W-:-:S04]  /*141e0*/  LOP3.LUT R0, R0, R3, RZ, 0xfc, !PT ;  /* 0x0000000300007212 */ /* 0x000fc800078efcff */
[----:B------:R-:W-:-:S07]  /*141f0*/  PRMT R8, R0, 0x7610, R8 ;  /* 0x0000761000087816 */ /* 0x000fce0000000008 */
.L_x_3096:
[----:B------:R-:W-:Y:S05]  /*14200*/  BSYNC B0 ;  /* 0x0000000000007941 */ /* 0x000fea0003800000 */
.L_x_3095:
[----:B------:R-:W-:Y:S01]  /*14210*/  STG.E.U8 desc[UR36][R16.64], R8 ;  /* 0x0000000810007986 */ /* 0x000fe2000c101124 */
[----:B------:R-:W-:Y:S05]  /*14220*/  EXIT ;  /* 0x000000000000794d */ /* 0x000fea0003800000 */
.L_x_3089:
        /* <DEDUP_REMOVED lines=24> */
.L_x_3072:
        /* <DEDUP_REMOVED lines=16> */
.L_x_3100:
[----:B------:R-:W-:Y:S05]  /*144b0*/  EXIT ;  /* 0x000000000000794d */ /* 0x000fea0003800000 */
.L_x_3099:
[----:B------:R-:W0:Y:S02]  /*144c0*/  F2I.U64.F64.TRUNC R4, R4 ;  /* 0x0000000400047311 */ /* 0x000e24000030d800 */
[----:B0-----:R-:W-:Y:S01]  /*144d0*/  STG.E.64 desc[UR36][R16.64], R4 ;  /* 0x0000000410007986 */ /* 0x001fe2000c101b24 */
[----:B------:R-:W-:Y:S05]  /*144e0*/  EXIT ;  /* 0x000000000000794d */ /* 0x000fea0003800000 */
.L_x_3098:
[----:B------:R-:W0:Y:S02]  /*144f0*/  F2I.U32.F64.TRUNC R5, R4 ;  /* 0x0000000400057311 */ /* 0x000e24000030d000 */
[----:B0-----:R-:W-:Y:S01]  /*14500*/  STG.E desc[UR36][R16.64], R5 ;  /* 0x0000000510007986 */ /* 0x001fe2000c101924 */
[----:B------:R-:W-:Y:S05]  /*14510*/  EXIT ;  /* 0x000000000000794d */ /* 0x000fea0003800000 */
.L_x_3101:
        /* <DEDUP_REMOVED lines=14> */
.L_x_12844:


//--------------------- .text._ZN2at6native27unrolled_elementwise_kernelIZZZNS0_26GeluBackwardCUDAKernelImplERNS_18TensorIteratorBaseENS0_8GeluTypeEENKUlvE0_clEvENKUlvE_clEvEUlddE_St5arrayIPcLm3EELi4E23TrivialOffsetCalculatorILi2EjESB_ILi1EjENS0_6memory12LoadWithCastILi2EEENSE_13StoreWithCastILi1EEEEEviT_T0_T2_T3_T4_T5_ --------------------------
	.section	.text._ZN2at6native27unrolled_elementwise_kernelIZZZNS0_26GeluBackwardCUDAKernelImplERNS_18TensorIteratorBaseENS0_8GeluTypeEENKUlvE0_clEvENKUlvE_clEvEUlddE_St5arrayIPcLm3EELi4E23TrivialOffsetCalculatorILi2EjESB_ILi1EjENS0_6memory12LoadWithCastILi2EEENSE_13StoreWithCastILi1EEEEEviT_T0_T2_T3_T4_T5_,"ax",@progbits
	.align	128
        .global         _ZN2at6native27unrolled_elementwise_kernelIZZZNS0_26GeluBackwardCUDAKernelImplERNS_18TensorIteratorBaseENS0_8GeluTypeEENKUlvE0_clEvENKUlvE_clEvEUlddE_St5arrayIPcLm3EELi4E23TrivialOffsetCalculatorILi2EjESB_ILi1EjENS0_6memory12LoadWithCastILi2EEENSE_13StoreWithCastILi1EEEEEviT_T0_T2_T3_T4_T5_
        .type           _ZN2at6native27unrolled_elementwise_kernelIZZZNS0_26GeluBackwardCUDAKernelImplERNS_18TensorIteratorBaseENS0_8GeluTypeEENKUlvE0_clEvENKUlvE_clEvEUlddE_St5arrayIPcLm3EELi4E23TrivialOffsetCalculatorILi2EjESB_ILi1EjENS0_6memory12LoadWithCastILi2EEENSE_13StoreWithCastILi1EEEEEviT_T0_T2_T3_T4_T5_,@function
        .size           _ZN2at6native27unrolled_elementwise_kernelIZZZNS0_26GeluBackwardCUDAKernelImplERNS_18TensorIteratorBaseENS0_8GeluTypeEENKUlvE0_clEvENKUlvE_clEvEUlddE_St5arrayIPcLm3EELi4E23TrivialOffsetCalculatorILi2EjESB_ILi1EjENS0_6memory12LoadWithCastILi2EEENSE_13StoreWithCastILi1EEEEEviT_T0_T2_T3_T4_T5_,(.L_x_12845 - _ZN2at6native27unrolled_elementwise_kernelIZZZNS0_26GeluBackwardCUDAKernelImplERNS_18TensorIteratorBaseENS0_8GeluTypeEENKUlvE0_clEvENKUlvE_clEvEUlddE_St5arrayIPcLm3EELi4E23TrivialOffsetCalculatorILi2EjESB_ILi1EjENS0_6memory12LoadWithCastILi2EEENSE_13StoreWithCastILi1EEEEEviT_T0_T2_T3_T4_T5_)
        .other          _ZN2at6native27unrolled_elementwise_kernelIZZZNS0_26GeluBackwardCUDAKernelImplERNS_18TensorIteratorBaseENS0_8GeluTypeEENKUlvE0_clEvENKUlvE_clEvEUlddE_St5arrayIPcLm3EELi4E23TrivialOffsetCalculatorILi2EjESB_ILi1EjENS0_6memory12LoadWithCastILi2EEENSE_13StoreWithCastILi1EEEEEviT_T0_T2_T3_T4_T5_,@"STO_CUDA_ENTRY STV_DEFAULT"
_ZN2at6native27unrolled_elementwise_kernelIZZZNS0_26GeluBackwardCUDAKernelImplERNS_18TensorIteratorBaseENS0_8GeluTypeEENKUlvE0_clEvENKUlvE_clEvEUlddE_St5arrayIPcLm3EELi4E23TrivialOffsetCalculatorILi2EjESB_ILi1EjENS0_6memory12LoadWithCastILi2EEENSE_13StoreWithCastILi1EEEEEviT_T0_T2_T3_T4_T5_:
.text._ZN2at6native27unrolled_elementwise_kernelIZZZNS0_26GeluBackwardCUDAKernelImplERNS_18TensorIteratorBaseENS0_8GeluTypeEENKUlvE0_clEvENKUlvE_clEvEUlddE_St5arrayIPcLm3EELi4E23TrivialOffsetCalculatorILi2EjESB_ILi1EjENS0_6memory12LoadWithCastILi2EEENSE_13StoreWithCastILi1EEEEEviT_T0_T2_T3_T4_T5_:
[----:B------:R-:W0:Y:S01]  /*0000*/  LDC R1, c[0x0][0x28] ;  /* 0x00000a00ff017b82 */ /* 0x000e220000000800 */
[----:B------:R-:W1:Y:S07]  /*0010*/  S2R R35, SR_CTAID.X ;  /* 0x0000000000237919 */ /* 0x000e6e0000002500 */
[----:B------:R-:W1:Y:S01]  /*0020*/  LDC R0, c[0x0][0x210] ;  /* 0x00008400ff007b82 */ /* 0x000e620000000800 */
[----:B------:R-:W-:Y:S01]  /*0030*/  ULDC.64 UR36, c[0x0][0x208] ;  /* 0x0000820000247ab9 */ /* 0x000fe20000000a00 */
[----:B------:R-:W-:Y:S01]  /*0040*/  BSSY B6, `(.L_x_3102) ;  /* 0x00001f2000067945 */ /* 0x000fe20003800000 */
[----:B------:R-:W2:Y:S01]  /*0050*/  S2R R30, SR_TID.X ;  /* 0x00000000001e7919 */ /* 0x000ea20000002100 */
[----:B------:R-:W-:-:S02]  /*0060*/  CS2R R28, SRZ ;  /* 0x00000000001c7805 */ /* 0x000fc4000001ff00 */
[----:B------:R-:W-:Y:S02]  /*0070*/  CS2R R36, SRZ ;  /* 0x0000000000247805 */ /* 0x000fe4000001ff00 */
[----:B------:R-:W-:Y:S01]  /*0080*/  CS2R R32, SRZ ;  /* 0x0000000000207805 */ /* 0x000fe2000001ff00 */
        /* <DEDUP_REMOVED lines=25> */
.L_x_3107:
[----:B------:R-:W2:Y:S02]  /*0220*/  LDG.E.U8 R4, desc[UR36][R4.64] ;  /* 0x0000002404047981 */ /* 0x000ea4000c1e1100 */
[----:B--2---:R0:W1:Y:S01]  /*0230*/  I2F.F64.U16 R36, R4 ;  /* 0x0000000400247312 */ /* 0x0040620000101800 */
[----:B------:R-:W-:Y:S05]  /*0240*/  BRA `(.L_x_3109) ;  /* 0x0000000c00747947 */ /* 0x000fea0003800000 */
.L_x_3106:
        /* <DEDUP_REMOVED lines=9> */
.L_x_3111:
[----:B------:R-:W2:Y:S02]  /*02e0*/  LDG.E R4, desc[UR36][R4.64] ;  /* 0x0000002404047981 */ /* 0x000ea4000c1e1900 */
[----:B--2---:R1:W2:Y:S01]  /*02f0*/  I2F.F64 R36, R4 ;  /* 0x0000000400247312 */ /* 0x0042a20000201c00 */
[----:B------:R-:W-:Y:S05]  /*0300*/  BRA `(.L_x_3109) ;  /* 0x0000000c00447947 */ /* 0x000fea0003800000 */
.L_x_3110:
[----:B------:R-:W2:Y:S02]  /*0310*/  LDG.E.U16 R4, desc[UR36][R4.64] ;  /* 0x0000002404047981 */ /* 0x000ea4000c1e1500 */
[----:B--2---:R3:W4:Y:S01]  /*0320*/  I2F.F64.S16 R36, R4 ;  /* 0x0000000400247312 */ /* 0x0047220000101c00 */
[----:B------:R-:W-:Y:S05]  /*0330*/  BRA `(.L_x_3109) ;  /* 0x0000000c00387947 */ /* 0x000fea0003800000 */
.L_x_3105:
        /* <DEDUP_REMOVED lines=10> */
.L_x_3113:
[----:B------:R-:W2:Y:S02]  /*03e0*/  LDG.E.U16 R0, desc[UR36][R4.64] ;  /* 0x0000002404007981 */ /* 0x000ea4000c1e1500 */
[----:B--2---:R-:W-:-:S05]  /*03f0*/  HADD2.F32 R0, -RZ, R0.H0_H0 ;  /* 0x20000000ff007230 */ /* 0x004fca0000004100 */
[----:B------:R-:W-:-:S04]  /*0400*/  FMUL.FTZ R0, R0, 1 ;  /* 0x3f80000000007820 */ /* 0x000fc80000410000 */
[----:B------:R0:W1:Y:S01]  /*0410*/  F2F.F64.F32 R36, R0 ;  /* 0x0000000000247310 */ /* 0x0000620000201800 */
[----:B------:R-:W-:Y:S05]  /*0420*/  BRA `(.L_x_3109) ;  /* 0x0000000800fc7947 */ /* 0x000fea0003800000 */
.L_x_3112:
        /* <DEDUP_REMOVED lines=10> */
.L_x_3115:
[----:B------:R-:W2:Y:S02]  /*04d0*/  LDG.E.U16 R4, desc[UR36][R4.64] ;  /* 0x0000002404047981 */ /* 0x000ea4000c1e1500 */
[----:B--2---:R-:W-:-:S05]  /*04e0*/  HADD2.F32 R0, -RZ, R4.H0_H0 ;  /* 0x20000004ff007230 */ /* 0x004fca0000004100 */
[----:B------:R-:W-:-:S04]  /*04f0*/  FMUL.FTZ R0, R0, 1 ;  /* 0x3f80000000007820 */ /* 0x000fc80000410000 */
[----:B------:R0:W1:Y:S01]  /*0500*/  F2F.F64.F32 R36, R0 ;  /* 0x0000000000247310 */ /* 0x0000620000201800 */
[----:B------:R-:W-:Y:S05]  /*0510*/  BRA `(.L_x_3109) ;  /* 0x0000000800c07947 */ /* 0x000fea0003800000 */
.L_x_3114:
[----:B------:R0:W5:Y:S01]  /*0520*/  LDG.E.64 R36, desc[UR36][R4.64] ;  /* 0x0000002404247981 */ /* 0x000162000c1e1b00 */
[----:B------:R-:W-:Y:S05]  /*0530*/  BRA `(.L_x_3109) ;  /* 0x0000000800b87947 */ /* 0x000fea0003800000 */
.L_x_3104:
        /* <DEDUP_REMOVED lines=13> */
.L_x_3118:
[----:B------:R0:W5:Y:S01]  /*0610*/  LDG.E.64 R36, desc[UR36][R4.64] ;  /* 0x0000002404247981 */ /* 0x000162000c1e1b00 */
[----:B------:R-:W-:Y:S05]  /*0620*/  BRA `(.L_x_3109) ;  /* 0x00000008007c7947 */ /* 0x000fea0003800000 */
.L_x_3117:
        /* <DEDUP_REMOVED lines=28> */
.L_x_3120:
        /* <DEDUP_REMOVED lines=12> */
[----:B------:R-:W-:-:S05]  /*08b0*/  LOP3.LUT R0, R3, 0x80000000, R0, 0xf8, !PT ;  /* 0x8000000003007812 */ /* 0x000fca00078ef800 */
[----:B------:R-:W-:-:S04]  /*08c0*/  FMUL.FTZ R0, R0, 1 ;  /* 0x3f80000000007820 */ /* 0x000fc80000410000 */
[----:B------:R0:W1:Y:S01]  /*08d0*/  F2F.F64.F32 R36, R0 ;  /* 0x0000000000247310 */ /* 0x0000620000201800 */
[----:B------:R-:W-:Y:S05]  /*08e0*/  BRA `(.L_x_3109) ;  /* 0x0000000400cc7947 */ /* 0x000fea0003800000 */
.L_x_3119:
[----:B------:R-:W2:Y:S02]  /*08f0*/  LDG.E.U16 R0, desc[UR36][R4.64] ;  /* 0x0000002404007981 */ /* 0x000ea4000c1e1500 */
[----:B--2---:R-:W-:-:S04]  /*0900*/  IMAD.U32 R0, R0, 0x10000, RZ ;  /* 0x0001000000007824 */ /* 0x004fc800078e00ff */
[----:B------:R-:W-:-:S04]  /*0910*/  FMUL.FTZ R0, R0, 1 ;  /* 0x3f80000000007820 */ /* 0x000fc80000410000 */
[----:B------:R0:W1:Y:S01]  /*0920*/  F2F.F64.F32 R36, R0 ;  /* 0x0000000000247310 */ /* 0x0000620000201800 */
[----:B------:R-:W-:Y:S05]  /*0930*/  BRA `(.L_x_3109) ;  /* 0x0000000400b87947 */ /* 0x000fea0003800000 */
.L_x_3116:
        /* <DEDUP_REMOVED lines=11> */
.L_x_3123:
        /* <DEDUP_REMOVED lines=21> */
.L_x_3127:
[----:B------:R-:W-:Y:S05]  /*0b40*/  BSYNC B1 ;  /* 0x0000000000017941 */ /* 0x000fea0003800000 */
.L_x_3126:
[----:B------:R-:W-:Y:S01]  /*0b50*/  LEA R5, R0, 0x3b800000, 0x17 ;  /* 0x3b80000000057811 */ /* 0x000fe200078eb8ff */
[----:B------:R-:W-:-:S05]  /*0b60*/  IMAD.SHL.U32 R0, R3, 0x100000, RZ ;  /* 0x0010000003007824 */ /* 0x000fca00078e00ff */
[----:B------:R-:W-:-:S07]  /*0b70*/  LOP3.LUT R0, R5, R0, R6, 0xfe, !PT ;  /* 0x0000000005007212 */ /* 0x000fce00078efe06 */
.L_x_3125:
[----:B------:R-:W-:Y:S05]  /*0b80*/  BSYNC B0 ;  /* 0x0000000000007941 */ /* 0x000fea0003800000 */
.L_x_3124:
[----:B------:R-:W-:-:S04]  /*0b90*/  FMUL.FTZ R0, R0, 1 ;  /* 0x3f80000000007820 */ /* 0x000fc80000410000 */
[----:B------:R0:W1:Y:S01]  /*0ba0*/  F2F.F64.F32 R36, R0 ;  /* 0x0000000000247310 */ /* 0x0000620000201800 */
[----:B------:R-:W-:Y:S05]  /*0bb0*/  BRA `(.L_x_3109) ;  /* 0x0000000400187947 */ /* 0x000fea0003800000 */
.L_x_3122:
        /* <DEDUP_REMOVED lines=21> */
.L_x_3131:
[----:B------:R-:W-:Y:S05]  /*0d10*/  BSYNC B1 ;  /* 0x0000000000017941 */ /* 0x000fea0003800000 */
.L_x_3130:
[----:B------:R-:W-:Y:S01]  /*0d20*/  LEA R5, R0, 0x37800000, 0x17 ;  /* 0x3780000000057811 */ /* 0x000fe200078eb8ff */
[----:B------:R-:W-:-:S05]  /*0d30*/  IMAD.SHL.U32 R0, R3, 0x200000, RZ ;  /* 0x0020000003007824 */ /* 0x000fca00078e00ff */
[----:B------:R-:W-:-:S07]  /*0d40*/  LOP3.LUT R0, R5, R0, R6, 0xfe, !PT ;  /* 0x0000000005007212 */ /* 0x000fce00078efe06 */
.L_x_3129:
[----:B------:R-:W-:Y:S05]  /*0d50*/  BSYNC B0 ;  /* 0x0000000000007941 */ /* 0x000fea0003800000 */
.L_x_3128:
[----:B------:R-:W-:-:S04]  /*0d60*/  FMUL.FTZ R0, R0, 1 ;  /* 0x3f80000000007820 */ /* 0x000fc80000410000 */
[----:B------:R0:W1:Y:S01]  /*0d70*/  F2F.F64.F32 R36, R0 ;  /* 0x0000000000247310 */ /* 0x0000620000201800 */
[----:B------:R-:W-:Y:S05]  /*0d80*/  BRA `(.L_x_3109) ;  /* 0x0000000000a47947 */ /* 0x000fea0003800000 */
.L_x_3121:
        /* <DEDUP_REMOVED lines=14> */
.L_x_3135:
[----:B------:R-:W-:Y:S05]  /*0e70*/  BSYNC B0 ;  /* 0x0000000000007941 */ /* 0x000fea0003800000 */
.L_x_3134:
[----:B------:R-:W-:-:S04]  /*0e80*/  FMUL.FTZ R0, R0, 1 ;  /* 0x3f80000000007820 */ /* 0x000fc80000410000 */
[----:B------:R0:W1:Y:S01]  /*0e90*/  F2F.F64.F32 R36, R0 ;  /* 0x0000000000247310 */ /* 0x0000620000201800 */
[----:B------:R-:W-:Y:S05]  /*0ea0*/  BRA `(.L_x_3109) ;  /* 0x00000000005c7947 */ /* 0x000fea0003800000 */
.L_x_3108:
        /* <DEDUP_REMOVED lines=16> */
.L_x_3136:
[----:B------:R-:W-:Y:S01]  /*0fb0*/  CS2R R36, SRZ ;  /* 0x0000000000247805 */ /* 0x000fe2000001ff00 */
[----:B------:R-:W-:Y:S06]  /*0fc0*/  BRA `(.L_x_3109) ;  /* 0x0000000000147947 */ /* 0x000fec0003800000 */
.L_x_3133:
[----:B------:R-:W2:Y:S02]  /*0fd0*/  LDG.E.64 R36, desc[UR36][R4.64] ;  /* 0x0000002404247981 */ /* 0x000ea4000c1e1b00 */
[----:B--2---:R-:W0:Y:S01]  /*0fe0*/  I2F.F64.U64 R36, R36 ;  /* 0x0000002400247312 */ /* 0x004e220000301800 */
[----:B------:R-:W-:Y:S05]  /*0ff0*/  BRA `(.L_x_3109) ;  /* 0x0000000000087947 */ /* 0x000fea0003800000 */
.L_x_3132:
[----:B------:R-:W2:Y:S02]  /*1000*/  LDG.E R4, desc[UR36][R4.64] ;  /* 0x0000002404047981 */ /* 0x000ea4000c1e1900 */
[----:B--2---:R0:W1:Y:S02]  /*1010*/  I2F.F64.U32 R36, R4 ;  /* 0x0000000400247312 */ /* 0x0040640000201800 */
.L_x_3109:
[----:B01-3--:R-:W0:Y:S01]  /*1020*/  LDC.64 R4, c[0x0][0x228] ;  /* 0x00008a00ff047b82 */ /* 0x00be220000000a00 */
        /* <DEDUP_REMOVED lines=16> */
[----:B---3--:R0:W1:Y:S01]  /*1130*/  I2F.F64.S16 R32, R4 ;  /* 0x0000000400207312 */ /* 0x0080620000101c00 */
[----:B------:R-:W-:Y:S05]  /*1140*/  BRA `(.L_x_3142) ;  /* 0x0000000c007c7947 */ /* 0x000fea0003800000 */
.L_x_3140:
[----:B------:R-:W3:Y:S02]  /*1150*/  LDG.E.U8 R4, desc[UR36][R4.64] ;  /* 0x0000002404047981 */ /* 0x000ee4000c1e1100 */
[----:B---3--:R3:W0:Y:S01]  /*1160*/  I2F.F64.U16 R32, R4 ;  /* 0x0000000400207312 */ /* 0x0086220000101800 */
[----:B------:R-:W-:Y:S05]  /*1170*/  BRA `(.L_x_3142) ;  /* 0x0000000c00707947 */ /* 0x000fea0003800000 */
.L_x_3139:
        /* <DEDUP_REMOVED lines=9> */
.L_x_3144:
[----:B------:R-:W3:Y:S02]  /*1210*/  LDG.E R4, desc[UR36][R4.64] ;  /* 0x0000002404047981 */ /* 0x000ee4000c1e1900 */
[----:B---3--:R0:W1:Y:S01]  /*1220*/  I2F.F64 R32, R4 ;  /* 0x0000000400207312 */ /* 0x0080620000201c00 */
[----:B------:R-:W-:Y:S05]  /*1230*/  BRA `(.L_x_3142) ;  /* 0x0000000c00407947 */ /* 0x000fea0003800000 */
.L_x_3143:
[----:B------:R-:W3:Y:S02]  /*1240*/  LDG.E.U16 R4, desc[UR36][R4.64] ;  /* 0x0000002404047981 */ /* 0x000ee4000c1e1500 */
[----:B---3--:R0:W1:Y:S01]  /*1250*/  I2F.F64.S16 R32, R4 ;  /* 0x0000000400207312 */ /* 0x0080620000101c00 */
[----:B------:R-:W-:Y:S05]  /*1260*/  BRA `(.L_x_3142) ;  /* 0x0000000c00347947 */ /* 0x000fea0003800000 */
.L_x_3138:
        /* <DEDUP_REMOVED lines=10> */
.L_x_3146:
[----:B------:R-:W3:Y:S02]  /*1310*/  LDG.E.U16 R0, desc[UR36][R4.64] ;  /* 0x0000002404007981 */ /* 0x000ee4000c1e1500 */
[----:B---3--:R-:W-:-:S05]  /*1320*/  HADD2.F32 R0, -RZ, R0.H0_H0 ;  /* 0x20000000ff007230 */ /* 0x008fca0000004100 */
[----:B------:R-:W-:-:S04]  /*1330*/  FMUL.FTZ R0, R0, 1 ;  /* 0x3f80000000007820 */ /* 0x000fc80000410000 */
[----:B------:R0:W1:Y:S01]  /*1340*/  F2F.F64.F32 R32, R0 ;  /* 0x0000000000207310 */ /* 0x0000620000201800 */
[----:B------:R-:W-:Y:S05]  /*1350*/  BRA `(.L_x_3142) ;  /* 0x0000000800f87947 */ /* 0x000fea0003800000 */
.L_x_3145:
        /* <DEDUP_REMOVED lines=10> */
.L_x_3148:
[----:B------:R-:W3:Y:S02]  /*1400*/  LDG.E.U16 R4, desc[UR36][R4.64] ;  /* 0x0000002404047981 */ /* 0x000ee4000c1e1500 */
[----:B---3--:R-:W-:-:S05]  /*1410*/  HADD2.F32 R0, -RZ, R4.H0_H0 ;  /* 0x20000004ff007230 */ /* 0x008fca0000004100 */
[----:B------:R-:W-:-:S04]  /*1420*/  FMUL.FTZ R0, R0, 1 ;  /* 0x3f80000000007820 */ /* 0x000fc80000410000 */
[----:B------:R0:W1:Y:S01]  /*1430*/  F2F.F64.F32 R32, R0 ;  /* 0x0000000000207310 */ /* 0x0000620000201800 */
[----:B------:R-:W-:Y:S05]  /*1440*/  BRA `(.L_x_3142) ;  /* 0x0000000800bc7947 */ /* 0x000fea0003800000 */
.L_x_3147:
[----:B------:R0:W5:Y:S01]  /*1450*/  LDG.E.64 R32, desc[UR36][R4.64] ;  /* 0x0000002404207981 */ /* 0x000162000c1e1b00 */
[----:B------:R-:W-:Y:S05]  /*1460*/  BRA `(.L_x_3142) ;  /* 0x0000000800b47947 */ /* 0x000fea0003800000 */
.L_x_3137:
        /* <DEDUP_REMOVED lines=13> */
.L_x_3151:
[----:B------:R0:W5:Y:S01]  /*1540*/  LDG.E.64 R32, desc[UR36][R4.64] ;  /* 0x0000002404207981 */ /* 0x000162000c1e1b00 */
[----:B------:R-:W-:Y:S05]  /*1550*/  BRA `(.L_x_3142) ;  /* 0x0000000800787947 */ /* 0x000fea0003800000 */
.L_x_3150:
        /* <DEDUP_REMOVED lines=28> */
.L_x_3153:
[----:B------:R-:W3:Y:S02]  /*1720*/  LDG.E.U8 R4, desc[UR36][R4.64] ;  /* 0x0000002404047981 */ /* 0x000ee4000c1e1100 */
[----:B---3--:R-:W-:-:S05]  /*1730*/  IMAD.SHL.U32 R0, R4, 0x2000000, RZ ;  /* 0x0200000004007824 */ /* 0x008fca00078e00ff */
        /* <DEDUP_REMOVED lines=13> */
.L_x_3152:
[----:B------:R-:W3:Y:S02]  /*1810*/  LDG.E.U16 R0, desc[UR36][R4.64] ;  /* 0x0000002404007981 */ /* 0x000ee4000c1e1500 */
[----:B---3--:R-:W-:-:S04]  /*1820*/  IMAD.U32 R0, R0, 0x10000, RZ ;  /* 0x0001000000007824 */ /* 0x008fc800078e00ff */
[----:B------:R-:W-:-:S04]  /*1830*/  FMUL.FTZ R0, R0, 1 ;  /* 0x3f80000000007820 */ /* 0x000fc80000410000 */
[----:B------:R0:W1:Y:S01]  /*1840*/  F2F.F64.F32 R32, R0 ;  /* 0x0000000000207310 */ /* 0x0000620000201800 */
[----:B------:R-:W-:Y:S05]  /*1850*/  BRA `(.L_x_3142) ;  /* 0x0000000400b87947 */ /* 0x000fea0003800000 */
.L_x_3149:
        /* <DEDUP_REMOVED lines=9> */
[----:B---3--:R0:W1:Y:S01]  /*18f0*/  I2F.F64.U16 R32, R4 ;  /* 0x0000000400207312 */ /* 0x0080620000101800 */
[----:B------:R-:W-:Y:S05]  /*1900*/  BRA `(.L_x_3142) ;  /* 0x00000004008c7947 */ /* 0x000fea0003800000 */
.L_x_3156:
        /* <DEDUP_REMOVED lines=21> */
.L_x_3160:
[----:B------:R-:W-:Y:S05]  /*1a60*/  BSYNC B1 ;  /* 0x0000000000017941 */ /* 0x000fea0003800000 */
.L_x_3159:
[----:B------:R-:W-:Y:S01]  /*1a70*/  LEA R5, R0, 0x3b800000, 0x17 ;  /* 0x3b80000000057811 */ /* 0x000fe200078eb8ff */
[----:B------:R-:W-:-:S05]  /*1a80*/  IMAD.SHL.U32 R0, R3, 0x100000, RZ ;  /* 0x0010000003007824 */ /* 0x000fca00078e00ff */
[----:B------:R-:W-:-:S07]  /*1a90*/  LOP3.LUT R0, R5, R0, R6, 0xfe, !PT ;  /* 0x0000000005007212 */ /* 0x000fce00078efe06 */
.L_x_3158:
[----:B------:R-:W-:Y:S05]  /*1aa0*/  BSYNC B0 ;  /* 0x0000000000007941 */ /* 0x000fea0003800000 */
.L_x_3157:
[----:B------:R-:W-:-:S04]  /*1ab0*/  FMUL.FTZ R0, R0, 1 ;  /* 0x3f80000000007820 */ /* 0x000fc80000410000 */
[----:B------:R0:W1:Y:S01]  /*1ac0*/  F2F.F64.F32 R32, R0 ;  /* 0x0000000000207310 */ /* 0x0000620000201800 */
[----:B------:R-:W-:Y:S05]  /*1ad0*/  BRA `(.L_x_3142) ;  /* 0x0000000400187947 */ /* 0x000fea0003800000 */
.L_x_3155:
        /* <DEDUP_REMOVED lines=21> */
.L_x_3164:
[----:B------:R-:W-:Y:S05]  /*1c30*/  BSYNC B1 ;  /* 0x0000000000017941 */ /* 0x000fea0003800000 */
.L_x_3163:
[----:B------:R-:W-:Y:S01]  /*1c40*/  LEA R5, R0, 0x37800000, 0x17 ;  /* 0x3780000000057811 */ /* 0x000fe200078eb8ff */
[----:B------:R-:W-:-:S05]  /*1c50*/  IMAD.SHL.U32 R0, R3, 0x200000, RZ ;  /* 0x0020000003007824 */ /* 0x000fca00078e00ff */
[----:B------:R-:W-:-:S07]  /*1c60*/  LOP3.LUT R0, R5, R0, R6, 0xfe, !PT ;  /* 0x0000000005007212 */ /* 0x000fce00078efe06 */
.L_x_3162:
[----:B------:R-:W-:Y:S05]  /*1c70*/  BSYNC B0 ;  /* 0x0000000000007941 */ /* 0x000fea0003800000 */
.L_x_3161:
[----:B------:R-:W-:-:S04]  /*1c80*/  FMUL.FTZ R0, R0, 1 ;  /* 0x3f80000000007820 */ /* 0x000fc80000410000 */
[----:B------:R0:W1:Y:S01]  /*1c90*/  F2F.F64.F32 R32, R0 ;  /* 0x0000000000207310 */ /* 0x0000620000201800 */
[----:B------:R-:W-:Y:S05]  /*1ca0*/  BRA `(.L_x_3142) ;  /* 0x0000000000a47947 */ /* 0x000fea0003800000 */
.L_x_3154:
        /* <DEDUP_REMOVED lines=14> */
.L_x_3168:
[----:B------:R-:W-:Y:S05]  /*1d90*/  BSYNC B0 ;  /* 0x0000000000007941 */ /* 0x000fea0003800000 */
.L_x_3167:
[----:B------:R-:W-:-:S04]  /*1da0*/  FMUL.FTZ R0, R0, 1 ;  /* 0x3f80000000007820 */ /* 0x000fc80000410000 */
[----:B------:R0:W1:Y:S01]  /*1db0*/  F2F.F64.F32 R32, R0 ;  /* 0x0000000000207310 */ /* 0x0000620000201800 */
[----:B------:R-:W-:Y:S05]  /*1dc0*/  BRA `(.L_x_3142) ;  /* 0x00000000005c7947 */ /* 0x000fea0003800000 */
.L_x_3141:
        /* <DEDUP_REMOVED lines=16> */
.L_x_3169:
[----:B------:R-:W-:Y:S01]  /*1ed0*/  CS2R R32, SRZ ;  /* 0x0000000000207805 */ /* 0x000fe2000001ff00 */
[----:B------:R-:W-:Y:S06]  /*1ee0*/  BRA `(.L_x_3142) ;  /* 0x0000000000147947 */ /* 0x000fec0003800000 */
.L_x_3166:
[----:B------:R-:W3:Y:S02]  /*1ef0*/  LDG.E.64 R32, desc[UR36][R4.64] ;  /* 0x0000002404207981 */ /* 0x000ee4000c1e1b00 */
[----:B---3--:R-:W0:Y:S01]  /*1f00*/  I2F.F64.U64 R32, R32 ;  /* 0x0000002000207312 */ /* 0x008e220000301800 */
[----:B------:R-:W-:Y:S05]  /*1f10*/  BRA `(.L_x_3142) ;  /* 0x0000000000087947 */ /* 0x000fea0003800000 */
.L_x_3165:
[----:B------:R-:W3:Y:S02]  /*1f20*/  LDG.E R4, desc[UR36][R4.64] ;  /* 0x0000002404047981 */ /* 0x000ee4000c1e1900 */
[----:B---3--:R0:W1:Y:S02]  /*1f30*/  I2F.F64.U32 R32, R4 ;  /* 0x0000000400207312 */ /* 0x0080640000201800 */
.L_x_3142:
[----:B------:R-:W2:Y:S02]  /*1f40*/  S2R R30, SR_TID.X ;  /* 0x00000000001e7919 */ /* 0x000ea40000002100 */
[----:B--2---:R-:W-:-:S07]  /*1f50*/  VIADD R30, R30, 0x80 ;  /* 0x000000801e1e7836 */ /* 0x004fce0000000000 */
.L_x_3103:
[----:B------:R-:W-:Y:S05]  /*1f60*/  BSYNC B6 ;  /* 0x0000000000067941 */ /* 0x000fea0003800000 */
.L_x_3102:
[----:B------:R-:W-:Y:S01]  /*1f70*/  ISETP.GE.AND P0, PT, R30, R31, PT ;  /* 0x0000001f1e00720c */ /* 0x000fe20003f06270 */
[----:B------:R-:W-:Y:S01]  /*1f80*/  BSSY B6, `(.L_x_3170) ;  /* 0x00001e9000067945 */ /* 0x000fe20003800000 */
[----:B------:R-:W-:-:S11]  /*1f90*/  CS2R R26, SRZ ;  /* 0x00000000001a7805 */ /* 0x000fd6000001ff00 */
[----:B------:R-:W-:Y:S05]  /*1fa0*/  @P0 BRA `(.L_x_3171) ;  /* 0x0000001c00980947 */ /* 0x000fea0003800000 */
[----:B0--3--:R-:W0:Y:S01]  /*1fb0*/  LDC.64 R4, c[0x0][0x220] ;  /* 0x00008800ff047b82 */ /* 0x009e220000000a00 */
        /* <DEDUP_REMOVED lines=17> */
[----:B--2---:R0:W2:Y:S01]  /*20d0*/  I2F.F64.S16 R28, R4 ;  /* 0x00000004001c7312 */ /* 0x0040a20000101c00 */
[----:B------:R-:W-:Y:S05]  /*20e0*/  BRA `(.L_x_3177) ;  /* 0x0000000c007c7947 */ /* 0x000fea0003800000 */
.L_x_3175:
[----:B------:R-:W2:Y:S02]  /*20f0*/  LDG.E.U8 R4, desc[UR36][R4.64] ;  /* 0x0000002404047981 */ /* 0x000ea4000c1e1100 */
[----:B--2---:R0:W2:Y:S01]  /*2100*/  I2F.F64.U16 R28, R4 ;  /* 0x00000004001c7312 */ /* 0x0040a20000101800 */
[----:B------:R-:W-:Y:S05]  /*2110*/  BRA `(.L_x_3177) ;  /* 0x0000000c00707947 */ /* 0x000fea0003800000 */
.L_x_3174:
        /* <DEDUP_REMOVED lines=9> */
.L_x_3179:
[----:B------:R-:W2:Y:S02]  /*21b0*/  LDG.E R4, desc[UR36][R4.64] ;  /* 0x0000002404047981 */ /* 0x000ea4000c1e1900 */
[----:B--2---:R0:W2:Y:S01]  /*21c0*/  I2F.F64 R28, R4 ;  /* 0x00000004001c7312 */ /* 0x0040a20000201c00 */
[----:B------:R-:W-:Y:S05]  /*21d0*/  BRA `(.L_x_3177) ;  /* 0x0000000c00407947 */ /* 0x000fea0003800000 */
.L_x_3178:
[----:B------:R-:W2:Y:S02]  /*21e0*/  LDG.E.U16 R4, desc[UR36][R4.64] ;  /* 0x0000002404047981 */ /* 0x000ea4000c1e1500 */
[----:B--2---:R0:W2:Y:S01]  /*21f0*/  I2F.F64.S16 R28, R4 ;  /* 0x00000004001c7312 */ /* 0x0040a20000101c00 */
[----:B------:R-:W-:Y:S05]  /*2200*/  BRA `(.L_x_3177) ;  /* 0x0000000c00347947 */ /* 0x000fea0003800000 */
.L_x_3173:
        /* <DEDUP_REMOVED lines=10> */
.L_x_3181:
[----:B------:R-:W2:Y:S02]  /*22b0*/  LDG.E.U16 R0, desc[UR36][R4.64] ;  /* 0x0000002404007981 */ /* 0x000ea4000c1e1500 */
[----:B--2---:R-:W-:-:S05]  /*22c0*/  HADD2.F32 R0, -RZ, R0.H0_H0 ;  /* 0x20000000ff007230 */ /* 0x004fca0000004100 */
[----:B------:R-:W-:-:S04]  /*22d0*/  FMUL.FTZ R0, R0, 1 ;  /* 0x3f80000000007820 */ /* 0x000fc80000410000 */
[----:B------:R0:W2:Y:S01]  /*22e0*/  F2F.F64.F32 R28, R0 ;  /* 0x00000000001c7310 */ /* 0x0000a20000201800 */
[----:B------:R-:W-:Y:S05]  /*22f0*/  BRA `(.L_x_3177) ;  /* 0x0000000800f87947 */ /* 0x000fea0003800000 */
.L_x_3180:
        /* <DEDUP_REMOVED lines=10> */
.L_x_3183:
[----:B------:R-:W2:Y:S02]  /*23a0*/  LDG.E.U16 R4, desc[UR36][R4.64] ;  /* 0x0000002404047981 */ /* 0x000ea4000c1e1500 */
[----:B--2---:R-:W-:-:S05]  /*23b0*/  HADD2.F32 R0, -RZ, R4.H0_H0 ;  /* 0x20000004ff007230 */ /* 0x004fca0000004100 */
[----:B------:R-:W-:-:S04]  /*23c0*/  FMUL.FTZ R0, R0, 1 ;  /* 0x3f80000000007820 */ /* 0x000fc80000410000 */
[----:B------:R0:W2:Y:S01]  /*23d0*/  F2F.F64.F32 R28, R0 ;  /* 0x00000000001c7310 */ /* 0x0000a20000201800 */
[----:B------:R-:W-:Y:S05]  /*23e0*/  BRA `(.L_x_3177) ;  /* 0x0000000800bc7947 */ /* 0x000fea0003800000 */
.L_x_3182:
[----:B------:R0:W5:Y:S01]  /*23f0*/  LDG.E.64 R28, desc[UR36][R4.64] ;  /* 0x00000024041c7981 */ /* 0x000162000c1e1b00 */
[----:B------:R-:W-:Y:S05]  /*2400*/  BRA `(.L_x_3177) ;  /* 0x0000000800b47947 */ /* 0x000fea0003800000 */
.L_x_3172:
        /* <DEDUP_REMOVED lines=13> */
.L_x_3186:
[----:B------:R0:W5:Y:S01]  /*24e0*/  LDG.E.64 R28, desc[UR36][R4.64] ;  /* 0x00000024041c7981 */ /* 0x000162000c1e1b00 */
[----:B------:R-:W-:Y:S05]  /*24f0*/  BRA `(.L_x_3177) ;  /* 0x0000000800787947 */ /* 0x000fea0003800000 */
.L_x_3185:
        /* <DEDUP_REMOVED lines=26> */
[----:B------:R0:W2:Y:S01]  /*26a0*/  F2F.F64.F32 R28, R7 ;  /* 0x00000007001c7310 */ /* 0x0000a20000201800 */
[----:B------:R-:W-:Y:S05]  /*26b0*/  BRA `(.L_x_3177) ;  /* 0x0000000800087947 */ /* 0x000fea0003800000 */
.L_x_3188:
        /* <DEDUP_REMOVED lines=13> */
[----:B------:R0:W2:Y:S01]  /*2790*/  F2F.F64.F32 R28, R0 ;  /* 0x00000000001c7310 */ /* 0x0000a20000201800 */
[----:B------:R-:W-:Y:S05]  /*27a0*/  BRA `(.L_x_3177) ;  /* 0x0000000400cc7947 */ /* 0x000fea0003800000 */
.L_x_3187:
[----:B------:R-:W2:Y:S02]  /*27b0*/  LDG.E.U16 R0, desc[UR36][R4.64] ;  /* 0x0000002404007981 */ /* 0x000ea4000c1e1500 */
[----:B--2---:R-:W-:-:S04]  /*27c0*/  IMAD.U32 R0, R0, 0x10000, RZ ;  /* 0x0001000000007824 */ /* 0x004fc800078e00ff */
[----:B------:R-:W-:-:S04]  /*27d0*/  FMUL.FTZ R0, R0, 1 ;  /* 0x3f80000000007820 */ /* 0x000fc80000410000 */
[----:B------:R2:W3:Y:S01]  /*27e0*/  F2F.F64.F32 R28, R0 ;  /* 0x00000000001c7310 */ /* 0x0004e20000201800 */
[----:B------:R-:W-:Y:S05]  /*27f0*/  BRA `(.L_x_3177) ;  /* 0x0000000400b87947 */ /* 0x000fea0003800000 */
.L_x_3184:
        /* <DEDUP_REMOVED lines=9> */
[----:B--2---:R0:W2:Y:S01]  /*2890*/  I2F.F64.U16 R28, R4 ;  /* 0x00000004001c7312 */ /* 0x0040a20000101800 */
[----:B------:R-:W-:Y:S05]  /*28a0*/  BRA `(.L_x_3177) ;  /* 0x00000004008c7947 */ /* 0x000fea0003800000 */
.L_x_3191:
        /* <DEDUP_REMOVED lines=21> */
.L_x_3195:
[----:B------:R-:W-:Y:S05]  /*2a00*/  BSYNC B1 ;  /* 0x0000000000017941 */ /* 0x000fea0003800000 */
.L_x_3194:
[----:B------:R-:W-:Y:S01]  /*2a10*/  LEA R5, R0, 0x3b800000, 0x17 ;  /* 0x3b80000000057811 */ /* 0x000fe200078eb8ff */
[----:B------:R-:W-:-:S05]  /*2a20*/  IMAD.SHL.U32 R0, R3, 0x100000, RZ ;  /* 0x0010000003007824 */ /* 0x000fca00078e00ff */
[----:B------:R-:W-:-:S07]  /*2a30*/  LOP3.LUT R0, R5, R0, R6, 0xfe, !PT ;  /* 0x0000000005007212 */ /* 0x000fce00078efe06 */
.L_x_3193:
[----:B------:R-:W-:Y:S05]  /*2a40*/  BSYNC B0 ;  /* 0x0000000000007941 */ /* 0x000fea0003800000 */
.L_x_3192:
[----:B------:R-:W-:-:S04]  /*2a50*/  FMUL.FTZ R0, R0, 1 ;  /* 0x3f80000000007820 */ /* 0x000fc80000410000 */
[----:B------:R0:W2:Y:S01]  /*2a60*/  F2F.F64.F32 R28, R0 ;  /* 0x00000000001c7310 */ /* 0x0000a20000201800 */
[----:B------:R-:W-:Y:S05]  /*2a70*/  BRA `(.L_x_3177) ;  /* 0x0000000400187947 */ /* 0x000fea0003800000 */
.L_x_3190:
        /* <DEDUP_REMOVED lines=21> */
.L_x_3199:
[----:B------:R-:W-:Y:S05]  /*2bd0*/  BSYNC B1 ;  /* 0x0000000000017941 */ /* 0x000fea0003800000 */
.L_x_3198:
[----:B------:R-:W-:Y:S01]  /*2be0*/  LEA R5, R0, 0x37800000, 0x17 ;  /* 0x3780000000057811 */ /* 0x000fe200078eb8ff */
[----:B------:R-:W-:-:S05]  /*2bf0*/  IMAD.SHL.U32 R0, R3, 0x200000, RZ ;  /* 0x0020000003007824 */ /* 0x000fca00078e00ff */
[----:B------:R-:W-:-:S07]  /*2c00*/  LOP3.LUT R0, R5, R0, R6, 0xfe, !PT ;  /* 0x0000000005007212 */ /* 0x000fce00078efe06 */
.L_x_3197:
[----:B------:R-:W-:Y:S05]  /*2c10*/  BSYNC B0 ;  /* 0x0000000000007941 */ /* 0x000fea0003800000 */
.L_x_3196:
[----:B------:R-:W-:-:S04]  /*2c20*/  FMUL.FTZ R0, R0, 1 ;  /* 0x3f80000000007820 */ /* 0x000fc80000410000 */
[----:B------:R0:W2:Y:S01]  /*2c30*/  F2F.F64.F32 R28, R0 ;  /* 0x00000000001c7310 */ /* 0x0000a20000201800 */
[----:B------:R-:W-:Y:S05]  /*2c40*/  BRA `(.L_x_3177) ;  /* 0x0000000000a47947 */ /* 0x000fea0003800000 */
.L_x_3189:
        /* <DEDUP_REMOVED lines=14> */
.L_x_3203:
[----:B------:R-:W-:Y:S05]  /*2d30*/  BSYNC B0 ;  /* 0x0000000000007941 */ /* 0x000fea0003800000 */
.L_x_3202:
[----:B------:R-:W-:-:S04]  /*2d40*/  FMUL.FTZ R0, R0, 1 ;  /* 0x3f80000000007820 */ /* 0x000fc80000410000 */
[----:B------:R0:W2:Y:S01]  /*2d50*/  F2F.F64.F32 R28, R0 ;  /* 0x00000000001c7310 */ /* 0x0000a20000201800 */
[----:B------:R-:W-:Y:S05]  /*2d60*/  BRA `(.L_x_3177) ;  /* 0x00000000005c7947 */ /* 0x000fea0003800000 */
.L_x_3176:
        /* <DEDUP_REMOVED lines=15> */
[----:B01--45:R-:W-:Y:S05]  /*2e60*/  CALL.ABS.NOINC R14 ;  /* 0x000000000e007343 */ /* 0x033fea0003c00000 */
.L_x_3204:
[----:B------:R-:W-:Y:S01]  /*2e70*/  CS2R R28, SRZ ;  /* 0x00000000001c7805 */ /* 0x000fe2000001ff00 */
[----:B------:R-:W-:Y:S06]  /*2e80*/  BRA `(.L_x_3177) ;  /* 0x0000000000147947 */ /* 0x000fec0003800000 */
.L_x_3201:
[----:B------:R-:W2:Y:S02]  /*2e90*/  LDG.E.64 R28, desc[UR36][R4.64] ;  /* 0x00000024041c7981 */ /* 0x000ea4000c1e1b00 */
[----:B--2---:R-:W0:Y:S01]  /*2ea0*/  I2F.F64.U64 R28, R28 ;  /* 0x0000001c001c7312 */ /* 0x004e220000301800 */
[----:B------:R-:W-:Y:S05]  /*2eb0*/  BRA `(.L_x_3177) ;  /* 0x0000000000087947 */ /* 0x000fea0003800000 */
.L_x_3200:
[----:B------:R-:W2:Y:S02]  /*2ec0*/  LDG.E R4, desc[UR36][R4.64] ;  /* 0x0000002404047981 */ /* 0x000ea4000c1e1900 */
[----:B--2---:R0:W2:Y:S02]  /*2ed0*/  I2F.F64.U32 R28, R4 ;  /* 0x00000004001c7312 */ /* 0x0040a40000201800 */
.L_x_3177:
[----:B0-----:R-:W0:Y:S01]  /*2ee0*/  LDC.64 R4, c[0x0][0x228] ;  /* 0x00008a00ff047b82 */ /* 0x001e220000000a00 */
[----:B--2---:R-:W-:Y:S01]  /*2ef0*/  PRMT R0, R16, 0x9910, RZ ;  /* 0x0000991010007816 */ /* 0x004fe200000000ff */
        /* <DEDUP_REMOVED lines=17> */
.L_x_3208:
[----:B------:R-:W2:Y:S02]  /*3010*/  LDG.E.U8 R4, desc[UR36][R4.64] ;  /* 0x0000002404047981 */ /* 0x000ea4000c1e1100 */
[----:B--2---:R0:W2:Y:S01]  /*3020*/  I2F.F64.U16 R26, R4 ;  /* 0x00000004001a7312 */ /* 0x0040a20000101800 */
[----:B------:R-:W-:Y:S05]  /*3030*/  BRA `(.L_x_3210) ;  /* 0x0000000c00707947 */ /* 0x000fea0003800000 */
.L_x_3207:
        /* <DEDUP_REMOVED lines=9> */
.L_x_3212:
[----:B------:R-:W2:Y:S02]  /*30d0*/  LDG.E R4, desc[UR36][R4.64] ;  /* 0x0000002404047981 */ /* 0x000ea4000c1e1900 */
[----:B--2---:R0:W2:Y:S01]  /*30e0*/  I2F.F64 R26, R4 ;  /* 0x00000004001a7312 */ /* 0x0040a20000201c00 */
[----:B------:R-:W-:Y:S05]  /*30f0*/  BRA `(.L_x_3210) ;  /* 0x0000000c00407947 */ /* 0x000fea0003800000 */
.L_x_3211:
[----:B------:R-:W2:Y:S02]  /*3100*/  LDG.E.U16 R4, desc[UR36][R4.64] ;  /* 0x0000002404047981 */ /* 0x000ea4000c1e1500 */
[----:B--2---:R0:W2:Y:S01]  /*3110*/  I2F.F64.S16 R26, R4 ;  /* 0x00000004001a7312 */ /* 0x0040a20000101c00 */
[----:B------:R-:W-:Y:S05]  /*3120*/  BRA `(.L_x_3210) ;  /* 0x0000000c00347947 */ /* 0x000fea0003800000 */
.L_x_3206:
        /* <DEDUP_REMOVED lines=10> */
.L_x_3214:
[----:B------:R-:W2:Y:S02]  /*31d0*/  LDG.E.U16 R0, desc[UR36][R4.64] ;  /* 0x0000002404007981 */ /* 0x000ea4000c1e1500 */
[----:B--2---:R-:W-:-:S05]  /*31e0*/  HADD2.F32 R0, -RZ, R0.H0_H0 ;  /* 0x20000000ff007230 */ /* 0x004fca0000004100 */
[----:B------:R-:W-:-:S04]  /*31f0*/  FMUL.FTZ R0, R0, 1 ;  /* 0x3f80000000007820 */ /* 0x000fc80000410000 */
[----:B------:R0:W2:Y:S01]  /*3200*/  F2F.F64.F32 R26, R0 ;  /* 0x00000000001a7310 */ /* 0x0000a20000201800 */
[----:B------:R-:W-:Y:S05]  /*3210*/  BRA `(.L_x_3210) ;  /* 0x0000000800f87947 */ /* 0x000fea0003800000 */
.L_x_3213:
        /* <DEDUP_REMOVED lines=10> */
.L_x_3216:
[----:B------:R-:W2:Y:S02]  /*32c0*/  LDG.E.U16 R4, desc[UR36][R4.64] ;  /* 0x0000002404047981 */ /* 0x000ea4000c1e1500 */
[----:B--2---:R-:W-:-:S05]  /*32d0*/  HADD2.F32 R0, -RZ, R4.H0_H0 ;  /* 0x20000004ff007230 */ /* 0x004fca0000004100 */
[----:B------:R-:W-:-:S04]  /*32e0*/  FMUL.FTZ R0, R0, 1 ;  /* 0x3f80000000007820 */ /* 0x000fc80000410000 */
[----:B------:R0:W2:Y:S01]  /*32f0*/  F2F.F64.F32 R26, R0 ;  /* 0x00000000001a7310 */ /* 0x0000a20000201800 */
[----:B------:R-:W-:Y:S05]  /*3300*/  BRA `(.L_x_3210) ;  /* 0x0000000800bc7947 */ /* 0x000fea0003800000 */
.L_x_3215:
[----:B------:R0:W5:Y:S01]  /*3310*/  LDG.E.64 R26, desc[UR36][R4.64] ;  /* 0x00000024041a7981 */ /* 0x000162000c1e1b00 */
[----:B------:R-:W-:Y:S05]  /*3320*/  BRA `(.L_x_3210) ;  /* 0x0000000800b47947 */ /* 0x000fea0003800000 */
.L_x_3205:
        /* <DEDUP_REMOVED lines=13> */
.L_x_3219:
[----:B------:R0:W5:Y:S01]  /*3400*/  LDG.E.64 R26, desc[UR36][R4.64] ;  /* 0x00000024041a7981 */ /* 0x000162000c1e1b00 */
[----:B------:R-:W-:Y:S05]  /*3410*/  BRA `(.L_x_3210) ;  /* 0x0000000800787947 */ /* 0x000fea0003800000 */
.L_x_3218:
        /* <DEDUP_REMOVED lines=28> */
.L_x_3221:
        /* <DEDUP_REMOVED lines=15> */
.L_x_3220:
[----:B------:R-:W2:Y:S02]  /*36d0*/  LDG.E.U16 R0, desc[UR36][R4.64] ;  /* 0x0000002404007981 */ /* 0x000ea4000c1e1500 */
[----:B--2---:R-:W-:-:S04]  /*36e0*/  IMAD.U32 R0, R0, 0x10000, RZ ;  /* 0x0001000000007824 */ /* 0x004fc800078e00ff */
[----:B------:R-:W-:-:S04]  /*36f0*/  FMUL.FTZ R0, R0, 1 ;  /* 0x3f80000000007820 */ /* 0x000fc80000410000 */
[----:B------:R0:W2:Y:S01]  /*3700*/  F2F.F64.F32 R26, R0 ;  /* 0x00000000001a7310 */ /* 0x0000a20000201800 */
[----:B------:R-:W-:Y:S05]  /*3710*/  BRA `(.L_x_3210) ;  /* 0x0000000400b87947 */ /* 0x000fea0003800000 */
.L_x_3217:
        /* <DEDUP_REMOVED lines=11> */
.L_x_3224:
        /* <DEDUP_REMOVED lines=21> */
.L_x_3228:
[----:B------:R-:W-:Y:S05]  /*3920*/  BSYNC B1 ;  /* 0x0000000000017941 */ /* 0x000fea0003800000 */
.L_x_3227:
[----:B------:R-:W-:Y:S01]  /*3930*/  LEA R5, R0, 0x3b800000, 0x17 ;  /* 0x3b80000000057811 */ /* 0x000fe200078eb8ff */
[----:B------:R-:W-:-:S05]  /*3940*/  IMAD.SHL.U32 R0, R3, 0x100000, RZ ;  /* 0x0010000003007824 */ /* 0x000fca00078e00ff */
[----:B------:R-:W-:-:S07]  /*3950*/  LOP3.LUT R0, R5, R0, R6, 0xfe, !PT ;  /* 0x0000000005007212 */ /* 0x000fce00078efe06 */
.L_x_3226:
[----:B------:R-:W-:Y:S05]  /*3960*/  BSYNC B0 ;  /* 0x0000000000007941 */ /* 0x000fea0003800000 */
.L_x_3225:
[----:B------:R-:W-:-:S04]  /*3970*/  FMUL.FTZ R0, R0, 1 ;  /* 0x3f80000000007820 */ /* 0x000fc80000410000 */
[----:B------:R0:W2:Y:S01]  /*3980*/  F2F.F64.F32 R26, R0 ;  /* 0x00000000001a7310 */ /* 0x0000a20000201800 */
[----:B------:R-:W-:Y:S05]  /*3990*/  BRA `(.L_x_3210) ;  /* 0x0000000400187947 */ /* 0x000fea0003800000 */
.L_x_3223:
        /* <DEDUP_REMOVED lines=21> */
.L_x_3232:
[----:B------:R-:W-:Y:S05]  /*3af0*/  BSYNC B1 ;  /* 0x0000000000017941 */ /* 0x000fea0003800000 */
.L_x_3231:
[----:B------:R-:W-:Y:S01]  /*3b00*/  LEA R5, R0, 0x37800000, 0x17 ;  /* 0x3780000000057811 */ /* 0x000fe200078eb8ff */
[----:B------:R-:W-:-:S05]  /*3b10*/  IMAD.SHL.U32 R0, R3, 0x200000, RZ ;  /* 0x0020000003007824 */ /* 0x000fca00078e00ff */
[----:B------:R-:W-:-:S07]  /*3b20*/  LOP3.LUT R0, R5, R0, R6, 0xfe, !PT ;  /* 0x0000000005007212 */ /* 0x000fce00078efe06 */
.L_x_3230:
[----:B------:R-:W-:Y:S05]  /*3b30*/  BSYNC B0 ;  /* 0x0000000000007941 */ /* 0x000fea0003800000 */
.L_x_3229:
[----:B------:R-:W-:-:S04]  /*3b40*/  FMUL.FTZ R0, R0, 1 ;  /* 0x3f80000000007820 */ /* 0x000fc80000410000 */
[----:B------:R0:W2:Y:S01]  /*3b50*/  F2F.F64.F32 R26, R0 ;  /* 0x00000000001a7310 */ /* 0x0000a20000201800 */
[----:B------:R-:W-:Y:S05]  /*3b60*/  BRA `(.L_x_3210) ;  /* 0x0000000000a47947 */ /* 0x000fea0003800000 */
.L_x_3222:
        /* <DEDUP_REMOVED lines=14> */
.L_x_3236:
[----:B------:R-:W-:Y:S05]  /*3c50*/  BSYNC B0 ;  /* 0x0000000000007941 */ /* 0x000fea0003800000 */
.L_x_3235:
[----:B------:R-:W-:-:S04]  /*3c60*/  FMUL.FTZ R0, R0, 1 ;  /* 0x3f80000000007820 */ /* 0x000fc80000410000 */
[----:B------:R0:W2:Y:S01]  /*3c70*/  F2F.F64.F32 R26, R0 ;  /* 0x00000000001a7310 */ /* 0x0000a20000201800 */
[----:B------:R-:W-:Y:S05]  /*3c80*/  BRA `(.L_x_3210) ;  /* 0x00000000005c7947 */ /* 0x000fea0003800000 */
.L_x_3209:
        /* <DEDUP_REMOVED lines=16> */
.L_x_3237:
[----:B------:R-:W-:Y:S01]  /*3d90*/  CS2R R26, SRZ ;  /* 0x00000000001a7805 */ /* 0x000fe2000001ff00 */
[----:B------:R-:W-:Y:S06]  /*3da0*/  BRA `(.L_x_3210) ;  /* 0x0000000000147947 */ /* 0x000fec0003800000 */
.L_x_3234:
[----:B------:R-:W2:Y:S02]  /*3db0*/  LDG.E.64 R26, desc[UR36][R4.64] ;  /* 0x00000024041a7981 */ /* 0x000ea4000c1e1b00 */
[----:B--2---:R-:W0:Y:S01]  /*3dc0*/  I2F.F64.U64 R26, R26 ;  /* 0x0000001a001a7312 */ /* 0x004e220000301800 */
[----:B------:R-:W-:Y:S05]  /*3dd0*/  BRA `(.L_x_3210) ;  /* 0x0000000000087947 */ /* 0x000fea0003800000 */
.L_x_3233:
[----:B------:R-:W2:Y:S02]  /*3de0*/  LDG.E R4, desc[UR36][R4.64] ;  /* 0x0000002404047981 */ /* 0x000ea4000c1e1900 */
[----:B--2---:R0:W2:Y:S02]  /*3df0*/  I2F.F64.U32 R26, R4 ;  /* 0x00000004001a7312 */ /* 0x0040a40000201800 */
.L_x_3210:
[----:B------:R-:W-:-:S07]  /*3e00*/  VIADD R30, R30, 0x80 ;  /* 0x000000801e1e7836 */ /* 0x000fce0000000000 */
.L_x_3171:
[----:B------:R-:W-:Y:S05]  /*3e10*/  BSYNC B6 ;  /* 0x0000000000067941 */ /* 0x000fea0003800000 */
.L_x_3170:
[----:B------:R-:W-:Y:S01]  /*3e20*/  ISETP.GE.AND P0, PT, R30, R31, PT ;  /* 0x0000001f1e00720c */ /* 0x000fe20003f06270 */
[----:B------:R-:W-:Y:S01]  /*3e30*/  BSSY B6, `(.L_x_3238) ;  /* 0x00001eb000067945 */ /* 0x000fe20003800000 */
[----:B------:R-:W-:Y:S02]  /*3e40*/  CS2R R18, SRZ ;  /* 0x0000000000127805 */ /* 0x000fe4000001ff00 */
[----:B------:R-:W-:Y:S02]  /*3e50*/  CS2R R24, SRZ ;  /* 0x0000000000187805 */ /* 0x000fe4000001ff00 */
[----:B------:R-:W-:-:S07]  /*3e60*/  CS2R R22, SRZ ;  /* 0x0000000000167805 */ /* 0x000fce000001ff00 */
        /* <DEDUP_REMOVED lines=19> */
[----:B---3--:R0:W3:Y:S01]  /*3fa0*/  I2F.F64.S16 R24, R4 ;  /* 0x0000000400187312 */ /* 0x0080e20000101c00 */
[----:B------:R-:W-:Y:S05]  /*3fb0*/  BRA `(.L_x_3245) ;  /* 0x0000000c007c7947 */ /* 0x000fea0003800000 */
.L_x_3243:
[----:B------:R-:W3:Y:S02]  /*3fc0*/  LDG.E.U8 R4, desc[UR36][R4.64] ;  /* 0x0000002404047981 */ /* 0x000ee4000c1e1100 */
[----:B---3--:R0:W3:Y:S01]  /*3fd0*/  I2F.F64.U16 R24, R4 ;  /* 0x0000000400187312 */ /* 0x0080e20000101800 */
[----:B------:R-:W-:Y:S05]  /*3fe0*/  BRA `(.L_x_3245) ;  /* 0x0000000c00707947 */ /* 0x000fea0003800000 */
.L_x_3242:
        /* <DEDUP_REMOVED lines=9> */
.L_x_3247:
[----:B------:R-:W3:Y:S02]  /*4080*/  LDG.E R4, desc[UR36][R4.64] ;  /* 0x0000002404047981 */ /* 0x000ee4000c1e1900 */
[----:B---3--:R0:W3:Y:S01]  /*4090*/  I2F.F64 R24, R4 ;  /* 0x0000000400187312 */ /* 0x0080e20000201c00 */
[----:B------:R-:W-:Y:S05]  /*40a0*/  BRA `(.L_x_3245) ;  /* 0x0000000c00407947 */ /* 0x000fea0003800000 */
.L_x_3246:
[----:B------:R-:W3:Y:S02]  /*40b0*/  LDG.E.U16 R4, desc[UR36][R4.64] ;  /* 0x0000002404047981 */ /* 0x000ee4000c1e1500 */
[----:B---3--:R0:W3:Y:S01]  /*40c0*/  I2F.F64.S16 R24, R4 ;  /* 0x0000000400187312 */ /* 0x0080e20000101c00 */
[----:B------:R-:W-:Y:S05]  /*40d0*/  BRA `(.L_x_3245) ;  /* 0x0000000c00347947 */ /* 0x000fea0003800000 */
.L_x_3241:
        /* <DEDUP_REMOVED lines=10> */
.L_x_3249:
[----:B------:R-:W3:Y:S02]  /*4180*/  LDG.E.U16 R0, desc[UR36][R4.64] ;  /* 0x0000002404007981 */ /* 0x000ee4000c1e1500 */
[----:B---3--:R-:W-:-:S05]  /*4190*/  HADD2.F32 R0, -RZ, R0.H0_H0 ;  /* 0x20000000ff007230 */ /* 0x008fca0000004100 */
[----:B------:R-:W-:-:S04]  /*41a0*/  FMUL.FTZ R0, R0, 1 ;  /* 0x3f80000000007820 */ /* 0x000fc80000410000 */
[----:B------:R0:W3:Y:S01]  /*41b0*/  F2F.F64.F32 R24, R0 ;  /* 0x0000000000187310 */ /* 0x0000e20000201800 */
[----:B------:R-:W-:Y:S05]  /*41c0*/  BRA `(.L_x_3245) ;  /* 0x0000000800f87947 */ /* 0x000fea0003800000 */
.L_x_3248:
        /* <DEDUP_REMOVED lines=10> */
.L_x_3251:
[----:B------:R-:W3:Y:S02]  /*4270*/  LDG.E.U16 R4, desc[UR36][R4.64] ;  /* 0x0000002404047981 */ /* 0x000ee4000c1e1500 */
[----:B---3--:R-:W-:-:S05]  /*4280*/  HADD2.F32 R0, -RZ, R4.H0_H0 ;  /* 0x20000004ff007230 */ /* 0x008fca0000004100 */
[----:B------:R-:W-:-:S04]  /*4290*/  FMUL.FTZ R0, R0, 1 ;  /* 0x3f80000000007820 */ /* 0x000fc80000410000 */
[----:B------:R0:W3:Y:S01]  /*42a0*/  F2F.F64.F32 R24, R0 ;  /* 0x0000000000187310 */ /* 0x0000e20000201800 */
[----:B------:R-:W-:Y:S05]  /*42b0*/  BRA `(.L_x_3245) ;  /* 0x0000000800bc7947 */ /* 0x000fea0003800000 */
.L_x_3250:
[----:B------:R0:W5:Y:S01]  /*42c0*/  LDG.E.64 R24, desc[UR36][R4.64] ;  /* 0x0000002404187981 */ /* 0x000162000c1e1b00 */
[----:B------:R-:W-:Y:S05]  /*42d0*/  BRA `(.L_x_3245) ;  /* 0x0000000800b47947 */ /* 0x000fea0003800000 */
.L_x_3240:
        /* <DEDUP_REMOVED lines=13> */
.L_x_3254:
[----:B------:R0:W5:Y:S01]  /*43b0*/  LDG.E.64 R24, desc[UR36][R4.64] ;  /* 0x0000002404187981 */ /* 0x000162000c1e1b00 */
[----:B------:R-:W-:Y:S05]  /*43c0*/  BRA `(.L_x_3245) ;  /* 0x0000000800787947 */ /* 0x000fea0003800000 */
.L_x_3253:
        /* <DEDUP_REMOVED lines=26> */
[----:B------:R0:W3:Y:S01]  /*4570*/  F2F.F64.F32 R24, R7 ;  /* 0x0000000700187310 */ /* 0x0000e20000201800 */
[----:B------:R-:W-:Y:S05]  /*4580*/  BRA `(.L_x_3245) ;  /* 0x0000000800087947 */ /* 0x000fea0003800000 */
.L_x_3256:
        /* <DEDUP_REMOVED lines=13> */
[----:B------:R0:W3:Y:S01]  /*4660*/  F2F.F64.F32 R24, R0 ;  /* 0x0000000000187310 */ /* 0x0000e20000201800 */
[----:B------:R-:W-:Y:S05]  /*4670*/  BRA `(.L_x_3245) ;  /* 0x0000000400cc7947 */ /* 0x000fea0003800000 */
.L_x_3255:
[----:B------:R-:W3:Y:S02]  /*4680*/  LDG.E.U16 R0, desc[UR36][R4.64] ;  /* 0x0000002404007981 */ /* 0x000ee4000c1e1500 */
[----:B---3--:R-:W-:-:S04]  /*4690*/  IMAD.U32 R0, R0, 0x10000, RZ ;  /* 0x0001000000007824 */ /* 0x008fc800078e00ff */
[----:B------:R-:W-:-:S04]  /*46a0*/  FMUL.FTZ R0, R0, 1 ;  /* 0x3f80000000007820 */ /* 0x000fc80000410000 */
[----:B------:R3:W0:Y:S01]  /*46b0*/  F2F.F64.F32 R24, R0 ;  /* 0x0000000000187310 */ /* 0x0006220000201800 */
[----:B------:R-:W-:Y:S05]  /*46c0*/  BRA `(.L_x_3245) ;  /* 0x0000000400b87947 */ /* 0x000fea0003800000 */
.L_x_3252:
        /* <DEDUP_REMOVED lines=9> */
[----:B---3--:R0:W3:Y:S01]  /*4760*/  I2F.F64.U16 R24, R4 ;  /* 0x0000000400187312 */ /* 0x0080e20000101800 */
[----:B------:R-:W-:Y:S05]  /*4770*/  BRA `(.L_x_3245) ;  /* 0x00000004008c7947 */ /* 0x000fea0003800000 */
.L_x_3259:
        /* <DEDUP_REMOVED lines=21> */
.L_x_3263:
[----:B------:R-:W-:Y:S05]  /*48d0*/  BSYNC B1 ;  /* 0x0000000000017941 */ /* 0x000fea0003800000 */
.L_x_3262:
[----:B------:R-:W-:Y:S01]  /*48e0*/  LEA R5, R0, 0x3b800000, 0x17 ;  /* 0x3b80000000057811 */ /* 0x000fe200078eb8ff */
[----:B------:R-:W-:-:S05]  /*48f0*/  IMAD.SHL.U32 R0, R3, 0x100000, RZ ;  /* 0x0010000003007824 */ /* 0x000fca00078e00ff */
[----:B------:R-:W-:-:S07]  /*4900*/  LOP3.LUT R0, R5, R0, R6, 0xfe, !PT ;  /* 0x0000000005007212 */ /* 0x000fce00078efe06 */
.L_x_3261:
[----:B------:R-:W-:Y:S05]  /*4910*/  BSYNC B0 ;  /* 0x0000000000007941 */ /* 0x000fea0003800000 */
.L_x_3260:
[----:B------:R-:W-:-:S04]  /*4920*/  FMUL.FTZ R0, R0, 1 ;  /* 0x3f80000000007820 */ /* 0x000fc80000410000 */
[----:B------:R0:W3:Y:S01]  /*4930*/  F2F.F64.F32 R24, R0 ;  /* 0x0000000000187310 */ /* 0x0000e20000201800 */
[----:B------:R-:W-:Y:S05]  /*4940*/  BRA `(.L_x_3245) ;  /* 0x0000000400187947 */ /* 0x000fea0003800000 */
.L_x_3258:
        /* <DEDUP_REMOVED lines=21> */
.L_x_3267:
[----:B------:R-:W-:Y:S05]  /*4aa0*/  BSYNC B1 ;  /* 0x0000000000017941 */ /* 0x000fea0003800000 */
.L_x_3266:
[----:B------:R-:W-:Y:S01]  /*4ab0*/  LEA R5, R0, 0x37800000, 0x17 ;  /* 0x3780000000057811 */ /* 0x000fe200078eb8ff */
[----:B------:R-:W-:-:S05]  /*4ac0*/  IMAD.SHL.U32 R0, R3, 0x200000, RZ ;  /* 0x0020000003007824 */ /* 0x000fca00078e00ff */
[----:B------:R-:W-:-:S07]  /*4ad0*/  LOP3.LUT R0, R5, R0, R6, 0xfe, !PT ;  /* 0x0000000005007212 */ /* 0x000fce00078efe06 */
.L_x_3265:
[----:B------:R-:W-:Y:S05]  /*4ae0*/  BSYNC B0 ;  /* 0x0000000000007941 */ /* 0x000fea0003800000 */
.L_x_3264:
[----:B------:R-:W-:-:S04]  /*4af0*/  FMUL.FTZ R0, R0, 1 ;  /* 0x3f80000000007820 */ /* 0x000fc80000410000 */
[----:B------:R0:W3:Y:S01]  /*4b00*/  F2F.F64.F32 R24, R0 ;  /* 0x0000000000187310 */ /* 0x0000e20000201800 */
[----:B------:R-:W-:Y:S05]  /*4b10*/  BRA `(.L_x_3245) ;  /* 0x0000000000a47947 */ /* 0x000fea0003800000 */
.L_x_3257:
        /* <DEDUP_REMOVED lines=14> */
.L_x_3271:
[----:B------:R-:W-:Y:S05]  /*4c00*/  BSYNC B0 ;  /* 0x0000000000007941 */ /* 0x000fea0003800000 */
.L_x_3270:
[----:B------:R-:W-:-:S04]  /*4c10*/  FMUL.FTZ R0, R0, 1 ;  /* 0x3f80000000007820 */ /* 0x000fc80000410000 */
[----:B------:R0:W3:Y:S01]  /*4c20*/  F2F.F64.F32 R24, R0 ;  /* 0x0000000000187310 */ /* 0x0000e20000201800 */
[----:B------:R-:W-:Y:S05]  /*4c30*/  BRA `(.L_x_3245) ;  /* 0x00000000005c7947 */ /* 0x000fea0003800000 */
.L_x_3244:
        /* <DEDUP_REMOVED lines=16> */
.L_x_3272:
[----:B------:R-:W-:Y:S01]  /*4d40*/  CS2R R24, SRZ ;  /* 0x0000000000187805 */ /* 0x000fe2000001ff00 */
[----:B------:R-:W-:Y:S06]  /*4d50*/  BRA `(.L_x_3245) ;  /* 0x0000000000147947 */ /* 0x000fec0003800000 */
.L_x_3269:
[----:B------:R-:W3:Y:S02]  /*4d60*/  LDG.E.64 R24, desc[UR36][R4.64] ;  /* 0x0000002404187981 */ /* 0x000ee4000c1e1b00 */
[----:B---3--:R-:W0:Y:S01]  /*4d70*/  I2F.F64.U64 R24, R24 ;  /* 0x0000001800187312 */ /* 0x008e220000301800 */
[----:B------:R-:W-:Y:S05]  /*4d80*/  BRA `(.L_x_3245) ;  /* 0x0000000000087947 */ /* 0x000fea0003800000 */
.L_x_3268:
[----:B------:R-:W3:Y:S02]  /*4d90*/  LDG.E R4, desc[UR36][R4.64] ;  /* 0x0000002404047981 */ /* 0x000ee4000c1e1900 */
[----:B---3--:R0:W3:Y:S02]  /*4da0*/  I2F.F64.U32 R24, R4 ;  /* 0x0000000400187312 */ /* 0x0080e40000201800 */
.L_x_3245:
[----:B0-----:R-:W0:Y:S01]  /*4db0*/  LDC.64 R4, c[0x0][0x228] ;  /* 0x00008a00ff047b82 */ /* 0x001e220000000a00 */
[----:B---3--:R-:W-:Y:S01]  /*4dc0*/  PRMT R0, R16, 0x9910, RZ ;  /* 0x0000991010007816 */ /* 0x008fe200000000ff */
        /* <DEDUP_REMOVED lines=17> */
.L_x_3276:
[----:B------:R-:W3:Y:S02]  /*4ee0*/  LDG.E.U8 R4, desc[UR36][R4.64] ;  /* 0x0000002404047981 */ /* 0x000ee4000c1e1100 */
[----:B---3--:R0:W3:Y:S01]  /*4ef0*/  I2F.F64.U16 R22, R4 ;  /* 0x0000000400167312 */ /* 0x0080e20000101800 */
[----:B------:R-:W-:Y:S05]  /*4f00*/  BRA `(.L_x_3278) ;  /* 0x0000000c00707947 */ /* 0x000fea0003800000 */
.L_x_3275:
        /* <DEDUP_REMOVED lines=9> */
.L_x_3280:
[----:B------:R-:W3:Y:S02]  /*4fa0*/  LDG.E R4, desc[UR36][R4.64] ;  /* 0x0000002404047981 */ /* 0x000ee4000c1e1900 */
[----:B---3--:R0:W3:Y:S01]  /*4fb0*/  I2F.F64 R22, R4 ;  /* 0x0000000400167312 */ /* 0x0080e20000201c00 */
[----:B------:R-:W-:Y:S05]  /*4fc0*/  BRA `(.L_x_3278) ;  /* 0x0000000c00407947 */ /* 0x000fea0003800000 */
.L_x_3279:
[----:B------:R-:W3:Y:S02]  /*4fd0*/  LDG.E.U16 R4, desc[UR36][R4.64] ;  /* 0x0000002404047981 */ /* 0x000ee4000c1e1500 */
[----:B---3--:R0:W3:Y:S01]  /*4fe0*/  I2F.F64.S16 R22, R4 ;  /* 0x0000000400167312 */ /* 0x0080e20000101c00 */
[----:B------:R-:W-:Y:S05]  /*4ff0*/  BRA `(.L_x_3278) ;  /* 0x0000000c00347947 */ /* 0x000fea0003800000 */
.L_x_3274:
        /* <DEDUP_REMOVED lines=10> */
.L_x_3282:
[----:B------:R-:W3:Y:S02]  /*50a0*/  LDG.E.U16 R0, desc[UR36][R4.64] ;  /* 0x0000002404007981 */ /* 0x000ee4000c1e1500 */
[----:B---3--:R-:W-:-:S05]  /*50b0*/  HADD2.F32 R0, -RZ, R0.H0_H0 ;  /* 0x20000000ff007230 */ /* 0x008fca0000004100 */
[----:B------:R-:W-:-:S04]  /*50c0*/  FMUL.FTZ R0, R0, 1 ;  /* 0x3f80000000007820 */ /* 0x000fc80000410000 */
[----:B------:R0:W3:Y:S01]  /*50d0*/  F2F.F64.F32 R22, R0 ;  /* 0x0000000000167310 */ /* 0x0000e20000201800 */
[----:B------:R-:W-:Y:S05]  /*50e0*/  BRA `(.L_x_3278) ;  /* 0x0000000800f87947 */ /* 0x000fea0003800000 */
.L_x_3281:
        /* <DEDUP_REMOVED lines=10> */
.L_x_3284:
[----:B------:R-:W3:Y:S02]  /*5190*/  LDG.E.U16 R4, desc[UR36][R4.64] ;  /* 0x0000002404047981 */ /* 0x000ee4000c1e1500 */
[----:B---3--:R-:W-:-:S05]  /*51a0*/  HADD2.F32 R0, -RZ, R4.H0_H0 ;  /* 0x20000004ff007230 */ /* 0x008fca0000004100 */
[----:B------:R-:W-:-:S04]  /*51b0*/  FMUL.FTZ R0, R0, 1 ;  /* 0x3f80000000007820 */ /* 0x000fc80000410000 */
[----:B------:R0:W3:Y:S01]  /*51c0*/  F2F.F64.F32 R22, R0 ;  /* 0x0000000000167310 */ /* 0x0000e20000201800 */
[----:B------:R-:W-:Y:S05]  /*51d0*/  BRA `(.L_x_3278) ;  /* 0x0000000800bc7947 */ /* 0x000fea0003800000 */
.L_x_3283:
[----:B------:R0:W5:Y:S01]  /*51e0*/  LDG.E.64 R22, desc[UR36][R4.64] ;  /* 0x0000002404167981 */ /* 0x000162000c1e1b00 */
[----:B------:R-:W-:Y:S05]  /*51f0*/  BRA `(.L_x_3278) ;  /* 0x0000000800b47947 */ /* 0x000fea0003800000 */
.L_x_3273:
        /* <DEDUP_REMOVED lines=13> */
.L_x_3287:
[----:B------:R0:W5:Y:S01]  /*52d0*/  LDG.E.64 R22, desc[UR36][R4.64] ;  /* 0x0000002404167981 */ /* 0x000162000c1e1b00 */
[----:B------:R-:W-:Y:S05]  /*52e0*/  BRA `(.L_x_3278) ;  /* 0x0000000800787947 */ /* 0x000fea0003800000 */
.L_x_3286:
        /* <DEDUP_REMOVED lines=28> */
.L_x_3289:
        /* <DEDUP_REMOVED lines=15> */
.L_x_3288:
[----:B------:R-:W3:Y:S02]  /*55a0*/  LDG.E.U16 R0, desc[UR36][R4.64] ;  /* 0x0000002404007981 */ /* 0x000ee4000c1e1500 */
[----:B---3--:R-:W-:-:S04]  /*55b0*/  IMAD.U32 R0, R0, 0x10000, RZ ;  /* 0x0001000000007824 */ /* 0x008fc800078e00ff */
[----:B------:R-:W-:-:S04]  /*55c0*/  FMUL.FTZ R0, R0, 1 ;  /* 0x3f80000000007820 */ /* 0x000fc80000410000 */
[----:B------:R0:W3:Y:S01]  /*55d0*/  F2F.F64.F32 R22, R0 ;  /* 0x0000000000167310 */ /* 0x0000e20000201800 */
[----:B------:R-:W-:Y:S05]  /*55e0*/  BRA `(.L_x_3278) ;  /* 0x0000000400b87947 */ /* 0x000fea0003800000 */
.L_x_3285:
        /* <DEDUP_REMOVED lines=11> */
.L_x_3292:
        /* <DEDUP_REMOVED lines=21> */
.L_x_3296:
[----:B------:R-:W-:Y:S05]  /*57f0*/  BSYNC B1 ;  /* 0x0000000000017941 */ /* 0x000fea0003800000 */
.L_x_3295:
[----:B------:R-:W-:Y:S01]  /*5800*/  LEA R5, R0, 0x3b800000, 0x17 ;  /* 0x3b80000000057811 */ /* 0x000fe200078eb8ff */
[----:B------:R-:W-:-:S05]  /*5810*/  IMAD.SHL.U32 R0, R3, 0x100000, RZ ;  /* 0x0010000003007824 */ /* 0x000fca00078e00ff */
[----:B------:R-:W-:-:S07]  /*5820*/  LOP3.LUT R0, R5, R0, R6, 0xfe, !PT ;  /* 0x0000000005007212 */ /* 0x000fce00078efe06 */
.L_x_3294:
[----:B------:R-:W-:Y:S05]  /*5830*/  BSYNC B0 ;  /* 0x0000000000007941 */ /* 0x000fea0003800000 */
.L_x_3293:
[----:B------:R-:W-:-:S04]  /*5840*/  FMUL.FTZ R0, R0, 1 ;  /* 0x3f80000000007820 */ /* 0x000fc80000410000 */
[----:B------:R0:W3:Y:S01]  /*5850*/  F2F.F64.F32 R22, R0 ;  /* 0x0000000000167310 */ /* 0x0000e20000201800 */
[----:B------:R-:W-:Y:S05]  /*5860*/  BRA `(.L_x_3278) ;  /* 0x0000000400187947 */ /* 0x000fea0003800000 */
.L_x_3291:
        /* <DEDUP_REMOVED lines=21> */
.L_x_3300:
[----:B------:R-:W-:Y:S05]  /*59c0*/  BSYNC B1 ;  /* 0x0000000000017941 */ /* 0x000fea0003800000 */
.L_x_3299:
[----:B------:R-:W-:Y:S01]  /*59d0*/  LEA R5, R0, 0x37800000, 0x17 ;  /* 0x3780000000057811 */ /* 0x000fe200078eb8ff */
[----:B------:R-:W-:-:S05]  /*59e0*/  IMAD.SHL.U32 R0, R3, 0x200000, RZ ;  /* 0x0020000003007824 */ /* 0x000fca00078e00ff */
[----:B------:R-:W-:-:S07]  /*59f0*/  LOP3.LUT R0, R5, R0, R6, 0xfe, !PT ;  /* 0x0000000005007212 */ /* 0x000fce00078efe06 */
.L_x_3298:
[----:B------:R-:W-:Y:S05]  /*5a00*/  BSYNC B0 ;  /* 0x0000000000007941 */ /* 0x000fea0003800000 */
.L_x_3297:
[----:B------:R-:W-:-:S04]  /*5a10*/  FMUL.FTZ R0, R0, 1 ;  /* 0x3f80000000007820 */ /* 0x000fc80000410000 */
[----:B------:R0:W3:Y:S01]  /*5a20*/  F2F.F64.F32 R22, R0 ;  /* 0x0000000000167310 */ /* 0x0000e20000201800 */
[----:B------:R-:W-:Y:S05]  /*5a30*/  BRA `(.L_x_3278) ;  /* 0x0000000000a47947 */ /* 0x000fea0003800000 */
.L_x_3290:
        /* <DEDUP_REMOVED lines=14> */
.L_x_3304:
[----:B------:R-:W-:Y:S05]  /*5b20*/  BSYNC B0 ;  /* 0x0000000000007941 */ /* 0x000fea0003800000 */
.L_x_3303:
[----:B------:R-:W-:-:S04]  /*5b30*/  FMUL.FTZ R0, R0, 1 ;  /* 0x3f80000000007820 */ /* 0x000fc80000410000 */
[----:B------:R0:W3:Y:S01]  /*5b40*/  F2F.F64.F32 R22, R0 ;  /* 0x0000000000167310 */ /* 0x0000e20000201800 */
[----:B------:R-:W-:Y:S05]  /*5b50*/  BRA `(.L_x_3278) ;  /* 0x00000000005c7947 */ /* 0x000fea0003800000 */
.L_x_3277:
        /* <DEDUP_REMOVED lines=16> */
.L_x_3305:
[----:B------:R-:W-:Y:S01]  /*5c60*/  CS2R R22, SRZ ;  /* 0x0000000000167805 */ /* 0x000fe2000001ff00 */
[----:B------:R-:W-:Y:S06]  /*5c70*/  BRA `(.L_x_3278) ;  /* 0x0000000000147947 */ /* 0x000fec0003800000 */
.L_x_3302:
[----:B------:R-:W3:Y:S02]  /*5c80*/  LDG.E.64 R22, desc[UR36][R4.64] ;  /* 0x0000002404167981 */ /* 0x000ee4000c1e1b00 */
[----:B---3--:R-:W0:Y:S01]  /*5c90*/  I2F.F64.U64 R22, R22 ;  /* 0x0000001600167312 */ /* 0x008e220000301800 */
[----:B------:R-:W-:Y:S05]  /*5ca0*/  BRA `(.L_x_3278) ;  /* 0x0000000000087947 */ /* 0x000fea0003800000 */
.L_x_3301:
[----:B------:R-:W3:Y:S02]  /*5cb0*/  LDG.E R4, desc[UR36][R4.64] ;  /* 0x0000002404047981 */ /* 0x000ee4000c1e1900 */
[----:B---3--:R0:W3:Y:S02]  /*5cc0*/  I2F.F64.U32 R22, R4 ;  /* 0x0000000400167312 */ /* 0x0080e40000201800 */
.L_x_3278:
[----:B------:R-:W-:-:S07]  /*5cd0*/  VIADD R30, R30, 0x80 ;  /* 0x000000801e1e7836 */ /* 0x000fce0000000000 */
.L_x_3239:
[----:B------:R-:W-:Y:S05]  /*5ce0*/  BSYNC B6 ;  /* 0x0000000000067941 */ /* 0x000fea0003800000 */
.L_x_3238:
        /* <DEDUP_REMOVED lines=24> */
.L_x_3311:
[----:B------:R-:W3:Y:S02]  /*5e70*/  LDG.E.U8 R4, desc[UR36][R4.64] ;  /* 0x0000002404047981 */ /* 0x000ee4000c1e1100 */
[----:B---3--:R0:W3:Y:S01]  /*5e80*/  I2F.F64.U16 R16, R4 ;  /* 0x0000000400107312 */ /* 0x0080e20000101800 */
[----:B------:R-:W-:Y:S05]  /*5e90*/  BRA `(.L_x_3313) ;  /* 0x0000000c00707947 */ /* 0x000fea0003800000 */
.L_x_3310:
        /* <DEDUP_REMOVED lines=9> */
.L_x_3315:
[----:B------:R-:W3:Y:S02]  /*5f30*/  LDG.E R4, desc[UR36][R4.64] ;  /* 0x0000002404047981 */ /* 0x000ee4000c1e1900 */
[----:B---3--:R0:W3:Y:S01]  /*5f40*/  I2F.F64 R16, R4 ;  /* 0x0000000400107312 */ /* 0x0080e20000201c00 */
[----:B------:R-:W-:Y:S05]  /*5f50*/  BRA `(.L_x_3313) ;  /* 0x0000000c00407947 */ /* 0x000fea0003800000 */
.L_x_3314:
[----:B------:R-:W3:Y:S02]  /*5f60*/  LDG.E.U16 R4, desc[UR36][R4.64] ;  /* 0x0000002404047981 */ /* 0x000ee4000c1e1500 */
[----:B---3--:R0:W3:Y:S01]  /*5f70*/  I2F.F64.S16 R16, R4 ;  /* 0x0000000400107312 */ /* 0x0080e20000101c00 */
[----:B------:R-:W-:Y:S05]  /*5f80*/  BRA `(.L_x_3313) ;  /* 0x0000000c00347947 */ /* 0x000fea0003800000 */
.L_x_3309:
        /* <DEDUP_REMOVED lines=10> */
.L_x_3317:
[----:B------:R-:W3:Y:S02]  /*6030*/  LDG.E.U16 R0, desc[UR36][R4.64] ;  /* 0x0000002404007981 */ /* 0x000ee4000c1e1500 */
[----:B---3--:R-:W-:-:S05]  /*6040*/  HADD2.F32 R0, -RZ, R0.H0_H0 ;  /* 0x20000000ff007230 */ /* 0x008fca0000004100 */
[----:B------:R-:W-:-:S04]  /*6050*/  FMUL.FTZ R0, R0, 1 ;  /* 0x3f80000000007820 */ /* 0x000fc80000410000 */
[----:B------:R0:W3:Y:S01]  /*6060*/  F2F.F64.F32 R16, R0 ;  /* 0x0000000000107310 */ /* 0x0000e20000201800 */
[----:B------:R-:W-:Y:S05]  /*6070*/  BRA `(.L_x_3313) ;  /* 0x0000000800f87947 */ /* 0x000fea0003800000 */
.L_x_3316:
        /* <DEDUP_REMOVED lines=10> */
.L_x_3319:
[----:B------:R-:W3:Y:S02]  /*6120*/  LDG.E.U16 R4, desc[UR36][R4.64] ;  /* 0x0000002404047981 */ /* 0x000ee4000c1e1500 */
[----:B---3--:R-:W-:-:S05]  /*6130*/  HADD2.F32 R0, -RZ, R4.H0_H0 ;  /* 0x20000004ff007230 */ /* 0x008fca0000004100 */
[----:B------:R-:W-:-:S04]  /*6140*/  FMUL.FTZ R0, R0, 1 ;  /* 0x3f80000000007820 */ /* 0x000fc80000410000 */
[----:B------:R0:W3:Y:S01]  /*6150*/  F2F.F64.F32 R16, R0 ;  /* 0x0000000000107310 */ /* 0x0000e20000201800 */
[----:B------:R-:W-:Y:S05]  /*6160*/  BRA `(.L_x_3313) ;  /* 0x0000000800bc7947 */ /* 0x000fea0003800000 */
.L_x_3318:
[----:B------:R0:W5:Y:S01]  /*6170*/  LDG.E.64 R16, desc[UR36][R4.64] ;  /* 0x0000002404107981 */ /* 0x000162000c1e1b00 */
[----:B------:R-:W-:Y:S05]  /*6180*/  BRA `(.L_x_3313) ;  /* 0x0000000800b47947 */ /* 0x000fea0003800000 */
.L_x_3308:
        /* <DEDUP_REMOVED lines=13> */
.L_x_3322:
[----:B------:R0:W5:Y:S01]  /*6260*/  LDG.E.64 R16, desc[UR36][R4.64] ;  /* 0x0000002404107981 */ /* 0x000162000c1e1b00 */
[----:B------:R-:W-:Y:S05]  /*6270*/  BRA `(.L_x_3313) ;  /* 0x0000000800787947 */ /* 0x000fea0003800000 */
.L_x_3321:
        /* <DEDUP_REMOVED lines=25> */
[----:B------:R-:W-:-:S04]  /*6410*/  FMUL.FTZ R3, R3, 1 ;  /* 0x3f80000003037820 */ /* 0x000fc80000410000 */
[----:B------:R0:W3:Y:S01]  /*6420*/  F2F.F64.F32 R16, R3 ;  /* 0x0000000300107310 */ /* 0x0000e20000201800 */
[----:B------:R-:W-:Y:S05]  /*6430*/  BRA `(.L_x_3313) ;  /* 0x0000000800087947 */ /* 0x000fea0003800000 */
.L_x_3324:
        /* <DEDUP_REMOVED lines=15> */
.L_x_3323:
[----:B------:R-:W3:Y:S02]  /*6530*/  LDG.E.U16 R0, desc[UR36][R4.64] ;  /* 0x0000002404007981 */ /* 0x000ee4000c1e1500 */
[----:B---3--:R-:W-:-:S04]  /*6540*/  IMAD.U32 R0, R0, 0x10000, RZ ;  /* 0x0001000000007824 */ /* 0x008fc800078e00ff */
[----:B------:R-:W-:-:S04]  /*6550*/  FMUL.FTZ R0, R0, 1 ;  /* 0x3f80000000007820 */ /* 0x000fc80000410000 */
[----:B------:R0:W3:Y:S01]  /*6560*/  F2F.F64.F32 R16, R0 ;  /* 0x0000000000107310 */ /* 0x0000e20000201800 */
[----:B------:R-:W-:Y:S05]  /*6570*/  BRA `(.L_x_3313) ;  /* 0x0000000400b87947 */ /* 0x000fea0003800000 */
.L_x_3320:
        /* <DEDUP_REMOVED lines=11> */
.L_x_3327:
        /* <DEDUP_REMOVED lines=21> */
.L_x_3331:
[----:B------:R-:W-:Y:S05]  /*6780*/  BSYNC B1 ;  /* 0x0000000000017941 */ /* 0x000fea0003800000 */
.L_x_3330:
[----:B------:R-:W-:Y:S01]  /*6790*/  LEA R3, R0, 0x3b800000, 0x17 ;  /* 0x3b80000000037811 */ /* 0x000fe200078eb8ff */
[----:B------:R-:W-:-:S05]  /*67a0*/  IMAD.SHL.U32 R0, R2, 0x100000, RZ ;  /* 0x0010000002007824 */ /* 0x000fca00078e00ff */
[----:B------:R-:W-:-:S07]  /*67b0*/  LOP3.LUT R0, R3, R0, R4, 0xfe, !PT ;  /* 0x0000000003007212 */ /* 0x000fce00078efe04 */
.L_x_3329:
[----:B------:R-:W-:Y:S05]  /*67c0*/  BSYNC B0 ;  /* 0x0000000000007941 */ /* 0x000fea0003800000 */
.L_x_3328:
[----:B------:R-:W-:-:S04]  /*67d0*/  FMUL.FTZ R0, R0, 1 ;  /* 0x3f80000000007820 */ /* 0x000fc80000410000 */
[----:B------:R0:W3:Y:S01]  /*67e0*/  F2F.F64.F32 R16, R0 ;  /* 0x0000000000107310 */ /* 0x0000e20000201800 */
[----:B------:R-:W-:Y:S05]  /*67f0*/  BRA `(.L_x_3313) ;  /* 0x0000000400187947 */ /* 0x000fea0003800000 */
.L_x_3326:
        /* <DEDUP_REMOVED lines=21> */
.L_x_3335:
[----:B------:R-:W-:Y:S05]  /*6950*/  BSYNC B1 ;  /* 0x0000000000017941 */ /* 0x000fea0003800000 */
.L_x_3334:
[----:B------:R-:W-:Y:S01]  /*6960*/  LEA R3, R0, 0x37800000, 0x17 ;  /* 0x3780000000037811 */ /* 0x000fe200078eb8ff */
[----:B------:R-:W-:-:S05]  /*6970*/  IMAD.SHL.U32 R0, R2, 0x200000, RZ ;  /* 0x0020000002007824 */ /* 0x000fca00078e00ff */
[----:B------:R-:W-:-:S07]  /*6980*/  LOP3.LUT R0, R3, R0, R4, 0xfe, !PT ;  /* 0x0000000003007212 */ /* 0x000fce00078efe04 */
.L_x_3333:
[----:B------:R-:W-:Y:S05]  /*6990*/  BSYNC B0 ;  /* 0x0000000000007941 */ /* 0x000fea0003800000 */
.L_x_3332:
[----:B------:R-:W-:-:S04]  /*69a0*/  FMUL.FTZ R0, R0, 1 ;  /* 0x3f80000000007820 */ /* 0x000fc80000410000 */
[----:B------:R0:W3:Y:S01]  /*69b0*/  F2F.F64.F32 R16, R0 ;  /* 0x0000000000107310 */ /* 0x0000e20000201800 */
[----:B------:R-:W-:Y:S05]  /*69c0*/  BRA `(.L_x_3313) ;  /* 0x0000000000a47947 */ /* 0x000fea0003800000 */
.L_x_3325:
        /* <DEDUP_REMOVED lines=14> */
.L_x_3339:
[----:B------:R-:W-:Y:S05]  /*6ab0*/  BSYNC B0 ;  /* 0x0000000000007941 */ /* 0x000fea0003800000 */
.L_x_3338:
[----:B------:R-:W-:-:S04]  /*6ac0*/  FMUL.FTZ R0, R0, 1 ;  /* 0x3f80000000007820 */ /* 0x000fc80000410000 */
[----:B------:R0:W3:Y:S01]  /*6ad0*/  F2F.F64.F32 R16, R0 ;  /* 0x0000000000107310 */ /* 0x0000e20000201800 */
[----:B------:R-:W-:Y:S05]  /*6ae0*/  BRA `(.L_x_3313) ;  /* 0x00000000005c7947 */ /* 0x000fea0003800000 */
.L_x_3312:
        /* <DEDUP_REMOVED lines=16> */
.L_x_3340:
[----:B------:R-:W-:Y:S01]  /*6bf0*/  CS2R R16, SRZ ;  /* 0x0000000000107805 */ /* 0x000fe2000001ff00 */
[----:B------:R-:W-:Y:S06]  /*6c00*/  BRA `(.L_x_3313) ;  /* 0x0000000000147947 */ /* 0x000fec0003800000 */
.L_x_3337:
[----:B------:R-:W3:Y:S02]  /*6c10*/  LDG.E.64 R16, desc[UR36][R4.64] ;  /* 0x0000002404107981 */ /* 0x000ee4000c1e1b00 */
[----:B---3--:R-:W0:Y:S01]  /*6c20*/  I2F.F64.U64 R16, R16 ;  /* 0x0000001000107312 */ /* 0x008e220000301800 */
[----:B------:R-:W-:Y:S05]  /*6c30*/  BRA `(.L_x_3313) ;  /* 0x0000000000087947 */ /* 0x000fea0003800000 */
.L_x_3336:
[----:B------:R-:W3:Y:S02]  /*6c40*/  LDG.E R4, desc[UR36][R4.64] ;  /* 0x0000002404047981 */ /* 0x000ee4000c1e1900 */
[----:B---3--:R0:W3:Y:S02]  /*6c50*/  I2F.F64.U32 R16, R4 ;  /* 0x0000000400107312 */ /* 0x0080e40000201800 */
.L_x_3313:
[----:B0-----:R-:W0:Y:S01]  /*6c60*/  LDC.U8 R4, c[0x0][0x235] ;  /* 0x00008d40ff047b82 */ /* 0x001e220000000000 */
[----:B------:R-:W-:Y:S02]  /*6c70*/  ULDC UR4, c[0x0][0x23c] ;  /* 0x00008f0000047ab9 */ /* 0x000fe40000000800 */
[----:B------:R-:W-:-:S05]  /*6c80*/  IMAD R5, R30, UR4, RZ ;  /* 0x000000041e057c24 */ /* 0x000fca000f8e02ff */
[----:B------:R-:W1:Y:S01]  /*6c90*/  LDC.64 R2, c[0x0][0x228] ;  /* 0x00008a00ff027b82 */ /* 0x000e620000000a00 */
[----:B0-----:R-:W-:-:S04]  /*6ca0*/  PRMT R0, R4, 0x9910, RZ ;  /* 0x0000991004007816 */ /* 0x001fc800000000ff */
[----:B------:R-:W-:Y:S02]  /*6cb0*/  ISETP.GT.AND P1, PT, R0, 0x9, PT ;  /* 0x000000090000780c */ /* 0x000fe40003f24270 */
[----:B-1----:R-:W-:-:S05]  /*6cc0*/  IADD3 R2, P0, R5, R2, RZ ;  /* 0x0000000205027210 */ /* 0x002fca0007f1e0ff */
        /* <DEDUP_REMOVED lines=13> */
.L_x_3344:
[----:B------:R-:W2:Y:S02]  /*6da0*/  LDG.E.U8 R2, desc[UR36][R2.64] ;  /* 0x0000002402027981 */ /* 0x000ea4000c1e1100 */
[----:B--2---:R0:W1:Y:S01]  /*6db0*/  I2F.F64.U16 R18, R2 ;  /* 0x0000000200127312 */ /* 0x0040620000101800 */
[----:B------:R-:W-:Y:S05]  /*6dc0*/  BRA `(.L_x_3307) ;  /* 0x0000000c006c7947 */ /* 0x000fea0003800000 */
.L_x_3343:
        /* <DEDUP_REMOVED lines=9> */
.L_x_3347:
[----:B------:R-:W2:Y:S02]  /*6e60*/  LDG.E R2, desc[UR36][R2.64] ;  /* 0x0000002402027981 */ /* 0x000ea4000c1e1900 */
[----:B--2---:R0:W1:Y:S01]  /*6e70*/  I2F.F64 R18, R2 ;  /* 0x0000000200127312 */ /* 0x0040620000201c00 */
[----:B------:R-:W-:Y:S05]  /*6e80*/  BRA `(.L_x_3307) ;  /* 0x0000000c003c7947 */ /* 0x000fea0003800000 */
.L_x_3346:
[----:B------:R-:W2:Y:S02]  /*6e90*/  LDG.E.U16 R2, desc[UR36][R2.64] ;  /* 0x0000002402027981 */ /* 0x000ea4000c1e1500 */
[----:B--2---:R0:W1:Y:S01]  /*6ea0*/  I2F.F64.S16 R18, R2 ;  /* 0x0000000200127312 */ /* 0x0040620000101c00 */
[----:B------:R-:W-:Y:S05]  /*6eb0*/  BRA `(.L_x_3307) ;  /* 0x0000000c00307947 */ /* 0x000fea0003800000 */
.L_x_3342:
        /* <DEDUP_REMOVED lines=10> */
.L_x_3349:
[----:B------:R-:W2:Y:S02]  /*6f60*/  LDG.E.U16 R0, desc[UR36][R2.64] ;  /* 0x0000002402007981 */ /* 0x000ea4000c1e1500 */
[----:B--2---:R-:W-:-:S05]  /*6f70*/  HADD2.F32 R0, -RZ, R0.H0_H0 ;  /* 0x20000000ff007230 */ /* 0x004fca0000004100 */
[----:B------:R-:W-:-:S04]  /*6f80*/  FMUL.FTZ R0, R0, 1 ;  /* 0x3f80000000007820 */ /* 0x000fc80000410000 */
[----:B------:R0:W1:Y:S01]  /*6f90*/  F2F.F64.F32 R18, R0 ;  /* 0x0000000000127310 */ /* 0x0000620000201800 */
[----:B------:R-:W-:Y:S05]  /*6fa0*/  BRA `(.L_x_3307) ;  /* 0x0000000800f47947 */ /* 0x000fea0003800000 */
.L_x_3348:
        /* <DEDUP_REMOVED lines=10> */
.L_x_3351:
[----:B------:R-:W2:Y:S02]  /*7050*/  LDG.E.U16 R2, desc[UR36][R2.64] ;  /* 0x0000002402027981 */ /* 0x000ea4000c1e1500 */
[----:B--2---:R-:W-:-:S05]  /*7060*/  HADD2.F32 R0, -RZ, R2.H0_H0 ;  /* 0x20000002ff007230 */ /* 0x004fca0000004100 */
[----:B------:R-:W-:-:S04]  /*7070*/  FMUL.FTZ R0, R0, 1 ;  /* 0x3f80000000007820 */ /* 0x000fc80000410000 */
[----:B------:R0:W1:Y:S01]  /*7080*/  F2F.F64.F32 R18, R0 ;  /* 0x0000000000127310 */ /* 0x0000620000201800 */
[----:B------:R-:W-:Y:S05]  /*7090*/  BRA `(.L_x_3307) ;  /* 0x0000000800b87947 */ /* 0x000fea0003800000 */
.L_x_3350:
[----:B------:R0:W5:Y:S01]  /*70a0*/  LDG.E.64 R18, desc[UR36][R2.64] ;  /* 0x0000002402127981 */ /* 0x000162000c1e1b00 */
[----:B------:R-:W-:Y:S05]  /*70b0*/  BRA `(.L_x_3307) ;  /* 0x0000000800b07947 */ /* 0x000fea0003800000 */
.L_x_3341:
        /* <DEDUP_REMOVED lines=13> */
.L_x_3354:
[----:B------:R0:W5:Y:S01]  /*7190*/  LDG.E.64 R18, desc[UR36][R2.64] ;  /* 0x0000002402127981 */ /* 0x000162000c1e1b00 */
[----:B------:R-:W-:Y:S05]  /*71a0*/  BRA `(.L_x_3307) ;  /* 0x0000000800747947 */ /* 0x000fea0003800000 */
.L_x_3353:
        /* <DEDUP_REMOVED lines=28> */
.L_x_3356:
        /* <DEDUP_REMOVED lines=15> */
.L_x_3355:
[----:B------:R-:W2:Y:S02]  /*7460*/  LDG.E.U16 R0, desc[UR36][R2.64] ;  /* 0x0000002402007981 */ /* 0x000ea4000c1e1500 */
[----:B--2---:R-:W-:-:S04]  /*7470*/  IMAD.U32 R0, R0, 0x10000, RZ ;  /* 0x0001000000007824 */ /* 0x004fc800078e00ff */
[----:B------:R-:W-:-:S04]  /*7480*/  FMUL.FTZ R0, R0, 1 ;  /* 0x3f80000000007820 */ /* 0x000fc80000410000 */
[----:B------:R0:W1:Y:S01]  /*7490*/  F2F.F64.F32 R18, R0 ;  /* 0x0000000000127310 */ /* 0x0000620000201800 */
[----:B------:R-:W-:Y:S05]  /*74a0*/  BRA `(.L_x_3307) ;  /* 0x0000000400b47947 */ /* 0x000fea0003800000 */
.L_x_3352:
        /* <DEDUP_REMOVED lines=11> */
.L_x_3359:
        /* <DEDUP_REMOVED lines=21> */
.L_x_3363:
[----:B------:R-:W-:Y:S05]  /*76b0*/  BSYNC B1 ;  /* 0x0000000000017941 */ /* 0x000fea0003800000 */
.L_x_3362:
[----:B------:R-:W-:Y:S01]  /*76c0*/  LEA R3, R0, 0x3b800000, 0x17 ;  /* 0x3b80000000037811 */ /* 0x000fe200078eb8ff */
[----:B------:R-:W-:-:S05]  /*76d0*/  IMAD.SHL.U32 R0, R2, 0x100000, RZ ;  /* 0x0010000002007824 */ /* 0x000fca00078e00ff */
[----:B------:R-:W-:-:S07]  /*76e0*/  LOP3.LUT R0, R3, R0, R4, 0xfe, !PT ;  /* 0x0000000003007212 */ /* 0x000fce00078efe04 */
.L_x_3361:
[----:B------:R-:W-:Y:S05]  /*76f0*/  BSYNC B0 ;  /* 0x0000000000007941 */ /* 0x000fea0003800000 */
.L_x_3360:
[----:B------:R-:W-:-:S04]  /*7700*/  FMUL.FTZ R0, R0, 1 ;  /* 0x3f80000000007820 */ /* 0x000fc80000410000 */
[----:B------:R0:W1:Y:S01]  /*7710*/  F2F.F64.F32 R18, R0 ;  /* 0x0000000000127310 */ /* 0x0000620000201800 */
[----:B------:R-:W-:Y:S05]  /*7720*/  BRA `(.L_x_3307) ;  /* 0x0000000400147947 */ /* 0x000fea0003800000 */
.L_x_3358:
        /* <DEDUP_REMOVED lines=21> */
.L_x_3367:
[----:B------:R-:W-:Y:S05]  /*7880*/  BSYNC B1 ;  /* 0x0000000000017941 */ /* 0x000fea0003800000 */
.L_x_3366:
[----:B------:R-:W-:Y:S01]  /*7890*/  LEA R3, R0, 0x37800000, 0x17 ;  /* 0x3780000000037811 */ /* 0x000fe200078eb8ff */
[----:B------:R-:W-:-:S05]  /*78a0*/  IMAD.SHL.U32 R0, R2, 0x200000, RZ ;  /* 0x0020000002007824 */ /* 0x000fca00078e00ff */
[----:B------:R-:W-:-:S07]  /*78b0*/  LOP3.LUT R0, R3, R0, R4, 0xfe, !PT ;  /* 0x0000000003007212 */ /* 0x000fce00078efe04 */
.L_x_3365:
[----:B------:R-:W-:Y:S05]  /*78c0*/  BSYNC B0 ;  /* 0x0000000000007941 */ /* 0x000fea0003800000 */
.L_x_3364:
[----:B------:R-:W-:-:S04]  /*78d0*/  FMUL.FTZ R0, R0, 1 ;  /* 0x3f80000000007820 */ /* 0x000fc80000410000 */
[----:B------:R0:W1:Y:S01]  /*78e0*/  F2F.F64.F32 R18, R0 ;  /* 0x0000000000127310 */ /* 0x0000620000201800 */
[----:B------:R-:W-:Y:S05]  /*78f0*/  BRA `(.L_x_3307) ;  /* 0x0000000000a07947 */ /* 0x000fea0003800000 */
.L_x_3357:
        /* <DEDUP_REMOVED lines=14> */
.L_x_3371:
[----:B------:R-:W-:Y:S05]  /*79e0*/  BSYNC B0 ;  /* 0x0000000000007941 */ /* 0x000fea0003800000 */
.L_x_3370:
[----:B------:R-:W-:-:S04]  /*79f0*/  FMUL.FTZ R0, R0, 1 ;  /* 0x3f80000000007820 */ /* 0x000fc80000410000 */
[----:B------:R0:W1:Y:S01]  /*7a00*/  F2F.F64.F32 R18, R0 ;  /* 0x0000000000127310 */ /* 0x0000620000201800 */
[----:B------:R-:W-:Y:S05]  /*7a10*/  BRA `(.L_x_3307) ;  /* 0x0000000000587947 */ /* 0x000fea0003800000 */
.L_x_3345:
        /* <DEDUP_REMOVED lines=16> */
.L_x_3372:
[----:B------:R-:W-:Y:S05]  /*7b20*/  BRA `(.L_x_3307) ;  /* 0x0000000000147947 */ /* 0x000fea0003800000 */
.L_x_3369:
[----:B------:R-:W2:Y:S02]  /*7b30*/  LDG.E.64 R18, desc[UR36][R2.64] ;  /* 0x0000002402127981 */ /* 0x000ea4000c1e1b00 */
[----:B--2---:R-:W0:Y:S01]  /*7b40*/  I2F.F64.U64 R18, R18 ;  /* 0x0000001200127312 */ /* 0x004e220000301800 */
[----:B------:R-:W-:Y:S05]  /*7b50*/  BRA `(.L_x_3307) ;  /* 0x0000000000087947 */ /* 0x000fea0003800000 */
.L_x_3368:
[----:B------:R-:W2:Y:S02]  /*7b60*/  LDG.E R2, desc[UR36][R2.64] ;  /* 0x0000002402027981 */ /* 0x000ea4000c1e1900 */
[----:B--2---:R0:W1:Y:S02]  /*7b70*/  I2F.F64.U32 R18, R2 ;  /* 0x0000000200127312 */ /* 0x0040640000201800 */
.L_x_3307:
[----:B------:R-:W-:Y:S05]  /*7b80*/  BSYNC B6 ;  /* 0x0000000000067941 */ /* 0x000fea0003800000 */
.L_x_3306:
[----:B0-----:R-:W0:Y:S01]  /*7b90*/  S2R R0, SR_TID.X ;  /* 0x0000000000007919 */ /* 0x001e220000002100 */
[----:B------:R-:W-:Y:S01]  /*7ba0*/  BSSY B0, `(.L_x_3373) ;  /* 0x00000cc000007945 */ /* 0x000fe20003800000 */
[----:B0-----:R-:W-:-:S13]  /*7bb0*/  ISETP.GE.AND P0, PT, R0, R31, PT ;  /* 0x0000001f0000720c */ /* 0x001fda0003f06270 */
[----:B------:R-:W-:Y:S05]  /*7bc0*/  @P0 BRA `(.L_x_3374) ;  /* 0x0000000c00240947 */ /* 0x000fea0003800000 */
[----:B-1---5:R-:W-:Y:S01]  /*7bd0*/  DMUL R2, R32, -0.5 ;  /* 0xbfe0000020027828 */ /* 0x022fe20000000000 */
[----:B---3--:R-:W-:Y:S01]  /*7be0*/  IMAD.MOV.U32 R4, RZ, RZ, 0x652b82fe ;  /* 0x652b82feff047424 */ /* 0x008fe200078e00ff */
        /* <DEDUP_REMOVED lines=47> */
[C---:B------:R-:W-:Y:S02]  /*7ee0*/  DSETP.GEU.AND P2, PT, R2.reuse, RZ, PT ;  /* 0x000000ff0200722a */ /* 0x040fe40003f4e000 */
[----:B------:R-:W-:-:S10]  /*7ef0*/  DADD R2, R2, +INF ;  /* 0x7ff0000002027429 */ /* 0x000fd40000000000 */
[----:B------:R-:W-:Y:S02]  /*7f00*/  @!P1 LEA.HI R5, R4, R4, RZ, 0x1 ;  /* 0x0000000404059211 */ /* 0x000fe400078f08ff */
[----:B------:R-:W-:Y:S02]  /*7f10*/  FSEL R7, R3, RZ, P2 ;  /* 0x000000ff03077208 */ /* 0x000fe40001000000 */
[----:B------:R-:W-:Y:S02]  /*7f20*/  @!P1 SHF.R.S32.HI R5, RZ, 0x1, R5 ;  /* 0x00000001ff059819 */ /* 0x000fe40000011405 */
[----:B------:R-:W-:Y:S01]  /*7f30*/  FSEL R6, R2, RZ, P2 ;  /* 0x000000ff02067208 */ /* 0x000fe20001000000 */
[----:B------:R-:W-:Y:S02]  /*7f40*/  @!P1 IMAD.MOV.U32 R2, RZ, RZ, R8 ;  /* 0x000000ffff029224 */ /* 0x000fe400078e0008 */
[----:B------:R-:W-:Y:S02]  /*7f50*/  @!P1 IMAD.IADD R4, R4, 0x1, -R5 ;  /* 0x0000000104049824 */ /* 0x000fe400078e0a05 */
[----:B------:R-:W-:-:S03]  /*7f60*/  @!P1 IMAD R3, R5, 0x100000, R9 ;  /* 0x0010000005039824 */ /* 0x000fc600078e0209 */
[----:B------:R-:W-:Y:S01]  /*7f70*/  @!P1 LEA R5, R4, 0x3ff00000, 0x14 ;  /* 0x3ff0000004059811 */ /* 0x000fe200078ea0ff */
[----:B------:R-:W-:-:S06]  /*7f80*/  @!P1 IMAD.MOV.U32 R4, RZ, RZ, RZ ;  /* 0x000000ffff049224 */ /* 0x000fcc00078e00ff */
[----:B------:R-:W-:-:S11]  /*7f90*/  @!P1 DMUL R6, R2, R4 ;  /* 0x0000000402069228 */ /* 0x000fd60000000000 */
.L_x_3376:
[----:B------:R-:W-:Y:S05]  /*7fa0*/  BSYNC B1 ;  /* 0x0000000000017941 */ /* 0x000fea0003800000 */
.L_x_3375:
[----:B------:R-:W-:Y:S01]  /*7fb0*/  UMOV UR4, 0x667f3bcd ;  /* 0x667f3bcd00047882 */ /* 0x000fe20000000000 */
[----:B------:R-:W-:Y:S01]  /*7fc0*/  UMOV UR5, 0x3fe6a09e ;  /* 0x3fe6a09e00057882 */ /* 0x000fe20000000000 */
[----:B------:R-:W-:Y:S01]  /*7fd0*/  IMAD.MOV.U32 R4, RZ, RZ, -0x24b905a1 ;  /* 0xdb46fa5fff047424 */ /* 0x000fe200078e00ff */
[----:B------:R-:W-:Y:S01]  /*7fe0*/  DMUL R2, R32, UR4 ;  /* 0x0000000420027c28 */ /* 0x000fe20008000000 */
[----:B------:R-:W-:Y:S01]  /*7ff0*/  IMAD.MOV.U32 R5, RZ, RZ, 0x3d47088f ;  /* 0x3d47088fff057424 */ /* 0x000fe200078e00ff */
[----:B------:R-:W-:Y:S01]  /*8000*/  UMOV UR4, 0xfba6f279 ;  /* 0xfba6f27900047882 */ /* 0x000fe20000000000 */
[----:B------:R-:W-:-:S05]  /*8010*/  UMOV UR5, 0x3cf0679a ;  /* 0x3cf0679a00057882 */ /* 0x000fca0000000000 */
[----:B------:R-:W-:Y:S01]  /*8020*/  DFMA R4, |R2|, -UR4, R4 ;  /* 0x8000000402047c2b */ /* 0x000fe20008000204 */
        /* <DEDUP_REMOVED lines=67> */
[----:B------:R-:W-:Y:S02]  /*8460*/  UMOV UR5, 0x3fd98845 ;  /* 0x3fd9884500057882 */ /* 0x000fe40000000000 */
[----:B------:R-:W-:Y:S01]  /*8470*/  DMUL R6, R6, UR4 ;  /* 0x0000000406067c28 */ /* 0x000fe20008000000 */
[----:B------:R-:W-:Y:S01]  /*8480*/  UMOV UR4, 0xf0000000 ;  /* 0xf000000000047882 */ /* 0x000fe20000000000 */
[----:B------:R-:W-:Y:S02]  /*8490*/  UMOV UR5, 0x380fffff ;  /* 0x380fffff00057882 */ /* 0x000fe40000000000 */
[----:B------:R-:W-:-:S04]  /*84a0*/  DFMA R10, |R2|, R4, |R2| ;  /* 0x00000004020a722b */ /* 0x000fc80000000602 */
[----:B------:R-:W-:Y:S02]  /*84b0*/  DMUL R32, R6, R32 ;  /* 0x0000002006207228 */ /* 0x000fe40000000000 */
[----:B------:R-:W0:Y:S02]  /*84c0*/  F2F.F32.F64 R6, R10 ;  /* 0x0000000a00067310 */ /* 0x000e240000301000 */
[----:B------:R-:W-:Y:S01]  /*84d0*/  DSETP.GEU.AND P1, PT, |R10|, UR4, PT ;  /* 0x000000040a007e2a */ /* 0x000fe2000bf2e200 */
[----:B------:R-:W-:Y:S01]  /*84e0*/  UMOV UR4, 0xfefa39ef ;  /* 0xfefa39ef00047882 */ /* 0x000fe20000000000 */
[----:B------:R-:W-:Y:S01]  /*84f0*/  UMOV UR5, 0x3fe62e42 ;  /* 0x3fe62e4200057882 */ /* 0x000fe20000000000 */
[----:B------:R-:W-:-:S08]  /*8500*/  DADD R12, |R2|, -R10 ;  /* 0x00000000020c7229 */ /* 0x000fd00000000a0a */
[----:B------:R-:W-:-:S03]  /*8510*/  DFMA R4, |R2|, R4, R12 ;  /* 0x000000040204722b */ /* 0x000fc6000000020c */
[----:B0-----:R-:W-:-:S04]  /*8520*/  @!P1 FMUL R6, R6, 1.175494350822287508e-38 ;  /* 0x0080000006069820 */ /* 0x001fc80000400000 */
[----:B------:R-:W-:-:S06]  /*8530*/  FMUL.FTZ R8, R6, -1.4426950216293334961 ;  /* 0xbfb8aa3b06087820 */ /* 0x000fcc0000410000 */
[----:B------:R-:W0:Y:S02]  /*8540*/  FRND R8, R8 ;  /* 0x0000000800087307 */ /* 0x000e240000201000 */
[----:B0-----:R-:W-:-:S06]  /*8550*/  FMUL.FTZ R9, R8, 1 ;  /* 0x3f80000008097820 */ /* 0x001fcc0000410000 */
[----:B------:R-:W0:Y:S08]  /*8560*/  MUFU.EX2 R8, R8 ;  /* 0x0000000800087308 */ /* 0x000e300000000800 */
[----:B------:R0:W1:Y:S02]  /*8570*/  F2F.F64.F32 R6, R9 ;  /* 0x0000000900067310 */ /* 0x0000640000201800 */
[----:B0-----:R-:W-:Y:S01]  /*8580*/  FMUL.FTZ R9, R8, 1 ;  /* 0x3f80000008097820 */ /* 0x001fe20000410000 */
[----:B-1----:R-:W-:Y:S01]  /*8590*/  DFMA R6, -R6, UR4, -R10 ;  /* 0x0000000406067c2b */ /* 0x002fe2000800090a */
        /* <DEDUP_REMOVED lines=31> */
[----:B------:R-:W-:-:S04]  /*8790*/  DSETP.GE.AND P1, PT, |R2|, UR4, PT ;  /* 0x0000000402007e2a */ /* 0x000fc8000bf26200 */
[----:B------:R-:W-:-:S08]  /*87a0*/  DMUL R10, R6, R10 ;  /* 0x0000000a060a7228 */ /* 0x000fd00000000000 */
[C---:B------:R-:W-:Y:S01]  /*87b0*/  DFMA R10, R6.reuse, R10, -R4 ;  /* 0x0000000a060a722b */ /* 0x040fe20000000804 */
[----:B------:R-:W0:Y:S07]  /*87c0*/  F2F.F64.F32 R4, R9 ;  /* 0x0000000900047310 */ /* 0x000e2e0000201800 */
[----:B------:R-:W-:Y:S02]  /*87d0*/  DADD R10, R6, R10 ;  /* 0x00000000060a7229 */ /* 0x000fe4000000000a */
[----:B0-----:R-:W-:-:S08]  /*87e0*/  DADD R6, -R4, 1 ;  /* 0x3ff0000004067429 */ /* 0x001fd00000000100 */
[----:B------:R-:W-:-:S10]  /*87f0*/  DFMA R6, R4, -R10, R6 ;  /* 0x8000000a0406722b */ /* 0x000fd40000000006 */
[----:B------:R-:W-:Y:S02]  /*8800*/  FSEL R2, R7, 1.875, !P1 ;  /* 0x3ff0000007027808 */ /* 0x000fe40004800000 */
[----:B------:R-:W-:Y:S02]  /*8810*/  FSEL R6, R6, RZ, !P1 ;  /* 0x000000ff06067208 */ /* 0x000fe40004800000 */
[----:B------:R-:W-:-:S06]  /*8820*/  LOP3.LUT R7, R2, 0x80000000, R3, 0xb8, !PT ;  /* 0x8000000002077812 */ /* 0x000fcc00078eb803 */
[----:B------:R-:W-:-:S08]  /*8830*/  DADD R6, R6, 1 ;  /* 0x3ff0000006067429 */ /* 0x000fd00000000000 */
[----:B------:R-:W-:-:S08]  /*8840*/  DFMA R4, R6, 0.5, R32 ;  /* 0x3fe000000604782b */ /* 0x000fd00000000020 */
[----:B----4-:R-:W-:-:S11]  /*8850*/  DMUL R4, R4, R36 ;  /* 0x0000002404047228 */ /* 0x010fd60000000000 */
.L_x_3374:
[----:B------:R-:W-:Y:S05]  /*8860*/  BSYNC B0 ;  /* 0x0000000000007941 */ /* 0x000fea0003800000 */
.L_x_3373:
[----:B------:R-:W-:Y:S01]  /*8870*/  VIADD R2, R0, 0x80 ;  /* 0x0000008000027836 */ /* 0x000fe20000000000 */
[----:B------:R-:W-:Y:S04]  /*8880*/  BSSY B0, `(.L_x_3377) ;  /* 0x00000cc000007945 */ /* 0x000fe80003800000 */
[----:B------:R-:W-:-:S13]  /*8890*/  ISETP.GE.AND P1, PT, R2, R31, PT ;  /* 0x0000001f0200720c */ /* 0x000fda0003f26270 */
[----:B------:R-:W-:Y:S05]  /*88a0*/  @P1 BRA `(.L_x_3378) ;  /* 0x0000000c00241947 */ /* 0x000fea0003800000 */
[----:B--2--5:R-:W-:Y:S01]  /*88b0*/  DMUL R6, R26, -0.5 ;  /* 0xbfe000001a067828 */ /* 0x024fe20000000000 */
        /* <DEDUP_REMOVED lines=51> */
[----:B------:R-:W-:Y:S01]  /*8bf0*/  FSEL R10, R6, RZ, P2 ;  /* 0x000000ff060a7208 */ /* 0x000fe20001000000 */
[----:B------:R-:W-:Y:S01]  /*8c00*/  @!P1 IMAD.MOV.U32 R6, RZ, RZ, R12 ;  /* 0x000000ffff069224 */ /* 0x000fe200078e000c */
[----:B------:R-:W-:Y:S02]  /*8c10*/  @!P1 SHF.R.S32.HI R3, RZ, 0x1, R3 ;  /* 0x00000001ff039819 */ /* 0x000fe40000011403 */
[----:B------:R-:W-:-:S03]  /*8c20*/  FSEL R11, R7, RZ, P2 ;  /* 0x000000ff070b7208 */ /* 0x000fc60001000000 */
[----:B------:R-:W-:Y:S02]  /*8c30*/  @!P1 IMAD.IADD R8, R8, 0x1, -R3 ;  /* 0x0000000108089824 */ /* 0x000fe400078e0a03 */
[----:B------:R-:W-:-:S03]  /*8c40*/  @!P1 IMAD R7, R3, 0x100000, R13 ;  /* 0x0010000003079824 */ /* 0x000fc600078e020d */
[----:B------:R-:W-:Y:S01]  /*8c50*/  @!P1 LEA R9, R8, 0x3ff00000, 0x14 ;  /* 0x3ff0000008099811 */ /* 0x000fe200078ea0ff */
[----:B------:R-:W-:-:S06]  /*8c60*/  @!P1 IMAD.MOV.U32 R8, RZ, RZ, RZ ;  /* 0x000000ffff089224 */ /* 0x000fcc00078e00ff */
[----:B------:R-:W-:-:S11]  /*8c70*/  @!P1 DMUL R10, R6, R8 ;  /* 0x00000008060a9228 */ /* 0x000fd60000000000 */
.L_x_3380:
[----:B------:R-:W-:Y:S05]  /*8c80*/  BSYNC B1 ;  /* 0x0000000000017941 */ /* 0x000fea0003800000 */
.L_x_3379:
        /* <DEDUP_REMOVED lines=78> */
[----:B------:R-:W-:Y:S01]  /*9170*/  DSETP.GEU.AND P1, PT, |R12|, UR4, PT ;  /* 0x000000040c007e2a */ /* 0x000fe2000bf2e200 */
[----:B------:R-:W-:Y:S01]  /*9180*/  UMOV UR4, 0x33d43651 ;  /* 0x33d4365100047882 */ /* 0x000fe20000000000 */
[----:B------:R-:W-:Y:S02]  /*9190*/  UMOV UR5, 0x3fd98845 ;  /* 0x3fd9884500057882 */ /* 0x000fe40000000000 */
[----:B------:R-:W-:Y:S01]  /*91a0*/  DMUL R10, R10, UR4 ;  /* 0x000000040a0a7c28 */ /* 0x000fe20008000000 */
[----:B------:R-:W-:Y:S01]  /*91b0*/  UMOV UR4, 0xfefa39ef ;  /* 0xfefa39ef00047882 */ /* 0x000fe20000000000 */
[----:B------:R-:W-:-:S06]  /*91c0*/  UMOV UR5, 0x3fe62e42 ;  /* 0x3fe62e4200057882 */ /* 0x000fcc0000000000 */
[----:B------:R-:W-:Y:S02]  /*91d0*/  DMUL R26, R10, R26 ;  /* 0x0000001a0a1a7228 */ /* 0x000fe40000000000 */
[----:B0-----:R-:W-:-:S04]  /*91e0*/  @!P1 FMUL R3, R3, 1.175494350822287508e-38 ;  /* 0x0080000003039820 */ /* 0x001fc80000400000 */
[----:B------:R-:W-:-:S06]  /*91f0*/  FMUL.FTZ R3, R3, -1.4426950216293334961 ;  /* 0xbfb8aa3b03037820 */ /* 0x000fcc0000410000 */
[----:B------:R-:W0:Y:S02]  /*9200*/  FRND R3, R3 ;  /* 0x0000000300037307 */ /* 0x000e240000201000 */
[----:B0-----:R-:W-:-:S06]  /*9210*/  FMUL.FTZ R14, R3, 1 ;  /* 0x3f800000030e7820 */ /* 0x001fcc0000410000 */
[----:B------:R-:W0:Y:S08]  /*9220*/  MUFU.EX2 R3, R3 ;  /* 0x0000000300037308 */ /* 0x000e300000000800 */
[----:B------:R-:W2:Y:S02]  /*9230*/  F2F.F64.F32 R10, R14 ;  /* 0x0000000e000a7310 */ /* 0x000ea40000201800 */
[--C-:B--2---:R-:W-:Y:S01]  /*9240*/  DFMA R10, -R10, UR4, -R12.reuse ;  /* 0x000000040a0a7c2b */ /* 0x104fe2000800090c */
[----:B------:R-:W-:Y:S01]  /*9250*/  UMOV UR4, 0xa4741b81 ;  /* 0xa4741b8100047882 */ /* 0x000fe20000000000 */
[----:B------:R-:W-:Y:S01]  /*9260*/  DADD R12, |R6|, -R12 ;  /* 0x00000000060c7229 */ /* 0x000fe20000000a0c */
[----:B------:R-:W-:-:S07]  /*9270*/  UMOV UR5, 0x3e5ae904 ;  /* 0x3e5ae90400057882 */ /* 0x000fce0000000000 */
[----:B------:R-:W-:Y:S01]  /*9280*/  DFMA R8, |R6|, R8, R12 ;  /* 0x000000080608722b */ /* 0x000fe2000000020c */
[----:B------:R-:W-:Y:S02]  /*9290*/  IMAD.MOV.U32 R12, RZ, RZ, -0x7649667 ;  /* 0xf89b6999ff0c7424 */ /* 0x000fe400078e00ff */
        /* <DEDUP_REMOVED lines=30> */
[----:B------:R-:W-:Y:S01]  /*9480*/  DFMA R12, R10, R12, -R8 ;  /* 0x0000000c0a0c722b */ /* 0x000fe20000000808 */
[----:B0-----:R-:W-:-:S06]  /*9490*/  FMUL.FTZ R8, R3, 1 ;  /* 0x3f80000003087820 */ /* 0x001fcc0000410000 */
[----:B------:R-:W0:Y:S01]  /*94a0*/  F2F.F64.F32 R8, R8 ;  /* 0x0000000800087310 */ /* 0x000e220000201800 */
        /* <DEDUP_REMOVED lines=8> */
[----:B---3--:R-:W-:-:S11]  /*9530*/  DMUL R28, R10, R28 ;  /* 0x0000001c0a1c7228 */ /* 0x008fd60000000000 */
.L_x_3378:
[----:B------:R-:W-:Y:S05]  /*9540*/  BSYNC B0 ;  /* 0x0000000000007941 */ /* 0x000fea0003800000 */
.L_x_3377:
[----:B------:R-:W-:Y:S01]  /*9550*/  VIADD R6, R0, 0x100 ;  /* 0x0000010000067836 */ /* 0x000fe20000000000 */
[----:B------:R-:W-:Y:S04]  /*9560*/  BSSY B0, `(.L_x_3381) ;  /* 0x00000cc000007945 */ /* 0x000fe80003800000 */
[----:B------:R-:W-:-:S13]  /*9570*/  ISETP.GE.AND P1, PT, R6, R31, PT ;  /* 0x0000001f0600720c */ /* 0x000fda0003f26270 */
[----:B------:R-:W-:Y:S05]  /*9580*/  @P1 BRA `(.L_x_3382) ;  /* 0x0000000c00241947 */ /* 0x000fea0003800000 */
[----:B---3-5:R-:W-:Y:S01]  /*9590*/  DMUL R6, R22, -0.5 ;  /* 0xbfe0000016067828 */ /* 0x028fe20000000000 */
        /* <DEDUP_REMOVED lines=60> */
.L_x_3384:
[----:B------:R-:W-:Y:S05]  /*9960*/  BSYNC B1 ;  /* 0x0000000000017941 */ /* 0x000fea0003800000 */
.L_x_3383:
        /* <DEDUP_REMOVED lines=85> */
[----:B------:R-:W2:Y:S02]  /*9ec0*/  FRND R3, R3 ;  /* 0x0000000300037307 */ /* 0x000ea40000201000 */
[----:B--2---:R-:W-:-:S06]  /*9ed0*/  FMUL.FTZ R26, R3, 1 ;  /* 0x3f800000031a7820 */ /* 0x004fcc0000410000 */
[----:B------:R-:W0:Y:S08]  /*9ee0*/  MUFU.EX2 R3, R3 ;  /* 0x0000000300037308 */ /* 0x000e300000000800 */
[----:B------:R-:W2:Y:S02]  /*9ef0*/  F2F.F64.F32 R8, R26 ;  /* 0x0000001a00087310 */ /* 0x000ea40000201800 */
[----:B--2---:R-:W-:Y:S01]  /*9f00*/  DFMA R8, -R8, UR4, -R14 ;  /* 0x0000000408087c2b */ /* 0x004fe2000800090e */
        /* <DEDUP_REMOVED lines=36> */
[----:B------:R-:W-:Y:S01]  /*a150*/  DFMA R14, R8, R14, -R12 ;  /* 0x0000000e080e722b */ /* 0x000fe2000000080c */
[----:B0-----:R-:W-:Y:S01]  /*a160*/  FMUL.FTZ R12, R3, 1 ;  /* 0x3f800000030c7820 */ /* 0x001fe20000410000 */
[----:B------:R-:W-:-:S05]  /*a170*/  DMUL R10, R10, R22 ;  /* 0x000000160a0a7228 */ /* 0x000fca0000000000 */
        /* <DEDUP_REMOVED lines=9> */
[----:B------:R-:W-:-:S11]  /*a210*/  DMUL R24, R8, R24 ;  /* 0x0000001808187228 */ /* 0x000fd60000000000 */
.L_x_3382:
[----:B------:R-:W-:Y:S05]  /*a220*/  BSYNC B0 ;  /* 0x0000000000007941 */ /* 0x000fea0003800000 */
.L_x_3381:
[----:B------:R-:W-:Y:S01]  /*a230*/  VIADD R6, R0, 0x180 ;  /* 0x0000018000067836 */ /* 0x000fe20000000000 */
[----:B------:R-:W-:Y:S04]  /*a240*/  BSSY B0, `(.L_x_3385) ;  /* 0x00000cc000007945 */ /* 0x000fe80003800000 */
[----:B------:R-:W-:-:S13]  /*a250*/  ISETP.GE.AND P1, PT, R6, R31, PT ;  /* 0x0000001f0600720c */ /* 0x000fda0003f26270 */
[----:B------:R-:W-:Y:S05]  /*a260*/  @P1 BRA `(.L_x_3386) ;  /* 0x0000000c00241947 */ /* 0x000fea0003800000 */
[----:B-1---5:R-:W-:Y:S01]  /*a270*/  DMUL R6, R18, -0.5 ;  /* 0xbfe0000012067828 */ /* 0x022fe20000000000 */
        /* <DEDUP_REMOVED lines=60> */
.L_x_3388:
[----:B------:R-:W-:Y:S05]  /*a640*/  BSYNC B1 ;  /* 0x0000000000017941 */ /* 0x000fea0003800000 */
.L_x_3387:
[----:B------:R-:W-:Y:S01]  /*a650*/  UMOV UR4, 0x667f3bcd ;  /* 0x667f3bcd00047882 */ /* 0x000fe20000000000 */
[----:B------:R-:W-:Y:S01]  /*a660*/  UMOV UR5, 0x3fe6a09e ;  /* 0x3fe6a09e00057882 */ /* 0x000fe20000000000 */
[----:B------:R-:W-:Y:S01]  /*a670*/  IMAD.MOV.U32 R8, RZ, RZ, -0x24b905a1 ;  /* 0xdb46fa5fff087424 */ /* 0x000fe200078e00ff */
[----:B------:R-:W-:Y:S01]  /*a680*/  DMUL R6, R18, UR4 ;  /* 0x0000000412067c28 */ /* 0x000fe20008000000 */
[----:B------:R-:W-:Y:S01]  /*a690*/  IMAD.MOV.U32 R9, RZ, RZ, 0x3d47088f ;  /* 0x3d47088fff097424 */ /* 0x000fe200078e00ff */
[----:B------:R-:W-:Y:S01]  /*a6a0*/  UMOV UR4, 0xfba6f279 ;  /* 0xfba6f27900047882 */ /* 0x000fe20000000000 */
[----:B------:R-:W-:Y:S01]  /*a6b0*/  UMOV UR5, 0x3cf0679a ;  /* 0x3cf0679a00057882 */ /* 0x000fe20000000000 */
[----:B------:R-:W-:Y:S02]  /*a6c0*/  IMAD.MOV.U32 R20, RZ, RZ, -0x7649667 ;  /* 0xf89b6999ff147424 */ /* 0x000fe400078e00ff */
[----:B------:R-:W-:Y:S02]  /*a6d0*/  IMAD.MOV.U32 R21, RZ, RZ, 0x3e928a27 ;  /* 0x3e928a27ff157424 */ /* 0x000fe400078e00ff */
        /* <DEDUP_REMOVED lines=73> */
[----:B------:R-:W-:-:S12]  /*ab70*/  UMOV UR5, 0x3fe62e42 ;  /* 0x3fe62e4200057882 */ /* 0x000fd80000000000 */
[----:B0-----:R-:W-:-:S04]  /*ab80*/  @!P1 FMUL R3, R3, 1.175494350822287508e-38 ;  /* 0x0080000003039820 */ /* 0x001fc80000400000 */
[----:B------:R-:W-:-:S06]  /*ab90*/  FMUL.FTZ R3, R3, -1.4426950216293334961 ;  /* 0xbfb8aa3b03037820 */ /* 0x000fcc0000410000 */
[----:B------:R-:W3:Y:S02]  /*aba0*/  FRND R3, R3 ;  /* 0x0000000300037307 */ /* 0x000ee40000201000 */
[----:B---3--:R-:W-:-:S06]  /*abb0*/  FMUL.FTZ R22, R3, 1 ;  /* 0x3f80000003167820 */ /* 0x008fcc0000410000 */
[----:B------:R-:W0:Y:S08]  /*abc0*/  MUFU.EX2 R3, R3 ;  /* 0x0000000300037308 */ /* 0x000e300000000800 */
[----:B------:R0:W1:Y:S02]  /*abd0*/  F2F.F64.F32 R8, R22 ;  /* 0x0000001600087310 */ /* 0x0000640000201800 */
[----:B0-----:R-:W-:Y:S01]  /*abe0*/  FMUL.FTZ R22, R3, 1 ;  /* 0x3f80000003167820 */ /* 0x001fe20000410000 */
[--C-:B-1----:R-:W-:Y:S01]  /*abf0*/  DFMA R8, -R8, UR4, -R12.reuse ;  /* 0x0000000408087c2b */ /* 0x102fe2000800090c */
        /* <DEDUP_REMOVED lines=40> */
[----:B------:R-:W-:-:S08]  /*ae80*/  DADD R14, R8, R14 ;  /* 0x00000000080e7229 */ /* 0x000fd0000000000e */
[----:B------:R-:W-:-:S10]  /*ae90*/  DFMA R14, R12, -R14, R20 ;  /* 0x8000000e0c0e722b */ /* 0x000fd40000000014 */
[----:B------:R-:W-:Y:S02]  /*aea0*/  FSEL R3, R15, 1.875, !P1 ;  /* 0x3ff000000f037808 */ /* 0x000fe40004800000 */
[----:B------:R-:W-:Y:S02]  /*aeb0*/  FSEL R14, R14, RZ, !P1 ;  /* 0x000000ff0e0e7208 */ /* 0x000fe40004800000 */
[----:B------:R-:W-:-:S06]  /*aec0*/  LOP3.LUT R15, R3, 0x80000000, R7, 0xb8, !PT ;  /* 0x80000000030f7812 */ /* 0x000fcc00078eb807 */
[----:B------:R-:W-:-:S08]  /*aed0*/  DADD R14, R14, 1 ;  /* 0x3ff000000e0e7429 */ /* 0x000fd00000000000 */
[----:B------:R-:W-:-:S08]  /*aee0*/  DFMA R10, R14, 0.5, R10 ;  /* 0x3fe000000e0a782b */ /* 0x000fd0000000000a */
[----:B------:R-:W-:-:S11]  /*aef0*/  DMUL R16, R10, R16 ;  /* 0x000000100a107228 */ /* 0x000fd60000000000 */
.L_x_3386:
[----:B------:R-:W-:Y:S05]  /*af00*/  BSYNC B0 ;  /* 0x0000000000007941 */ /* 0x000fea0003800000 */
.L_x_3385:
[----:B------:R-:W0:Y:S01]  /*af10*/  S2R R3, SR_CTAID.X ;  /* 0x0000000000037919 */ /* 0x000e220000002500 */
[----:B-1---5:R-:W0:Y:S01]  /*af20*/  LDC R18, c[0x0][0x210] ;  /* 0x00008400ff127b82 */ /* 0x022e220000000800 */
[----:B------:R-:W-:Y:S01]  /*af30*/  BSSY B6, `(.L_x_3389) ;  /* 0x0000130000067945 */ /* 0x000fe20003800000 */
[----:B---3--:R-:W-:-:S06]  /*af40*/  IMAD.MOV.U32 R23, RZ, RZ, R0 ;  /* 0x000000ffff177224 */ /* 0x008fcc00078e0000 */
[----:B------:R-:W1:Y:S01]  /*af50*/  LDC.U8 R19, c[0x0][0x240] ;  /* 0x00009000ff137b82 */ /* 0x000e620000000000 */
[----:B0-----:R-:W-:Y:S01]  /*af60*/  IMAD R18, R3, -0x200, R18 ;  /* 0xfffffe0003127824 */ /* 0x001fe200078e0212 */
[----:B------:R-:W-:Y:S06]  /*af70*/  @P0 BRA `(.L_x_3390) ;  /* 0x0000001000ac0947 */ /* 0x000fec0003800000 */
[----:B------:R-:W0:Y:S01]  /*af80*/  LDC.64 R8, c[0x0][0x218] ;  /* 0x00008600ff087b82 */ /* 0x000e220000000a00 */
        /* <DEDUP_REMOVED lines=17> */
[----:B------:R-:W0:Y:S01]  /*b0a0*/  F2I.F64.TRUNC R5, R4 ;  /* 0x0000000400057311 */ /* 0x000e22000030d100 */
[----:B------:R-:W-:Y:S01]  /*b0b0*/  IMAD.MOV.U32 R23, RZ, RZ, R2 ;  /* 0x000000ffff177224 */ /* 0x000fe200078e0002 */
[----:B0-----:R0:W-:Y:S01]  /*b0c0*/  STG.E.U8 desc[UR36][R8.64], R5 ;  /* 0x0000000508007986 */ /* 0x0011e2000c101124 */
[----:B------:R-:W-:Y:S05]  /*b0d0*/  BRA `(.L_x_3390) ;  /* 0x0000001000547947 */ /* 0x000fea0003800000 */
.L_x_3394:
[----:B------:R-:W0:Y:S01]  /*b0e0*/  F2I.S64.F64.TRUNC R4, R4 ;  /* 0x0000000400047311 */ /* 0x000e22000030d900 */
[----:B------:R-:W-:Y:S02]  /*b0f0*/  IMAD.MOV.U32 R23, RZ, RZ, R2 ;  /* 0x000000ffff177224 */ /* 0x000fe400078e0002 */
[----:B0-----:R-:W-:-:S05]  /*b100*/  IMAD.MOV.U32 R3, RZ, RZ, R4 ;  /* 0x000000ffff037224 */ /* 0x001fca00078e0004 */
[----:B------:R0:W-:Y:S01]  /*b110*/  STG.E.U8 desc[UR36][R8.64], R3 ;  /* 0x0000000308007986 */ /* 0x0001e2000c101124 */
[----:B------:R-:W-:Y:S05]  /*b120*/  BRA `(.L_x_3390) ;  /* 0x0000001000407947 */ /* 0x000fea0003800000 */
.L_x_3393:
[----:B------:R-:W-:-:S13]  /*b130*/  ISETP.NE.AND P0, PT, R0, 0x2, PT ;  /* 0x000000020000780c */ /* 0x000fda0003f05270 */
[----:B------:R-:W-:Y:S05]  /*b140*/  @!P0 BRA `(.L_x_3396) ;  /* 0x0000000000308947 */ /* 0x000fea0003800000 */
[----:B------:R-:W-:-:S13]  /*b150*/  ISETP.NE.AND P0, PT, R0, 0x3, PT ;  /* 0x000000030000780c */ /* 0x000fda0003f05270 */
[----:B------:R-:W-:Y:S05]  /*b160*/  @!P0 BRA `(.L_x_3397) ;  /* 0x0000000000188947 */ /* 0x000fea0003800000 */
[----:B------:R-:W-:-:S13]  /*b170*/  ISETP.NE.AND P0, PT, R0, 0x4, PT ;  /* 0x000000040000780c */ /* 0x000fda0003f05270 */
[----:B------:R-:W-:Y:S05]  /*b180*/  @P0 BRA `(.L_x_3395) ;  /* 0x0000000c00c40947 */ /* 0x000fea0003800000 */
[----:B------:R-:W0:Y:S01]  /*b190*/  F2I.S64.F64.TRUNC R4, R4 ;  /* 0x0000000400047311 */ /* 0x000e22000030d900 */
[----:B------:R-:W-:Y:S01]  /*b1a0*/  IMAD.MOV.U32 R23, RZ, RZ, R2 ;  /* 0x000000ffff177224 */ /* 0x000fe200078e0002 */
[----:B0-----:R0:W-:Y:S01]  /*b1b0*/  STG.E.64 desc[UR36][R8.64], R4 ;  /* 0x0000000408007986 */ /* 0x0011e2000c101b24 */
[----:B------:R-:W-:Y:S05]  /*b1c0*/  BRA `(.L_x_3390) ;  /* 0x0000001000187947 */ /* 0x000fea0003800000 */
.L_x_3397:
[----:B------:R-:W0:Y:S01]  /*b1d0*/  F2I.F64.TRUNC R5, R4 ;  /* 0x0000000400057311 */ /* 0x000e22000030d100 */
[----:B------:R-:W-:Y:S01]  /*b1e0*/  IMAD.MOV.U32 R23, RZ, RZ, R2 ;  /* 0x000000ffff177224 */ /* 0x000fe200078e0002 */
[----:B0-----:R0:W-:Y:S01]  /*b1f0*/  STG.E desc[UR36][R8.64], R5 ;  /* 0x0000000508007986 */ /* 0x0011e2000c101924 */
[----:B------:R-:W-:Y:S05]  /*b200*/  BRA `(.L_x_3390) ;  /* 0x0000001000087947 */ /* 0x000fea0003800000 */
.L_x_3396:
[----:B------:R-:W0:Y:S01]  /*b210*/  F2I.F64.TRUNC R5, R4 ;  /* 0x0000000400057311 */ /* 0x000e22000030d100 */
[----:B------:R-:W-:Y:S01]  /*b220*/  IMAD.MOV.U32 R23, RZ, RZ, R2 ;  /* 0x000000ffff177224 */ /* 0x000fe200078e0002 */
[----:B0-----:R0:W-:Y:S01]  /*b230*/  STG.E.U16 desc[UR36][R8.64], R5 ;  /* 0x0000000508007986 */ /* 0x0011e2000c101524 */
[----:B------:R-:W-:Y:S05]  /*b240*/  BRA `(.L_x_3390) ;  /* 0x0000000c00f87947 */ /* 0x000fea0003800000 */
.L_x_3392:
[----:B------:R-:W-:-:S13]  /*b250*/  ISETP.GT.AND P0, PT, R0, 0x6, PT ;  /* 0x000000060000780c */ /* 0x000fda0003f04270 */
[----:B------:R-:W-:Y:S05]  /*b260*/  @P0 BRA `(.L_x_3398) ;  /* 0x0000000000540947 */ /* 0x000fea0003800000 */
[----:B------:R-:W-:-:S13]  /*b270*/  ISETP.NE.AND P0, PT, R0, 0x5, PT ;  /* 0x000000050000780c */ /* 0x000fda0003f05270 */
[----:B------:R-:W-:Y:S05]  /*b280*/  @!P0 BRA `(.L_x_3399) ;  /* 0x0000000000288947 */ /* 0x000fea0003800000 */
[----:B------:R-:W-:-:S13]  /*b290*/  ISETP.NE.AND P0, PT, R0, 0x6, PT ;  /* 0x000000060000780c */ /* 0x000fda0003f05270 */
[----:B------:R-:W-:Y:S05]  /*b2a0*/  @P0 BRA `(.L_x_3395) ;  /* 0x0000000c007c0947 */ /* 0x000fea0003800000 */
[----:B------:R-:W-:Y:S01]  /*b2b0*/  UMOV UR4, 0xf0000000 ;  /* 0xf000000000047882 */ /* 0x000fe20000000000 */
[----:B------:R-:W-:Y:S01]  /*b2c0*/  UMOV UR5, 0x380fffff ;  /* 0x380fffff00057882 */ /* 0x000fe20000000000 */
[----:B------:R-:W0:Y:S01]  /*b2d0*/  F2F.F32.F64 R3, R4 ;  /* 0x0000000400037310 */ /* 0x000e220000301000 */
[----:B------:R-:W-:Y:S01]  /*b2e0*/  DSETP.GEU.AND P0, PT, |R4|, UR4, PT ;  /* 0x0000000404007e2a */ /* 0x000fe2000bf0e200 */
[----:B------:R-:W-:-:S13]  /*b2f0*/  IMAD.MOV.U32 R23, RZ, RZ, R2 ;  /* 0x000000ffff177224 */ /* 0x000fda00078e0002 */
[----:B0-----:R-:W-:-:S05]  /*b300*/  @!P0 FMUL R3, R3, 1.175494350822287508e-38 ;  /* 0x0080000003038820 */ /* 0x001fca0000400000 */
[----:B------:R3:W-:Y:S01]  /*b310*/  STG.E desc[UR36][R8.64], R3 ;  /* 0x0000000308007986 */ /* 0x0007e2000c101924 */
[----:B------:R-:W-:Y:S05]  /*b320*/  BRA `(.L_x_3390) ;  /* 0x0000000c00c07947 */ /* 0x000fea0003800000 */
.L_x_3399:
[----:B------:R-:W-:Y:S01]  /*b330*/  UMOV UR4, 0xf0000000 ;  /* 0xf000000000047882 */ /* 0x000fe20000000000 */
[----:B------:R-:W-:Y:S01]  /*b340*/  UMOV UR5, 0x380fffff ;  /* 0x380fffff00057882 */ /* 0x000fe20000000000 */
[----:B------:R-:W0:Y:S01]  /*b350*/  F2F.F32.F64 R0, R4 ;  /* 0x0000000400007310 */ /* 0x000e220000301000 */
[----:B------:R-:W-:Y:S01]  /*b360*/  DSETP.GEU.AND P0, PT, |R4|, UR4, PT ;  /* 0x0000000404007e2a */ /* 0x000fe2000bf0e200 */
[----:B------:R-:W-:-:S13]  /*b370*/  IMAD.MOV.U32 R23, RZ, RZ, R2 ;  /* 0x000000ffff177224 */ /* 0x000fda00078e0002 */
[----:B0-----:R-:W-:-:S05]  /*b380*/  @!P0 FMUL R0, R0, 1.175494350822287508e-38 ;  /* 0x0080000000008820 */ /* 0x001fca0000400000 */
[----:B------:R-:W-:-:S05]  /*b390*/  F2FP.F16.F32.PACK_AB R0, RZ, R0 ;  /* 0x00000000ff00723e */ /* 0x000fca00000000ff */
[----:B------:R0:W-:Y:S01]  /*b3a0*/  STG.E.U16 desc[UR36][R8.64], R0 ;  /* 0x0000000008007986 */ /* 0x0001e2000c101524 */
[----:B------:R-:W-:Y:S05]  /*b3b0*/  BRA `(.L_x_3390) ;  /* 0x0000000c009c7947 */ /* 0x000fea0003800000 */
.L_x_3398:
[----:B------:R-:W-:-:S13]  /*b3c0*/  ISETP.NE.AND P0, PT, R0, 0x7, PT ;  /* 0x000000070000780c */ /* 0x000fda0003f05270 */
[----:B------:R-:W-:Y:S05]  /*b3d0*/  @!P0 BRA `(.L_x_3400) ;  /* 0x00000000005c8947 */ /* 0x000fea0003800000 */
        /* <DEDUP_REMOVED lines=8> */
[----:B------:R-:W-:Y:S02]  /*b460*/  IMAD.MOV.U32 R7, RZ, RZ, RZ ;  /* 0x000000ffff077224 */ /* 0x000fe400078e00ff */
[----:B------:R-:W-:-:S11]  /*b470*/  IMAD.MOV.U32 R23, RZ, RZ, R2 ;  /* 0x000000ffff177224 */ /* 0x000fd600078e0002 */
[----:B0-----:R-:W-:-:S05]  /*b480*/  @!P0 FMUL R6, R6, 1.175494350822287508e-38 ;  /* 0x0080000006068820 */ /* 0x001fca0000400000 */
[----:B------:R0:W-:Y:S01]  /*b490*/  STG.E.64 desc[UR36][R8.64], R6 ;  /* 0x0000000608007986 */ /* 0x0001e2000c101b24 */
[----:B------:R-:W-:Y:S05]  /*b4a0*/  BRA `(.L_x_3390) ;  /* 0x0000000c00607947 */ /* 0x000fea0003800000 */
.L_x_3401:
[----:B------:R-:W-:Y:S01]  /*b4b0*/  UMOV UR4, 0xf0000000 ;  /* 0xf000000000047882 */ /* 0x000fe20000000000 */
[----:B------:R-:W-:Y:S01]  /*b4c0*/  UMOV UR5, 0x380fffff ;  /* 0x380fffff00057882 */ /* 0x000fe20000000000 */
[----:B------:R-:W0:Y:S01]  /*b4d0*/  F2F.F32.F64 R0, R4 ;  /* 0x0000000400007310 */ /* 0x000e220000301000 */
[----:B------:R-:W-:Y:S01]  /*b4e0*/  DSETP.GEU.AND P0, PT, |R4|, UR4, PT ;  /* 0x0000000404007e2a */ /* 0x000fe2000bf0e200 */
[----:B------:R-:W-:-:S13]  /*b4f0*/  IMAD.MOV.U32 R23, RZ, RZ, R2 ;  /* 0x000000ffff177224 */ /* 0x000fda00078e0002 */
[----:B0-----:R-:W-:-:S05]  /*b500*/  @!P0 FMUL R0, R0, 1.175494350822287508e-38 ;  /* 0x0080000000008820 */ /* 0x001fca0000400000 */
[----:B------:R-:W-:-:S04]  /*b510*/  F2FP.F16.F32.PACK_AB R3, RZ, R0 ;  /* 0x00000000ff03723e */ /* 0x000fc800000000ff */
[----:B------:R-:W-:-:S05]  /*b520*/  PRMT R3, R3, 0x5410, RZ ;  /* 0x0000541003037816 */ /* 0x000fca00000000ff */
[----:B------:R0:W-:Y:S01]  /*b530*/  STG.E desc[UR36][R8.64], R3 ;  /* 0x0000000308007986 */ /* 0x0001e2000c101924 */
[----:B------:R-:W-:Y:S05]  /*b540*/  BRA `(.L_x_3390) ;  /* 0x0000000c00387947 */ /* 0x000fea0003800000 */
.L_x_3400:
[----:B------:R0:W-:Y:S01]  /*b550*/  STG.E.64 desc[UR36][R8.64], R4 ;  /* 0x0000000408007986 */ /* 0x0001e2000c101b24 */
[----:B------:R-:W-:Y:S01]  /*b560*/  IMAD.MOV.U32 R23, RZ, RZ, R2 ;  /* 0x000000ffff177224 */ /* 0x000fe200078e0002 */
[----:B------:R-:W-:Y:S06]  /*b570*/  BRA `(.L_x_3390) ;  /* 0x0000000c002c7947 */ /* 0x000fec0003800000 */
.L_x_3391:
        /* <DEDUP_REMOVED lines=8> */
[----:B------:R-:W-:Y:S01]  /*b600*/  DSETP.NEU.AND P0, PT, R4, RZ, PT ;  /* 0x000000ff0400722a */ /* 0x000fe20003f0d000 */
[----:B------:R-:W-:-:S05]  /*b610*/  IMAD.MOV.U32 R23, RZ, RZ, R2 ;  /* 0x000000ffff177224 */ /* 0x000fca00078e0002 */
[----:B------:R-:W-:-:S05]  /*b620*/  SEL R3, RZ, 0x1, !P0 ;  /* 0x00000001ff037807 */ /* 0x000fca0004000000 */
[----:B------:R0:W-:Y:S01]  /*b630*/  STG.E.U8 desc[UR36][R8.64], R3 ;  /* 0x0000000308007986 */ /* 0x0001e2000c101124 */
[----:B------:R-:W-:Y:S05]  /*b640*/  BRA `(.L_x_3390) ;  /* 0x0000000800f87947 */ /* 0x000fea0003800000 */
.L_x_3404:
[----:B------:R-:W-:Y:S01]  /*b650*/  CS2R R6, SRZ ;  /* 0x0000000000067805 */ /* 0x000fe2000001ff00 */
[----:B------:R-:W-:-:S04]  /*b660*/  IMAD.MOV.U32 R23, RZ, RZ, R2 ;  /* 0x000000ffff177224 */ /* 0x000fc800078e0002 */
[----:B------:R0:W-:Y:S01]  /*b670*/  STG.E.128 desc[UR36][R8.64], R4 ;  /* 0x0000000408007986 */ /* 0x0001e2000c101d24 */
[----:B------:R-:W-:Y:S05]  /*b680*/  BRA `(.L_x_3390) ;  /* 0x0000000800e87947 */ /* 0x000fea0003800000 */
.L_x_3403:
        /* <DEDUP_REMOVED lines=25> */
.L_x_3408:
[----:B------:R-:W-:Y:S05]  /*b820*/  BSYNC B0 ;  /* 0x0000000000007941 */ /* 0x000fea0003800000 */
.L_x_3407:
[----:B------:R-:W-:Y:S01]  /*b830*/  LOP3.LUT R7, R0, R7, RZ, 0xfc, !PT ;  /* 0x0000000700077212 */ /* 0x000fe200078efcff */
[----:B------:R-:W-:-:S04]  /*b840*/  IMAD.MOV.U32 R23, RZ, RZ, R2 ;  /* 0x000000ffff177224 */ /* 0x000fc800078e0002 */
[----:B------:R0:W-:Y:S01]  /*b850*/  STG.E.U8 desc[UR36][R8.64], R7 ;  /* 0x0000000708007986 */ /* 0x0001e2000c101124 */
[----:B------:R-:W-:Y:S05]  /*b860*/  BRA `(.L_x_3390) ;  /* 0x0000000800707947 */ /* 0x000fea0003800000 */
.L_x_3406:
[----:B------:R-:W-:Y:S01]  /*b870*/  UMOV UR4, 0xf0000000 ;  /* 0xf000000000047882 */ /* 0x000fe20000000000 */
[----:B------:R-:W-:Y:S01]  /*b880*/  UMOV UR5, 0x380fffff ;  /* 0x380fffff00057882 */ /* 0x000fe20000000000 */
        /* <DEDUP_REMOVED lines=15> */
.L_x_3410:
[----:B------:R-:W-:Y:S01]  /*b980*/  IMAD.MOV.U32 R0, RZ, RZ, 0x7f ;  /* 0x0000007fff007424 */ /* 0x000fe200078e00ff */
[----:B------:R-:W-:-:S04]  /*b990*/  ISETP.GT.U32.AND P0, PT, R3, 0x7f800000, PT ;  /* 0x7f8000000300780c */ /* 0x000fc80003f04070 */
[----:B------:R-:W-:-:S09]  /*b9a0*/  SEL R0, R0, 0x7c, P0 ;  /* 0x0000007c00007807 */ /* 0x000fd20000000000 */
.L_x_3411:
[----:B------:R-:W-:Y:S05]  /*b9b0*/  BSYNC B0 ;  /* 0x0000000000007941 */ /* 0x000fea0003800000 */
.L_x_3409:
[----:B------:R-:W-:Y:S01]  /*b9c0*/  LOP3.LUT R3, R7, 0x80000000, RZ, 0xc0, !PT ;  /* 0x8000000007037812 */ /* 0x000fe200078ec0ff */
[----:B------:R-:W-:-:S03]  /*b9d0*/  IMAD.MOV.U32 R23, RZ, RZ, R2 ;  /* 0x000000ffff177224 */ /* 0x000fc600078e0002 */
[----:B------:R-:W-:-:S04]  /*b9e0*/  SHF.R.U32.HI R3, RZ, 0x18, R3 ;  /* 0x00000018ff037819 */ /* 0x000fc80000011603 */
[----:B------:R-:W-:-:S05]  /*b9f0*/  LOP3.LUT R3, R0, R3, RZ, 0xfc, !PT ;  /* 0x0000000300037212 */ /* 0x000fca00078efcff */
[----:B------:R0:W-:Y:S01]  /*ba00*/  STG.E.U8 desc[UR36][R8.64], R3 ;  /* 0x0000000308007986 */ /* 0x0001e2000c101124 */
[----:B------:R-:W-:Y:S05]  /*ba10*/  BRA `(.L_x_3390) ;  /* 0x0000000800047947 */ /* 0x000fea0003800000 */
.L_x_3405:
[----:B------:R-:W-:Y:S01]  /*ba20*/  UMOV UR4, 0xf0000000 ;  /* 0xf000000000047882 */ /* 0x000fe20000000000 */
[----:B------:R-:W-:Y:S01]  /*ba30*/  UMOV UR5, 0x380fffff ;  /* 0x380fffff00057882 */ /* 0x000fe20000000000 */
[----:B------:R-:W0:Y:S01]  /*ba40*/  F2F.F32.F64 R0, R4 ;  /* 0x0000000400007310 */ /* 0x000e220000301000 */
[----:B------:R-:W-:Y:S01]  /*ba50*/  DSETP.GEU.AND P0, PT, |R4|, UR4, PT ;  /* 0x0000000404007e2a */ /* 0x000fe2000bf0e200 */
[----:B------:R-:W-:-:S13]  /*ba60*/  IMAD.MOV.U32 R23, RZ, RZ, R2 ;  /* 0x000000ffff177224 */ /* 0x000fda00078e0002 */
[----:B0-----:R-:W-:-:S05]  /*ba70*/  @!P0 FMUL R0, R0, 1.175494350822287508e-38 ;  /* 0x0080000000008820 */ /* 0x001fca0000400000 */
[----:B------:R-:W-:-:S05]  /*ba80*/  F2FP.BF16.F32.PACK_AB R0, RZ, R0 ;  /* 0x00000000ff00723e */ /* 0x000fca00000010ff */
[----:B------:R0:W-:Y:S01]  /*ba90*/  STG.E.U16 desc[UR36][R8.64], R0 ;  /* 0x0000000008007986 */ /* 0x0001e2000c101524 */
[----:B------:R-:W-:Y:S05]  /*baa0*/  BRA `(.L_x_3390) ;  /* 0x0000000400e07947 */ /* 0x000fea0003800000 */
.L_x_3402:
        /* <DEDUP_REMOVED lines=8> */
[----:B------:R-:W0:Y:S01]  /*bb30*/  F2I.U32.F64.TRUNC R5, R4 ;  /* 0x0000000400057311 */ /* 0x000e22000030d000 */
[----:B------:R-:W-:Y:S01]  /*bb40*/  IMAD.MOV.U32 R23, RZ, RZ, R2 ;  /* 0x000000ffff177224 */ /* 0x000fe200078e0002 */
[----:B0-----:R0:W-:Y:S01]  /*bb50*/  STG.E.U16 desc[UR36][R8.64], R5 ;  /* 0x0000000508007986 */ /* 0x0011e2000c101524 */
[----:B------:R-:W-:Y:S05]  /*bb60*/  BRA `(.L_x_3390) ;  /* 0x0000000400b07947 */ /* 0x000fea0003800000 */
.L_x_3414:
[----:B------:R-:W-:Y:S01]  /*bb70*/  UMOV UR4, 0xf0000000 ;  /* 0xf000000000047882 */ /* 0x000fe20000000000 */
[----:B------:R-:W-:Y:S01]  /*bb80*/  UMOV UR5, 0x380fffff ;  /* 0x380fffff00057882 */ /* 0x000fe20000000000 */
        /* <DEDUP_REMOVED lines=19> */
.L_x_3417:
[----:B------:R-:W-:-:S04]  /*bcc0*/  LOP3.LUT R0, R7, 0x80000000, RZ, 0xc0, !PT ;  /* 0x8000000007007812 */ /* 0x000fc800078ec0ff */
[----:B------:R-:W-:-:S04]  /*bcd0*/  SHF.R.U32.HI R0, RZ, 0x18, R0 ;  /* 0x00000018ff007819 */ /* 0x000fc80000011600 */
[----:B------:R-:W-:-:S07]  /*bce0*/  LOP3.LUT R0, R3, R0, RZ, 0xfc, !PT ;  /* 0x0000000003007212 */ /* 0x000fce00078efcff */
.L_x_3416:
[----:B------:R-:W-:Y:S05]  /*bcf0*/  BSYNC B0 ;  /* 0x0000000000007941 */ /* 0x000fea0003800000 */
.L_x_3415:
[----:B------:R0:W-:Y:S01]  /*bd00*/  STG.E.U8 desc[UR36][R8.64], R0 ;  /* 0x0000000008007986 */ /* 0x0001e2000c101124 */
[----:B------:R-:W-:Y:S01]  /*bd10*/  IMAD.MOV.U32 R23, RZ, RZ, R2 ;  /* 0x000000ffff177224 */ /* 0x000fe200078e0002 */
[----:B------:R-:W-:Y:S06]  /*bd20*/  BRA `(.L_x_3390) ;  /* 0x0000000400407947 */ /* 0x000fec0003800000 */
.L_x_3413:
        /* <DEDUP_REMOVED lines=21> */
.L_x_3420:
[----:B------:R-:W-:-:S04]  /*be80*/  LOP3.LUT R0, R7, 0x80000000, RZ, 0xc0, !PT ;  /* 0x8000000007007812 */ /* 0x000fc800078ec0ff */
[----:B------:R-:W-:-:S04]  /*be90*/  SHF.R.U32.HI R0, RZ, 0x18, R0 ;  /* 0x00000018ff007819 */ /* 0x000fc80000011600 */
[----:B------:R-:W-:-:S07]  /*bea0*/  LOP3.LUT R0, R3, R0, RZ, 0xfc, !PT ;  /* 0x0000000003007212 */ /* 0x000fce00078efcff */
.L_x_3419:
[----:B------:R-:W-:Y:S05]  /*beb0*/  BSYNC B0 ;  /* 0x0000000000007941 */ /* 0x000fea0003800000 */
.L_x_3418:
[----:B------:R0:W-:Y:S01]  /*bec0*/  STG.E.U8 desc[UR36][R8.64], R0 ;  /* 0x0000000008007986 */ /* 0x0001e2000c101124 */
[----:B------:R-:W-:Y:S01]  /*bed0*/  IMAD.MOV.U32 R23, RZ, RZ, R2 ;  /* 0x000000ffff177224 */ /* 0x000fe200078e0002 */
[----:B------:R-:W-:Y:S06]  /*bee0*/  BRA `(.L_x_3390) ;  /* 0x0000000000d07947 */ /* 0x000fec0003800000 */
.L_x_3412:
        /* <DEDUP_REMOVED lines=27> */
.L_x_3395:
        /* <DEDUP_REMOVED lines=16> */
.L_x_3423:
[----:B------:R-:W-:Y:S01]  /*c1a0*/  IMAD.MOV.U32 R23, RZ, RZ, R2 ;  /* 0x000000ffff177224 */ /* 0x000fe200078e0002 */
[----:B------:R-:W-:Y:S06]  /*c1b0*/  BRA `(.L_x_3390) ;  /* 0x00000000001c7947 */ /* 0x000fec0003800000 */
.L_x_3422:
[----:B------:R-:W0:Y:S01]  /*c1c0*/  F2I.U64.F64.TRUNC R4, R4 ;  /* 0x0000000400047311 */ /* 0x000e22000030d800 */
[----:B------:R-:W-:Y:S01]  /*c1d0*/  IMAD.MOV.U32 R23, RZ, RZ, R2 ;  /* 0x000000ffff177224 */ /* 0x000fe200078e0002 */
[----:B0-----:R0:W-:Y:S01]  /*c1e0*/  STG.E.64 desc[UR36][R8.64], R4 ;  /* 0x0000000408007986 */ /* 0x0011e2000c101b24 */
[----:B------:R-:W-:Y:S05]  /*c1f0*/  BRA `(.L_x_3390) ;  /* 0x00000000000c7947 */ /* 0x000fea0003800000 */
.L_x_3421:
[----:B------:R-:W0:Y:S01]  /*c200*/  F2I.U32.F64.TRUNC R5, R4 ;  /* 0x0000000400057311 */ /* 0x000e22000030d000 */
[----:B------:R-:W-:Y:S01]  /*c210*/  IMAD.MOV.U32 R23, RZ, RZ, R2 ;  /* 0x000000ffff177224 */ /* 0x000fe200078e0002 */
[----:B0-----:R0:W-:Y:S06]  /*c220*/  STG.E desc[UR36][R8.64], R5 ;  /* 0x0000000508007986 */ /* 0x0011ec000c101924 */
.L_x_3390:
[----:B------:R-:W-:Y:S05]  /*c230*/  BSYNC B6 ;  /* 0x0000000000067941 */ /* 0x000fea0003800000 */
.L_x_3389:
[----:B------:R-:W-:Y:S01]  /*c240*/  ISETP.GE.AND P0, PT, R23, R18, PT ;  /* 0x000000121700720c */ /* 0x000fe20003f06270 */
[----:B------:R-:W-:-:S12]  /*c250*/  BSSY B6, `(.L_x_3424) ;  /* 0x0000236000067945 */ /* 0x000fd80003800000 */
[----:B------:R-:W-:Y:S05]  /*c260*/  @P0 BRA `(.L_x_3425) ;  /* 0x0000002000d00947 */ /* 0x000fea0003800000 */
[----:B0-----:R-:W0:Y:S01]  /*c270*/  S2R R0, SR_CTAID.X ;  /* 0x0000000000007919 */ /* 0x001e220000002500 */
[----:B---3--:R-:W3:Y:S01]  /*c280*/  LDC.64 R2, c[0x0][0x218] ;  /* 0x00008600ff027b82 */ /* 0x008ee20000000a00 */
[----:B-1----:R-:W-:Y:S01]  /*c290*/  PRMT R4, R19, 0x9910, RZ ;  /* 0x0000991013047816 */ /* 0x002fe200000000ff */
[----:B------:R-:W-:Y:S01]  /*c2a0*/  ULDC UR4, c[0x0][0x244] ;  /* 0x0000910000047ab9 */ /* 0x000fe20000000800 */
[----:B0-----:R-:W-:-:S04]  /*c2b0*/  IMAD R0, R0, 0x200, R23 ;  /* 0x0000020000007824 */ /* 0x001fc800078e0217 */
[----:B------:R-:W-:Y:S02]  /*c2c0*/  IMAD R5, R0, UR4, RZ ;  /* 0x0000000400057c24 */ /* 0x000fe4000f8e02ff */
[----:B------:R-:W-:-:S03]  /*c2d0*/  IMAD.MOV.U32 R0, RZ, RZ, R4 ;  /* 0x000000ffff007224 */ /* 0x000fc600078e0004 */
[----:B---3--:R-:W-:Y:S02]  /*c2e0*/  IADD3 R2, P0, R5, R2, RZ ;  /* 0x0000000205027210 */ /* 0x008fe40007f1e0ff */
[----:B------:R-:W-:-:S03]  /*c2f0*/  ISETP.GT.AND P1, PT, R0, 0x9, PT ;  /* 0x000000090000780c */ /* 0x000fc60003f24270 */
[----:B------:R-:W-:-:S10]  /*c300*/  IMAD.X R3, RZ, RZ, R3, P0 ;  /* 0x000000ffff037224 */ /* 0x000fd400000e0603 */
        /* <DEDUP_REMOVED lines=12> */
.L_x_3429:
[----:B------:R-:W0:Y:S02]  /*c3d0*/  F2I.S64.F64.TRUNC R28, R28 ;  /* 0x0000001c001c7311 */ /* 0x000e24000030d900 */
[----:B0-----:R-:W-:-:S05]  /*c3e0*/  IMAD.MOV.U32 R5, RZ, RZ, R28 ;  /* 0x000000ffff057224 */ /* 0x001fca00078e001c */
[----:B------:R0:W-:Y:S01]  /*c3f0*/  STG.E.U8 desc[UR36][R2.64], R5 ;  /* 0x0000000502007986 */ /* 0x0001e2000c101124 */
[----:B------:R-:W-:Y:S05]  /*c400*/  BRA `(.L_x_3431) ;  /* 0x0000000c00f87947 */ /* 0x000fea0003800000 */
.L_x_3428:
        /* <DEDUP_REMOVED lines=9> */
.L_x_3433:
[----:B------:R-:W0:Y:S02]  /*c4a0*/  F2I.F64.TRUNC R29, R28 ;  /* 0x0000001c001d7311 */ /* 0x000e24000030d100 */
[----:B0-----:R0:W-:Y:S01]  /*c4b0*/  STG.E desc[UR36][R2.64], R29 ;  /* 0x0000001d02007986 */ /* 0x0011e2000c101924 */
[----:B------:R-:W-:Y:S05]  /*c4c0*/  BRA `(.L_x_3431) ;  /* 0x0000000c00c87947 */ /* 0x000fea0003800000 */
.L_x_3432:
[----:B------:R-:W0:Y:S02]  /*c4d0*/  F2I.F64.TRUNC R29, R28 ;  /* 0x0000001c001d7311 */ /* 0x000e24000030d100 */
[----:B0-----:R0:W-:Y:S01]  /*c4e0*/  STG.E.U16 desc[UR36][R2.64], R29 ;  /* 0x0000001d02007986 */ /* 0x0011e2000c101524 */
[----:B------:R-:W-:Y:S05]  /*c4f0*/  BRA `(.L_x_3431) ;  /* 0x0000000c00bc7947 */ /* 0x000fea0003800000 */
.L_x_3427:
        /* <DEDUP_REMOVED lines=9> */
[----:B------:R-:W-:-:S14]  /*c590*/  DSETP.GEU.AND P0, PT, |R28|, UR4, PT ;  /* 0x000000041c007e2a */ /* 0x000fdc000bf0e200 */
[----:B0-----:R-:W-:-:S05]  /*c5a0*/  @!P0 FMUL R5, R5, 1.175494350822287508e-38 ;  /* 0x0080000005058820 */ /* 0x001fca0000400000 */
[----:B------:R1:W-:Y:S01]  /*c5b0*/  STG.E desc[UR36][R2.64], R5 ;  /* 0x0000000502007986 */ /* 0x0003e2000c101924 */
[----:B------:R-:W-:Y:S05]  /*c5c0*/  BRA `(.L_x_3431) ;  /* 0x0000000c00887947 */ /* 0x000fea0003800000 */
.L_x_3435:
[----:B------:R-:W-:Y:S01]  /*c5d0*/  UMOV UR4, 0xf0000000 ;  /* 0xf000000000047882 */ /* 0x000fe20000000000 */
[----:B------:R-:W-:Y:S01]  /*c5e0*/  UMOV UR5, 0x380fffff ;  /* 0x380fffff00057882 */ /* 0x000fe20000000000 */
[----:B------:R-:W0:Y:S01]  /*c5f0*/  F2F.F32.F64 R0, R28 ;  /* 0x0000001c00007310 */ /* 0x000e220000301000 */
[----:B------:R-:W-:-:S14]  /*c600*/  DSETP.GEU.AND P0, PT, |R28|, UR4, PT ;  /* 0x000000041c007e2a */ /* 0x000fdc000bf0e200 */
[----:B0-----:R-:W-:-:S05]  /*c610*/  @!P0 FMUL R0, R0, 1.175494350822287508e-38 ;  /* 0x0080000000008820 */ /* 0x001fca0000400000 */
[----:B------:R-:W-:-:S05]  /*c620*/  F2FP.F16.F32.PACK_AB R0, RZ, R0 ;  /* 0x00000000ff00723e */ /* 0x000fca00000000ff */
[----:B------:R0:W-:Y:S01]  /*c630*/  STG.E.U16 desc[UR36][R2.64], R0 ;  /* 0x0000000002007986 */ /* 0x0001e2000c101524 */
[----:B------:R-:W-:Y:S05]  /*c640*/  BRA `(.L_x_3431) ;  /* 0x0000000c00687947 */ /* 0x000fea0003800000 */
.L_x_3434:
        /* <DEDUP_REMOVED lines=10> */
[----:B------:R-:W-:-:S13]  /*c6f0*/  IMAD.MOV.U32 R5, RZ, RZ, RZ ;  /* 0x000000ffff057224 */ /* 0x000fda00078e00ff */
[----:B0-----:R-:W-:-:S05]  /*c700*/  @!P0 FMUL R4, R4, 1.175494350822287508e-38 ;  /* 0x0080000004048820 */ /* 0x001fca0000400000 */
[----:B------:R3:W-:Y:S01]  /*c710*/  STG.E.64 desc[UR36][R2.64], R4 ;  /* 0x0000000402007986 */ /* 0x0007e2000c101b24 */
[----:B------:R-:W-:Y:S05]  /*c720*/  BRA `(.L_x_3431) ;  /* 0x0000000c00307947 */ /* 0x000fea0003800000 */
.L_x_3437:
[----:B------:R-:W-:Y:S01]  /*c730*/  UMOV UR4, 0xf0000000 ;  /* 0xf000000000047882 */ /* 0x000fe20000000000 */
[----:B------:R-:W-:Y:S01]  /*c740*/  UMOV UR5, 0x380fffff ;  /* 0x380fffff00057882 */ /* 0x000fe20000000000 */
[----:B------:R-:W0:Y:S01]  /*c750*/  F2F.F32.F64 R0, R28 ;  /* 0x0000001c00007310 */ /* 0x000e220000301000 */
[----:B------:R-:W-:-:S14]  /*c760*/  DSETP.GEU.AND P0, PT, |R28|, UR4, PT ;  /* 0x000000041c007e2a */ /* 0x000fdc000bf0e200 */
[----:B0-----:R-:W-:-:S05]  /*c770*/  @!P0 FMUL R0, R0, 1.175494350822287508e-38 ;  /* 0x0080000000008820 */ /* 0x001fca0000400000 */
[----:B------:R-:W-:-:S04]  /*c780*/  F2FP.F16.F32.PACK_AB R5, RZ, R0 ;  /* 0x00000000ff05723e */ /* 0x000fc800000000ff */
[----:B------:R-:W-:-:S05]  /*c790*/  PRMT R5, R5, 0x5410, RZ ;  /* 0x0000541005057816 */ /* 0x000fca00000000ff */
[----:B------:R0:W-:Y:S01]  /*c7a0*/  STG.E desc[UR36][R2.64], R5 ;  /* 0x0000000502007986 */ /* 0x0001e2000c101924 */
[----:B------:R-:W-:Y:S05]  /*c7b0*/  BRA `(.L_x_3431) ;  /* 0x0000000c000c7947 */ /* 0x000fea0003800000 */
.L_x_3436:
[----:B------:R0:W-:Y:S01]  /*c7c0*/  STG.E.64 desc[UR36][R2.64], R28 ;  /* 0x0000001c02007986 */ /* 0x0001e2000c101b24 */
[----:B------:R-:W-:Y:S05]  /*c7d0*/  BRA `(.L_x_3431) ;  /* 0x0000000c00047947 */ /* 0x000fea0003800000 */
.L_x_3426:
        /* <DEDUP_REMOVED lines=12> */
.L_x_3440:
[----:B------:R-:W-:-:S05]  /*c8a0*/  CS2R R30, SRZ ;  /* 0x00000000001e7805 */ /* 0x000fca000001ff00 */
[----:B------:R0:W-:Y:S01]  /*c8b0*/  STG.E.128 desc[UR36][R2.64], R28 ;  /* 0x0000001c02007986 */ /* 0x0001e2000c101d24 */
[----:B------:R-:W-:Y:S05]  /*c8c0*/  BRA `(.L_x_3431) ;  /* 0x0000000800c87947 */ /* 0x000fea0003800000 */
.L_x_3439:
        /* <DEDUP_REMOVED lines=25> */
.L_x_3444:
[----:B------:R-:W-:Y:S05]  /*ca60*/  BSYNC B0 ;  /* 0x0000000000007941 */ /* 0x000fea0003800000 */
.L_x_3443:
[----:B------:R-:W-:-:S05]  /*ca70*/  LOP3.LUT R5, R0, R5, RZ, 0xfc, !PT ;  /* 0x0000000500057212 */ /* 0x000fca00078efcff */
[----:B------:R0:W-:Y:S01]  /*ca80*/  STG.E.U8 desc[UR36][R2.64], R5 ;  /* 0x0000000502007986 */ /* 0x0001e2000c101124 */
[----:B------:R-:W-:Y:S05]  /*ca90*/  BRA `(.L_x_3431) ;  /* 0x0000000800547947 */ /* 0x000fea0003800000 */
.L_x_3442:
        /* <DEDUP_REMOVED lines=17> */
.L_x_3446:
[----:B------:R-:W-:Y:S01]  /*cbb0*/  IMAD.MOV.U32 R0, RZ, RZ, 0x7f ;  /* 0x0000007fff007424 */ /* 0x000fe200078e00ff */
[----:B------:R-:W-:-:S04]  /*cbc0*/  ISETP.GT.U32.AND P0, PT, R4, 0x7f800000, PT ;  /* 0x7f8000000400780c */ /* 0x000fc80003f04070 */
[----:B------:R-:W-:-:S09]  /*cbd0*/  SEL R0, R0, 0x7c, P0 ;  /* 0x0000007c00007807 */ /* 0x000fd20000000000 */
.L_x_3447:
[----:B------:R-:W-:Y:S05]  /*cbe0*/  BSYNC B0 ;  /* 0x0000000000007941 */ /* 0x000fea0003800000 */
.L_x_3445:
[----:B------:R-:W-:-:S04]  /*cbf0*/  LOP3.LUT R4, R5, 0x80000000, RZ, 0xc0, !PT ;  /* 0x8000000005047812 */ /* 0x000fc800078ec0ff */
[----:B------:R-:W-:-:S04]  /*cc00*/  SHF.R.U32.HI R5, RZ, 0x18, R4 ;  /* 0x00000018ff057819 */ /* 0x000fc80000011604 */
[----:B------:R-:W-:-:S05]  /*cc10*/  LOP3.LUT R5, R0, R5, RZ, 0xfc, !PT ;  /* 0x0000000500057212 */ /* 0x000fca00078efcff */
[----:B------:R0:W-:Y:S01]  /*cc20*/  STG.E.U8 desc[UR36][R2.64], R5 ;  /* 0x0000000502007986 */ /* 0x0001e2000c101124 */
[----:B------:R-:W-:Y:S05]  /*cc30*/  BRA `(.L_x_3431) ;  /* 0x0000000400ec7947 */ /* 0x000fea0003800000 */
.L_x_3441:
[----:B------:R-:W-:Y:S01]  /*cc40*/  UMOV UR4, 0xf0000000 ;  /* 0xf000000000047882 */ /* 0x000fe20000000000 */
[----:B------:R-:W-:Y:S01]  /*cc50*/  UMOV UR5, 0x380fffff ;  /* 0x380fffff00057882 */ /* 0x000fe20000000000 */
[----:B------:R-:W0:Y:S01]  /*cc60*/  F2F.F32.F64 R0, R28 ;  /* 0x0000001c00007310 */ /* 0x000e220000301000 */
[----:B------:R-:W-:-:S14]  /*cc70*/  DSETP.GEU.AND P0, PT, |R28|, UR4, PT ;  /* 0x000000041c007e2a */ /* 0x000fdc000bf0e200 */
[----:B0-----:R-:W-:-:S05]  /*cc80*/  @!P0 FMUL R0, R0, 1.175494350822287508e-38 ;  /* 0x0080000000008820 */ /* 0x001fca0000400000 */
[----:B------:R-:W-:-:S05]  /*cc90*/  F2FP.BF16.F32.PACK_AB R0, RZ, R0 ;  /* 0x00000000ff00723e */ /* 0x000fca00000010ff */
[----:B------:R0:W-:Y:S01]  /*cca0*/  STG.E.U16 desc[UR36][R2.64], R0 ;  /* 0x0000000002007986 */ /* 0x0001e2000c101524 */
[----:B------:R-:W-:Y:S05]  /*ccb0*/  BRA `(.L_x_3431) ;  /* 0x0000000400cc7947 */ /* 0x000fea0003800000 */
.L_x_3438:
        /* <DEDUP_REMOVED lines=11> */
.L_x_3450:
        /* <DEDUP_REMOVED lines=21> */
.L_x_3453:
[----:B------:R-:W-:-:S04]  /*cec0*/  LOP3.LUT R0, R7, 0x80000000, RZ, 0xc0, !PT ;  /* 0x8000000007007812 */ /* 0x000fc800078ec0ff */
[----:B------:R-:W-:-:S04]  /*ced0*/  SHF.R.U32.HI R5, RZ, 0x18, R0 ;  /* 0x00000018ff057819 */ /* 0x000fc80000011600 */
[----:B------:R-:W-:-:S04]  /*cee0*/  LOP3.LUT R4, R4, R5, RZ, 0xfc, !PT ;  /* 0x0000000504047212 */ /* 0x000fc800078efcff */
[----:B------:R-:W-:-:S07]  /*cef0*/  PRMT R0, R4, 0x7610, R0 ;  /* 0x0000761004007816 */ /* 0x000fce0000000000 */
.L_x_3452:
[----:B------:R-:W-:Y:S05]  /*cf00*/  BSYNC B0 ;  /* 0x0000000000007941 */ /* 0x000fea0003800000 */
.L_x_3451:
[----:B------:R0:W-:Y:S01]  /*cf10*/  STG.E.U8 desc[UR36][R2.64], R0 ;  /* 0x0000000002007986 */ /* 0x0001e2000c101124 */
[----:B------:R-:W-:Y:S05]  /*cf20*/  BRA `(.L_x_3431) ;  /* 0x0000000400307947 */ /* 0x000fea0003800000 */
.L_x_3449:
        /* <DEDUP_REMOVED lines=21> */
.L_x_3456:
[----:B------:R-:W-:-:S04]  /*d080*/  LOP3.LUT R0, R7, 0x80000000, RZ, 0xc0, !PT ;  /* 0x8000000007007812 */ /* 0x000fc800078ec0ff */
[----:B------:R-:W-:-:S04]  /*d090*/  SHF.R.U32.HI R5, RZ, 0x18, R0 ;  /* 0x00000018ff057819 */ /* 0x000fc80000011600 */
[----:B------:R-:W-:-:S04]  /*d0a0*/  LOP3.LUT R4, R4, R5, RZ, 0xfc, !PT ;  /* 0x0000000504047212 */ /* 0x000fc800078efcff */
[----:B------:R-:W-:-:S07]  /*d0b0*/  PRMT R0, R4, 0x7610, R0 ;  /* 0x0000761004007816 */ /* 0x000fce0000000000 */
.L_x_3455:
[----:B------:R-:W-:Y:S05]  /*d0c0*/  BSYNC B0 ;  /* 0x0000000000007941 */ /* 0x000fea0003800000 */
.L_x_3454:
[----:B------:R0:W-:Y:S01]  /*d0d0*/  STG.E.U8 desc[UR36][R2.64], R0 ;  /* 0x0000000002007986 */ /* 0x0001e2000c101124 */
[----:B------:R-:W-:Y:S05]  /*d0e0*/  BRA `(.L_x_3431) ;  /* 0x0000000000c07947 */ /* 0x000fea0003800000 */
.L_x_3448:
        /* <DEDUP_REMOVED lines=26> */
.L_x_3430:
        /* <DEDUP_REMOVED lines=15> */
[----:B-12-4-:R-:W-:Y:S05]  /*d380*/  CALL.ABS.NOINC R2 ;  /* 0x0000000002007343 */ /* 0x016fea0003c00000 */
.L_x_3459:
[----:B------:R-:W-:Y:S05]  /*d390*/  BRA `(.L_x_3431) ;  /* 0x0000000000147947 */ /* 0x000fea0003800000 */
.L_x_3458:
[----:B------:R-:W0:Y:S02]  /*d3a0*/  F2I.U64.F64.TRUNC R28, R28 ;  /* 0x0000001c001c7311 */ /* 0x000e24000030d800 */
[----:B0-----:R0:W-:Y:S01]  /*d3b0*/  STG.E.64 desc[UR36][R2.64], R28 ;  /* 0x0000001c02007986 */ /* 0x0011e2000c101b24 */
[----:B------:R-:W-:Y:S05]  /*d3c0*/  BRA `(.L_x_3431) ;  /* 0x0000000000087947 */ /* 0x000fea0003800000 */
.L_x_3457:
[----:B------:R-:W0:Y:S02]  /*d3d0*/  F2I.U32.F64.TRUNC R29, R28 ;  /* 0x0000001c001d7311 */ /* 0x000e24000030d000 */
[----:B0-----:R0:W-:Y:S02]  /*d3e0*/  STG.E desc[UR36][R2.64], R29 ;  /* 0x0000001d02007986 */ /* 0x0011e4000c101924 */
.L_x_3431:
[----:B------:R-:W-:-:S05]  /*d3f0*/  VIADD R23, R23, 0x80 ;  /* 0x0000008017177836 */ /* 0x000fca0000000000 */
[----:B------:R-:W-:-:S13]  /*d400*/  ISETP.GE.AND P0, PT, R23, R18, PT ;  /* 0x000000121700720c */ /* 0x000fda0003f06270 */
[----:B------:R-:W-:Y:S05]  /*d410*/  @P0 BRA `(.L_x_3425) ;  /* 0x0000001000640947 */ /* 0x000fea0003800000 */
[----:B0-----:R-:W0:Y:S01]  /*d420*/  S2R R0, SR_CTAID.X ;  /* 0x0000000000007919 */ /* 0x001e220000002500 */
[----:B-1-3--:R-:W1:Y:S01]  /*d430*/  LDC.64 R2, c[0x0][0x218] ;  /* 0x00008600ff027b82 */ /* 0x00ae620000000a00 */
[----:B------:R-:W-:Y:S01]  /*d440*/  PRMT R4, R19, 0x9910, RZ ;  /* 0x0000991013047816 */ /* 0x000fe200000000ff */
[----:B------:R-:W-:Y:S01]  /*d450*/  ULDC UR4, c[0x0][0x244] ;  /* 0x0000910000047ab9 */ /* 0x000fe20000000800 */
[----:B0-----:R-:W-:-:S04]  /*d460*/  IMAD R0, R0, 0x200, R23 ;  /* 0x0000020000007824 */ /* 0x001fc800078e0217 */
[----:B------:R-:W-:Y:S02]  /*d470*/  IMAD R5, R0, UR4, RZ ;  /* 0x0000000400057c24 */ /* 0x000fe4000f8e02ff */
[----:B------:R-:W-:-:S03]  /*d480*/  IMAD.MOV.U32 R0, RZ, RZ, R4 ;  /* 0x000000ffff007224 */ /* 0x000fc600078e0004 */
[----:B-1----:R-:W-:Y:S02]  /*d490*/  IADD3 R2, P0, R5, R2, RZ ;  /* 0x0000000205027210 */ /* 0x002fe40007f1e0ff */
        /* <DEDUP_REMOVED lines=14> */
.L_x_3463:
[----:B------:R-:W0:Y:S02]  /*d580*/  F2I.S64.F64.TRUNC R24, R24 ;  /* 0x0000001800187311 */ /* 0x000e24000030d900 */
[----:B0-----:R-:W-:-:S05]  /*d590*/  IMAD.MOV.U32 R5, RZ, RZ, R24 ;  /* 0x000000ffff057224 */ /* 0x001fca00078e0018 */
[----:B------:R0:W-:Y:S01]  /*d5a0*/  STG.E.U8 desc[UR36][R2.64], R5 ;  /* 0x0000000502007986 */ /* 0x0001e2000c101124 */
[----:B------:R-:W-:Y:S05]  /*d5b0*/  BRA `(.L_x_3465) ;  /* 0x0000000c00f87947 */ /* 0x000fea0003800000 */
.L_x_3462:
        /* <DEDUP_REMOVED lines=9> */
.L_x_3467:
[----:B------:R-:W0:Y:S02]  /*d650*/  F2I.F64.TRUNC R25, R24 ;  /* 0x0000001800197311 */ /* 0x000e24000030d100 */
[----:B0-----:R0:W-:Y:S01]  /*d660*/  STG.E desc[UR36][R2.64], R25 ;  /* 0x0000001902007986 */ /* 0x0011e2000c101924 */
[----:B------:R-:W-:Y:S05]  /*d670*/  BRA `(.L_x_3465) ;  /* 0x0000000c00c87947 */ /* 0x000fea0003800000 */
.L_x_3466:
[----:B------:R-:W0:Y:S02]  /*d680*/  F2I.F64.TRUNC R25, R24 ;  /* 0x0000001800197311 */ /* 0x000e24000030d100 */
[----:B0-----:R0:W-:Y:S01]  /*d690*/  STG.E.U16 desc[UR36][R2.64], R25 ;  /* 0x0000001902007986 */ /* 0x0011e2000c101524 */
[----:B------:R-:W-:Y:S05]  /*d6a0*/  BRA `(.L_x_3465) ;  /* 0x0000000c00bc7947 */ /* 0x000fea0003800000 */
.L_x_3461:
        /* <DEDUP_REMOVED lines=13> */
.L_x_3469:
        /* <DEDUP_REMOVED lines=8> */
.L_x_3468:
        /* <DEDUP_REMOVED lines=14> */
.L_x_3471:
        /* <DEDUP_REMOVED lines=9> */
.L_x_3470:
[----:B------:R0:W-:Y:S01]  /*d970*/  STG.E.64 desc[UR36][R2.64], R24 ;  /* 0x0000001802007986 */ /* 0x0001e2000c101b24 */
[----:B------:R-:W-:Y:S05]  /*d980*/  BRA `(.L_x_3465) ;  /* 0x0000000c00047947 */ /* 0x000fea0003800000 */
.L_x_3460:
        /* <DEDUP_REMOVED lines=12> */
.L_x_3474:
[----:B--2---:R-:W-:-:S05]  /*da50*/  CS2R R26, SRZ ;  /* 0x00000000001a7805 */ /* 0x004fca000001ff00 */
[----:B------:R0:W-:Y:S01]  /*da60*/  STG.E.128 desc[UR36][R2.64], R24 ;  /* 0x0000001802007986 */ /* 0x0001e2000c101d24 */
[----:B------:R-:W-:Y:S05]  /*da70*/  BRA `(.L_x_3465) ;  /* 0x0000000800c87947 */ /* 0x000fea0003800000 */
.L_x_3473:
        /* <DEDUP_REMOVED lines=25> */
.L_x_3478:
[----:B------:R-:W-:Y:S05]  /*dc10*/  BSYNC B0 ;  /* 0x0000000000007941 */ /* 0x000fea0003800000 */
.L_x_3477:
[----:B------:R-:W-:-:S05]  /*dc20*/  LOP3.LUT R5, R0, R5, RZ, 0xfc, !PT ;  /* 0x0000000500057212 */ /* 0x000fca00078efcff */
[----:B------:R0:W-:Y:S01]  /*dc30*/  STG.E.U8 desc[UR36][R2.64], R5 ;  /* 0x0000000502007986 */ /* 0x0001e2000c101124 */
[----:B------:R-:W-:Y:S05]  /*dc40*/  BRA `(.L_x_3465) ;  /* 0x0000000800547947 */ /* 0x000fea0003800000 */
.L_x_3476:
        /* <DEDUP_REMOVED lines=17> */
.L_x_3480:
[----:B------:R-:W-:Y:S01]  /*dd60*/  IMAD.MOV.U32 R0, RZ, RZ, 0x7f ;  /* 0x0000007fff007424 */ /* 0x000fe200078e00ff */
[----:B------:R-:W-:-:S04]  /*dd70*/  ISETP.GT.U32.AND P0, PT, R4, 0x7f800000, PT ;  /* 0x7f8000000400780c */ /* 0x000fc80003f04070 */
[----:B------:R-:W-:-:S09]  /*dd80*/  SEL R0, R0, 0x7c, P0 ;  /* 0x0000007c00007807 */ /* 0x000fd20000000000 */
.L_x_3481:
[----:B------:R-:W-:Y:S05]  /*dd90*/  BSYNC B0 ;  /* 0x0000000000007941 */ /* 0x000fea0003800000 */
.L_x_3479:
[----:B------:R-:W-:-:S04]  /*dda0*/  LOP3.LUT R4, R5, 0x80000000, RZ, 0xc0, !PT ;  /* 0x8000000005047812 */ /* 0x000fc800078ec0ff */
[----:B------:R-:W-:-:S04]  /*ddb0*/  SHF.R.U32.HI R5, RZ, 0x18, R4 ;  /* 0x00000018ff057819 */ /* 0x000fc80000011604 */
[----:B------:R-:W-:-:S05]  /*ddc0*/  LOP3.LUT R5, R0, R5, RZ, 0xfc, !PT ;  /* 0x0000000500057212 */ /* 0x000fca00078efcff */
[----:B------:R0:W-:Y:S01]  /*ddd0*/  STG.E.U8 desc[UR36][R2.64], R5 ;  /* 0x0000000502007986 */ /* 0x0001e2000c101124 */
[----:B------:R-:W-:Y:S05]  /*dde0*/  BRA `(.L_x_3465) ;  /* 0x0000000400ec7947 */ /* 0x000fea0003800000 */
.L_x_3475:
        /* <DEDUP_REMOVED lines=8> */
.L_x_3472:
        /* <DEDUP_REMOVED lines=11> */
.L_x_3484:
        /* <DEDUP_REMOVED lines=21> */
.L_x_3487:
[----:B------:R-:W-:-:S04]  /*e070*/  LOP3.LUT R0, R7, 0x80000000, RZ, 0xc0, !PT ;  /* 0x8000000007007812 */ /* 0x000fc800078ec0ff */
[----:B------:R-:W-:-:S04]  /*e080*/  SHF.R.U32.HI R5, RZ, 0x18, R0 ;  /* 0x00000018ff057819 */ /* 0x000fc80000011600 */
[----:B------:R-:W-:-:S04]  /*e090*/  LOP3.LUT R4, R4, R5, RZ, 0xfc, !PT ;  /* 0x0000000504047212 */ /* 0x000fc800078efcff */
[----:B------:R-:W-:-:S07]  /*e0a0*/  PRMT R0, R4, 0x7610, R0 ;  /* 0x0000761004007816 */ /* 0x000fce0000000000 */
.L_x_3486:
[----:B------:R-:W-:Y:S05]  /*e0b0*/  BSYNC B0 ;  /* 0x0000000000007941 */ /* 0x000fea0003800000 */
.L_x_3485:
[----:B------:R0:W-:Y:S01]  /*e0c0*/  STG.E.U8 desc[UR36][R2.64], R0 ;  /* 0x0000000002007986 */ /* 0x0001e2000c101124 */
[----:B------:R-:W-:Y:S05]  /*e0d0*/  BRA `(.L_x_3465) ;  /* 0x0000000400307947 */ /* 0x000fea0003800000 */
.L_x_3483:
        /* <DEDUP_REMOVED lines=21> */
.L_x_3490:
[----:B------:R-:W-:-:S04]  /*e230*/  LOP3.LUT R0, R7, 0x80000000, RZ, 0xc0, !PT ;  /* 0x8000000007007812 */ /* 0x000fc800078ec0ff */
[----:B------:R-:W-:-:S04]  /*e240*/  SHF.R.U32.HI R5, RZ, 0x18, R0 ;  /* 0x00000018ff057819 */ /* 0x000fc80000011600 */
[----:B------:R-:W-:-:S04]  /*e250*/  LOP3.LUT R4, R4, R5, RZ, 0xfc, !PT ;  /* 0x0000000504047212 */ /* 0x000fc800078efcff */
[----:B------:R-:W-:-:S07]  /*e260*/  PRMT R0, R4, 0x7610, R0 ;  /* 0x0000761004007816 */ /* 0x000fce0000000000 */
.L_x_3489:
[----:B------:R-:W-:Y:S05]  /*e270*/  BSYNC B0 ;  /* 0x0000000000007941 */ /* 0x000fea0003800000 */
.L_x_3488:
[----:B------:R0:W-:Y:S01]  /*e280*/  STG.E.U8 desc[UR36][R2.64], R0 ;  /* 0x0000000002007986 */ /* 0x0001e2000c101124 */
[----:B------:R-:W-:Y:S05]  /*e290*/  BRA `(.L_x_3465) ;  /* 0x0000000000c07947 */ /* 0x000fea0003800000 */
.L_x_3482:
        /* <DEDUP_REMOVED lines=26> */
.L_x_3464:
        /* <DEDUP_REMOVED lines=16> */
.L_x_3493:
[----:B------:R-:W-:Y:S05]  /*e540*/  BRA `(.L_x_3465) ;  /* 0x0000000000147947 */ /* 0x000fea0003800000 */
.L_x_3492:
[----:B------:R-:W0:Y:S02]  /*e550*/  F2I.U64.F64.TRUNC R24, R24 ;  /* 0x0000001800187311 */ /* 0x000e24000030d800 */
[----:B0-----:R0:W-:Y:S01]  /*e560*/  STG.E.64 desc[UR36][R2.64], R24 ;  /* 0x0000001802007986 */ /* 0x0011e2000c101b24 */
[----:B------:R-:W-:Y:S05]  /*e570*/  BRA `(.L_x_3465) ;  /* 0x0000000000087947 */ /* 0x000fea0003800000 */
.L_x_3491:
[----:B------:R-:W0:Y:S02]  /*e580*/  F2I.U32.F64.TRUNC R25, R24 ;  /* 0x0000001800197311 */ /* 0x000e24000030d000 */
[----:B0-----:R0:W-:Y:S02]  /*e590*/  STG.E desc[UR36][R2.64], R25 ;  /* 0x0000001902007986 */ /* 0x0011e4000c101924 */
.L_x_3465:
[----:B------:R-:W-:-:S07]  /*e5a0*/  VIADD R23, R23, 0x80 ;  /* 0x0000008017177836 */ /* 0x000fce0000000000 */
.L_x_3425:
[----:B------:R-:W-:Y:S05]  /*e5b0*/  BSYNC B6 ;  /* 0x0000000000067941 */ /* 0x000fea0003800000 */
.L_x_3424:
[----:B------:R-:W-:-:S13]  /*e5c0*/  ISETP.GE.AND P0, PT, R23, R18, PT ;  /* 0x000000121700720c */ /* 0x000fda0003f06270 */
[----:B------:R-:W-:Y:S05]  /*e5d0*/  @P0 EXIT ;  /* 0x000000000000094d */ /* 0x000fea0003800000 */
[----:B0-----:R-:W0:Y:S01]  /*e5e0*/  S2R R0, SR_CTAID.X ;  /* 0x0000000000007919 */ /* 0x001e220000002500 */
[----:B-1-3--:R-:W1:Y:S01]  /*e5f0*/  LDC.64 R2, c[0x0][0x218] ;  /* 0x00008600ff027b82 */ /* 0x00ae620000000a00 */
[----:B------:R-:W-:Y:S01]  /*e600*/  ULDC UR4, c[0x0][0x244] ;  /* 0x0000910000047ab9 */ /* 0x000fe20000000800 */
[----:B0-----:R-:W-:Y:S01]  /*e610*/  IMAD R23, R0, 0x200, R23 ;  /* 0x0000020000177824 */ /* 0x001fe200078e0217 */
[----:B------:R-:W-:-:S03]  /*e620*/  PRMT R0, R19, 0x9910, RZ ;  /* 0x0000991013007816 */ /* 0x000fc600000000ff */
[----:B------:R-:W-:Y:S01]  /*e630*/  IMAD R23, R23, UR4, RZ ;  /* 0x0000000417177c24 */ /* 0x000fe2000f8e02ff */
[----:B------:R-:W-:-:S04]  /*e640*/  ISETP.GT.AND P1, PT, R0, 0x9, PT ;  /* 0x000000090000780c */ /* 0x000fc80003f24270 */
[----:B-1----:R-:W-:-:S05]  /*e650*/  IADD3 R2, P0, R23, R2, RZ ;  /* 0x0000000217027210 */ /* 0x002fca0007f1e0ff */
        /* <DEDUP_REMOVED lines=13> */
.L_x_3497:
[----:B------:R-:W0:Y:S02]  /*e730*/  F2I.S64.F64.TRUNC R16, R16 ;  /* 0x0000001000107311 */ /* 0x000e24000030d900 */
[----:B0-----:R-:W-:-:S05]  /*e740*/  IMAD.MOV.U32 R5, RZ, RZ, R16 ;  /* 0x000000ffff057224 */ /* 0x001fca00078e0010 */
[----:B------:R-:W-:Y:S01]  /*e750*/  STG.E.U8 desc[UR36][R2.64], R5 ;  /* 0x0000000502007986 */ /* 0x000fe2000c101124 */
[----:B------:R-:W-:Y:S05]  /*e760*/  EXIT ;  /* 0x000000000000794d */ /* 0x000fea0003800000 */
.L_x_3496:
        /* <DEDUP_REMOVED lines=9> */
.L_x_3500:
[----:B------:R-:W0:Y:S02]  /*e800*/  F2I.F64.TRUNC R17, R16 ;  /* 0x0000001000117311 */ /* 0x000e24000030d100 */
[----:B0-----:R-:W-:Y:S01]  /*e810*/  STG.E desc[UR36][R2.64], R17 ;  /* 0x0000001102007986 */ /* 0x001fe2000c101924 */
[----:B------:R-:W-:Y:S05]  /*e820*/  EXIT ;  /* 0x000000000000794d */ /* 0x000fea0003800000 */
.L_x_3499:
[----:B------:R-:W0:Y:S02]  /*e830*/  F2I.F64.TRUNC R17, R16 ;  /* 0x0000001000117311 */ /* 0x000e24000030d100 */
[----:B0-----:R-:W-:Y:S01]  /*e840*/  STG.E.U16 desc[UR36][R2.64], R17 ;  /* 0x0000001102007986 */ /* 0x001fe2000c101524 */
[----:B------:R-:W-:Y:S05]  /*e850*/  EXIT ;  /* 0x000000000000794d */ /* 0x000fea0003800000 */
.L_x_3495:
        /* <DEDUP_REMOVED lines=11> */
[----:B------:R-:W-:Y:S01]  /*e910*/  STG.E desc[UR36][R2.64], R5 ;  /* 0x0000000502007986 */ /* 0x000fe2000c101924 */
[----:B------:R-:W-:Y:S05]  /*e920*/  EXIT ;  /* 0x000000000000794d */ /* 0x000fea0003800000 */
.L_x_3502:
[----:B------:R-:W-:Y:S01]  /*e930*/  UMOV UR4, 0xf0000000 ;  /* 0xf000000000047882 */ /* 0x000fe20000000000 */
[----:B------:R-:W-:Y:S01]  /*e940*/  UMOV UR5, 0x380fffff ;  /* 0x380fffff00057882 */ /* 0x000fe20000000000 */
[----:B------:R-:W0:Y:S01]  /*e950*/  F2F.F32.F64 R0, R16 ;  /* 0x0000001000007310 */ /* 0x000e220000301000 */
[----:B------:R-:W-:-:S14]  /*e960*/  DSETP.GEU.AND P0, PT, |R16|, UR4, PT ;  /* 0x0000000410007e2a */ /* 0x000fdc000bf0e200 */
[----:B0-----:R-:W-:-:S05]  /*e970*/  @!P0 FMUL R0, R0, 1.175494350822287508e-38 ;  /* 0x0080000000008820 */ /* 0x001fca0000400000 */
[----:B------:R-:W-:-:S05]  /*e980*/  F2FP.F16.F32.PACK_AB R0, RZ, R0 ;  /* 0x00000000ff00723e */ /* 0x000fca00000000ff */
[----:B------:R-:W-:Y:S01]  /*e990*/  STG.E.U16 desc[UR36][R2.64], R0 ;  /* 0x0000000002007986 */ /* 0x000fe2000c101524 */
[----:B------:R-:W-:Y:S05]  /*e9a0*/  EXIT ;  /* 0x000000000000794d */ /* 0x000fea0003800000 */
.L_x_3501:
        /* <DEDUP_REMOVED lines=12> */
[----:B------:R-:W-:Y:S01]  /*ea70*/  STG.E.64 desc[UR36][R2.64], R4 ;  /* 0x0000000402007986 */ /* 0x000fe2000c101b24 */
[----:B------:R-:W-:Y:S05]  /*ea80*/  EXIT ;  /* 0x000000000000794d */ /* 0x000fea0003800000 */
.L_x_3504:
[----:B------:R-:W-:Y:S01]  /*ea90*/  UMOV UR4, 0xf0000000 ;  /* 0xf000000000047882 */ /* 0x000fe20000000000 */
[----:B------:R-:W-:Y:S01]  /*eaa0*/  UMOV UR5, 0x380fffff ;  /* 0x380fffff00057882 */ /* 0x000fe20000000000 */
[----:B------:R-:W0:Y:S01]  /*eab0*/  F2F.F32.F64 R0, R16 ;  /* 0x0000001000007310 */ /* 0x000e220000301000 */
[----:B------:R-:W-:-:S14]  /*eac0*/  DSETP.GEU.AND P0, PT, |R16|, UR4, PT ;  /* 0x0000000410007e2a */ /* 0x000fdc000bf0e200 */
[----:B0-----:R-:W-:-:S05]  /*ead0*/  @!P0 FMUL R0, R0, 1.175494350822287508e-38 ;  /* 0x0080000000008820 */ /* 0x001fca0000400000 */
[----:B------:R-:W-:-:S04]  /*eae0*/  F2FP.F16.F32.PACK_AB R5, RZ, R0 ;  /* 0x00000000ff05723e */ /* 0x000fc800000000ff */
[----:B------:R-:W-:-:S05]  /*eaf0*/  PRMT R5, R5, 0x5410, RZ ;  /* 0x0000541005057816 */ /* 0x000fca00000000ff */
[----:B------:R-:W-:Y:S01]  /*eb00*/  STG.E desc[UR36][R2.64], R5 ;  /* 0x0000000502007986 */ /* 0x000fe2000c101924 */
[----:B------:R-:W-:Y:S05]  /*eb10*/  EXIT ;  /* 0x000000000000794d */ /* 0x000fea0003800000 */
.L_x_3503:
[----:B------:R-:W-:Y:S01]  /*eb20*/  STG.E.64 desc[UR36][R2.64], R16 ;  /* 0x0000001002007986 */ /* 0x000fe2000c101b24 */
[----:B------:R-:W-:Y:S05]  /*eb30*/  EXIT ;  /* 0x000000000000794d */ /* 0x000fea0003800000 */
.L_x_3494:
        /* <DEDUP_REMOVED lines=12> */
.L_x_3507:
[----:B------:R-:W-:-:S05]  /*ec00*/  CS2R R18, SRZ ;  /* 0x0000000000127805 */ /* 0x000fca000001ff00 */
[----:B------:R-:W-:Y:S01]  /*ec10*/  STG.E.128 desc[UR36][R2.64], R16 ;  /* 0x0000001002007986 */ /* 0x000fe2000c101d24 */
[----:B------:R-:W-:Y:S05]  /*ec20*/  EXIT ;  /* 0x000000000000794d */ /* 0x000fea0003800000 */
.L_x_3506:
        /* <DEDUP_REMOVED lines=25> */
.L_x_3511:
[----:B------:R-:W-:Y:S05]  /*edc0*/  BSYNC B0 ;  /* 0x0000000000007941 */ /* 0x000fea0003800000 */
.L_x_3510:
[----:B------:R-:W-:-:S05]  /*edd0*/  LOP3.LUT R5, R0, R5, RZ, 0xfc, !PT ;  /* 0x0000000500057212 */ /* 0x000fca00078efcff */
[----:B------:R-:W-:Y:S01]  /*ede0*/  STG.E.U8 desc[UR36][R2.64], R5 ;  /* 0x0000000502007986 */ /* 0x000fe2000c101124 */
[----:B------:R-:W-:Y:S05]  /*edf0*/  EXIT ;  /* 0x000000000000794d */ /* 0x000fea0003800000 */
.L_x_3509:
        /* <DEDUP_REMOVED lines=17> */
.L_x_3513:
[----:B------:R-:W-:Y:S01]  /*ef10*/  IMAD.MOV.U32 R0, RZ, RZ, 0x7f ;  /* 0x0000007fff007424 */ /* 0x000fe200078e00ff */
[----:B------:R-:W-:-:S04]  /*ef20*/  ISETP.GT.U32.AND P0, PT, R4, 0x7f800000, PT ;  /* 0x7f8000000400780c */ /* 0x000fc80003f04070 */
[----:B------:R-:W-:-:S09]  /*ef30*/  SEL R0, R0, 0x7c, P0 ;  /* 0x0000007c00007807 */ /* 0x000fd20000000000 */
.L_x_3514:
[----:B------:R-:W-:Y:S05]  /*ef40*/  BSYNC B0 ;  /* 0x0000000000007941 */ /* 0x000fea0003800000 */
.L_x_3512:
[----:B------:R-:W-:-:S04]  /*ef50*/  LOP3.LUT R4, R5, 0x80000000, RZ, 0xc0, !PT ;  /* 0x8000000005047812 */ /* 0x000fc800078ec0ff */
[----:B------:R-:W-:-:S04]  /*ef60*/  SHF.R.U32.HI R5, RZ, 0x18, R4 ;  /* 0x00000018ff057819 */ /* 0x000fc80000011604 */
[----:B------:R-:W-:-:S05]  /*ef70*/  LOP3.LUT R5, R0, R5, RZ, 0xfc, !PT ;  /* 0x0000000500057212 */ /* 0x000fca00078efcff */
[----:B------:R-:W-:Y:S01]  /*ef80*/  STG.E.U8 desc[UR36][R2.64], R5 ;  /* 0x0000000502007986 */ /* 0x000fe2000c101124 */
[----:B------:R-:W-:Y:S05]  /*ef90*/  EXIT ;  /* 0x000000000000794d */ /* 0x000fea0003800000 */
.L_x_3508:
[----:B------:R-:W-:Y:S01]  /*efa0*/  UMOV UR4, 0xf0000000 ;  /* 0xf000000000047882 */ /* 0x000fe20000000000 */
[----:B------:R-:W-:Y:S01]  /*efb0*/  UMOV UR5, 0x380fffff ;  /* 0x380fffff00057882 */ /* 0x000fe20000000000 */
[----:B------:R-:W0:Y:S01]  /*efc0*/  F2F.F32.F64 R0, R16 ;  /* 0x0000001000007310 */ /* 0x000e220000301000 */
[----:B------:R-:W-:-:S14]  /*efd0*/  DSETP.GEU.AND P0, PT, |R16|, UR4, PT ;  /* 0x0000000410007e2a */ /* 0x000fdc000bf0e200 */
[----:B0-----:R-:W-:-:S05]  /*efe0*/  @!P0 FMUL R0, R0, 1.175494350822287508e-38 ;  /* 0x0080000000008820 */ /* 0x001fca0000400000 */
[----:B------:R-:W-:-:S05]  /*eff0*/  F2FP.BF16.F32.PACK_AB R0, RZ, R0 ;  /* 0x00000000ff00723e */ /* 0x000fca00000010ff */
[----:B------:R-:W-:Y:S01]  /*f000*/  STG.E.U16 desc[UR36][R2.64], R0 ;  /* 0x0000000002007986 */ /* 0x000fe2000c101524 */
[----:B------:R-:W-:Y:S05]  /*f010*/  EXIT ;  /* 0x000000000000794d */ /* 0x000fea0003800000 */
.L_x_3505:
        /* <DEDUP_REMOVED lines=11> */
.L_x_3517:
        /* <DEDUP_REMOVED lines=21> */
.L_x_3520:
[----:B------:R-:W-:-:S04]  /*f220*/  LOP3.LUT R0, R7, 0x80000000, RZ, 0xc0, !PT ;  /* 0x8000000007007812 */ /* 0x000fc800078ec0ff */
[----:B------:R-:W-:-:S04]  /*f230*/  SHF.R.U32.HI R5, RZ, 0x18, R0 ;  /* 0x00000018ff057819 */ /* 0x000fc80000011600 */
[----:B------:R-:W-:-:S04]  /*f240*/  LOP3.LUT R4, R4, R5, RZ, 0xfc, !PT ;  /* 0x0000000504047212 */ /* 0x000fc800078efcff */
[----:B------:R-:W-:-:S07]  /*f250*/  PRMT R0, R4, 0x7610, R0 ;  /* 0x0000761004007816 */ /* 0x000fce0000000000 */
.L_x_3519:
[----:B------:R-:W-:Y:S05]  /*f260*/  BSYNC B0 ;  /* 0x0000000000007941 */ /* 0x000fea0003800000 */
.L_x_3518:
[----:B------:R-:W-:Y:S01]  /*f270*/  STG.E.U8 desc[UR36][R2.64], R0 ;  /* 0x0000000002007986 */ /* 0x000fe2000c101124 */
[----:B------:R-:W-:Y:S05]  /*f280*/  EXIT ;  /* 0x000000000000794d */ /* 0x000fea0003800000 */
.L_x_3516:
        /* <DEDUP_REMOVED lines=21> */
.L_x_3523:
[----:B------:R-:W-:-:S04]  /*f3e0*/  LOP3.LUT R0, R7, 0x80000000, RZ, 0xc0, !PT ;  /* 0x8000000007007812 */ /* 0x000fc800078ec0ff */
[----:B------:R-:W-:-:S04]  /*f3f0*/  SHF.R.U32.HI R5, RZ, 0x18, R0 ;  /* 0x00000018ff057819 */ /* 0x000fc80000011600 */
[----:B------:R-:W-:-:S04]  /*f400*/  LOP3.LUT R4, R4, R5, RZ, 0xfc, !PT ;  /* 0x0000000504047212 */ /* 0x000fc800078efcff */
[----:B------:R-:W-:-:S07]  /*f410*/  PRMT R0, R4, 0x7610, R0 ;  /* 0x0000761004007816 */ /* 0x000fce0000000000 */
.L_x_3522:
[----:B------:R-:W-:Y:S05]  /*f420*/  BSYNC B0 ;  /* 0x0000000000007941 */ /* 0x000fea0003800000 */
.L_x_3521:
[----:B------:R-:W-:Y:S01]  /*f430*/  STG.E.U8 desc[UR36][R2.64], R0 ;  /* 0x0000000002007986 */ /* 0x000fe2000c101124 */
[----:B------:R-:W-:Y:S05]  /*f440*/  EXIT ;  /* 0x000000000000794d */ /* 0x000fea0003800000 */
.L_x_3515:
        /* <DEDUP_REMOVED lines=26> */
.L_x_3498:
        /* <DEDUP_REMOVED lines=16> */
.L_x_3526:
[----:B------:R-:W-:Y:S05]  /*f6f0*/  EXIT ;  /* 0x000000000000794d */ /* 0x000fea0003800000 */
.L_x_3525:
[----:B------:R-:W0:Y:S02]  /*f700*/  F2I.U64.F64.TRUNC R16, R16 ;  /* 0x0000001000107311 */ /* 0x000e24000030d800 */
[----:B0-----:R-:W-:Y:S01]  /*f710*/  STG.E.64 desc[UR36][R2.64], R16 ;  /* 0x0000001002007986 */ /* 0x001fe2000c101b24 */
[----:B------:R-:W-:Y:S05]  /*f720*/  EXIT ;  /* 0x000000000000794d */ /* 0x000fea0003800000 */
.L_x_3524:
[----:B------:R-:W0:Y:S02]  /*f730*/  F2I.U32.F64.TRUNC R17, R16 ;  /* 0x0000001000117311 */ /* 0x000e24000030d000 */
[----:B0-----:R-:W-:Y:S01]  /*f740*/  STG.E desc[UR36][R2.64], R17 ;  /* 0x0000001102007986 */ /* 0x001fe2000c101924 */
[----:B------:R-:W-:Y:S05]  /*f750*/  EXIT ;  /* 0x000000000000794d */ /* 0x000fea0003800000 */
.L_x_3527:
        /* <DEDUP_REMOVED lines=10> */
.L_x_12845:


//--------------------- .text._ZN2at6native18elementwise_kernelILi128ELi2EZNS0_22gpu_kernel_impl_nocastIZZZNS0_26GeluBackwardCUDAKernelImplERNS_18TensorIteratorBaseENS0_8GeluTypeEENKUlvE0_clEvENKUlvE_clEvEUlddE_EEvS4_RKT_EUliE_EEviT1_ --------------------------
	.section	.text._ZN2at6native18elementwise_kernelILi128ELi2EZNS0_22gpu_kernel_impl_nocastIZZZNS0_26GeluBackwardCUDAKernelImplERNS_18TensorIteratorBaseENS0_8GeluTypeEENKUlvE0_clEvENKUlvE_clEvEUlddE_EEvS4_RKT_EUliE_EEviT1_,"ax",@progbits
	.align	128
        .global         _ZN2at6native18elementwise_kernelILi128ELi2EZNS0_22gpu_kernel_impl_nocastIZZZNS0_26GeluBackwardCUDAKernelImplERNS_18TensorIteratorBaseENS0_8GeluTypeEENKUlvE0_clEvENKUlvE_clEvEUlddE_EEvS4_RKT_EUliE_EEviT1_
        .type           _ZN2at6native18elementwise_kernelILi128ELi2EZNS0_22gpu_kernel_impl_nocastIZZZNS0_26GeluBackwardCUDAKernelImplERNS_18TensorIteratorBaseENS0_8GeluTypeEENKUlvE0_clEvENKUlvE_clEvEUlddE_EEvS4_RKT_EUliE_EEviT1_,@function
        .size           _ZN2at6native18elementwise_kernelILi128ELi2EZNS0_22gpu_kernel_impl_nocastIZZZNS0_26GeluBackwardCUDAKernelImplERNS_18TensorIteratorBaseENS0_8GeluTypeEENKUlvE0_clEvENKUlvE_clEvEUlddE_EEvS4_RKT_EUliE_EEviT1_,(.L_x_12846 - _ZN2at6native18elementwise_kernelILi128ELi2EZNS0_22gpu_kernel_impl_nocastIZZZNS0_26GeluBackwardCUDAKernelImplERNS_18TensorIteratorBaseENS0_8GeluTypeEENKUlvE0_clEvENKUlvE_clEvEUlddE_EEvS4_RKT_EUliE_EEviT1_)
        .other          _ZN2at6native18elementwise_kernelILi128ELi2EZNS0_22gpu_kernel_impl_nocastIZZZNS0_26GeluBackwardCUDAKernelImplERNS_18TensorIteratorBaseENS0_8GeluTypeEENKUlvE0_clEvENKUlvE_clEvEUlddE_EEvS4_RKT_EUliE_EEviT1_,@"STO_CUDA_ENTRY STV_DEFAULT"
_ZN2at6native18elementwise_kernelILi128ELi2EZNS0_22gpu_kernel_impl_nocastIZZZNS0_26GeluBackwardCUDAKernelImplERNS_18TensorIteratorBaseENS0_8GeluTypeEENKUlvE0_clEvENKUlvE_clEvEUlddE_EEvS4_RKT_EUliE_EEviT1_:
.text._ZN2at6native18elementwise_kernelILi128ELi2EZNS0_22gpu_kernel_impl_nocastIZZZNS0_26GeluBackwardCUDAKernelImplERNS_18TensorIteratorBaseENS0_8GeluTypeEENKUlvE0_clEvENKUlvE_clEvEUlddE_EEvS4_RKT_EUliE_EEviT1_:
        /* <DEDUP_REMOVED lines=338> */
[----:B------:R-:W-:Y:S01]  /*1520*/  ULDC.64 UR8, c[0x0][0x330] ;  /* 0x0000cc0000087ab9 */ /* 0x000fe20000000a00 */
[----:B------:R-:W-:Y:S01]  /*1530*/  MOV R6, RZ ;  /* 0x000000ff00067202 */ /* 0x000fe20000000f00 */
[----:B------:R-:W-:-:S04]  /*1540*/  ULDC UR7, c[0x0][0x338] ;  /* 0x0000ce0000077ab9 */ /* 0x000fc80000000800 */
[----:B------:R-:W-:-:S05]  /*1550*/  IMAD.HI.U32 R10, R7, UR9, R6 ;  /* 0x00000009070a7c27 */ /* 0x000fca000f8e0006 */
[----:B------:R-:W-:Y:S01]  /*1560*/  SHF.R.U32.HI R11, RZ, UR7, R10 ;  /* 0x00000007ff0b7c19 */ /* 0x000fe2000801160a */
[----:B------:R-:W0:Y:S01]  /*1570*/  @P0 LDC.64 R12, c[0x0][0x340] ;  /* 0x0000d000ff0c0b82 */ /* 0x000e220000000a00 */
[----:B------:R-:W-:Y:S01]  /*1580*/  @P0 MOV R10, RZ ;  /* 0x000000ff000a0202 */ /* 0x000fe20000000f00 */
[----:B------:R-:W-:Y:S01]  /*1590*/  ULDC UR7, c[0x0][0x45c] ;  /* 0x0001170000077ab9 */ /* 0x000fe20000000800 */
[----:B------:R-:W-:-:S05]  /*15a0*/  IADD3 R3, -R11, RZ, RZ ;  /* 0x000000ff0b037210 */ /* 0x000fca0007ffe1ff */
[----:B------:R-:W1:Y:S01]  /*15b0*/  @P0 LDC R15, c[0x0][0x33c] ;  /* 0x0000cf00ff0f0b82 */ /* 0x000e620000000800 */
[----:B------:R-:W-:Y:S01]  /*15c0*/  IMAD R7, R3, UR8, R7 ;  /* 0x0000000803077c24 */ /* 0x000fe2000f8e0207 */
[----:B------:R-:W-:-:S03]  /*15d0*/  ULDC.64 UR8, c[0x0][0x460] ;  /* 0x0001180000087ab9 */ /* 0x000fc60000000a00 */
[C---:B------:R-:W-:Y:S02]  /*15e0*/  IMAD R5, R7.reuse, UR7, R5 ;  /* 0x0000000707057c24 */ /* 0x040fe4000f8e0205 */
[C---:B------:R-:W-:Y:S01]  /*15f0*/  IMAD R4, R7.reuse, UR8, R4 ;  /* 0x0000000807047c24 */ /* 0x040fe2000f8e0204 */
[----:B------:R-:W2:Y:S01]  /*1600*/  @P0 LDC.64 R8, c[0x0][0x468] ;  /* 0x00011a00ff080b82 */ /* 0x000ea20000000a00 */
[----:B------:R-:W-:-:S07]  /*1610*/  IMAD R2, R7, UR9, R2 ;  /* 0x0000000907027c24 */ /* 0x000fce000f8e0202 */
        /* <DEDUP_REMOVED lines=8> */
.L_x_3530:
[----:B------:R-:W-:Y:S01]  /*16a0*/  ULDC.64 UR8, c[0x0][0x488] ;  /* 0x0001220000087ab9 */ /* 0x000fe20000000a00 */
[----:B------:R-:W-:Y:S01]  /*16b0*/  MOV R8, 0x652b82fe ;  /* 0x652b82fe00087802 */ /* 0x000fe20000000f00 */
[----:B------:R-:W-:Y:S01]  /*16c0*/  ULDC.64 UR10, c[0x0][0x480] ;  /* 0x00012000000a7ab9 */ /* 0x000fe20000000a00 */
[----:B------:R-:W-:-:S04]  /*16d0*/  IADD3 R2, P0, R2, UR8, RZ ;  /* 0x0000000802027c10 */ /* 0x000fc8000ff1e0ff */
[----:B------:R-:W-:-:S06]  /*16e0*/  IADD3.X R3, RZ, UR9, RZ, P0, !PT ;  /* 0x00000009ff037c10 */ /* 0x000fcc00087fe4ff */
[----:B------:R-:W2:Y:S01]  /*16f0*/  LDG.E.64 R2, desc[UR4][R2.64] ;  /* 0x0000000402027981 */ /* 0x000ea2000c1e1b00 */
[----:B------:R-:W-:Y:S01]  /*1700*/  MOV R9, 0x3ff71547 ;  /* 0x3ff7154700097802 */ /* 0x000fe20000000f00 */
[----:B------:R-:W-:Y:S01]  /*1710*/  UMOV UR8, 0xfefa39ef ;  /* 0xfefa39ef00087882 */ /* 0x000fe20000000000 */
[----:B------:R-:W-:Y:S01]  /*1720*/  UMOV UR9, 0x3fe62e42 ;  /* 0x3fe62e4200097882 */ /* 0x000fe20000000000 */
[----:B------:R-:W-:Y:S01]  /*1730*/  BSSY B1, `(.L_x_3531) ;  /* 0x000003e000017945 */ /* 0x000fe20003800000 */
[----:B--2---:R-:W-:-:S08]  /*1740*/  DMUL R6, R2, -0.5 ;  /* 0xbfe0000002067828 */ /* 0x004fd00000000000 */
        /* <DEDUP_REMOVED lines=9> */
[----:B------:R-:W-:Y:S01]  /*17e0*/  MOV R12, 0xfca213ea ;  /* 0xfca213ea000c7802 */ /* 0x000fe20000000f00 */
[----:B------:R-:W-:Y:S01]  /*17f0*/  UMOV UR9, 0x3e5ade15 ;  /* 0x3e5ade1500097882 */ /* 0x000fe20000000000 */
[----:B------:R-:W-:-:S06]  /*1800*/  MOV R13, 0x3e928af3 ;  /* 0x3e928af3000d7802 */ /* 0x000fcc0000000f00 */
        /* <DEDUP_REMOVED lines=25> */
[----:B------:R-:W-:-:S07]  /*19a0*/  ULDC.64 UR8, c[0x0][0x478] ;  /* 0x00011e0000087ab9 */ /* 0x000fce0000000a00 */
[----:B------:R-:W-:-:S08]  /*19b0*/  DFMA R12, R10, R12, 1 ;  /* 0x3ff000000a0c742b */ /* 0x000fd0000000000c */
[----:B------:R-:W-:Y:S01]  /*19c0*/  DFMA R14, R10, R12, 1 ;  /* 0x3ff000000a0e742b */ /* 0x000fe2000000000c */
[----:B------:R-:W-:Y:S02]  /*19d0*/  IADD3 R10, P1, R5, UR8, RZ ;  /* 0x00000008050a7c10 */ /* 0x000fe4000ff3e0ff */
[----:B------:R-:W-:Y:S02]  /*19e0*/  IADD3 R12, P2, R4, UR10, RZ ;  /* 0x0000000a040c7c10 */ /* 0x000fe4000ff5e0ff */
[----:B------:R-:W-:Y:S02]  /*19f0*/  IADD3.X R11, RZ, UR9, RZ, P1, !PT ;  /* 0x00000009ff0b7c10 */ /* 0x000fe40008ffe4ff */
[----:B------:R-:W-:-:S03]  /*1a00*/  IADD3.X R13, RZ, UR11, RZ, P2, !PT ;  /* 0x0000000bff0d7c10 */ /* 0x000fc600097fe4ff */
[----:B------:R-:W-:Y:S01]  /*1a10*/  LEA R5, R8, R15, 0x14 ;  /* 0x0000000f08057211 */ /* 0x000fe200078ea0ff */
[----:B------:R-:W-:Y:S01]  /*1a20*/  IMAD.MOV.U32 R4, RZ, RZ, R14 ;  /* 0x000000ffff047224 */ /* 0x000fe200078e000e */
[----:B------:R-:W-:Y:S06]  /*1a30*/  @!P0 BRA `(.L_x_3532) ;  /* 0x0000000000348947 */ /* 0x000fec0003800000 */
[----:B------:R-:W-:Y:S01]  /*1a40*/  FSETP.GEU.FTZ.AND P0, PT, |R7|, 4.2275390625, PT ;  /* 0x408748000700780b */ /* 0x000fe20003f1e200 */
[C---:B------:R-:W-:Y:S02]  /*1a50*/  DADD R16, R6.reuse, +INF ;  /* 0x7ff0000006107429 */ /* 0x040fe40000000000 */
[----:B------:R-:W-:-:S08]  /*1a60*/  DSETP.GEU.AND P1, PT, R6, RZ, PT ;  /* 0x000000ff0600722a */ /* 0x000fd00003f2e000 */
[----:B------:R-:W-:Y:S02]  /*1a70*/  FSEL R5, R17, RZ, P1 ;  /* 0x000000ff11057208 */ /* 0x000fe40000800000 */
[----:B------:R-:W-:Y:S02]  /*1a80*/  @!P0 LEA.HI R4, R8, R8, RZ, 0x1 ;  /* 0x0000000808048211 */ /* 0x000fe400078f08ff */
[----:B------:R-:W-:Y:S02]  /*1a90*/  @!P0 MOV R6, R14 ;  /* 0x0000000e00068202 */ /* 0x000fe40000000f00 */
[----:B------:R-:W-:Y:S02]  /*1aa0*/  @!P0 SHF.R.S32.HI R7, RZ, 0x1, R4 ;  /* 0x00000001ff078819 */ /* 0x000fe40000011404 */
[----:B------:R-:W-:Y:S02]  /*1ab0*/  FSEL R4, R16, RZ, P1 ;  /* 0x000000ff10047208 */ /* 0x000fe40000800000 */
[----:B------:R-:W-:-:S02]  /*1ac0*/  @!P0 IADD3 R8, R8, -R7, RZ ;  /* 0x8000000708088210 */ /* 0x000fc40007ffe0ff */
[----:B------:R-:W-:Y:S02]  /*1ad0*/  @!P0 LEA R7, R7, R15, 0x14 ;  /* 0x0000000f07078211 */ /* 0x000fe400078ea0ff */
[----:B------:R-:W-:Y:S02]  /*1ae0*/  @!P0 LEA R9, R8, 0x3ff00000, 0x14 ;  /* 0x3ff0000008098811 */ /* 0x000fe400078ea0ff */
[----:B------:R-:W-:-:S06]  /*1af0*/  @!P0 MOV R8, RZ ;  /* 0x000000ff00088202 */ /* 0x000fcc0000000f00 */
[----:B------:R-:W-:-:S11]  /*1b00*/  @!P0 DMUL R4, R6, R8 ;  /* 0x0000000806048228 */ /* 0x000fd60000000000 */
.L_x_3532:
[----:B------:R-:W-:Y:S05]  /*1b10*/  BSYNC B1 ;  /* 0x0000000000017941 */ /* 0x000fea0003800000 */
.L_x_3531:
[----:B------:R-:W-:Y:S01]  /*1b20*/  UMOV UR8, 0x667f3bcd ;  /* 0x667f3bcd00087882 */ /* 0x000fe20000000000 */
[----:B------:R-:W-:Y:S01]  /*1b30*/  UMOV UR9, 0x3fe6a09e ;  /* 0x3fe6a09e00097882 */ /* 0x000fe20000000000 */
[----:B------:R-:W-:Y:S02]  /*1b40*/  HFMA2.MMA R9, -RZ, RZ, 1.3193359375, 0.00013911724090576171875 ;  /* 0x3d47088fff097435 */ /* 0x000fe400000001ff */
[----:B------:R-:W-:Y:S01]  /*1b50*/  DMUL R6, R2, UR8 ;  /* 0x0000000802067c28 */ /* 0x000fe20008000000 */
[----:B------:R-:W-:Y:S01]  /*1b60*/  MOV R8, 0xdb46fa5f ;  /* 0xdb46fa5f00087802 */ /* 0x000fe20000000f00 */
[----:B------:R-:W-:Y:S01]  /*1b70*/  UMOV UR8, 0xfba6f279 ;  /* 0xfba6f27900087882 */ /* 0x000fe20000000000 */
[----:B------:R-:W-:Y:S01]  /*1b80*/  UMOV UR9, 0x3cf0679a ;  /* 0x3cf0679a00097882 */ /* 0x000fe20000000000 */
[----:B------:R-:W2:Y:S04]  /*1b90*/  LDG.E.64 R12, desc[UR4][R12.64] ;  /* 0x000000040c0c7981 */ /* 0x000ea8000c1e1b00 */
        /* <DEDUP_REMOVED lines=76> */
[----:B------:R-:W0:Y:S01]  /*2060*/  F2F.F64.F32 R8, R19 ;  /* 0x0000001300087310 */ /* 0x000e220000201800 */
[----:B------:R-:W-:Y:S01]  /*2070*/  UMOV UR8, 0xfefa39ef ;  /* 0xfefa39ef00087882 */ /* 0x000fe20000000000 */
[----:B------:R-:W-:Y:S01]  /*2080*/  UMOV UR9, 0x3fe62e42 ;  /* 0x3fe62e4200097882 */ /* 0x000fe20000000000 */
[----:B------:R-:W-:Y:S01]  /*2090*/  HFMA2.MMA R21, -RZ, RZ, 1.642578125, -0.00018775463104248046875 ;  /* 0x3e928a27ff157435 */ /* 0x000fe200000001ff */
[----:B------:R-:W-:Y:S01]  /*20a0*/  MOV R20, 0xf89b6999 ;  /* 0xf89b699900147802 */ /* 0x000fe20000000f00 */
[----:B0-----:R-:W-:Y:S01]  /*20b0*/  DFMA R8, -R8, UR8, -R14 ;  /* 0x0000000808087c2b */ /* 0x001fe2000800090e */
[----:B------:R-:W-:Y:S01]  /*20c0*/  UMOV UR8, 0xa4741b81 ;  /* 0xa4741b8100087882 */ /* 0x000fe20000000000 */
[----:B------:R-:W-:-:S06]  /*20d0*/  UMOV UR9, 0x3e5ae904 ;  /* 0x3e5ae90400097882 */ /* 0x000fcc0000000000 */
        /* <DEDUP_REMOVED lines=15> */
[C---:B------:R-:W-:Y:S01]  /*21d0*/  DFMA R20, R8.reuse, R20, UR8 ;  /* 0x0000000808147e2b */ /* 0x040fe20008000014 */
[----:B------:R-:W-:Y:S01]  /*21e0*/  UMOV UR8, 0x5555211a ;  /* 0x5555211a00087882 */ /* 0x000fe20000000000 */
[----:B------:R-:W-:Y:S01]  /*21f0*/  UMOV UR9, 0x3fa55555 ;  /* 0x3fa5555500097882 */ /* 0x000fe20000000000 */
[----:B------:R-:W0:Y:S05]  /*2200*/  MUFU.EX2 R18, R18 ;  /* 0x0000001200127308 */ /* 0x000e2a0000000800 */
[----:B------:R-:W-:Y:S01]  /*2210*/  DFMA R20, R8, R20, UR8 ;  /* 0x0000000808147e2b */ /* 0x000fe20008000014 */
[----:B------:R-:W-:Y:S01]  /*2220*/  UMOV UR8, 0x55555540 ;  /* 0x5555554000087882 */ /* 0x000fe20000000000 */
[----:B------:R-:W-:-:S06]  /*2230*/  UMOV UR9, 0x3fc55555 ;  /* 0x3fc5555500097882 */ /* 0x000fcc0000000000 */
[----:B------:R-:W-:Y:S01]  /*2240*/  DFMA R20, R8, R20, UR8 ;  /* 0x0000000808147e2b */ /* 0x000fe20008000014 */
[----:B------:R-:W-:Y:S01]  /*2250*/  UMOV UR8, 0x5 ;  /* 0x0000000500087882 */ /* 0x000fe20000000000 */
[----:B------:R-:W-:Y:S01]  /*2260*/  UMOV UR9, 0x3fe00000 ;  /* 0x3fe0000000097882 */ /* 0x000fe20000000000 */
[----:B------:R-:W-:-:S05]  /*2270*/  DADD R14, |R6|, -R14 ;  /* 0x00000000060e7229 */ /* 0x000fca0000000a0e */
[----:B------:R-:W-:Y:S01]  /*2280*/  DFMA R20, R8, R20, UR8 ;  /* 0x0000000808147e2b */ /* 0x000fe20008000014 */
[----:B0-----:R-:W-:Y:S02]  /*2290*/  FMUL.FTZ R22, R18, 1 ;  /* 0x3f80000012167820 */ /* 0x001fe40000410000 */
[----:B------:R-:W-:Y:S02]  /*22a0*/  DFMA R16, |R6|, R16, R14 ;  /* 0x000000100610722b */ /* 0x000fe4000000020e */
[----:B------:R-:W0:Y:S03]  /*22b0*/  F2F.F64.F32 R14, R22 ;  /* 0x00000016000e7310 */ /* 0x000e260000201800 */
[----:B------:R-:W-:-:S08]  /*22c0*/  DMUL R20, R8, R20 ;  /* 0x0000001408147228 */ /* 0x000fd00000000000 */
[----:B------:R-:W-:Y:S02]  /*22d0*/  DFMA R16, R8, R20, -R16 ;  /* 0x000000140810722b */ /* 0x000fe40000000810 */
[----:B0-----:R-:W-:-:S06]  /*22e0*/  DADD R18, -R14, 1 ;  /* 0x3ff000000e127429 */ /* 0x001fcc0000000100 */
[----:B------:R-:W-:Y:S01]  /*22f0*/  DADD R16, R8, R16 ;  /* 0x0000000008107229 */ /* 0x000fe20000000010 */
[----:B------:R-:W-:Y:S01]  /*2300*/  UMOV UR8, 0x8dc96626 ;  /* 0x8dc9662600087882 */ /* 0x000fe20000000000 */
[----:B------:R-:W-:Y:S02]  /*2310*/  UMOV UR9, 0x4017afb4 ;  /* 0x4017afb400097882 */ /* 0x000fe40000000000 */
[----:B------:R-:W-:-:S04]  /*2320*/  DSETP.GE.AND P0, PT, |R6|, UR8, PT ;  /* 0x0000000806007e2a */ /* 0x000fc8000bf06200 */
[----:B------:R-:W-:Y:S01]  /*2330*/  DFMA R16, R14, -R16, R18 ;  /* 0x800000100e10722b */ /* 0x000fe20000000012 */
[----:B------:R-:W-:Y:S01]  /*2340*/  UMOV UR8, 0x33d43651 ;  /* 0x33d4365100087882 */ /* 0x000fe20000000000 */
[----:B------:R-:W-:Y:S02]  /*2350*/  UMOV UR9, 0x3fd98845 ;  /* 0x3fd9884500097882 */ /* 0x000fe40000000000 */
[----:B------:R-:W-:-:S06]  /*2360*/  DMUL R4, R4, UR8 ;  /* 0x0000000804047c28 */ /* 0x000fcc0008000000 */
[----:B------:R-:W-:Y:S02]  /*2370*/  FSEL R6, R17, 1.875, !P0 ;  /* 0x3ff0000011067808 */ /* 0x000fe40004000000 */
[----:B------:R-:W-:Y:S02]  /*2380*/  FSEL R16, R16, RZ, !P0 ;  /* 0x000000ff10107208 */ /* 0x000fe40004000000 */
[----:B------:R-:W-:Y:S01]  /*2390*/  LOP3.LUT R17, R6, 0x80000000, R7, 0xb8, !PT ;  /* 0x8000000006117812 */ /* 0x000fe200078eb807 */
[----:B------:R-:W-:-:S05]  /*23a0*/  DMUL R4, R2, R4 ;  /* 0x0000000402047228 */ /* 0x000fca0000000000 */
[----:B------:R-:W-:-:S08]  /*23b0*/  DADD R16, R16, 1 ;  /* 0x3ff0000010107429 */ /* 0x000fd00000000000 */
[----:B------:R-:W-:-:S08]  /*23c0*/  DFMA R4, R16, 0.5, R4 ;  /* 0x3fe000001004782b */ /* 0x000fd00000000004 */
[----:B--2---:R-:W-:-:S07]  /*23d0*/  DMUL R4, R12, R4 ;  /* 0x000000040c047228 */ /* 0x004fce0000000000 */
[----:B------:R0:W-:Y:S01]  /*23e0*/  STG.E.64 desc[UR4][R10.64], R4 ;  /* 0x000000040a007986 */ /* 0x0001e2000c101b04 */
[----:B------:R-:W-:-:S07]  /*23f0*/  IADD3 R3, R0, 0x80, RZ ;  /* 0x0000008000037810 */ /* 0x000fce0007ffe0ff */
.L_x_3529:
[----:B------:R-:W-:Y:S05]  /*2400*/  BSYNC B0 ;  /* 0x0000000000007941 */ /* 0x000fea0003800000 */
.L_x_3528:
[----:B------:R-:W-:-:S13]  /*2410*/  ISETP.GE.AND P0, PT, R3, UR6, PT ;  /* 0x0000000603007c0c */ /* 0x000fda000bf06270 */
[----:B------:R-:W-:Y:S05]  /*2420*/  @P0 EXIT ;  /* 0x000000000000094d */ /* 0x000fea0003800000 */
[----:B------:R-:W1:Y:S01]  /*2430*/  LDC R8, c[0x0][0x218] ;  /* 0x00008600ff087b82 */ /* 0x000e620000000800 */
[----:B------:R-:W-:Y:S01]  /*2440*/  HFMA2.MMA R0, -RZ, RZ, 0, 0 ;  /* 0x00000000ff007435 */ /* 0x000fe200000001ff */
[----:B------:R-:W-:Y:S02]  /*2450*/  MOV R2, RZ ;  /* 0x000000ff00027202 */ /* 0x000fe40000000f00 */
[----:B------:R-:W-:Y:S02]  /*2460*/  MOV R9, RZ ;  /* 0x000000ff00097202 */ /* 0x000fe40000000f00 */
[----:B-1----:R-:W-:-:S13]  /*2470*/  ISETP.NE.AND P0, PT, R8, RZ, PT ;  /* 0x000000ff0800720c */ /* 0x002fda0003f05270 */
[----:B------:R-:W-:Y:S05]  /*2480*/  @!P0 BRA `(.L_x_3533) ;  /* 0x00000014006c8947 */ /* 0x000fea0003800000 */
[----:B------:R-:W-:Y:S01]  /*2490*/  MOV R2, RZ ;  /* 0x000000ff00027202 */ /* 0x000fe20000000f00 */
[----:B------:R-:W-:Y:S01]  /*24a0*/  ULDC.64 UR6, c[0x0][0x220] ;  /* 0x0000880000067ab9 */ /* 0x000fe20000000a00 */
[----:B------:R-:W-:Y:S01]  /*24b0*/  ISETP.NE.AND P0, PT, R8, 0x1, PT ;  /* 0x000000010800780c */ /* 0x000fe20003f05270 */
[----:B------:R-:W-:Y:S02]  /*24c0*/  ULDC UR8, c[0x0][0x350] ;  /* 0x0000d40000087ab9 */ /* 0x000fe40000000800 */
        /* <DEDUP_REMOVED lines=325> */
[----:B------:R-:W-:Y:S01]  /*3920*/  @P0 IMAD.MOV.U32 R10, RZ, RZ, RZ ;  /* 0x000000ffff0a0224 */ /* 0x000fe200078e00ff */
        /* <DEDUP_REMOVED lines=17> */
.L_x_3533:
[----:B------:R-:W-:Y:S01]  /*3a40*/  ULDC.64 UR6, c[0x0][0x488] ;  /* 0x0001220000067ab9 */ /* 0x000fe20000000a00 */
[----:B------:R-:W-:Y:S01]  /*3a50*/  MOV R6, 0x652b82fe ;  /* 0x652b82fe00067802 */ /* 0x000fe20000000f00 */
[----:B------:R-:W-:Y:S01]  /*3a60*/  ULDC.64 UR8, c[0x0][0x480] ;  /* 0x0001200000087ab9 */ /* 0x000fe20000000a00 */
[----:B------:R-:W-:-:S04]  /*3a70*/  IADD3 R2, P0, R2, UR6, RZ ;  /* 0x0000000602027c10 */ /* 0x000fc8000ff1e0ff */
[----:B------:R-:W-:-:S06]  /*3a80*/  IADD3.X R3, RZ, UR7, RZ, P0, !PT ;  /* 0x00000007ff037c10 */ /* 0x000fcc00087fe4ff */
[----:B------:R-:W0:Y:S01]  /*3a90*/  LDG.E.64 R2, desc[UR4][R2.64] ;  /* 0x0000000402027981 */ /* 0x000e22000c1e1b00 */
[----:B------:R-:W-:Y:S01]  /*3aa0*/  MOV R7, 0x3ff71547 ;  /* 0x3ff7154700077802 */ /* 0x000fe20000000f00 */
[----:B------:R-:W-:Y:S01]  /*3ab0*/  UMOV UR6, 0xfefa39ef ;  /* 0xfefa39ef00067882 */ /* 0x000fe20000000000 */
[----:B------:R-:W-:Y:S01]  /*3ac0*/  UMOV UR7, 0x3fe62e42 ;  /* 0x3fe62e4200077882 */ /* 0x000fe20000000000 */
[----:B------:R-:W-:Y:S01]  /*3ad0*/  BSSY B0, `(.L_x_3534) ;  /* 0x000003e000007945 */ /* 0x000fe20003800000 */
[----:B0-----:R-:W-:-:S08]  /*3ae0*/  DMUL R4, R2, -0.5 ;  /* 0xbfe0000002047828 */ /* 0x001fd00000000000 */
        /* <DEDUP_REMOVED lines=37> */
[----:B------:R-:W-:Y:S02]  /*3d40*/  ULDC.64 UR6, c[0x0][0x478] ;  /* 0x00011e0000067ab9 */ /* 0x000fe40000000a00 */
[----:B------:R-:W-:-:S04]  /*3d50*/  IADD3 R8, P1, R9, UR6, RZ ;  /* 0x0000000609087c10 */ /* 0x000fc8000ff3e0ff */
[----:B------:R-:W-:Y:S01]  /*3d60*/  IADD3.X R9, RZ, UR7, RZ, P1, !PT ;  /* 0x00000007ff097c10 */ /* 0x000fe20008ffe4ff */
[----:B------:R-:W-:-:S08]  /*3d70*/  DFMA R12, R10, R12, 1 ;  /* 0x3ff000000a0c742b */ /* 0x000fd0000000000c */
[----:B------:R-:W-:Y:S01]  /*3d80*/  DFMA R14, R10, R12, 1 ;  /* 0x3ff000000a0e742b */ /* 0x000fe2000000000c */
[----:B------:R-:W-:-:S04]  /*3d90*/  IADD3 R12, P2, R0, UR8, RZ ;  /* 0x00000008000c7c10 */ /* 0x000fc8000ff5e0ff */
[----:B------:R-:W-:-:S05]  /*3da0*/  IADD3.X R13, RZ, UR9, RZ, P2, !PT ;  /* 0x00000009ff0d7c10 */ /* 0x000fca00097fe4ff */
[----:B------:R-:W-:Y:S02]  /*3db0*/  LEA R11, R6, R15, 0x14 ;  /* 0x0000000f060b7211 */ /* 0x000fe400078ea0ff */
[----:B------:R-:W-:Y:S01]  /*3dc0*/  MOV R10, R14 ;  /* 0x0000000e000a7202 */ /* 0x000fe20000000f00 */
[----:B------:R-:W-:Y:S06]  /*3dd0*/  @!P0 BRA `(.L_x_3535) ;  /* 0x0000000000348947 */ /* 0x000fec0003800000 */
[----:B------:R-:W-:Y:S01]  /*3de0*/  FSETP.GEU.FTZ.AND P0, PT, |R5|, 4.2275390625, PT ;  /* 0x408748000500780b */ /* 0x000fe20003f1e200 */
[C---:B------:R-:W-:Y:S02]  /*3df0*/  DADD R10, R4.reuse, +INF ;  /* 0x7ff00000040a7429 */ /* 0x040fe40000000000 */
[----:B------:R-:W-:-:S08]  /*3e00*/  DSETP.GEU.AND P1, PT, R4, RZ, PT ;  /* 0x000000ff0400722a */ /* 0x000fd00003f2e000 */
[----:B------:R-:W-:Y:S02]  /*3e10*/  FSEL R10, R10, RZ, P1 ;  /* 0x000000ff0a0a7208 */ /* 0x000fe40000800000 */
[C---:B------:R-:W-:Y:S02]  /*3e20*/  @!P0 LEA.HI R0, R6.reuse, R6, RZ, 0x1 ;  /* 0x0000000606008211 */ /* 0x040fe400078f08ff */
        /* <DEDUP_REMOVED lines=8> */
.L_x_3535:
[----:B------:R-:W-:Y:S05]  /*3eb0*/  BSYNC B0 ;  /* 0x0000000000007941 */ /* 0x000fea0003800000 */
.L_x_3534:
        /* <DEDUP_REMOVED lines=140> */
[----:B------:R-:W-:Y:S01]  /*4780*/  STG.E.64 desc[UR4][R8.64], R10 ;  /* 0x0000000a08007986 */ /* 0x000fe2000c101b04 */
[----:B------:R-:W-:Y:S05]  /*4790*/  EXIT ;  /* 0x000000000000794d */ /* 0x000fea0003800000 */
.L_x_3536:
        /* <DEDUP_REMOVED lines=14> */
.L_x_12846:


//--------------------- .text._ZN2at6native27unrolled_elementwise_kernelIZZZNS0_26GeluBackwardCUDAKernelImplERNS_18TensorIteratorBaseENS0_8GeluTypeEENKUlvE0_clEvENKUlvE_clEvEUlddE_St5arrayIPcLm3EELi4E23TrivialOffsetCalculatorILi2EjESB_ILi1EjENS0_6memory15LoadWithoutCastENSE_16StoreWithoutCastEEEviT_T0_T2_T3_T4_T5_ --------------------------
	.section	.text._ZN2at6native27unrolled_elementwise_kernelIZZZNS0_26GeluBackwardCUDAKernelImplERNS_18TensorIteratorBaseENS0_8GeluTypeEENKUlvE0_clEvENKUlvE_clEvEUlddE_St5arrayIPcLm3EELi4E23TrivialOffsetCalculatorILi2EjESB_ILi1EjENS0_6memory15LoadWithoutCastENSE_16StoreWithoutCastEEEviT_T0_T2_T3_T4_T5_,"ax",@progbits
	.align	128
        .global         _ZN2at6native27unrolled_elementwise_kernelIZZZNS0_26GeluBackwardCUDAKernelImplERNS_18TensorIteratorBaseENS0_8GeluTypeEENKUlvE0_clEvENKUlvE_clEvEUlddE_St5arrayIPcLm3EELi4E23TrivialOffsetCalculatorILi2EjESB_ILi1EjENS0_6memory15LoadWithoutCastENSE_16StoreWithoutCastEEEviT_T0_T2_T3_T4_T5_
        .type           _ZN2at6native27unrolled_elementwise_kernelIZZZNS0_26GeluBackwardCUDAKernelImplERNS_18TensorIteratorBaseENS0_8GeluTypeEENKUlvE0_clEvENKUlvE_clEvEUlddE_St5arrayIPcLm3EELi4E23TrivialOffsetCalculatorILi2EjESB_ILi1EjENS0_6memory15LoadWithoutCastENSE_16StoreWithoutCastEEEviT_T0_T2_T3_T4_T5_,@function
        .size           _ZN2at6native27unrolled_elementwise_kernelIZZZNS0_26GeluBackwardCUDAKernelImplERNS_18TensorIteratorBaseENS0_8GeluTypeEENKUlvE0_clEvENKUlvE_clEvEUlddE_St5arrayIPcLm3EELi4E23TrivialOffsetCalculatorILi2EjESB_ILi1EjENS0_6memory15LoadWithoutCastENSE_16StoreWithoutCastEEEviT_T0_T2_T3_T4_T5_,(.L_x_12847 - _ZN2at6native27unrolled_elementwise_kernelIZZZNS0_26GeluBackwardCUDAKernelImplERNS_18TensorIteratorBaseENS0_8GeluTypeEENKUlvE0_clEvENKUlvE_clEvEUlddE_St5arrayIPcLm3EELi4E23TrivialOffsetCalculatorILi2EjESB_ILi1EjENS0_6memory15LoadWithoutCastENSE_16StoreWithoutCastEEEviT_T0_T2_T3_T4_T5_)
        .other          _ZN2at6native27unrolled_elementwise_kernelIZZZNS0_26GeluBackwardCUDAKernelImplERNS_18TensorIteratorBaseENS0_8GeluTypeEENKUlvE0_clEvENKUlvE_clEvEUlddE_St5arrayIPcLm3EELi4E23TrivialOffsetCalculatorILi2EjESB_ILi1EjENS0_6memory15LoadWithoutCastENSE_16StoreWithoutCastEEEviT_T0_T2_T3_T4_T5_,@"STO_CUDA_ENTRY STV_DEFAULT"
_ZN2at6native27unrolled_elementwise_kernelIZZZNS0_26GeluBackwardCUDAKernelImplERNS_18TensorIteratorBaseENS0_8GeluTypeEENKUlvE0_clEvENKUlvE_clEvEUlddE_St5arrayIPcLm3EELi4E23TrivialOffsetCalculatorILi2EjESB_ILi1EjENS0_6memory15LoadWithoutCastENSE_16StoreWithoutCastEEEviT_T0_T2_T3_T4_T5_:
.text._ZN2at6native27unrolled_elementwise_kernelIZZZNS0_26GeluBackwardCUDAKernelImplERNS_18TensorIteratorBaseENS0_8GeluTypeEENKUlvE0_clEvENKUlvE_clEvEUlddE_St5arrayIPcLm3EELi4E23TrivialOffsetCalculatorILi2EjESB_ILi1EjENS0_6memory15LoadWithoutCastENSE_16StoreWithoutCastEEEviT_T0_T2_T3_T4_T5_:
[----:B------:R-:W-:Y:S01]  /*0000*/  LDC R1, c[0x0][0x28] ;  /* 0x00000a00ff017b82 */ /* 0x000fe20000000800 */
[----:B------:R-:W0:Y:S07]  /*0010*/  S2R R0, SR_CTAID.X ;  /* 0x0000000000007919 */ /* 0x000e2e0000002500 */
[----:B------:R-:W0:Y:S01]  /*0020*/  LDC R5, c[0x0][0x210] ;  /* 0x00008400ff057b82 */ /* 0x000e220000000800 */
[----:B------:R-:W-:Y:S01]  /*0030*/  CS2R R26, SRZ ;  /* 0x00000000001a7805 */ /* 0x000fe2000001ff00 */
[----:B------:R-:W-:Y:S01]  /*0040*/  ULDC.64 UR4, c[0x0][0x208] ;  /* 0x0000820000047ab9 */ /* 0x000fe20000000a00 */
[----:B------:R-:W1:Y:S01]  /*0050*/  S2R R3, SR_TID.X ;  /* 0x0000000000037919 */ /* 0x000e620000002100 */
[----:B0-----:R-:W-:-:S02]  /*0060*/  IMAD R2, R0, -0x200, R5 ;  /* 0xfffffe0000027824 */ /* 0x001fc400078e0205 */
[----:B-1----:R-:W-:-:S03]  /*0070*/  IMAD.MOV.U32 R7, RZ, RZ, R3 ;  /* 0x000000ffff077224 */ /* 0x002fc600078e0003 */
[----:B------:R-:W-:-:S13]  /*0080*/  ISETP.GE.AND P0, PT, R3, R2, PT ;  /* 0x000000020300720c */ /* 0x000fda0003f06270 */
[----:B------:R-:W-:Y:S01]  /*0090*/  @!P0 IMAD R19, R0, 0x200, R7 ;  /* 0x0000020000138824 */ /* 0x000fe200078e0207 */
[----:B------:R-:W0:Y:S01]  /*00a0*/  @!P0 LDC.64 R14, c[0x0][0x220] ;  /* 0x00008800ff0e8b82 */ /* 0x000e220000000a00 */
[----:B------:R-:W-:-:S05]  /*00b0*/  @!P0 VIADD R7, R7, 0x80 ;  /* 0x0000008007078836 */ /* 0x000fca0000000000 */
[C---:B------:R-:W-:Y:S02]  /*00c0*/  ISETP.GE.AND P1, PT, R7.reuse, R2, PT ;  /* 0x000000020700720c */ /* 0x040fe40003f26270 */
[----:B------:R-:W1:Y:S11]  /*00d0*/  @!P0 LDC.64 R4, c[0x0][0x228] ;  /* 0x00008a00ff048b82 */ /* 0x000e760000000a00 */
[----:B------:R-:W-:Y:S01]  /*00e0*/  @!P1 LEA R17, R0, R7, 0x9 ;  /* 0x0000000700119211 */ /* 0x000fe200078e48ff */
[----:B------:R-:W-:Y:S01]  /*00f0*/  @!P1 VIADD R7, R7, 0x80 ;  /* 0x0000008007079836 */ /* 0x000fe20000000000 */
[----:B------:R-:W2:Y:S01]  /*0100*/  @!P1 LDC.64 R28, c[0x0][0x220] ;  /* 0x00008800ff1c9b82 */ /* 0x000ea20000000a00 */
[----:B0-----:R-:W-:-:S03]  /*0110*/  @!P0 IMAD.WIDE.U32 R14, R19, 0x8, R14 ;  /* 0x00000008130e8825 */ /* 0x001fc600078e000e */
[----:B------:R-:W-:-:S04]  /*0120*/  ISETP.GE.AND P3, PT, R7, R2, PT ;  /* 0x000000020700720c */ /* 0x000fc80003f66270 */
[----:B------:R-:W0:Y:S01]  /*0130*/  @!P1 LDC.64 R20, c[0x0][0x228] ;  /* 0x00008a00ff149b82 */ /* 0x000e220000000a00 */
[----:B------:R3:W5:Y:S08]  /*0140*/  @!P0 LDG.E.64 R26, desc[UR4][R14.64] ;  /* 0x000000040e1a8981 */ /* 0x000770000c1e1b00 */
[----:B------:R-:W-:Y:S01]  /*0150*/  @!P3 IMAD R25, R0, 0x200, R7 ;  /* 0x000002000019b824 */ /* 0x000fe200078e0207 */
[----:B------:R-:W4:Y:S01]  /*0160*/  @!P3 LDC.64 R22, c[0x0][0x220] ;  /* 0x00008800ff16bb82 */ /* 0x000f220000000a00 */
[----:B------:R-:W-:-:S05]  /*0170*/  @!P3 VIADD R7, R7, 0x80 ;  /* 0x000000800707b836 */ /* 0x000fca0000000000 */
[----:B------:R-:W-:Y:S02]  /*0180*/  ISETP.GE.AND P2, PT, R7, R2, PT ;  /* 0x000000020700720c */ /* 0x000fe40003f46270 */
[----:B------:R-:W3:Y:S11]  /*0190*/  @!P3 LDC.64 R8, c[0x0][0x228] ;  /* 0x00008a00ff08bb82 */ /* 0x000ef60000000a00 */
[----:B------:R-:W3:Y:S08]  /*01a0*/  @!P2 LDC.64 R10, c[0x0][0x220] ;  /* 0x00008800ff0aab82 */ /* 0x000ef00000000a00 */
[----:B------:R-:W3:Y:S01]  /*01b0*/  @!P2 LDC.64 R12, c[0x0][0x228] ;  /* 0x00008a00ff0cab82 */ /* 0x000ee20000000a00 */
[----:B--2---:R-:W-:Y:S01]  /*01c0*/  @!P1 IMAD.WIDE.U32 R28, R17, 0x8, R28 ;  /* 0x00000008111c9825 */ /* 0x004fe200078e001c */
[----:B------:R-:W-:-:S03]  /*01d0*/  @!P2 LEA R7, R0, R7, 0x9 ;  /* 0x000000070007a211 */ /* 0x000fc600078e48ff */
[----:B0-----:R-:W-:Y:S01]  /*01e0*/  @!P1 IMAD.WIDE.U32 R20, R17, 0x8, R20 ;  /* 0x0000000811149825 */ /* 0x001fe200078e0014 */
[----:B------:R-:W-:-:S03]  /*01f0*/  CS2R R16, SRZ ;  /* 0x0000000000107805 */ /* 0x000fc6000001ff00 */
[----:B-1----:R-:W-:Y:S01]  /*0200*/  @!P0 IMAD.WIDE.U32 R4, R19, 0x8, R4 ;  /* 0x0000000813048825 */ /* 0x002fe200078e0004 */
[----:B------:R-:W-:Y:S02]  /*0210*/  CS2R R18, SRZ ;  /* 0x0000000000127805 */ /* 0x000fe4000001ff00 */
[----:B------:R0:W5:Y:S01]  /*0220*/  @!P1 LDG.E.64 R16, desc[UR4][R20.64] ;  /* 0x0000000414109981 */ /* 0x000162000c1e1b00 */
[C---:B----4-:R-:W-:Y:S01]  /*0230*/  @!P3 IMAD.WIDE.U32 R22, R25.reuse, 0x8, R22 ;  /* 0x000000081916b825 */ /* 0x050fe200078e0016 */
[----:B---3--:R-:W-:Y:S02]  /*0240*/  CS2R R14, SRZ ;  /* 0x00000000000e7805 */ /* 0x008fe4000001ff00 */
[----:B------:R1:W5:Y:S01]  /*0250*/  @!P0 LDG.E.64 R18, desc[UR4][R4.64] ;  /* 0x0000000404128981 */ /* 0x000362000c1e1b00 */
[----:B------:R-:W-:Y:S01]  /*0260*/  @!P3 IMAD.WIDE.U32 R24, R25, 0x8, R8 ;  /* 0x000000081918b825 */ /* 0x000fe200078e0008 */
[----:B------:R-:W-:Y:S02]  /*0270*/  CS2R R8, SRZ ;  /* 0x0000000000087805 */ /* 0x000fe4000001ff00 */
[----:B------:R2:W5:Y:S01]  /*0280*/  @!P1 LDG.E.64 R14, desc[UR4][R28.64] ;  /* 0x000000041c0e9981 */ /* 0x000562000c1e1b00 */
[----:B0-----:R-:W-:Y:S01]  /*0290*/  @!P2 IMAD.WIDE.U32 R20, R7, 0x8, R10 ;  /* 0x000000080714a825 */ /* 0x001fe200078e000a */
[----:B------:R-:W-:-:S03]  /*02a0*/  CS2R R10, SRZ ;  /* 0x00000000000a7805 */ /* 0x000fc6000001ff00 */
[----:B------:R-:W-:Y:S01]  /*02b0*/  @!P2 IMAD.WIDE.U32 R12, R7, 0x8, R12 ;  /* 0x00000008070ca825 */ /* 0x000fe200078e000c */
[----:B-1----:R-:W-:Y:S02]  /*02c0*/  CS2R R4, SRZ ;  /* 0x0000000000047805 */ /* 0x002fe4000001ff00 */
[----:B------:R-:W-:Y:S01]  /*02d0*/  CS2R R6, SRZ ;  /* 0x0000000000067805 */ /* 0x000fe2000001ff00 */
[----:B------:R2:W5:Y:S04]  /*02e0*/  @!P2 LDG.E.64 R8, desc[UR4][R20.64] ;  /* 0x000000041408a981 */ /* 0x000568000c1e1b00 */
[----:B------:R2:W5:Y:S04]  /*02f0*/  @!P3 LDG.E.64 R4, desc[UR4][R22.64] ;  /* 0x000000041604b981 */ /* 0x000568000c1e1b00 */
[----:B------:R2:W5:Y:S04]  /*0300*/  @!P3 LDG.E.64 R6, desc[UR4][R24.64] ;  /* 0x000000041806b981 */ /* 0x000568000c1e1b00 */
[----:B------:R2:W5:Y:S01]  /*0310*/  @!P2 LDG.E.64 R10, desc[UR4][R12.64] ;  /* 0x000000040c0aa981 */ /* 0x000562000c1e1b00 */
[----:B------:R-:W-:Y:S04]  /*0320*/  BSSY B0, `(.L_x_3537) ;  /* 0x00000ca000007945 */ /* 0x000fe80003800000 */
        /* <DEDUP_REMOVED lines=17> */
[----:B------:R-:W-:Y:S01]  /*0440*/  MOV R21, 0x3e928af3 ;  /* 0x3e928af300157802 */ /* 0x000fe20000000f00 */
[----:B------:R-:W-:-:S05]  /*0450*/  UMOV UR7, 0x3e5ade15 ;  /* 0x3e5ade1500077882 */ /* 0x000fca0000000000 */
        /* <DEDUP_REMOVED lines=36> */
[----:B------:R-:W-:Y:S02]  /*06a0*/  FSEL R21, R25, RZ, P2 ;  /* 0x000000ff19157208 */ /* 0x000fe40001000000 */
[----:B------:R-:W-:Y:S01]  /*06b0*/  @!P1 LEA R23, R13, R23, 0x14 ;  /* 0x000000170d179211 */ /* 0x000fe200078ea0ff */
[----:B------:R-:W-:-:S05]  /*06c0*/  @!P1 IMAD.IADD R12, R12, 0x1, -R13 ;  /* 0x000000010c0c9824 */ /* 0x000fca00078e0a0d */
[----:B------:R-:W-:Y:S01]  /*06d0*/  @!P1 LEA R13, R12, 0x3ff00000, 0x14 ;  /* 0x3ff000000c0d9811 */ /* 0x000fe200078ea0ff */
[----:B------:R-:W-:-:S06]  /*06e0*/  @!P1 IMAD.MOV.U32 R12, RZ, RZ, RZ ;  /* 0x000000ffff0c9224 */ /* 0x000fcc00078e00ff */
[----:B------:R-:W-:-:S11]  /*06f0*/  @!P1 DMUL R20, R22, R12 ;  /* 0x0000000c16149228 */ /* 0x000fd60000000000 */
.L_x_3540:
[----:B------:R-:W-:Y:S05]  /*0700*/  BSYNC B1 ;  /* 0x0000000000017941 */ /* 0x000fea0003800000 */
.L_x_3539:
[----:B------:R-:W-:Y:S01]  /*0710*/  UMOV UR6, 0x667f3bcd ;  /* 0x667f3bcd00067882 */ /* 0x000fe20000000000 */
[----:B------:R-:W-:Y:S01]  /*0720*/  UMOV UR7, 0x3fe6a09e ;  /* 0x3fe6a09e00077882 */ /* 0x000fe20000000000 */
[----:B------:R-:W-:Y:S01]  /*0730*/  IMAD.MOV.U32 R22, RZ, RZ, -0x24b905a1 ;  /* 0xdb46fa5fff167424 */ /* 0x000fe200078e00ff */
[----:B------:R-:W-:Y:S01]  /*0740*/  DMUL R12, R18, UR6 ;  /* 0x00000006120c7c28 */ /* 0x000fe20008000000 */
[----:B------:R-:W-:Y:S01]  /*0750*/  MOV R23, 0x3d47088f ;  /* 0x3d47088f00177802 */ /* 0x000fe20000000f00 */
[----:B------:R-:W-:Y:S01]  /*0760*/  UMOV UR6, 0xfba6f279 ;  /* 0xfba6f27900067882 */ /* 0x000fe20000000000 */
[----:B------:R-:W-:Y:S01]  /*0770*/  UMOV UR7, 0x3cf0679a ;  /* 0x3cf0679a00077882 */ /* 0x000fe20000000000 */
[----:B------:R-:W-:Y:S01]  /*0780*/  UMOV UR8, 0x33d43651 ;  /* 0x33d4365100087882 */ /* 0x000fe20000000000 */
[----:B------:R-:W-:Y:S02]  /*0790*/  UMOV UR9, 0x3fd98845 ;  /* 0x3fd9884500097882 */ /* 0x000fe40000000000 */
[----:B------:R-:W-:-:S02]  /*07a0*/  DMUL R20, R20, UR8 ;  /* 0x0000000814147c28 */ /* 0x000fc40008000000 */
[----:B------:R-:W-:Y:S01]  /*07b0*/  DFMA R22, |R12|, -UR6, R22 ;  /* 0x800000060c167c2b */ /* 0x000fe20008000216 */
[----:B------:R-:W-:Y:S01]  /*07c0*/  UMOV UR6, 0xb976a9b2 ;  /* 0xb976a9b200067882 */ /* 0x000fe20000000000 */
[----:B------:R-:W-:-:S04]  /*07d0*/  UMOV UR7, 0x3d8df9f9 ;  /* 0x3d8df9f900077882 */ /* 0x000fc80000000000 */
[----:B------:R-:W-:Y:S02]  /*07e0*/  DMUL R18, R20, R18 ;  /* 0x0000001214127228 */ /* 0x000fe40000000000 */
        /* <DEDUP_REMOVED lines=73> */
[----:B------:R-:W0:Y:S02]  /*0c80*/  FRND R28, R28 ;  /* 0x0000001c001c7307 */ /* 0x000e240000201000 */
[----:B0-----:R-:W-:-:S06]  /*0c90*/  FMUL.FTZ R29, R28, 1 ;  /* 0x3f8000001c1d7820 */ /* 0x001fcc0000410000 */
[----:B------:R-:W0:Y:S08]  /*0ca0*/  MUFU.EX2 R28, R28 ;  /* 0x0000001c001c7308 */ /* 0x000e300000000800 */
[----:B------:R-:W1:Y:S02]  /*0cb0*/  F2F.F64.F32 R20, R29 ;  /* 0x0000001d00147310 */ /* 0x000e640000201800 */
[--C-:B-1----:R-:W-:Y:S01]  /*0cc0*/  DFMA R20, -R20, UR6, -R22.reuse ;  /* 0x0000000614147c2b */ /* 0x102fe20008000916 */
        /* <DEDUP_REMOVED lines=47> */
.L_x_3538:
[----:B------:R-:W-:Y:S05]  /*0fc0*/  BSYNC B0 ;  /* 0x0000000000007941 */ /* 0x000fea0003800000 */
.L_x_3537:
[----:B-----5:R-:W-:Y:S01]  /*0fd0*/  IADD3 R27, R3, 0x80, RZ ;  /* 0x00000080031b7810 */ /* 0x020fe20007ffe0ff */
[----:B------:R-:W-:Y:S03]  /*0fe0*/  BSSY B0, `(.L_x_3541) ;  /* 0x00000cb000007945 */ /* 0x000fe60003800000 */
[----:B------:R-:W-:-:S13]  /*0ff0*/  ISETP.GE.AND P1, PT, R27, R2, PT ;  /* 0x000000021b00720c */ /* 0x000fda0003f26270 */
[----:B------:R-:W-:Y:S05]  /*1000*/  @P1 BRA `(.L_x_3542) ;  /* 0x0000000c00201947 */ /* 0x000fea0003800000 */
[----:B--2---:R-:W-:Y:S01]  /*1010*/  DMUL R24, R16, -0.5 ;  /* 0xbfe0000010187828 */ /* 0x004fe20000000000 */
        /* <DEDUP_REMOVED lines=15> */
[----:B------:R-:W-:Y:S01]  /*1110*/  IMAD.MOV.U32 R21, RZ, RZ, 0x3e928af3 ;  /* 0x3e928af3ff157424 */ /* 0x000fe200078e00ff */
        /* <DEDUP_REMOVED lines=32> */
[C---:B------:R-:W-:Y:S02]  /*1320*/  DSETP.GEU.AND P2, PT, R24.reuse, RZ, PT ;  /* 0x000000ff1800722a */ /* 0x040fe40003f4e000 */
[----:B------:R-:W-:-:S10]  /*1330*/  DADD R24, R24, +INF ;  /* 0x7ff0000018187429 */ /* 0x000fd40000000000 */
[----:B------:R-:W-:Y:S02]  /*1340*/  @!P1 LEA.HI R19, R18, R18, RZ, 0x1 ;  /* 0x0000001212139211 */ /* 0x000fe400078f08ff */
[----:B------:R-:W-:Y:S02]  /*1350*/  FSEL R20, R24, RZ, P2 ;  /* 0x000000ff18147208 */ /* 0x000fe40001000000 */
[----:B------:R-:W-:Y:S02]  /*1360*/  @!P1 SHF.R.S32.HI R19, RZ, 0x1, R19 ;  /* 0x00000001ff139819 */ /* 0x000fe40000011413 */
[----:B------:R-:W-:-:S03]  /*1370*/  FSEL R21, R25, RZ, P2 ;  /* 0x000000ff19157208 */ /* 0x000fc60001000000 */
[----:B------:R-:W-:Y:S02]  /*1380*/  @!P1 IMAD.IADD R18, R18, 0x1, -R19 ;  /* 0x0000000112129824 */ /* 0x000fe400078e0a13 */
[----:B------:R-:W-:-:S03]  /*1390*/  @!P1 IMAD R23, R19, 0x100000, R23 ;  /* 0x0010000013179824 */ /* 0x000fc600078e0217 */
[----:B------:R-:W-:Y:S02]  /*13a0*/  @!P1 LEA R19, R18, 0x3ff00000, 0x14 ;  /* 0x3ff0000012139811 */ /* 0x000fe400078ea0ff */
[----:B------:R-:W-:-:S06]  /*13b0*/  @!P1 MOV R18, RZ ;  /* 0x000000ff00129202 */ /* 0x000fcc0000000f00 */
[----:B------:R-:W-:-:S11]  /*13c0*/  @!P1 DMUL R20, R22, R18 ;  /* 0x0000001216149228 */ /* 0x000fd60000000000 */
.L_x_3544:
[----:B------:R-:W-:Y:S05]  /*13d0*/  BSYNC B1 ;  /* 0x0000000000017941 */ /* 0x000fea0003800000 */
.L_x_3543:
        /* <DEDUP_REMOVED lines=84> */
[----:B------:R-:W-:Y:S01]  /*1920*/  DADD R22, |R18|, -R28 ;  /* 0x0000000012167229 */ /* 0x000fe20000000a1c */
[----:B------:R-:W-:-:S07]  /*1930*/  UMOV UR7, 0x3fe62e42 ;  /* 0x3fe62e4200077882 */ /* 0x000fce0000000000 */
[----:B------:R-:W-:Y:S01]  /*1940*/  DFMA R22, |R18|, R24, R22 ;  /* 0x000000181216722b */ /* 0x000fe20000000216 */
[----:B------:R-:W-:Y:S01]  /*1950*/  MOV R24, 0xf89b6999 ;  /* 0xf89b699900187802 */ /* 0x000fe20000000f00 */
[----:B------:R-:W-:Y:S02]  /*1960*/  IMAD.MOV.U32 R25, RZ, RZ, 0x3e928a27 ;  /* 0x3e928a27ff197424 */ /* 0x000fe400078e00ff */
[----:B0-----:R-:W-:-:S04]  /*1970*/  @!P1 FMUL R20, R20, 1.175494350822287508e-38 ;  /* 0x0080000014149820 */ /* 0x001fc80000400000 */
[----:B------:R-:W-:-:S06]  /*1980*/  FMUL.FTZ R26, R20, -1.4426950216293334961 ;  /* 0xbfb8aa3b141a7820 */ /* 0x000fcc0000410000 */
[----:B------:R-:W0:Y:S02]  /*1990*/  FRND R26, R26 ;  /* 0x0000001a001a7307 */ /* 0x000e240000201000 */
[----:B0-----:R-:W-:-:S06]  /*19a0*/  FMUL.FTZ R20, R26, 1 ;  /* 0x3f8000001a147820 */ /* 0x001fcc0000410000 */
[----:B------:R-:W0:Y:S08]  /*19b0*/  MUFU.EX2 R26, R26 ;  /* 0x0000001a001a7308 */ /* 0x000e300000000800 */
[----:B------:R-:W1:Y:S02]  /*19c0*/  F2F.F64.F32 R20, R20 ;  /* 0x0000001400147310 */ /* 0x000e640000201800 */
[----:B-1----:R-:W-:Y:S01]  /*19d0*/  DFMA R20, -R20, UR6, -R28 ;  /* 0x0000000614147c2b */ /* 0x002fe2000800091c */
        /* <DEDUP_REMOVED lines=43> */
.L_x_3542:
[----:B------:R-:W-:Y:S05]  /*1c90*/  BSYNC B0 ;  /* 0x0000000000007941 */ /* 0x000fea0003800000 */
.L_x_3541:
[----:B------:R-:W-:Y:S01]  /*1ca0*/  VIADD R17, R3, 0x100 ;  /* 0x0000010003117836 */ /* 0x000fe20000000000 */
[----:B------:R-:W-:Y:S04]  /*1cb0*/  BSSY B0, `(.L_x_3545) ;  /* 0x00000cb000007945 */ /* 0x000fe80003800000 */
[----:B------:R-:W-:-:S13]  /*1cc0*/  ISETP.GE.AND P1, PT, R17, R2, PT ;  /* 0x000000021100720c */ /* 0x000fda0003f26270 */
[----:B------:R-:W-:Y:S05]  /*1cd0*/  @P1 BRA `(.L_x_3546) ;  /* 0x0000000c00201947 */ /* 0x000fea0003800000 */
[----:B------:R-:W-:Y:S01]  /*1ce0*/  DMUL R18, R6, -0.5 ;  /* 0xbfe0000006127828 */ /* 0x000fe20000000000 */
[----:B------:R-:W-:Y:S01]  /*1cf0*/  MOV R16, 0x652b82fe ;  /* 0x652b82fe00107802 */ /* 0x000fe20000000f00 */
[----:B------:R-:W-:Y:S01]  /*1d00*/  IMAD.MOV.U32 R17, RZ, RZ, 0x3ff71547 ;  /* 0x3ff71547ff117424 */ /* 0x000fe200078e00ff */
[----:B------:R-:W-:Y:S01]  /*1d10*/  UMOV UR6, 0xfefa39ef ;  /* 0xfefa39ef00067882 */ /* 0x000fe20000000000 */
[----:B------:R-:W-:Y:S01]  /*1d20*/  UMOV UR7, 0x3fe62e42 ;  /* 0x3fe62e4200077882 */ /* 0x000fe20000000000 */
[----:B------:R-:W-:Y:S03]  /*1d30*/  BSSY B1, `(.L_x_3547) ;  /* 0x0000037000017945 */ /* 0x000fe60003800000 */
[----:B------:R-:W-:-:S08]  /*1d40*/  DMUL R18, R18, R6 ;  /* 0x0000000612127228 */ /* 0x000fd00000000000 */
[----:B------:R-:W-:Y:S02]  /*1d50*/  DFMA R16, R18, R16, 6.75539944105574400000e+15 ;  /* 0x433800001210742b */ /* 0x000fe40000000010 */
[----:B------:R-:W-:-:S06]  /*1d60*/  FSETP.GEU.FTZ.AND P1, PT, |R19|, 4.1917929649353027344, PT ;  /* 0x4086232b1300780b */ /* 0x000fcc0003f3e200 */
[----:B--2---:R-:W-:-:S08]  /*1d70*/  DADD R20, R16, -6.75539944105574400000e+15 ;  /* 0xc338000010147429 */ /* 0x004fd00000000000 */
        /* <DEDUP_REMOVED lines=42> */
[----:B------:R-:W-:Y:S02]  /*2020*/  @!P1 LEA.HI R17, R16, R16, RZ, 0x1 ;  /* 0x0000001010119211 */ /* 0x000fe400078f08ff */
[----:B------:R-:W-:Y:S02]  /*2030*/  FSEL R23, R23, RZ, P2 ;  /* 0x000000ff17177208 */ /* 0x000fe40001000000 */
[----:B------:R-:W-:-:S04]  /*2040*/  @!P1 SHF.R.S32.HI R17, RZ, 0x1, R17 ;  /* 0x00000001ff119819 */ /* 0x000fc80000011411 */
[----:B------:R-:W-:Y:S01]  /*2050*/  @!P1 IADD3 R16, R16, -R17, RZ ;  /* 0x8000001110109210 */ /* 0x000fe20007ffe0ff */
[----:B------:R-:W-:-:S03]  /*2060*/  @!P1 IMAD R21, R17, 0x100000, R21 ;  /* 0x0010000011159824 */ /* 0x000fc600078e0215 */
[----:B------:R-:W-:Y:S01]  /*2070*/  @!P1 LEA R17, R16, 0x3ff00000, 0x14 ;  /* 0x3ff0000010119811 */ /* 0x000fe200078ea0ff */
[----:B------:R-:W-:-:S06]  /*2080*/  @!P1 IMAD.MOV.U32 R16, RZ, RZ, RZ ;  /* 0x000000ffff109224 */ /* 0x000fcc00078e00ff */
[----:B------:R-:W-:-:S11]  /*2090*/  @!P1 DMUL R22, R20, R16 ;  /* 0x0000001014169228 */ /* 0x000fd60000000000 */
.L_x_3548:
[----:B------:R-:W-:Y:S05]  /*20a0*/  BSYNC B1 ;  /* 0x0000000000017941 */ /* 0x000fea0003800000 */
.L_x_3547:
[----:B------:R-:W-:Y:S01]  /*20b0*/  UMOV UR6, 0x667f3bcd ;  /* 0x667f3bcd00067882 */ /* 0x000fe20000000000 */
[----:B------:R-:W-:Y:S01]  /*20c0*/  UMOV UR7, 0x3fe6a09e ;  /* 0x3fe6a09e00077882 */ /* 0x000fe20000000000 */
[----:B------:R-:W-:Y:S01]  /*20d0*/  MOV R18, 0xdb46fa5f ;  /* 0xdb46fa5f00127802 */ /* 0x000fe20000000f00 */
        /* <DEDUP_REMOVED lines=87> */
[----:B------:R-:W1:Y:S01]  /*2650*/  F2F.F64.F32 R22, R25 ;  /* 0x0000001900167310 */ /* 0x000e620000201800 */
[----:B0-----:R-:W-:Y:S01]  /*2660*/  FMUL.FTZ R28, R24, 1 ;  /* 0x3f800000181c7820 */ /* 0x001fe20000410000 */
[--C-:B-1----:R-:W-:Y:S01]  /*2670*/  DFMA R22, -R22, UR6, -R20.reuse ;  /* 0x0000000616167c2b */ /* 0x102fe20008000914 */
[----:B------:R-:W-:Y:S01]  /*2680*/  UMOV UR6, 0xa4741b81 ;  /* 0xa4741b8100067882 */ /* 0x000fe20000000000 */
[----:B------:R-:W-:Y:S01]  /*2690*/  DADD R20, |R16|, -R20 ;  /* 0x0000000010147229 */ /* 0x000fe20000000a14 */
[----:B------:R-:W-:-:S03]  /*26a0*/  UMOV UR7, 0x3e5ae904 ;  /* 0x3e5ae90400077882 */ /* 0x000fc60000000000 */
[----:B------:R-:W0:Y:S04]  /*26b0*/  F2F.F64.F32 R28, R28 ;  /* 0x0000001c001c7310 */ /* 0x000e280000201800 */
[----:B------:R-:W-:Y:S01]  /*26c0*/  DFMA R20, |R16|, R18, R20 ;  /* 0x000000121014722b */ /* 0x000fe20000000214 */
[----:B------:R-:W-:Y:S01]  /*26d0*/  IMAD.MOV.U32 R18, RZ, RZ, -0x7649667 ;  /* 0xf89b6999ff127424 */ /* 0x000fe200078e00ff */
        /* <DEDUP_REMOVED lines=30> */
[----:B------:R-:W-:Y:S02]  /*28c0*/  DFMA R18, R22, R18, -R20 ;  /* 0x000000121612722b */ /* 0x000fe40000000814 */
[----:B0-----:R-:W-:-:S06]  /*28d0*/  DADD R20, -R28, 1 ;  /* 0x3ff000001c147429 */ /* 0x001fcc0000000100 */
        /* <DEDUP_REMOVED lines=8> */
.L_x_3546:
[----:B------:R-:W-:Y:S05]  /*2960*/  BSYNC B0 ;  /* 0x0000000000007941 */ /* 0x000fea0003800000 */
.L_x_3545:
[----:B------:R-:W-:Y:S01]  /*2970*/  VIADD R7, R3, 0x180 ;  /* 0x0000018003077836 */ /* 0x000fe20000000000 */
[----:B------:R-:W-:Y:S04]  /*2980*/  BSSY B0, `(.L_x_3549) ;  /* 0x00000cb000007945 */ /* 0x000fe80003800000 */
[----:B------:R-:W-:-:S13]  /*2990*/  ISETP.GE.AND P1, PT, R7, R2, PT ;  /* 0x000000020700720c */ /* 0x000fda0003f26270 */
[----:B------:R-:W-:Y:S05]  /*29a0*/  @P1 BRA `(.L_x_3550) ;  /* 0x0000000c00201947 */ /* 0x000fea0003800000 */
[----:B------:R-:W-:Y:S01]  /*29b0*/  DMUL R6, R10, -0.5 ;  /* 0xbfe000000a067828 */ /* 0x000fe20000000000 */
[----:B------:R-:W-:Y:S01]  /*29c0*/  IMAD.MOV.U32 R18, RZ, RZ, 0x652b82fe ;  /* 0x652b82feff127424 */ /* 0x000fe200078e00ff */
[----:B------:R-:W-:Y:S01]  /*29d0*/  MOV R19, 0x3ff71547 ;  /* 0x3ff7154700137802 */ /* 0x000fe20000000f00 */
[----:B------:R-:W-:Y:S01]  /*29e0*/  UMOV UR6, 0xfefa39ef ;  /* 0xfefa39ef00067882 */ /* 0x000fe20000000000 */
[----:B------:R-:W-:Y:S01]  /*29f0*/  UMOV UR7, 0x3fe62e42 ;  /* 0x3fe62e4200077882 */ /* 0x000fe20000000000 */
[----:B------:R-:W-:Y:S03]  /*2a00*/  BSSY B1, `(.L_x_3551) ;  /* 0x0000037000017945 */ /* 0x000fe60003800000 */
[----:B------:R-:W-:-:S08]  /*2a10*/  DMUL R6, R6, R10 ;  /* 0x0000000a06067228 */ /* 0x000fd00000000000 */
[----:B------:R-:W-:Y:S02]  /*2a20*/  DFMA R18, R6, R18, 6.75539944105574400000e+15 ;  /* 0x433800000612742b */ /* 0x000fe40000000012 */
[----:B------:R-:W-:-:S06]  /*2a30*/  FSETP.GEU.FTZ.AND P1, PT, |R7|, 4.1917929649353027344, PT ;  /* 0x4086232b0700780b */ /* 0x000fcc0003f3e200 */
[----:B------:R-:W-:-:S08]  /*2a40*/  DADD R16, R18, -6.75539944105574400000e+15 ;  /* 0xc338000012107429 */ /* 0x000fd00000000000 */
[----:B--2---:R-:W-:Y:S01]  /*2a50*/  DFMA R20, R16, -UR6, R6 ;  /* 0x8000000610147c2b */ /* 0x004fe20008000006 */
        /* <DEDUP_REMOVED lines=41> */
[----:B------:R-:W-:-:S04]  /*2cf0*/  @!P1 LEA.HI R16, R18, R18, RZ, 0x1 ;  /* 0x0000001212109211 */ /* 0x000fc800078f08ff */
[----:B------:R-:W-:Y:S02]  /*2d00*/  @!P1 SHF.R.S32.HI R7, RZ, 0x1, R16 ;  /* 0x00000001ff079819 */ /* 0x000fe40000011410 */
[----:B------:R-:W-:Y:S02]  /*2d10*/  FSEL R16, R22, RZ, P2 ;  /* 0x000000ff16107208 */ /* 0x000fe40001000000 */
[----:B------:R-:W-:Y:S01]  /*2d20*/  @!P1 LEA R21, R7, R21, 0x14 ;  /* 0x0000001507159211 */ /* 0x000fe200078ea0ff */
[----:B------:R-:W-:-:S05]  /*2d30*/  @!P1 IMAD.IADD R6, R18, 0x1, -R7 ;  /* 0x0000000112069824 */ /* 0x000fca00078e0a07 */
[----:B------:R-:W-:Y:S01]  /*2d40*/  @!P1 LEA R7, R6, 0x3ff00000, 0x14 ;  /* 0x3ff0000006079811 */ /* 0x000fe200078ea0ff */
[----:B------:R-:W-:-:S06]  /*2d50*/  @!P1 IMAD.MOV.U32 R6, RZ, RZ, RZ ;  /* 0x000000ffff069224 */ /* 0x000fcc00078e00ff */
[----:B------:R-:W-:-:S11]  /*2d60*/  @!P1 DMUL R16, R20, R6 ;  /* 0x0000000614109228 */ /* 0x000fd60000000000 */
.L_x_3552:
[----:B------:R-:W-:Y:S05]  /*2d70*/  BSYNC B1 ;  /* 0x0000000000017941 */ /* 0x000fea0003800000 */
.L_x_3551:
[----:B------:R-:W-:Y:S01]  /*2d80*/  UMOV UR6, 0x667f3bcd ;  /* 0x667f3bcd00067882 */ /* 0x000fe20000000000 */
[----:B------:R-:W-:Y:S01]  /*2d90*/  UMOV UR7, 0x3fe6a09e ;  /* 0x3fe6a09e00077882 */ /* 0x000fe20000000000 */
[----:B------:R-:W-:Y:S01]  /*2da0*/  IMAD.MOV.U32 R18, RZ, RZ, -0x24b905a1 ;  /* 0xdb46fa5fff127424 */ /* 0x000fe200078e00ff */
[----:B------:R-:W-:Y:S01]  /*2db0*/  DMUL R6, R10, UR6 ;  /* 0x000000060a067c28 */ /* 0x000fe20008000000 */
[----:B------:R-:W-:Y:S01]  /*2dc0*/  MOV R19, 0x3d47088f ;  /* 0x3d47088f00137802 */ /* 0x000fe20000000f00 */
        /* <DEDUP_REMOVED lines=77> */
[----:B------:R-:W-:Y:S01]  /*32a0*/  FMUL.FTZ R24, R18, -1.4426950216293334961 ;  /* 0xbfb8aa3b12187820 */ /* 0x000fe20000410000 */
[----:B------:R-:W-:-:S05]  /*32b0*/  DADD R18, |R6|, -R28 ;  /* 0x0000000006127229 */ /* 0x000fca0000000a1c */
[----:B------:R-:W0:Y:S03]  /*32c0*/  FRND R24, R24 ;  /* 0x0000001800187307 */ /* 0x000e260000201000 */
[----:B------:R-:W-:Y:S01]  /*32d0*/  DFMA R18, |R6|, R22, R18 ;  /* 0x000000160612722b */ /* 0x000fe20000000212 */
[----:B------:R-:W-:Y:S02]  /*32e0*/  IMAD.MOV.U32 R22, RZ, RZ, -0x7649667 ;  /* 0xf89b6999ff167424 */ /* 0x000fe400078e00ff */
[----:B------:R-:W-:Y:S02]  /*32f0*/  IMAD.MOV.U32 R23, RZ, RZ, 0x3e928a27 ;  /* 0x3e928a27ff177424 */ /* 0x000fe400078e00ff */
[----:B0-----:R-:W-:Y:S02]  /*3300*/  FMUL.FTZ R25, R24, 1 ;  /* 0x3f80000018197820 */ /* 0x001fe40000410000 */
[----:B------:R-:W0:Y:S08]  /*3310*/  MUFU.EX2 R24, R24 ;  /* 0x0000001800187308 */ /* 0x000e300000000800 */
[----:B------:R-:W1:Y:S02]  /*3320*/  F2F.F64.F32 R20, R25 ;  /* 0x0000001900147310 */ /* 0x000e640000201800 */
[----:B-1----:R-:W-:Y:S01]  /*3330*/  DFMA R20, -R20, UR6, -R28 ;  /* 0x0000000614147c2b */ /* 0x002fe2000800091c */
[----:B------:R-:W-:Y:S01]  /*3340*/  UMOV UR6, 0xa4741b81 ;  /* 0xa4741b8100067882 */ /* 0x000fe20000000000 */
[----:B------:R-:W-:Y:S01]  /*3350*/  UMOV UR7, 0x3e5ae904 ;  /* 0x3e5ae90400077882 */ /* 0x000fe20000000000 */
[----:B0-----:R-:W-:-:S05]  /*3360*/  FMUL.FTZ R28, R24, 1 ;  /* 0x3f800000181c7820 */ /* 0x001fca0000410000 */
[C---:B------:R-:W-:Y:S01]  /*3370*/  DFMA R22, R20.reuse, UR6, R22 ;  /* 0x0000000614167c2b */ /* 0x040fe20008000016 */
[----:B------:R-:W-:Y:S01]  /*3380*/  UMOV UR6, 0x15ff7e07 ;  /* 0x15ff7e0700067882 */ /* 0x000fe20000000000 */
[----:B------:R-:W-:Y:S01]  /*3390*/  UMOV UR7, 0x3ec71de7 ;  /* 0x3ec71de700077882 */ /* 0x000fe20000000000 */
[----:B------:R-:W0:Y:S05]  /*33a0*/  F2F.F64.F32 R28, R28 ;  /* 0x0000001c001c7310 */ /* 0x000e2a0000201800 */
        /* <DEDUP_REMOVED lines=30> */
[----:B------:R-:W-:-:S06]  /*3590*/  DMUL R16, R16, R10 ;  /* 0x0000000a10107228 */ /* 0x000fcc0000000000 */
        /* <DEDUP_REMOVED lines=9> */
.L_x_3550:
[----:B------:R-:W-:Y:S05]  /*3630*/  BSYNC B0 ;  /* 0x0000000000007941 */ /* 0x000fea0003800000 */
.L_x_3549:
[----:B------:R-:W0:Y:S01]  /*3640*/  @!P0 LDC.64 R6, c[0x0][0x218] ;  /* 0x00008600ff068b82 */ /* 0x000e220000000a00 */
[----:B------:R-:W-:Y:S01]  /*3650*/  MOV R17, R3 ;  /* 0x0000000300117202 */ /* 0x000fe20000000f00 */
[----:B------:R-:W-:Y:S01]  /*3660*/  @!P0 IMAD R3, R0, 0x200, R3 ;  /* 0x0000020000038824 */ /* 0x000fe200078e0203 */
[----:B------:R-:W-:Y:S01]  /*3670*/  BSSY B0, `(.L_x_3553) ;  /* 0x0000010000007945 */ /* 0x000fe20003800000 */
[----:B------:R-:W-:-:S05]  /*3680*/  @!P0 IMAD.MOV.U32 R17, RZ, RZ, R27 ;  /* 0x000000ffff118224 */ /* 0x000fca00078e001b */
[----:B------:R-:W-:Y:S01]  /*3690*/  ISETP.GE.AND P1, PT, R17, R2, PT ;  /* 0x000000021100720c */ /* 0x000fe20003f26270 */
[----:B0-----:R-:W-:-:S05]  /*36a0*/  @!P0 IMAD.WIDE.U32 R6, R3, 0x8, R6 ;  /* 0x0000000803068825 */ /* 0x001fca00078e0006 */
[----:B------:R0:W-:Y:S07]  /*36b0*/  @!P0 STG.E.64 desc[UR4][R6.64], R12 ;  /* 0x0000000c06008986 */ /* 0x0001ee000c101b04 */
[----:B------:R-:W-:Y:S05]  /*36c0*/  @P1 BRA `(.L_x_3554) ;  /* 0x0000000000281947 */ /* 0x000fea0003800000 */
[----:B------:R-:W1:Y:S01]  /*36d0*/  LDC.64 R10, c[0x0][0x218] ;  /* 0x00008600ff0a7b82 */ /* 0x000e620000000a00 */
[----:B0-----:R-:W-:Y:S01]  /*36e0*/  LEA R7, R0, R17, 0x9 ;  /* 0x0000001100077211 */ /* 0x001fe200078e48ff */
[----:B------:R-:W-:-:S05]  /*36f0*/  VIADD R17, R17, 0x80 ;  /* 0x0000008011117836 */ /* 0x000fca0000000000 */
[----:B------:R-:W-:-:S13]  /*3700*/  ISETP.GE.AND P0, PT, R17, R2, PT ;  /* 0x000000021100720c */ /* 0x000fda0003f06270 */
[----:B------:R-:W-:Y:S01]  /*3710*/  @!P0 IMAD R3, R0, 0x200, R17 ;  /* 0x0000020000038824 */ /* 0x000fe200078e0211 */
[----:B------:R-:W-:Y:S01]  /*3720*/  @!P0 IADD3 R17, R17, 0x80, RZ ;  /* 0x0000008011118810 */ /* 0x000fe20007ffe0ff */
[----:B-1----:R-:W-:-:S04]  /*3730*/  IMAD.WIDE.U32 R6, R7, 0x8, R10 ;  /* 0x0000000807067825 */ /* 0x002fc800078e000a */
[----:B------:R-:W-:Y:S01]  /*3740*/  @!P0 IMAD.WIDE.U32 R10, R3, 0x8, R10 ;  /* 0x00000008030a8825 */ /* 0x000fe200078e000a */
[----:B------:R1:W-:Y:S04]  /*3750*/  STG.E.64 desc[UR4][R6.64], R14 ;  /* 0x0000000e06007986 */ /* 0x0003e8000c101b04 */
[----:B------:R1:W-:Y:S02]  /*3760*/  @!P0 STG.E.64 desc[UR4][R10.64], R4 ;  /* 0x000000040a008986 */ /* 0x0003e4000c101b04 */
.L_x_3554:
[----:B------:R-:W-:Y:S05]  /*3770*/  BSYNC B0 ;  /* 0x0000000000007941 */ /* 0x000fea0003800000 */
.L_x_3553:
[----:B------:R-:W-:-:S13]  /*3780*/  ISETP.GE.AND P0, PT, R17, R2, PT ;  /* 0x000000021100720c */ /* 0x000fda0003f06270 */
[----:B------:R-:W-:Y:S05]  /*3790*/  @P0 EXIT ;  /* 0x000000000000094d */ /* 0x000fea0003800000 */
[----:B------:R-:W3:Y:S01]  /*37a0*/  LDC.64 R2, c[0x0][0x218] ;  /* 0x00008600ff027b82 */ /* 0x000ee20000000a00 */
[----:B------:R-:W-:-:S04]  /*37b0*/  IMAD R17, R0, 0x200, R17 ;  /* 0x0000020000117824 */ /* 0x000fc800078e0211 */
[----:B---3--:R-:W-:-:S05]  /*37c0*/  IMAD.WIDE.U32 R2, R17, 0x8, R2 ;  /* 0x0000000811027825 */ /* 0x008fca00078e0002 */
[----:B------:R-:W-:Y:S01]  /*37d0*/  STG.E.64 desc[UR4][R2.64], R8 ;  /* 0x0000000802007986 */ /* 0x000fe2000c101b04 */
[----:B------:R-:W-:Y:S05]  /*37e0*/  EXIT ;  /* 0x000000000000794d */ /* 0x000fea0003800000 */
.L_x_3555:
        /* <DEDUP_REMOVED lines=9> */
.L_x_12847:


//--------------------- .text._ZN2at6native29vectorized_elementwise_kernelILi2EZZZNS0_26GeluBackwardCUDAKernelImplERNS_18TensorIteratorBaseENS0_8GeluTypeEENKUlvE0_clEvENKUlvE_clEvEUlddE_St5arrayIPcLm3EEEEviT0_T1_ --------------------------
	.section	.text._ZN2at6native29vectorized_elementwise_kernelILi2EZZZNS0_26GeluBackwardCUDAKernelImplERNS_18TensorIteratorBaseENS0_8GeluTypeEENKUlvE0_clEvENKUlvE_clEvEUlddE_St5arrayIPcLm3EEEEviT0_T1_,"ax",@progbits
	.align	128
        .global         _ZN2at6native29vectorized_elementwise_kernelILi2EZZZNS0_26GeluBackwardCUDAKernelImplERNS_18TensorIteratorBaseENS0_8GeluTypeEENKUlvE0_clEvENKUlvE_clEvEUlddE_St5arrayIPcLm3EEEEviT0_T1_
        .type           _ZN2at6native29vectorized_elementwise_kernelILi2EZZZNS0_26GeluBackwardCUDAKernelImplERNS_18TensorIteratorBaseENS0_8GeluTypeEENKUlvE0_clEvENKUlvE_clEvEUlddE_St5arrayIPcLm3EEEEviT0_T1_,@function
        .size           _ZN2at6native29vectorized_elementwise_kernelILi2EZZZNS0_26GeluBackwardCUDAKernelImplERNS_18TensorIteratorBaseENS0_8GeluTypeEENKUlvE0_clEvENKUlvE_clEvEUlddE_St5arrayIPcLm3EEEEviT0_T1_,(.L_x_12848 - _ZN2at6native29vectorized_elementwise_kernelILi2EZZZNS0_26GeluBackwardCUDAKernelImplERNS_18TensorIteratorBaseENS0_8GeluTypeEENKUlvE0_clEvENKUlvE_clEvEUlddE_St5arrayIPcLm3EEEEviT0_T1_)
        .other          _ZN2at6native29vectorized_elementwise_kernelILi2EZZZNS0_26GeluBackwardCUDAKernelImplERNS_18TensorIteratorBaseENS0_8GeluTypeEENKUlvE0_clEvENKUlvE_clEvEUlddE_St5arrayIPcLm3EEEEviT0_T1_,@"STO_CUDA_ENTRY STV_DEFAULT"
_ZN2at6native29vectorized_elementwise_kernelILi2EZZZNS0_26GeluBackwardCUDAKernelImplERNS_18TensorIteratorBaseENS0_8GeluTypeEENKUlvE0_clEvENKUlvE_clEvEUlddE_St5arrayIPcLm3EEEEviT0_T1_:
.text._ZN2at6native29vectorized_elementwise_kernelILi2EZZZNS0_26GeluBackwardCUDAKernelImplERNS_18TensorIteratorBaseENS0_8GeluTypeEENKUlvE0_clEvENKUlvE_clEvEUlddE_St5arrayIPcLm3EEEEviT0_T1_:
[----:B------:R-:W-:Y:S08]  /*0000*/  LDC R1, c[0x0][0x28] ;  /* 0x00000a00ff017b82 */ /* 0x000ff00000000800 */
[----:B------:R-:W0:Y:S01]  /*0010*/  S2UR UR4, SR_CTAID.X ;  /* 0x00000000000479c3 */ /* 0x000e220000002500 */
[----:B------:R-:W-:Y:S01]  /*0020*/  ULDC UR5, c[0x0][0x210] ;  /* 0x0000840000057ab9 */ /* 0x000fe20000000800 */
[----:B------:R-:W-:Y:S01]  /*0030*/  ULDC.64 UR8, c[0x0][0x208] ;  /* 0x0000820000087ab9 */ /* 0x000fe20000000a00 */
[----:B0-----:R-:W-:-:S04]  /*0040*/  USHF.L.U32 UR4, UR4, 0xa, URZ ;  /* 0x0000000a04047899 */ /* 0x001fc8000800063f */
[----:B------:R-:W-:-:S04]  /*0050*/  UIADD3 UR5, -UR4, UR5, URZ ;  /* 0x0000000504057290 */ /* 0x000fc8000fffe13f */
[----:B------:R-:W-:-:S06]  /*0060*/  UISETP.GE.U32.AND UP0, UPT, UR5, 0x400, UPT ;  /* 0x000004000500788c */ /* 0x000fcc000bf06070 */
[----:B------:R-:W-:-:S13]  /*0070*/  PLOP3.LUT P0, PT, PT, PT, UP0, 0x80, 0x0 ;  /* 0x000000000000781c */ /* 0x000fda0003f0f008 */
[----:B------:R-:W-:Y:S05]  /*0080*/  @!P0 BRA `(.L_x_3556) ;  /* 0x00000058002c8947 */ /* 0x000fea0003800000 */
[----:B------:R-:W0:Y:S01]  /*0090*/  S2R R0, SR_TID.X ;  /* 0x0000000000007919 */ /* 0x000e220000002100 */
[----:B------:R-:W-:Y:S02]  /*00a0*/  ULDC.64 UR6, c[0x0][0x228] ;  /* 0x00008a0000067ab9 */ /* 0x000fe40000000a00 */
[----:B------:R-:W-:-:S06]  /*00b0*/  UIMAD.WIDE UR6, UR4, 0x8, UR6 ;  /* 0x00000008040678a5 */ /* 0x000fcc000f8e0206 */
[----:B------:R-:W-:Y:S02]  /*00c0*/  IMAD.U32 R20, RZ, RZ, UR6 ;  /* 0x00000006ff147e24 */ /* 0x000fe4000f8e00ff */
[----:B------:R-:W-:Y:S02]  /*00d0*/  IMAD.U32 R21, RZ, RZ, UR7 ;  /* 0x00000007ff157e24 */ /* 0x000fe4000f8e00ff */
[----:B0-----:R-:W-:-:S05]  /*00e0*/  IMAD.WIDE.U32 R20, R0, 0x10, R20 ;  /* 0x0000001000147825 */ /* 0x001fca00078e0014 */
[----:B------:R-:W2:Y:S01]  /*00f0*/  LDG.E.128 R16, desc[UR8][R20.64] ;  /* 0x0000000814107981 */ /* 0x000ea2000c1e1d00 */
[----:B------:R-:W-:Y:S01]  /*0100*/  IMAD.MOV.U32 R8, RZ, RZ, 0x652b82fe ;  /* 0x652b82feff087424 */ /* 0x000fe200078e00ff */
[----:B------:R-:W-:Y:S01]  /*0110*/  MOV R9, 0x3ff71547 ;  /* 0x3ff7154700097802 */ /* 0x000fe20000000f00 */
[----:B------:R-:W-:Y:S01]  /*0120*/  UMOV UR22, 0xfefa39ef ;  /* 0xfefa39ef00167882 */ /* 0x000fe20000000000 */
        /* <DEDUP_REMOVED lines=21> */
[----:B------:R-:W-:-:S08]  /*0280*/  DFMA R10, R2, -UR22, R6 ;  /* 0x80000016020a7c2b */ /* 0x000fd00008000006 */
[----:B------:R-:W-:Y:S01]  /*0290*/  DFMA R10, R2, -UR20, R10 ;  /* 0x80000014020a7c2b */ /* 0x000fe2000800000a */
[----:B------:R-:W-:Y:S02]  /*02a0*/  IMAD.MOV.U32 R2, RZ, RZ, -0x35dec16 ;  /* 0xfca213eaff027424 */ /* 0x000fe400078e00ff */
[----:B------:R-:W-:-:S06]  /*02b0*/  IMAD.MOV.U32 R3, RZ, RZ, 0x3e928af3 ;  /* 0x3e928af3ff037424 */ /* 0x000fcc00078e00ff */
[----:B------:R-:W-:-:S08]  /*02c0*/  DFMA R12, R10, UR18, R2 ;  /* 0x000000120a0c7c2b */ /* 0x000fd00008000002 */
[----:B------:R-:W-:-:S08]  /*02d0*/  DFMA R12, R10, R12, UR16 ;  /* 0x000000100a0c7e2b */ /* 0x000fd0000800000c */
[----:B------:R-:W-:-:S08]  /*02e0*/  DFMA R12, R10, R12, UR14 ;  /* 0x0000000e0a0c7e2b */ /* 0x000fd0000800000c */
[----:B------:R-:W-:-:S08]  /*02f0*/  DFMA R12, R10, R12, UR12 ;  /* 0x0000000c0a0c7e2b */ /* 0x000fd0000800000c */
[----:B------:R-:W-:-:S08]  /*0300*/  DFMA R12, R10, R12, UR10 ;  /* 0x0000000a0a0c7e2b */ /* 0x000fd0000800000c */
        /* <DEDUP_REMOVED lines=11> */
[----:B------:R-:W-:-:S05]  /*03c0*/  UIMAD.WIDE UR6, UR4, 0x8, UR6 ;  /* 0x00000008040678a5 */ /* 0x000fca000f8e0206 */
[----:B------:R-:W-:Y:S01]  /*03d0*/  DFMA R12, R10, R12, 1 ;  /* 0x3ff000000a0c742b */ /* 0x000fe2000000000c */
[----:B------:R-:W-:Y:S01]  /*03e0*/  MOV R42, UR6 ;  /* 0x00000006002a7c02 */ /* 0x000fe20008000f00 */
[----:B------:R-:W-:-:S06]  /*03f0*/  IMAD.U32 R43, RZ, RZ, UR7 ;  /* 0x00000007ff2b7e24 */ /* 0x000fcc000f8e00ff */
        /* <DEDUP_REMOVED lines=11> */
[----:B------:R-:W-:Y:S01]  /*04b0*/  @!P0 LEA R13, R5, R13, 0x14 ;  /* 0x0000000d050d8211 */ /* 0x000fe200078ea0ff */
[----:B------:R-:W-:-:S05]  /*04c0*/  @!P0 IMAD.IADD R4, R4, 0x1, -R5 ;  /* 0x0000000104048824 */ /* 0x000fca00078e0a05 */
[----:B------:R-:W-:Y:S01]  /*04d0*/  @!P0 LEA R5, R4, 0x3ff00000, 0x14 ;  /* 0x3ff0000004058811 */ /* 0x000fe200078ea0ff */
[----:B------:R-:W-:-:S06]  /*04e0*/  @!P0 IMAD.MOV.U32 R4, RZ, RZ, RZ ;  /* 0x000000ffff048224 */ /* 0x000fcc00078e00ff */
[----:B------:R-:W-:-:S11]  /*04f0*/  @!P0 DMUL R22, R12, R4 ;  /* 0x000000040c168228 */ /* 0x000fd60000000000 */
.L_x_3558:
[----:B------:R-:W-:Y:S05]  /*0500*/  BSYNC B0 ;  /* 0x0000000000007941 */ /* 0x000fea0003800000 */
.L_x_3557:
        /* <DEDUP_REMOVED lines=16> */
[C---:B------:R-:W-:Y:S01]  /*0610*/  DFMA R10, |R38|.reuse, R4, -UR6 ;  /* 0x80000006260a7e2b */ /* 0x040fe20008000204 */
[----:B------:R-:W-:Y:S01]  /*0620*/  UMOV UR6, 0x67835925 ;  /* 0x6783592500067882 */ /* 0x000fe20000000000 */
[----:B------:R0:W5:Y:S01]  /*0630*/  LDG.E.128 R4, desc[UR8][R20.64+0x800] ;  /* 0x0008000814047981 */ /* 0x000162000c1e1d00 */
[----:B------:R-:W-:Y:S01]  /*0640*/  UMOV UR7, 0x3e2485ee ;  /* 0x3e2485ee00077882 */ /* 0x000fe20000000000 */
[----:B------:R-:W-:Y:S01]  /*0650*/  UMOV UR24, 0x5919f583 ;  /* 0x5919f58300187882 */ /* 0x000fe20000000000 */
[----:B------:R-:W-:Y:S01]  /*0660*/  UMOV UR25, 0x3e476db4 ;  /* 0x3e476db400197882 */ /* 0x000fe20000000000 */
[----:B------:R-:W-:Y:S01]  /*0670*/  UMOV UR26, 0xd98c8d71 ;  /* 0xd98c8d71001a7882 */ /* 0x000fe20000000000 */
[----:B------:R-:W-:Y:S01]  /*0680*/  UMOV UR27, 0x3e62d698 ;  /* 0x3e62d698001b7882 */ /* 0x000fe20000000000 */
[C---:B------:R-:W-:Y:S01]  /*0690*/  DFMA R10, |R38|.reuse, R10, UR6 ;  /* 0x00000006260a7e2b */ /* 0x040fe2000800020a */
[----:B------:R-:W-:Y:S01]  /*06a0*/  UMOV UR28, 0x7155d5c6 ;  /* 0x7155d5c6001c7882 */ /* 0x000fe20000000000 */
[----:B------:R-:W-:Y:S01]  /*06b0*/  UMOV UR29, 0x3e720a2c ;  /* 0x3e720a2c001d7882 */ /* 0x000fe20000000000 */
[----:B------:R-:W-:Y:S01]  /*06c0*/  UMOV UR30, 0x37ca1397 ;  /* 0x37ca1397001e7882 */ /* 0x000fe20000000000 */
[----:B------:R-:W-:Y:S01]  /*06d0*/  UMOV UR31, 0x3e41d29b ;  /* 0x3e41d29b001f7882 */ /* 0x000fe20000000000 */
[----:B------:R-:W-:Y:S01]  /*06e0*/  UMOV UR32, 0xc0f67a49 ;  /* 0xc0f67a4900207882 */ /* 0x000fe20000000000 */
[----:B------:R-:W-:Y:S01]  /*06f0*/  UMOV UR33, 0x3ea2ef6c ;  /* 0x3ea2ef6c00217882 */ /* 0x000fe20000000000 */
[----:B------:R-:W-:Y:S01]  /*0700*/  UMOV UR34, 0x92333b6f ;  /* 0x92333b6f00227882 */ /* 0x000fe20000000000 */
[C---:B------:R-:W-:Y:S01]  /*0710*/  DFMA R10, |R38|.reuse, R10, -UR24 ;  /* 0x80000018260a7e2b */ /* 0x040fe2000800020a */
[----:B------:R-:W-:Y:S01]  /*0720*/  UMOV UR35, 0x3ec102b8 ;  /* 0x3ec102b800237882 */ /* 0x000fe20000000000 */
[----:B------:R-:W-:Y:S01]  /*0730*/  UMOV UR6, 0x5ba9a84e ;  /* 0x5ba9a84e00067882 */ /* 0x000fe20000000000 */
[----:B------:R-:W-:Y:S01]  /*0740*/  UMOV UR7, 0x3eca3037 ;  /* 0x3eca303700077882 */ /* 0x000fe20000000000 */
[----:B------:R-:W-:Y:S01]  /*0750*/  UMOV UR36, 0xdedea43e ;  /* 0xdedea43e00247882 */ /* 0x000fe20000000000 */
[----:B------:R-:W-:Y:S01]  /*0760*/  UMOV UR37, 0x3ecaad18 ;  /* 0x3ecaad1800257882 */ /* 0x000fe20000000000 */
[----:B------:R-:W-:Y:S01]  /*0770*/  UMOV UR38, 0x5bc5b225 ;  /* 0x5bc5b22500267882 */ /* 0x000fe20000000000 */
[----:B------:R-:W-:Y:S01]  /*0780*/  UMOV UR39, 0x3eff0535 ;  /* 0x3eff053500277882 */ /* 0x000fe20000000000 */
[----:B------:R-:W-:Y:S01]  /*0790*/  DFMA R10, |R38|, R10, UR26 ;  /* 0x0000001a260a7e2b */ /* 0x000fe2000800020a */
[----:B------:R-:W-:Y:S01]  /*07a0*/  MOV R30, 0xdb46fa5f ;  /* 0xdb46fa5f001e7802 */ /* 0x000fe20000000f00 */
[----:B------:R-:W-:Y:S01]  /*07b0*/  DMUL R12, R18, -0.5 ;  /* 0xbfe00000120c7828 */ /* 0x000fe20000000000 */
[----:B------:R-:W-:Y:S01]  /*07c0*/  IMAD.MOV.U32 R31, RZ, RZ, 0x3d47088f ;  /* 0x3d47088fff1f7424 */ /* 0x000fe200078e00ff */
[----:B------:R-:W-:Y:S01]  /*07d0*/  BSSY B0, `(.L_x_3559) ;  /* 0x0000095000007945 */ /* 0x000fe20003800000 */
[----:B------:R-:W-:-:S02]  /*07e0*/  IMAD.MOV.U32 R34, RZ, RZ, -0x7649667 ;  /* 0xf89b6999ff227424 */ /* 0x000fc400078e00ff */
[----:B------:R-:W-:Y:S01]  /*07f0*/  IMAD.MOV.U32 R35, RZ, RZ, 0x3e928a27 ;  /* 0x3e928a27ff237424 */ /* 0x000fe200078e00ff */
[----:B------:R-:W-:-:S08]  /*0800*/  DFMA R10, |R38|, R10, -UR28 ;  /* 0x8000001c260a7e2b */ /* 0x000fd0000800020a */
[----:B------:R-:W-:-:S08]  /*0810*/  DFMA R10, |R38|, R10, -UR30 ;  /* 0x8000001e260a7e2b */ /* 0x000fd0000800020a */
[----:B------:R-:W-:-:S08]  /*0820*/  DFMA R10, |R38|, R10, UR32 ;  /* 0x00000020260a7e2b */ /* 0x000fd0000800020a */
[----:B------:R-:W-:-:S08]  /*0830*/  DFMA R10, |R38|, R10, -UR34 ;  /* 0x80000022260a7e2b */ /* 0x000fd0000800020a */
[----:B------:R-:W-:-:S08]  /*0840*/  DFMA R10, |R38|, R10, UR6 ;  /* 0x00000006260a7e2b */ /* 0x000fd0000800020a */
[----:B------:R-:W-:-:S08]  /*0850*/  DFMA R10, |R38|, R10, UR36 ;  /* 0x00000024260a7e2b */ /* 0x000fd0000800020a */
        /* <DEDUP_REMOVED lines=29> */
[----:B------:R-:W-:Y:S01]  /*0a30*/  DMUL R10, R18, R12 ;  /* 0x0000000c120a7228 */ /* 0x000fe20000000000 */
[----:B------:R-:W-:-:S05]  /*0a40*/  UMOV UR39, 0x380fffff ;  /* 0x380fffff00277882 */ /* 0x000fca0000000000 */
[----:B------:R-:W-:Y:S02]  /*0a50*/  DFMA R24, |R38|, R26, |R38| ;  /* 0x0000001a2618722b */ /* 0x000fe40000000626 */
[----:B------:R-:W-:Y:S02]  /*0a60*/  DFMA R8, R10, R8, 6.75539944105574400000e+15 ;  /* 0x433800000a08742b */ /* 0x000fe40000000008 */
[----:B------:R-:W-:Y:S02]  /*0a70*/  FSETP.GEU.FTZ.AND P1, PT, |R11|, 4.1917929649353027344, PT ;  /* 0x4086232b0b00780b */ /* 0x000fe40003f3e200 */
[----:B------:R-:W1:Y:S02]  /*0a80*/  F2F.F32.F64 R32, R24 ;  /* 0x0000001800207310 */ /* 0x000e640000301000 */
[----:B------:R-:W-:Y:S01]  /*0a90*/  DSETP.GEU.AND P0, PT, |R24|, UR38, PT ;  /* 0x0000002618007e2a */ /* 0x000fe2000bf0e200 */
[----:B------:R-:W-:Y:S01]  /*0aa0*/  UMOV UR38, 0x667f3bcd ;  /* 0x667f3bcd00267882 */ /* 0x000fe20000000000 */
[----:B------:R-:W-:Y:S01]  /*0ab0*/  DADD R12, R8, -6.75539944105574400000e+15 ;  /* 0xc3380000080c7429 */ /* 0x000fe20000000000 */
[----:B------:R-:W-:-:S02]  /*0ac0*/  UMOV UR39, 0x3fe6a09e ;  /* 0x3fe6a09e00277882 */ /* 0x000fc40000000000 */
[----:B------:R-:W-:-:S05]  /*0ad0*/  DMUL R44, R18, UR38 ;  /* 0x00000026122c7c28 */ /* 0x000fca0008000000 */
[----:B------:R-:W-:Y:S01]  /*0ae0*/  DFMA R14, R12, -UR22, R10 ;  /* 0x800000160c0e7c2b */ /* 0x000fe2000800000a */
[----:B------:R-:W-:Y:S01]  /*0af0*/  UMOV UR22, 0xfba6f279 ;  /* 0xfba6f27900167882 */ /* 0x000fe20000000000 */
[----:B------:R-:W-:Y:S02]  /*0b00*/  UMOV UR23, 0x3cf0679a ;  /* 0x3cf0679a00177882 */ /* 0x000fe40000000000 */
[----:B-1----:R-:W-:Y:S01]  /*0b10*/  @!P0 FMUL R32, R32, 1.175494350822287508e-38 ;  /* 0x0080000020208820 */ /* 0x002fe20000400000 */
[----:B------:R-:W-:-:S03]  /*0b20*/  DFMA R28, |R44|, -UR22, R30 ;  /* 0x800000162c1c7c2b */ /* 0x000fc6000800021e */
[----:B------:R-:W-:Y:S01]  /*0b30*/  FMUL.FTZ R48, R32, -1.4426950216293334961 ;  /* 0xbfb8aa3b20307820 */ /* 0x000fe20000410000 */
[----:B------:R-:W-:Y:S01]  /*0b40*/  DFMA R12, R12, -UR20, R14 ;  /* 0x800000140c0c7c2b */ /* 0x000fe2000800000e */
[----:B------:R-:W-:Y:S01]  /*0b50*/  UMOV UR20, 0xb976a9b2 ;  /* 0xb976a9b200147882 */ /* 0x000fe20000000000 */
[----:B------:R-:W-:Y:S02]  /*0b60*/  UMOV UR21, 0x3d8df9f9 ;  /* 0x3d8df9f900157882 */ /* 0x000fe40000000000 */
[----:B------:R-:W-:Y:S01]  /*0b70*/  DFMA R28, |R44|, R28, -UR20 ;  /* 0x800000142c1c7e2b */ /* 0x000fe2000800021c */
[----:B------:R-:W1:Y:S03]  /*0b80*/  FRND R48, R48 ;  /* 0x0000003000307307 */ /* 0x000e660000201000 */
[----:B------:R-:W-:Y:S01]  /*0b90*/  DFMA R2, R12, UR18, R2 ;  /* 0x000000120c027c2b */ /* 0x000fe20008000002 */
[----:B------:R-:W-:Y:S01]  /*0ba0*/  UMOV UR18, 0x590cc332 ;  /* 0x590cc33200127882 */ /* 0x000fe20000000000 */
[----:B------:R-:W-:-:S02]  /*0bb0*/  UMOV UR19, 0x3dc7f1f5 ;  /* 0x3dc7f1f500137882 */ /* 0x000fc40000000000 */
[----:B------:R-:W-:-:S04]  /*0bc0*/  DFMA R28, |R44|, R28, UR18 ;  /* 0x000000122c1c7e2b */ /* 0x000fc8000800021c */
[----:B------:R-:W-:Y:S01]  /*0bd0*/  DFMA R2, R12, R2, UR16 ;  /* 0x000000100c027e2b */ /* 0x000fe20008000002 */
[----:B------:R-:W-:Y:S01]  /*0be0*/  UMOV UR16, 0xcd2d56c4 ;  /* 0xcd2d56c400107882 */ /* 0x000fe20000000000 */
[----:B------:R-:W-:Y:S01]  /*0bf0*/  UMOV UR17, 0x3dfa28a3 ;  /* 0x3dfa28a300117882 */ /* 0x000fe20000000000 */
[----:B-1----:R-:W-:Y:S01]  /*0c00*/  FMUL.FTZ R36, R48, 1 ;  /* 0x3f80000030247820 */ /* 0x002fe20000410000 */
[----:B------:R-:W-:-:S03]  /*0c10*/  DFMA R28, |R44|, R28, -UR16 ;  /* 0x800000102c1c7e2b */ /* 0x000fc6000800021c */
[----:B------:R-:W1:Y:S01]  /*0c20*/  F2F.F64.F32 R14, R36 ;  /* 0x00000024000e7310 */ /* 0x000e620000201800 */
[----:B------:R-:W-:Y:S01]  /*0c30*/  DFMA R2, R12, R2, UR14 ;  /* 0x0000000e0c027e2b */ /* 0x000fe20008000002 */
[----:B------:R-:W-:Y:S01]  /*0c40*/  UMOV UR14, 0x67835925 ;  /* 0x67835925000e7882 */ /* 0x000fe20000000000 */
[----:B------:R-:W-:Y:S02]  /*0c50*/  UMOV UR15, 0x3e2485ee ;  /* 0x3e2485ee000f7882 */ /* 0x000fe40000000000 */
[----:B------:R-:W-:-:S04]  /*0c60*/  DFMA R32, |R44|, R28, UR14 ;  /* 0x0000000e2c207e2b */ /* 0x000fc8000800021c */
[----:B------:R-:W-:Y:S01]  /*0c70*/  DFMA R2, R12, R2, UR12 ;  /* 0x0000000c0c027e2b */ /* 0x000fe20008000002 */
[----:B------:R-:W-:Y:S01]  /*0c80*/  UMOV UR12, 0xfefa39ef ;  /* 0xfefa39ef000c7882 */ /* 0x000fe20000000000 */
[----:B------:R-:W-:Y:S02]  /*0c90*/  UMOV UR13, 0x3fe62e42 ;  /* 0x3fe62e42000d7882 */ /* 0x000fe40000000000 */
[----:B------:R-:W-:Y:S02]  /*0ca0*/  DFMA R32, |R44|, R32, -UR24 ;  /* 0x800000182c207e2b */ /* 0x000fe40008000220 */
[----:B-1----:R-:W-:Y:S01]  /*0cb0*/  DFMA R14, -R14, UR12, -R24 ;  /* 0x0000000c0e0e7c2b */ /* 0x002fe20008000918 */
[----:B------:R-:W-:Y:S01]  /*0cc0*/  UMOV UR12, 0x8dc96626 ;  /* 0x8dc96626000c7882 */ /* 0x000fe20000000000 */
[----:B------:R-:W-:Y:S01]  /*0cd0*/  DFMA R28, R12, R2, UR10 ;  /* 0x0000000a0c1c7e2b */ /* 0x000fe20008000002 */
[----:B------:R-:W-:Y:S01]  /*0ce0*/  UMOV UR10, 0xa4741b81 ;  /* 0xa4741b81000a7882 */ /* 0x000fe20000000000 */
[----:B------:R-:W-:Y:S01]  /*0cf0*/  UMOV UR11, 0x3e5ae904 ;  /* 0x3e5ae904000b7882 */ /* 0x000fe20000000000 */
[----:B------:R-:W-:Y:S01]  /*0d00*/  UMOV UR13, 0x4017afb4 ;  /* 0x4017afb4000d7882 */ /* 0x000fe20000000000 */
[----:B------:R-:W-:-:S02]  /*0d10*/  DFMA R32, |R44|, R32, UR26 ;  /* 0x0000001a2c207e2b */ /* 0x000fc40008000220 */
[----:B------:R-:W-:Y:S01]  /*0d20*/  DFMA R2, R14, UR10, R34 ;  /* 0x0000000a0e027c2b */ /* 0x000fe20008000022 */
[----:B------:R-:W-:Y:S01]  /*0d30*/  UMOV UR10, 0x11122322 ;  /* 0x11122322000a7882 */ /* 0x000fe20000000000 */
[----:B------:R-:W-:Y:S01]  /*0d40*/  UMOV UR11, 0x3f811111 ;  /* 0x3f811111000b7882 */ /* 0x000fe20000000000 */
[----:B------:R-:W-:Y:S02]  /*0d50*/  DSETP.GE.AND P0, PT, |R38|, UR12, PT ;  /* 0x0000000c26007e2a */ /* 0x000fe4000bf06200 */
[----:B------:R-:W-:Y:S01]  /*0d60*/  DFMA R28, R12, R28, UR10 ;  /* 0x0000000a0c1c7e2b */ /* 0x000fe2000800001c */
[----:B------:R-:W-:Y:S01]  /*0d70*/  UMOV UR10, 0x15ff7e07 ;  /* 0x15ff7e07000a7882 */ /* 0x000fe20000000000 */
[----:B------:R-:W-:Y:S01]  /*0d80*/  UMOV UR11, 0x3ec71de7 ;  /* 0x3ec71de7000b7882 */ /* 0x000fe20000000000 */
[----:B------:R-:W-:Y:S02]  /*0d90*/  DFMA R32, |R44|, R32, -UR28 ;  /* 0x8000001c2c207e2b */ /* 0x000fe40008000220 */
[----:B------:R-:W-:Y:S01]  /*0da0*/  DFMA R2, R14, R2, UR10 ;  /* 0x0000000a0e027e2b */ /* 0x000fe20008000002 */
[----:B------:R-:W-:Y:S01]  /*0db0*/  UMOV UR10, 0x555502a1 ;  /* 0x555502a1000a7882 */ /* 0x000fe20000000000 */
[----:B------:R-:W-:-:S02]  /*0dc0*/  UMOV UR11, 0x3fa55555 ;  /* 0x3fa55555000b7882 */ /* 0x000fc40000000000 */
[----:B------:R-:W-:Y:S01]  /*0dd0*/  DFMA R28, R12, R28, UR10 ;  /* 0x0000000a0c1c7e2b */ /* 0x000fe2000800001c */
[----:B------:R-:W-:Y:S01]  /*0de0*/  UMOV UR10, 0x6b0ac45a ;  /* 0x6b0ac45a000a7882 */ /* 0x000fe20000000000 */
[----:B------:R-:W-:Y:S01]  /*0df0*/  UMOV UR11, 0x3efa019a ;  /* 0x3efa019a000b7882 */ /* 0x000fe20000000000 */
[----:B------:R-:W-:Y:S02]  /*0e00*/  DFMA R32, |R44|, R32, -UR30 ;  /* 0x8000001e2c207e2b */ /* 0x000fe40008000220 */
[----:B------:R-:W-:Y:S01]  /*0e10*/  DFMA R2, R14, R2, UR10 ;  /* 0x0000000a0e027e2b */ /* 0x000fe20008000002 */
[----:B------:R-:W-:Y:S01]  /*0e20*/  UMOV UR10, 0x55555511 ;  /* 0x55555511000a7882 */ /* 0x000fe20000000000 */
[----:B------:R-:W-:Y:S02]  /*0e30*/  UMOV UR11, 0x3fc55555 ;  /* 0x3fc55555000b7882 */ /* 0x000fe40000000000 */
[----:B------:R-:W-:Y:S01]  /*0e40*/  DFMA R28, R12, R28, UR10 ;  /* 0x0000000a0c1c7e2b */ /* 0x000fe2000800001c */
[----:B------:R-:W-:Y:S01]  /*0e50*/  UMOV UR10, 0x17eed94f ;  /* 0x17eed94f000a7882 */ /* 0x000fe20000000000 */
[----:B------:R-:W-:Y:S01]  /*0e60*/  UMOV UR11, 0x3f2a01a0 ;  /* 0x3f2a01a0000b7882 */ /* 0x000fe20000000000 */
[----:B------:R-:W-:-:S02]  /*0e70*/  DFMA R34, |R44|, R32, UR32 ;  /* 0x000000202c227e2b */ /* 0x000fc40008000220 */
[----:B------:R-:W-:Y:S01]  /*0e80*/  DFMA R2, R14, R2, UR10 ;  /* 0x0000000a0e027e2b */ /* 0x000fe20008000002 */
[----:B------:R-:W-:Y:S01]  /*0e90*/  UMOV UR10, 0xb ;  /* 0x0000000b000a7882 */ /* 0x000fe20000000000 */
[----:B------:R-:W-:Y:S02]  /*0ea0*/  UMOV UR11, 0x3fe00000 ;  /* 0x3fe00000000b7882 */ /* 0x000fe40000000000 */
[----:B------:R-:W-:Y:S01]  /*0eb0*/  DFMA R28, R12, R28, UR10 ;  /* 0x0000000a0c1c7e2b */ /* 0x000fe2000800001c */
[----:B------:R-:W-:Y:S01]  /*0ec0*/  UMOV UR10, 0x17f2a71b ;  /* 0x17f2a71b000a7882 */ /* 0x000fe20000000000 */
[----:B------:R-:W-:Y:S01]  /*0ed0*/  UMOV UR11, 0x3f56c16c ;  /* 0x3f56c16c000b7882 */ /* 0x000fe20000000000 */
[----:B------:R-:W-:Y:S02]  /*0ee0*/  DFMA R34, |R44|, R34, -UR34 ;  /* 0x800000222c227e2b */ /* 0x000fe40008000222 */
[----:B------:R-:W-:Y:S01]  /*0ef0*/  DFMA R2, R14, R2, UR10 ;  /* 0x0000000a0e027e2b */ /* 0x000fe20008000002 */
[----:B------:R-:W-:Y:S01]  /*0f00*/  UMOV UR10, 0x111173c4 ;  /* 0x111173c4000a7882 */ /* 0x000fe20000000000 */
[----:B------:R-:W-:Y:S01]  /*0f10*/  UMOV UR11, 0x3f811111 ;  /* 0x3f811111000b7882 */ /* 0x000fe20000000000 */
[----:B------:R-:W-:-:S03]  /*0f20*/  DFMA R32, R12, R28, 1 ;  /* 0x3ff000000c20742b */ /* 0x000fc6000000001c */
[----:B------:R-:W-:Y:S02]  /*0f30*/  DFMA R34, |R44|, R34, UR6 ;  /* 0x000000062c227e2b */ /* 0x000fe40008000222 */
[----:B------:R-:W-:Y:S01]  /*0f40*/  DFMA R28, R14, R2, UR10 ;  /* 0x0000000a0e1c7e2b */ /* 0x000fe20008000002 */
[----:B------:R-:W-:Y:S01]  /*0f50*/  UMOV UR10, 0x5555211a ;  /* 0x5555211a000a7882 */ /* 0x000fe20000000000 */
[----:B------:R-:W-:Y:S01]  /*0f60*/  UMOV UR11, 0x3fa55555 ;  /* 0x3fa55555000b7882 */ /* 0x000fe20000000000 */
[----:B------:R-:W-:-:S05]  /*0f70*/  DFMA R2, R12, R32, 1 ;  /* 0x3ff000000c02742b */ /* 0x000fca0000000020 */
[----:B------:R-:W-:Y:S01]  /*0f80*/  DFMA R12, R14, R28, UR10 ;  /* 0x0000000a0e0c7e2b */ /* 0x000fe2000800001c */
[----:B------:R-:W-:Y:S01]  /*0f90*/  UMOV UR10, 0x55555540 ;  /* 0x55555540000a7882 */ /* 0x000fe20000000000 */
[----:B------:R-:W-:Y:S01]  /*0fa0*/  UMOV UR11, 0x3fc55555 ;  /* 0x3fc55555000b7882 */ /* 0x000fe20000000000 */
[----:B------:R-:W-:Y:S02]  /*0fb0*/  DFMA R28, |R44|, R34, UR36 ;  /* 0x000000242c1c7e2b */ /* 0x000fe40008000222 */
[----:B------:R-:W-:Y:S01]  /*0fc0*/  LEA R37, R8, R3, 0x14 ;  /* 0x0000000308257211 */ /* 0x000fe200078ea0ff */
[----:B------:R-:W-:Y:S02]  /*0fd0*/  IMAD.MOV.U32 R36, RZ, RZ, R2 ;  /* 0x000000ffff247224 */ /* 0x000fe400078e0002 */
[----:B------:R-:W-:Y:S01]  /*0fe0*/  DFMA R12, R14, R12, UR10 ;  /* 0x0000000a0e0c7e2b */ /* 0x000fe2000800000c */
[----:B------:R-:W-:Y:S01]  /*0ff0*/  UMOV UR10, 0x33d43651 ;  /* 0x33d43651000a7882 */ /* 0x000fe20000000000 */
[----:B------:R-:W-:-:S02]  /*1000*/  UMOV UR11, 0x3fd98845 ;  /* 0x3fd98845000b7882 */ /* 0x000fc40000000000 */
[----:B------:R-:W-:Y:S01]  /*1010*/  DMUL R22, R22, UR10 ;  /* 0x0000000a16167c28 */ /* 0x000fe20008000000 */
[----:B------:R-:W-:Y:S01]  /*1020*/  UMOV UR10, 0x5 ;  /* 0x00000005000a7882 */ /* 0x000fe20000000000 */
[----:B------:R-:W-:Y:S02]  /*1030*/  UMOV UR11, 0x3fe00000 ;  /* 0x3fe00000000b7882 */ /* 0x000fe40000000000 */
[----:B------:R-:W-:Y:S01]  /*1040*/  DFMA R12, R14, R12, UR10 ;  /* 0x0000000a0e0c7e2b */ /* 0x000fe2000800000c */
[----:B0-----:R-:W-:Y:S10]  /*1050*/  @!P1 BRA `(.L_x_3560) ;  /* 0x0000000000309947 */ /* 0x001ff40003800000 */
[----:B------:R-:W-:Y:S01]  /*1060*/  FSETP.GEU.FTZ.AND P1, PT, |R11|, 4.2275390625, PT ;  /* 0x408748000b00780b */ /* 0x000fe20003f3e200 */
[C---:B------:R-:W-:Y:S02]  /*1070*/  DADD R32, R10.reuse, +INF ;  /* 0x7ff000000a207429 */ /* 0x040fe40000000000 */
[----:B------:R-:W-:-:S08]  /*1080*/  DSETP.GEU.AND P2, PT, R10, RZ, PT ;  /* 0x000000ff0a00722a */ /* 0x000fd00003f4e000 */
[----:B------:R-:W-:Y:S02]  /*1090*/  FSEL R36, R32, RZ, P2 ;  /* 0x000000ff20247208 */ /* 0x000fe40001000000 */
[----:B------:R-:W-:Y:S02]  /*10a0*/  @!P1 LEA.HI R9, R8, R8, RZ, 0x1 ;  /* 0x0000000808099211 */ /* 0x000fe400078f08ff */
[----:B------:R-:W-:Y:S02]  /*10b0*/  FSEL R37, R33, RZ, P2 ;  /* 0x000000ff21257208 */ /* 0x000fe40001000000 */
[----:B------:R-:W-:-:S05]  /*10c0*/  @!P1 SHF.R.S32.HI R9, RZ, 0x1, R9 ;  /* 0x00000001ff099819 */ /* 0x000fca0000011409 */
[----:B------:R-:W-:Y:S02]  /*10d0*/  @!P1 IMAD.IADD R8, R8, 0x1, -R9 ;  /* 0x0000000108089824 */ /* 0x000fe400078e0a09 */
[----:B------:R-:W-:-:S03]  /*10e0*/  @!P1 IMAD R3, R9, 0x100000, R3 ;  /* 0x0010000009039824 */ /* 0x000fc600078e0203 */
[----:B------:R-:W-:Y:S02]  /*10f0*/  @!P1 LEA R9, R8, 0x3ff00000, 0x14 ;  /* 0x3ff0000008099811 */ /* 0x000fe400078ea0ff */
[----:B------:R-:W-:-:S06]  /*1100*/  @!P1 MOV R8, RZ ;  /* 0x000000ff00089202 */ /* 0x000fcc0000000f00 */
[----:B------:R-:W-:-:S11]  /*1110*/  @!P1 DMUL R36, R2, R8 ;  /* 0x0000000802249228 */ /* 0x000fd60000000000 */
.L_x_3560:
[----:B------:R-:W-:Y:S05]  /*1120*/  BSYNC B0 ;  /* 0x0000000000007941 */ /* 0x000fea0003800000 */
.L_x_3559:
[----:B------:R-:W-:Y:S01]  /*1130*/  UMOV UR10, 0x5bc5b225 ;  /* 0x5bc5b225000a7882 */ /* 0x000fe20000000000 */
[----:B------:R-:W-:Y:S01]  /*1140*/  UMOV UR11, 0x3eff0535 ;  /* 0x3eff0535000b7882 */ /* 0x000fe20000000000 */
[----:B-----5:R-:W-:Y:S01]  /*1150*/  DMUL R32, R4, -0.5 ;  /* 0xbfe0000004207828 */ /* 0x020fe20000000000 */
[----:B------:R-:W-:Y:S01]  /*1160*/  IMAD.MOV.U32 R34, RZ, RZ, 0x652b82fe ;  /* 0x652b82feff227424 */ /* 0x000fe200078e00ff */
[----:B------:R-:W-:Y:S01]  /*1170*/  DFMA R28, |R44|, R28, -UR10 ;  /* 0x8000000a2c1c7e2b */ /* 0x000fe2000800021c */
[----:B------:R-:W-:Y:S01]  /*1180*/  UMOV UR10, 0x3108bc8b ;  /* 0x3108bc8b000a7882 */ /* 0x000fe20000000000 */
[----:B------:R-:W-:Y:S01]  /*1190*/  UMOV UR11, 0x3f10e37a ;  /* 0x3f10e37a000b7882 */ /* 0x000fe20000000000 */
[----:B------:R-:W-:Y:S01]  /*11a0*/  IMAD.MOV.U32 R35, RZ, RZ, 0x3ff71547 ;  /* 0x3ff71547ff237424 */ /* 0x000fe200078e00ff */
[----:B------:R-:W-:Y:S01]  /*11b0*/  UMOV UR12, 0x1852b7af ;  /* 0x1852b7af000c7882 */ /* 0x000fe20000000000 */
[----:B------:R-:W-:Y:S01]  /*11c0*/  UMOV UR13, 0x3f56c16c ;  /* 0x3f56c16c000d7882 */ /* 0x000fe20000000000 */
[----:B------:R-:W-:Y:S01]  /*11d0*/  DMUL R32, R4, R32 ;  /* 0x0000002004207228 */ /* 0x000fe20000000000 */
[----:B------:R-:W-:Y:S01]  /*11e0*/  BSSY B0, `(.L_x_3561) ;  /* 0x000007f000007945 */ /* 0x000fe20003800000 */
[----:B------:R-:W-:Y:S01]  /*11f0*/  DFMA R28, |R44|, R28, UR10 ;  /* 0x0000000a2c1c7e2b */ /* 0x000fe2000800021c */
[----:B------:R-:W-:Y:S01]  /*1200*/  UMOV UR10, 0x828e5cb2 ;  /* 0x828e5cb2000a7882 */ /* 0x000fe20000000000 */
[----:B------:R-:W-:-:S04]  /*1210*/  UMOV UR11, 0x3efb292d ;  /* 0x3efb292d000b7882 */ /* 0x000fc80000000000 */
[----:B------:R-:W-:Y:S02]  /*1220*/  DFMA R34, R32, R34, 6.75539944105574400000e+15 ;  /* 0x433800002022742b */ /* 0x000fe40000000022 */
[----:B------:R-:W-:Y:S01]  /*1230*/  DFMA R28, |R44|, R28, UR10 ;  /* 0x0000000a2c1c7e2b */ /* 0x000fe2000800021c */
[----:B------:R-:W-:Y:S01]  /*1240*/  UMOV UR10, 0x6ebf9bfa ;  /* 0x6ebf9bfa000a7882 */ /* 0x000fe20000000000 */
[----:B------:R-:W-:-:S04]  /*1250*/  UMOV UR11, 0x3f435662 ;  /* 0x3f435662000b7882 */ /* 0x000fc80000000000 */
[----:B------:R-:W-:Y:S02]  /*1260*/  DADD R40, R34, -6.75539944105574400000e+15 ;  /* 0xc338000022287429 */ /* 0x000fe40000000000 */
        /* <DEDUP_REMOVED lines=26> */
[----:B------:R-:W-:Y:S01]  /*1410*/  DFMA R8, R40, -UR10, R32 ;  /* 0x8000000a28087c2b */ /* 0x000fe20008000020 */
[----:B------:R-:W-:Y:S01]  /*1420*/  UMOV UR10, 0x3b39803f ;  /* 0x3b39803f000a7882 */ /* 0x000fe20000000000 */
[----:B------:R-:W-:-:S06]  /*1430*/  UMOV UR11, 0x3c7abc9e ;  /* 0x3c7abc9e000b7882 */ /* 0x000fcc0000000000 */
[----:B------:R-:W-:Y:S01]  /*1440*/  DFMA R40, R40, -UR10, R8 ;  /* 0x8000000a28287c2b */ /* 0x000fe20008000008 */
[----:B------:R-:W-:Y:S01]  /*1450*/  UMOV UR10, 0x69ce2bdf ;  /* 0x69ce2bdf000a7882 */ /* 0x000fe20000000000 */
[----:B0-----:R-:W-:Y:S01]  /*1460*/  @!P1 FMUL R28, R28, 1.175494350822287508e-38 ;  /* 0x008000001c1c9820 */ /* 0x001fe20000400000 */
[----:B------:R-:W-:Y:S01]  /*1470*/  IMAD.MOV.U32 R8, RZ, RZ, -0x35dec16 ;  /* 0xfca213eaff087424 */ /* 0x000fe200078e00ff */
[----:B------:R-:W-:Y:S01]  /*1480*/  MOV R9, 0x3e928af3 ;  /* 0x3e928af300097802 */ /* 0x000fe20000000f00 */
[----:B------:R-:W-:Y:S01]  /*1490*/  UMOV UR11, 0x3e5ade15 ;  /* 0x3e5ade15000b7882 */ /* 0x000fe20000000000 */
[----:B------:R-:W-:Y:S01]  /*14a0*/  FMUL.FTZ R49, R28, -1.4426950216293334961 ;  /* 0xbfb8aa3b1c317820 */ /* 0x000fe20000410000 */
[----:B------:R-:W-:-:S03]  /*14b0*/  FSETP.GEU.FTZ.AND P1, PT, |R33|, 4.1917929649353027344, PT ;  /* 0x4086232b2100780b */ /* 0x000fc60003f3e200 */
[----:B------:R-:W-:Y:S01]  /*14c0*/  DFMA R8, R40, UR10, R8 ;  /* 0x0000000a28087c2b */ /* 0x000fe20008000008 */
[----:B------:R-:W-:Y:S01]  /*14d0*/  UMOV UR10, 0x62401315 ;  /* 0x62401315000a7882 */ /* 0x000fe20000000000 */
[----:B------:R-:W0:Y:S01]  /*14e0*/  FRND R49, R49 ;  /* 0x0000003100317307 */ /* 0x000e220000201000 */
[----:B------:R-:W-:-:S05]  /*14f0*/  UMOV UR11, 0x3ec71dee ;  /* 0x3ec71dee000b7882 */ /* 0x000fca0000000000 */
[----:B------:R-:W-:Y:S01]  /*1500*/  DFMA R8, R40, R8, UR10 ;  /* 0x0000000a28087e2b */ /* 0x000fe20008000008 */
[----:B------:R-:W-:Y:S01]  /*1510*/  UMOV UR10, 0x7c89eb71 ;  /* 0x7c89eb71000a7882 */ /* 0x000fe20000000000 */
[----:B------:R-:W-:-:S06]  /*1520*/  UMOV UR11, 0x3efa0199 ;  /* 0x3efa0199000b7882 */ /* 0x000fcc0000000000 */
[C---:B------:R-:W-:Y:S01]  /*1530*/  DFMA R28, R40.reuse, R8, UR10 ;  /* 0x0000000a281c7e2b */ /* 0x040fe20008000008 */
[----:B0-----:R-:W-:Y:S01]  /*1540*/  FMUL.FTZ R50, R49, 1 ;  /* 0x3f80000031327820 */ /* 0x001fe20000410000 */
[----:B------:R-:W-:Y:S01]  /*1550*/  UMOV UR10, 0x14761f65 ;  /* 0x14761f65000a7882 */ /* 0x000fe20000000000 */
[----:B------:R-:W-:Y:S02]  /*1560*/  UMOV UR11, 0x3f2a01a0 ;  /* 0x3f2a01a0000b7882 */ /* 0x000fe40000000000 */
[----:B------:R-:W0:Y:S03]  /*1570*/  F2F.F64.F32 R8, R50 ;  /* 0x0000003200087310 */ /* 0x000e260000201800 */
[----:B------:R-:W-:Y:S01]  /*1580*/  DFMA R28, R40, R28, UR10 ;  /* 0x0000000a281c7e2b */ /* 0x000fe2000800001c */
[----:B------:R-:W-:Y:S01]  /*1590*/  UMOV UR10, 0xfefa39ef ;  /* 0xfefa39ef000a7882 */ /* 0x000fe20000000000 */
[----:B------:R-:W-:-:S06]  /*15a0*/  UMOV UR11, 0x3fe62e42 ;  /* 0x3fe62e42000b7882 */ /* 0x000fcc0000000000 */
[----:B------:R-:W-:Y:S01]  /*15b0*/  DFMA R46, R40, R28, UR12 ;  /* 0x0000000c282e7e2b */ /* 0x000fe2000800001c */
[----:B------:R-:W-:Y:S01]  /*15c0*/  UMOV UR12, 0x8dc96626 ;  /* 0x8dc96626000c7882 */ /* 0x000fe20000000000 */
[----:B------:R-:W-:Y:S01]  /*15d0*/  IMAD.MOV.U32 R28, RZ, RZ, -0x7649667 ;  /* 0xf89b6999ff1c7424 */ /* 0x000fe200078e00ff */
[----:B------:R-:W-:Y:S01]  /*15e0*/  UMOV UR13, 0x4017afb4 ;  /* 0x4017afb4000d7882 */ /* 0x000fe20000000000 */
[----:B0-----:R-:W-:Y:S01]  /*15f0*/  DFMA R8, -R8, UR10, -R2 ;  /* 0x0000000a08087c2b */ /* 0x001fe20008000902 */
[----:B------:R-:W-:Y:S01]  /*1600*/  IMAD.MOV.U32 R29, RZ, RZ, 0x3e928a27 ;  /* 0x3e928a27ff1d7424 */ /* 0x000fe200078e00ff */
[----:B------:R-:W-:Y:S01]  /*1610*/  UMOV UR10, 0xa4741b81 ;  /* 0xa4741b81000a7882 */ /* 0x000fe20000000000 */
[----:B------:R-:W-:Y:S01]  /*1620*/  UMOV UR11, 0x3e5ae904 ;  /* 0x3e5ae904000b7882 */ /* 0x000fe20000000000 */
[----:B------:R-:W-:-:S04]  /*1630*/  DSETP.GE.AND P3, PT, |R44|, UR12, PT ;  /* 0x0000000c2c007e2a */ /* 0x000fc8000bf66200 */
[----:B------:R-:W-:Y:S01]  /*1640*/  DFMA R28, R8, UR10, R28 ;  /* 0x0000000a081c7c2b */ /* 0x000fe2000800001c */
[----:B------:R-:W-:Y:S01]  /*1650*/  UMOV UR10, 0x11122322 ;  /* 0x11122322000a7882 */ /* 0x000fe20000000000 */
[----:B------:R-:W-:Y:S02]  /*1660*/  UMOV UR11, 0x3f811111 ;  /* 0x3f811111000b7882 */ /* 0x000fe40000000000 */
[----:B------:R-:W-:Y:S01]  /*1670*/  DFMA R46, R40, R46, UR10 ;  /* 0x0000000a282e7e2b */ /* 0x000fe2000800002e */
[----:B------:R-:W-:Y:S01]  /*1680*/  UMOV UR10, 0x15ff7e07 ;  /* 0x15ff7e07000a7882 */ /* 0x000fe20000000000 */
[----:B------:R-:W-:Y:S02]  /*1690*/  UMOV UR11, 0x3ec71de7 ;  /* 0x3ec71de7000b7882 */ /* 0x000fe40000000000 */
[----:B------:R-:W-:Y:S01]  /*16a0*/  DFMA R28, R8, R28, UR10 ;  /* 0x0000000a081c7e2b */ /* 0x000fe2000800001c */
[----:B------:R-:W-:Y:S01]  /*16b0*/  UMOV UR10, 0x555502a1 ;  /* 0x555502a1000a7882 */ /* 0x000fe20000000000 */
[----:B------:R-:W-:-:S02]  /*16c0*/  UMOV UR11, 0x3fa55555 ;  /* 0x3fa55555000b7882 */ /* 0x000fc40000000000 */
[----:B------:R-:W-:Y:S01]  /*16d0*/  DFMA R46, R40, R46, UR10 ;  /* 0x0000000a282e7e2b */ /* 0x000fe2000800002e */
        /* <DEDUP_REMOVED lines=17> */
[----:B------:R-:W-:-:S04]  /*17f0*/  DFMA R46, R40, R46, 1 ;  /* 0x3ff00000282e742b */ /* 0x000fc8000000002e */
[----:B------:R-:W-:Y:S01]  /*1800*/  DFMA R28, R8, R28, UR10 ;  /* 0x0000000a081c7e2b */ /* 0x000fe2000800001c */
[----:B------:R-:W-:Y:S01]  /*1810*/  UMOV UR10, 0x5555211a ;  /* 0x5555211a000a7882 */ /* 0x000fe20000000000 */
[----:B------:R-:W-:Y:S02]  /*1820*/  UMOV UR11, 0x3fa55555 ;  /* 0x3fa55555000b7882 */ /* 0x000fe40000000000 */
[----:B------:R-:W-:-:S04]  /*1830*/  DFMA R40, R40, R46, 1 ;  /* 0x3ff000002828742b */ /* 0x000fc8000000002e */
[----:B------:R-:W-:Y:S01]  /*1840*/  DFMA R28, R8, R28, UR10 ;  /* 0x0000000a081c7e2b */ /* 0x000fe2000800001c */
[----:B------:R-:W-:Y:S01]  /*1850*/  UMOV UR10, 0x55555540 ;  /* 0x55555540000a7882 */ /* 0x000fe20000000000 */
[----:B------:R-:W-:-:S04]  /*1860*/  UMOV UR11, 0x3fc55555 ;  /* 0x3fc55555000b7882 */ /* 0x000fc80000000000 */
[----:B------:R-:W-:Y:S01]  /*1870*/  IMAD R47, R34, 0x100000, R41 ;  /* 0x00100000222f7824 */ /* 0x000fe200078e0229 */
[----:B------:R-:W-:Y:S01]  /*1880*/  MOV R46, R40 ;  /* 0x00000028002e7202 */ /* 0x000fe20000000f00 */
[----:B------:R-:W-:Y:S01]  /*1890*/  DFMA R28, R8, R28, UR10 ;  /* 0x0000000a081c7e2b */ /* 0x000fe2000800001c */
[----:B------:R-:W-:Y:S01]  /*18a0*/  UMOV UR10, 0x33d43651 ;  /* 0x33d43651000a7882 */ /* 0x000fe20000000000 */
[----:B------:R-:W-:Y:S02]  /*18b0*/  UMOV UR11, 0x3fd98845 ;  /* 0x3fd98845000b7882 */ /* 0x000fe40000000000 */
[----:B------:R-:W-:Y:S01]  /*18c0*/  DMUL R36, R36, UR10 ;  /* 0x0000000a24247c28 */ /* 0x000fe20008000000 */
[----:B------:R-:W-:Y:S01]  /*18d0*/  UMOV UR10, 0x5 ;  /* 0x00000005000a7882 */ /* 0x000fe20000000000 */
[----:B------:R-:W-:Y:S02]  /*18e0*/  UMOV UR11, 0x3fe00000 ;  /* 0x3fe00000000b7882 */ /* 0x000fe40000000000 */
[----:B------:R-:W-:Y:S01]  /*18f0*/  DFMA R28, R8, R28, UR10 ;  /* 0x0000000a081c7e2b */ /* 0x000fe2000800001c */
[----:B------:R-:W-:Y:S10]  /*1900*/  @!P1 BRA `(.L_x_3562) ;  /* 0x0000000000309947 */ /* 0x000ff40003800000 */
[----:B------:R-:W-:Y:S01]  /*1910*/  FSETP.GEU.FTZ.AND P1, PT, |R33|, 4.2275390625, PT ;  /* 0x408748002100780b */ /* 0x000fe20003f3e200 */
[C---:B------:R-:W-:Y:S02]  /*1920*/  DSETP.GEU.AND P2, PT, R32.reuse, RZ, PT ;  /* 0x000000ff2000722a */ /* 0x040fe40003f4e000 */
[----:B------:R-:W-:-:S10]  /*1930*/  DADD R32, R32, +INF ;  /* 0x7ff0000020207429 */ /* 0x000fd40000000000 */
[----:B------:R-:W-:Y:S02]  /*1940*/  @!P1 LEA.HI R35, R34, R34, RZ, 0x1 ;  /* 0x0000002222239211 */ /* 0x000fe400078f08ff */
[----:B------:R-:W-:Y:S01]  /*1950*/  FSEL R46, R32, RZ, P2 ;  /* 0x000000ff202e7208 */ /* 0x000fe20001000000 */
[----:B------:R-:W-:Y:S01]  /*1960*/  @!P1 IMAD.MOV.U32 R32, RZ, RZ, RZ ;  /* 0x000000ffff209224 */ /* 0x000fe200078e00ff */
[----:B------:R-:W-:Y:S02]  /*1970*/  @!P1 SHF.R.S32.HI R35, RZ, 0x1, R35 ;  /* 0x00000001ff239819 */ /* 0x000fe40000011423 */
[----:B------:R-:W-:-:S03]  /*1980*/  FSEL R47, R33, RZ, P2 ;  /* 0x000000ff212f7208 */ /* 0x000fc60001000000 */
[----:B------:R-:W-:Y:S02]  /*1990*/  @!P1 IMAD.IADD R34, R34, 0x1, -R35 ;  /* 0x0000000122229824 */ /* 0x000fe400078e0a23 */
[----:B------:R-:W-:-:S03]  /*19a0*/  @!P1 IMAD R41, R35, 0x100000, R41 ;  /* 0x0010000023299824 */ /* 0x000fc600078e0229 */
[----:B------:R-:W-:-:S06]  /*19b0*/  @!P1 LEA R33, R34, 0x3ff00000, 0x14 ;  /* 0x3ff0000022219811 */ /* 0x000fcc00078ea0ff */
[----:B------:R-:W-:-:S11]  /*19c0*/  @!P1 DMUL R46, R40, R32 ;  /* 0x00000020282e9228 */ /* 0x000fd60000000000 */
.L_x_3562:
[----:B------:R-:W-:Y:S05]  /*19d0*/  BSYNC B0 ;  /* 0x0000000000007941 */ /* 0x000fea0003800000 */
.L_x_3561:
[----:B------:R-:W-:Y:S01]  /*19e0*/  DMUL R40, R4, UR38 ;  /* 0x0000002604287c28 */ /* 0x000fe20008000000 */
[----:B------:R-:W-:Y:S01]  /*19f0*/  UMOV UR10, 0x5bc5b225 ;  /* 0x5bc5b225000a7882 */ /* 0x000fe20000000000 */
[----:B------:R-:W-:Y:S01]  /*1a00*/  UMOV UR11, 0x3eff0535 ;  /* 0x3eff0535000b7882 */ /* 0x000fe20000000000 */
[----:B------:R-:W0:Y:S01]  /*1a10*/  MUFU.EX2 R48, R48 ;  /* 0x0000003000307308 */ /* 0x000e220000000800 */
[----:B------:R-:W-:Y:S01]  /*1a20*/  DADD R24, |R38|, -R24 ;  /* 0x0000000026187229 */ /* 0x000fe20000000a18 */
[----:B------:R-:W-:Y:S01]  /*1a30*/  UMOV UR12, 0x8dc96626 ;  /* 0x8dc96626000c7882 */ /* 0x000fe20000000000 */
[----:B------:R-:W-:Y:S01]  /*1a40*/  DMUL R28, R8, R28 ;  /* 0x0000001c081c7228 */ /* 0x000fe20000000000 */
[----:B------:R-:W-:Y:S01]  /*1a50*/  UMOV UR13, 0x4017afb4 ;  /* 0x4017afb4000d7882 */ /* 0x000fe20000000000 */
[----:B------:R-:W-:Y:S01]  /*1a60*/  DFMA R32, |R40|, -UR22, R30 ;  /* 0x8000001628207c2b */ /* 0x000fe2000800021e */
[----:B------:R-:W-:Y:S02]  /*1a70*/  BSSY B0, `(.L_x_3563) ;  /* 0x00000a3000007945 */ /* 0x000fe40003800000 */
[----:B------:R-:W1:Y:S01]  /*1a80*/  MUFU.EX2 R49, R49 ;  /* 0x0000003100317308 */ /* 0x000e620000000800 */
[----:B------:R-:W-:-:S02]  /*1a90*/  DFMA R24, |R38|, R26, R24 ;  /* 0x0000001a2618722b */ /* 0x000fc40000000218 */
[----:B------:R-:W-:Y:S02]  /*1aa0*/  DADD R26, |R44|, -R2 ;  /* 0x000000002c1a7229 */ /* 0x000fe40000000a02 */
[----:B------:R-:W-:Y:S01]  /*1ab0*/  DFMA R32, |R40|, R32, -UR20 ;  /* 0x8000001428207e2b */ /* 0x000fe20008000220 */
[----:B0-----:R-:W-:-:S05]  /*1ac0*/  FMUL.FTZ R2, R48, 1 ;  /* 0x3f80000030027820 */ /* 0x001fca0000410000 */
[----:B------:R-:W-:Y:S02]  /*1ad0*/  DFMA R26, |R44|, R10, R26 ;  /* 0x0000000a2c1a722b */ /* 0x000fe4000000021a */
[----:B------:R-:W-:Y:S01]  /*1ae0*/  DFMA R32, |R40|, R32, UR18 ;  /* 0x0000001228207e2b */ /* 0x000fe20008000220 */
[----:B------:R-:W0:Y:S01]  /*1af0*/  F2F.F64.F32 R2, R2 ;  /* 0x0000000200027310 */ /* 0x000e220000201800 */
[----:B-1----:R-:W-:-:S04]  /*1b00*/  FMUL.FTZ R49, R49, 1 ;  /* 0x3f80000031317820 */ /* 0x002fc80000410000 */
[----:B------:R-:W-:Y:S02]  /*1b10*/  DFMA R28, R8, R28, -R26 ;  /* 0x0000001c081c722b */ /* 0x000fe4000000081a */
[----:B------:R-:W-:Y:S01]  /*1b20*/  DFMA R32, |R40|, R32, -UR16 ;  /* 0x8000001028207e2b */ /* 0x000fe20008000220 */
[----:B------:R-:W-:Y:S05]  /*1b30*/  F2F.F64.F32 R48, R49 ;  /* 0x0000003100307310 */ /* 0x000fea0000201800 */
[----:B------:R-:W-:Y:S02]  /*1b40*/  DADD R28, R8, R28 ;  /* 0x00000000081c7229 */ /* 0x000fe4000000001c */
[----:B------:R-:W-:-:S08]  /*1b50*/  DFMA R32, |R40|, R32, UR14 ;  /* 0x0000000e28207e2b */ /* 0x000fd00008000220 */
[----:B------:R-:W-:-:S08]  /*1b60*/  DFMA R32, |R40|, R32, -UR24 ;  /* 0x8000001828207e2b */ /* 0x000fd00008000220 */
[----:B------:R-:W-:-:S08]  /*1b70*/  DFMA R32, |R40|, R32, UR26 ;  /* 0x0000001a28207e2b */ /* 0x000fd00008000220 */
        /* <DEDUP_REMOVED lines=29> */
[----:B------:R-:W-:Y:S01]  /*1d50*/  DMUL R32, R14, R12 ;  /* 0x0000000c0e207228 */ /* 0x000fe20000000000 */
[----:B------:R-:W-:-:S05]  /*1d60*/  UMOV UR11, 0x3fe45f30 ;  /* 0x3fe45f30000b7882 */ /* 0x000fca0000000000 */
[----:B------:R-:W-:Y:S01]  /*1d70*/  DFMA R12, |R40|, R34, UR10 ;  /* 0x0000000a280c7e2b */ /* 0x000fe20008000222 */
[----:B------:R-:W-:Y:S01]  /*1d80*/  UMOV UR10, 0x8214db69 ;  /* 0x8214db69000a7882 */ /* 0x000fe20000000000 */
[----:B------:R-:W-:Y:S01]  /*1d90*/  DFMA R24, R14, R32, -R24 ;  /* 0x000000200e18722b */ /* 0x000fe20000000818 */
[----:B------:R-:W-:Y:S01]  /*1da0*/  UMOV UR11, 0x3fc06eba ;  /* 0x3fc06eba000b7882 */ /* 0x000fe20000000000 */
[----:B------:R-:W-:Y:S02]  /*1db0*/  DMUL R32, R6, -0.5 ;  /* 0xbfe0000006207828 */ /* 0x000fe40000000000 */
[----:B0-----:R-:W-:Y:S02]  /*1dc0*/  DADD R34, -R2, 1 ;  /* 0x3ff0000002227429 */ /* 0x001fe40000000100 */
[----:B------:R-:W-:Y:S01]  /*1dd0*/  DFMA R12, |R40|, R12, UR10 ;  /* 0x0000000a280c7e2b */ /* 0x000fe2000800020c */
[----:B------:R-:W-:Y:S01]  /*1de0*/  UMOV UR10, 0xf0000000 ;  /* 0xf0000000000a7882 */ /* 0x000fe20000000000 */
[----:B------:R-:W-:Y:S01]  /*1df0*/  DADD R14, R14, R24 ;  /* 0x000000000e0e7229 */ /* 0x000fe20000000018 */
[----:B------:R-:W-:Y:S01]  /*1e00*/  UMOV UR11, 0x380fffff ;  /* 0x380fffff000b7882 */ /* 0x000fe20000000000 */
[----:B------:R-:W-:Y:S01]  /*1e10*/  DMUL R10, R6, R32 ;  /* 0x00000020060a7228 */ /* 0x000fe20000000000 */
[----:B------:R-:W-:Y:S01]  /*1e20*/  MOV R32, 0x652b82fe ;  /* 0x652b82fe00207802 */ /* 0x000fe20000000f00 */
[----:B------:R-:W-:-:S02]  /*1e30*/  IMAD.MOV.U32 R33, RZ, RZ, 0x3ff71547 ;  /* 0x3ff71547ff217424 */ /* 0x000fc400078e00ff */
[----:B------:R-:W-:Y:S02]  /*1e40*/  DFMA R24, |R40|, R12, |R40| ;  /* 0x0000000c2818722b */ /* 0x000fe40000000628 */
[----:B------:R-:W-:Y:S02]  /*1e50*/  DFMA R2, R2, -R14, R34 ;  /* 0x8000000e0202722b */ /* 0x000fe40000000022 */
[----:B------:R-:W-:Y:S02]  /*1e60*/  DFMA R26, R10, R32, 6.75539944105574400000e+15 ;  /* 0x433800000a1a742b */ /* 0x000fe40000000020 */
[----:B------:R-:W-:Y:S01]  /*1e70*/  FSETP.GEU.FTZ.AND P2, PT, |R11|, 4.1917929649353027344, PT ;  /* 0x4086232b0b00780b */ /* 0x000fe20003f5e200 */
[----:B------:R-:W0:Y:S01]  /*1e80*/  F2F.F32.F64 R32, R24 ;  /* 0x0000001800207310 */ /* 0x000e220000301000 */
[----:B------:R-:W-:Y:S01]  /*1e90*/  DSETP.GEU.AND P1, PT, |R24|, UR10, PT ;  /* 0x0000000a18007e2a */ /* 0x000fe2000bf2e200 */
[----:B------:R-:W-:Y:S01]  /*1ea0*/  UMOV UR10, 0xfefa39ef ;  /* 0xfefa39ef000a7882 */ /* 0x000fe20000000000 */
[----:B------:R-:W-:Y:S01]  /*1eb0*/  UMOV UR11, 0x3fe62e42 ;  /* 0x3fe62e42000b7882 */ /* 0x000fe20000000000 */
[----:B------:R-:W-:Y:S01]  /*1ec0*/  IMAD.MOV.U32 R33, RZ, RZ, 0x3e928af3 ;  /* 0x3e928af3ff217424 */ /* 0x000fe200078e00ff */
[----:B------:R-:W-:-:S08]  /*1ed0*/  DADD R34, R26, -6.75539944105574400000e+15 ;  /* 0xc33800001a227429 */ /* 0x000fd00000000000 */
[----:B------:R-:W-:Y:S02]  /*1ee0*/  DFMA R8, R34, -UR10, R10 ;  /* 0x8000000a22087c2b */ /* 0x000fe4000800000a */
[----:B0-----:R-:W-:Y:S01]  /*1ef0*/  @!P1 FMUL R32, R32, 1.175494350822287508e-38 ;  /* 0x0080000020209820 */ /* 0x001fe20000400000 */
[----:B------:R-:W-:Y:S01]  /*1f00*/  UMOV UR10, 0x3b39803f ;  /* 0x3b39803f000a7882 */ /* 0x000fe20000000000 */
[----:B------:R-:W-:Y:S01]  /*1f10*/  UMOV UR11, 0x3c7abc9e ;  /* 0x3c7abc9e000b7882 */ /* 0x000fe20000000000 */
[----:B------:R-:W-:Y:S01]  /*1f20*/  DSETP.GE.AND P1, PT, |R40|, UR12, PT ;  /* 0x0000000c28007e2a */ /* 0x000fe2000bf26200 */
[----:B------:R-:W-:Y:S01]  /*1f30*/  FMUL.FTZ R14, R32, -1.4426950216293334961 ;  /* 0xbfb8aa3b200e7820 */ /* 0x000fe20000410000 */
[----:B------:R-:W-:Y:S01]  /*1f40*/  IMAD.MOV.U32 R32, RZ, RZ, -0x35dec16 ;  /* 0xfca213eaff207424 */ /* 0x000fe200078e00ff */
[----:B------:R-:W-:Y:S01]  /*1f50*/  DFMA R34, R34, -UR10, R8 ;  /* 0x8000000a22227c2b */ /* 0x000fe20008000008 */
[----:B------:R-:W-:Y:S01]  /*1f60*/  UMOV UR10, 0x69ce2bdf ;  /* 0x69ce2bdf000a7882 */ /* 0x000fe20000000000 */
[----:B------:R-:W-:-:S02]  /*1f70*/  UMOV UR11, 0x3e5ade15 ;  /* 0x3e5ade15000b7882 */ /* 0x000fc40000000000 */
[----:B------:R-:W0:Y:S01]  /*1f80*/  FRND R14, R14 ;  /* 0x0000000e000e7307 */ /* 0x000e220000201000 */
[----:B------:R-:W-:-:S03]  /*1f90*/  DADD R8, -R48, 1 ;  /* 0x3ff0000030087429 */ /* 0x000fc60000000100 */
[----:B------:R-:W-:Y:S01]  /*1fa0*/  DFMA R32, R34, UR10, R32 ;  /* 0x0000000a22207c2b */ /* 0x000fe20008000020 */
[----:B------:R-:W-:Y:S01]  /*1fb0*/  UMOV UR10, 0x62401315 ;  /* 0x62401315000a7882 */ /* 0x000fe20000000000 */
[----:B------:R-:W-:-:S03]  /*1fc0*/  UMOV UR11, 0x3ec71dee ;  /* 0x3ec71dee000b7882 */ /* 0x000fc60000000000 */
[----:B------:R-:W-:Y:S02]  /*1fd0*/  DFMA R48, R48, -R28, R8 ;  /* 0x8000001c3030722b */ /* 0x000fe40000000008 */
[----:B------:R-:W-:Y:S01]  /*1fe0*/  HFMA2.MMA R28, -RZ, RZ, -37728, 2866 ;  /* 0xf89b6999ff1c7435 */ /* 0x000fe200000001ff */
[----:B------:R-:W-:Y:S01]  /*1ff0*/  IMAD.MOV.U32 R29, RZ, RZ, 0x3e928a27 ;  /* 0x3e928a27ff1d7424 */ /* 0x000fe200078e00ff */
[----:B------:R-:W-:Y:S01]  /*2000*/  DFMA R32, R34, R32, UR10 ;  /* 0x0000000a22207e2b */ /* 0x000fe20008000020 */
[----:B------:R-:W-:Y:S01]  /*2010*/  UMOV UR10, 0x7c89eb71 ;  /* 0x7c89eb71000a7882 */ /* 0x000fe20000000000 */
[----:B0-----:R-:W-:Y:S01]  /*2020*/  FMUL.FTZ R15, R14, 1 ;  /* 0x3f8000000e0f7820 */ /* 0x001fe20000410000 */
[----:B------:R-:W-:-:S03]  /*2030*/  UMOV UR11, 0x3efa0199 ;  /* 0x3efa0199000b7882 */ /* 0x000fc60000000000 */
[----:B------:R-:W0:Y:S02]  /*2040*/  F2F.F64.F32 R8, R15 ;  /* 0x0000000f00087310 */ /* 0x000e240000201800 */
[----:B------:R-:W-:Y:S01]  /*2050*/  DFMA R32, R34, R32, UR10 ;  /* 0x0000000a22207e2b */ /* 0x000fe20008000020 */
[----:B------:R-:W-:Y:S01]  /*2060*/  UMOV UR10, 0x14761f65 ;  /* 0x14761f65000a7882 */ /* 0x000fe20000000000 */
[----:B------:R-:W-:-:S06]  /*2070*/  UMOV UR11, 0x3f2a01a0 ;  /* 0x3f2a01a0000b7882 */ /* 0x000fcc0000000000 */
[----:B------:R-:W-:Y:S01]  /*2080*/  DFMA R32, R34, R32, UR10 ;  /* 0x0000000a22207e2b */ /* 0x000fe20008000020 */
[----:B------:R-:W-:Y:S01]  /*2090*/  UMOV UR10, 0xfefa39ef ;  /* 0xfefa39ef000a7882 */ /* 0x000fe20000000000 */
[----:B------:R-:W-:Y:S02]  /*20a0*/  UMOV UR11, 0x3fe62e42 ;  /* 0x3fe62e42000b7882 */ /* 0x000fe40000000000 */
[----:B0-----:R-:W-:Y:S01]  /*20b0*/  DFMA R8, -R8, UR10, -R24 ;  /* 0x0000000a08087c2b */ /* 0x001fe20008000918 */
[----:B------:R-:W-:Y:S01]  /*20c0*/  UMOV UR10, 0x1852b7af ;  /* 0x1852b7af000a7882 */ /* 0x000fe20000000000 */
[----:B------:R-:W-:Y:S02]  /*20d0*/  UMOV UR11, 0x3f56c16c ;  /* 0x3f56c16c000b7882 */ /* 0x000fe40000000000 */
[----:B------:R-:W-:Y:S01]  /*20e0*/  DFMA R32, R34, R32, UR10 ;  /* 0x0000000a22207e2b */ /* 0x000fe20008000020 */
[----:B------:R-:W-:Y:S01]  /*20f0*/  UMOV UR10, 0xa4741b81 ;  /* 0xa4741b81000a7882 */ /* 0x000fe20000000000 */
[----:B------:R-:W-:-:S02]  /*2100*/  UMOV UR11, 0x3e5ae904 ;  /* 0x3e5ae904000b7882 */ /* 0x000fc40000000000 */
        /* <DEDUP_REMOVED lines=35> */
[----:B------:R-:W-:Y:S02]  /*2340*/  IMAD R33, R26, 0x100000, R35 ;  /* 0x001000001a217824 */ /* 0x000fe400078e0223 */
[----:B------:R-:W-:Y:S01]  /*2350*/  DFMA R28, R8, R28, UR10 ;  /* 0x0000000a081c7e2b */ /* 0x000fe2000800001c */
[----:B------:R-:W-:Y:S01]  /*2360*/  UMOV UR10, 0x33d43651 ;  /* 0x33d43651000a7882 */ /* 0x000fe20000000000 */
[----:B------:R-:W-:Y:S01]  /*2370*/  UMOV UR11, 0x3fd98845 ;  /* 0x3fd98845000b7882 */ /* 0x000fe20000000000 */
[----:B------:R-:W-:Y:S01]  /*2380*/  IMAD.MOV.U32 R32, RZ, RZ, R34 ;  /* 0x000000ffff207224 */ /* 0x000fe200078e0022 */
        /* <DEDUP_REMOVED lines=12> */
[----:B------:R-:W-:Y:S02]  /*2450*/  FSEL R33, R11, RZ, P4 ;  /* 0x000000ff0b217208 */ /* 0x000fe40002000000 */
[----:B------:R-:W-:Y:S01]  /*2460*/  @!P2 IADD3 R26, R26, -R15, RZ ;  /* 0x8000000f1a1aa210 */ /* 0x000fe20007ffe0ff */
[----:B------:R-:W-:-:S03]  /*2470*/  @!P2 IMAD R35, R15, 0x100000, R35 ;  /* 0x001000000f23a824 */ /* 0x000fc600078e0223 */
[----:B------:R-:W-:-:S06]  /*2480*/  @!P2 LEA R11, R26, 0x3ff00000, 0x14 ;  /* 0x3ff000001a0ba811 */ /* 0x000fcc00078ea0ff */
[----:B------:R-:W-:-:S11]  /*2490*/  @!P2 DMUL R32, R34, R10 ;  /* 0x0000000a2220a228 */ /* 0x000fd60000000000 */
.L_x_3564:
[----:B------:R-:W-:Y:S05]  /*24a0*/  BSYNC B0 ;  /* 0x0000000000007941 */ /* 0x000fea0003800000 */
.L_x_3563:
[----:B------:R-:W-:Y:S02]  /*24b0*/  DMUL R10, R6, UR38 ;  /* 0x00000026060a7c28 */ /* 0x000fe40008000000 */
[----:B------:R-:W-:-:S06]  /*24c0*/  DADD R34, |R40|, -R24 ;  /* 0x0000000028227229 */ /* 0x000fcc0000000a18 */
[----:B------:R-:W-:Y:S01]  /*24d0*/  DFMA R26, |R10|, -UR22, R30 ;  /* 0x800000160a1a7c2b */ /* 0x000fe2000800021e */
[----:B------:R-:W-:Y:S01]  /*24e0*/  UMOV UR10, 0x5bc5b225 ;  /* 0x5bc5b225000a7882 */ /* 0x000fe20000000000 */
[----:B------:R-:W-:Y:S01]  /*24f0*/  UMOV UR11, 0x3eff0535 ;  /* 0x3eff0535000b7882 */ /* 0x000fe20000000000 */
[----:B------:R-:W-:-:S05]  /*2500*/  DFMA R34, |R40|, R12, R34 ;  /* 0x0000000c2822722b */ /* 0x000fca0000000222 */
[----:B------:R-:W-:-:S08]  /*2510*/  DFMA R26, |R10|, R26, -UR20 ;  /* 0x800000140a1a7e2b */ /* 0x000fd0000800021a */
[----:B------:R-:W-:-:S08]  /*2520*/  DFMA R26, |R10|, R26, UR18 ;  /* 0x000000120a1a7e2b */ /* 0x000fd0000800021a */
[----:B------:R-:W-:-:S08]  /*2530*/  DFMA R26, |R10|, R26, -UR16 ;  /* 0x800000100a1a7e2b */ /* 0x000fd0000800021a */
[----:B------:R-:W-:-:S08]  /*2540*/  DFMA R26, |R10|, R26, UR14 ;  /* 0x0000000e0a1a7e2b */ /* 0x000fd0000800021a */
[----:B------:R-:W-:-:S08]  /*2550*/  DFMA R26, |R10|, R26, -UR24 ;  /* 0x800000180a1a7e2b */ /* 0x000fd0000800021a */
[----:B------:R-:W-:Y:S02]  /*2560*/  DFMA R50, |R10|, R26, UR26 ;  /* 0x0000001a0a327e2b */ /* 0x000fe4000800021a */
[----:B------:R-:W2:Y:S01]  /*2570*/  LDG.E.128 R24, desc[UR8][R20.64+0x1000] ;  /* 0x0010000814187981 */ /* 0x000ea2000c1e1d00 */
[----:B------:R-:W-:Y:S01]  /*2580*/  DMUL R28, R8, R28 ;  /* 0x0000001c081c7228 */ /* 0x000fe20000000000 */
[----:B------:R-:W0:Y:S01]  /*2590*/  MUFU.EX2 R14, R14 ;  /* 0x0000000e000e7308 */ /* 0x000e220000000800 */
[----:B------:R-:W-:Y:S01]  /*25a0*/  DMUL R22, R16, R22 ;  /* 0x0000001610167228 */ /* 0x000fe20000000000 */
[----:B------:R-:W-:Y:S01]  /*25b0*/  UMOV UR12, 0x8dc96626 ;  /* 0x8dc96626000c7882 */ /* 0x000fe20000000000 */
[----:B------:R-:W-:Y:S01]  /*25c0*/  UMOV UR13, 0x4017afb4 ;  /* 0x4017afb4000d7882 */ /* 0x000fe20000000000 */
[----:B------:R-:W-:Y:S01]  /*25d0*/  DFMA R50, |R10|, R50, -UR28 ;  /* 0x8000001c0a327e2b */ /* 0x000fe20008000232 */
[----:B------:R-:W-:Y:S02]  /*25e0*/  BSSY B0, `(.L_x_3565) ;  /* 0x000009b000007945 */ /* 0x000fe40003800000 */
[----:B------:R-:W-:-:S05]  /*25f0*/  DFMA R34, R8, R28, -R34 ;  /* 0x0000001c0822722b */ /* 0x000fca0000000822 */
        /* <DEDUP_REMOVED lines=31> */
[----:B------:R-:W-:Y:S01]  /*27f0*/  UMOV UR11, 0x3fc06eba ;  /* 0x3fc06eba000b7882 */ /* 0x000fe20000000000 */
[----:B------:R-:W-:Y:S01]  /*2800*/  DADD R50, R8, R34 ;  /* 0x0000000008327229 */ /* 0x000fe20000000022 */
[----:B0-----:R-:W-:-:S04]  /*2810*/  FMUL.FTZ R35, R14, 1 ;  /* 0x3f8000000e237820 */ /* 0x001fc80000410000 */
[C---:B------:R-:W-:Y:S01]  /*2820*/  DFMA R12, |R10|.reuse, R12, UR10 ;  /* 0x0000000a0a0c7e2b */ /* 0x040fe2000800020c */
[----:B------:R-:W-:Y:S01]  /*2830*/  UMOV UR10, 0xf0000000 ;  /* 0xf0000000000a7882 */ /* 0x000fe20000000000 */
[----:B------:R-:W-:Y:S01]  /*2840*/  UMOV UR11, 0x380fffff ;  /* 0x380fffff000b7882 */ /* 0x000fe20000000000 */
[----:B------:R-:W-:Y:S05]  /*2850*/  F2F.F64.F32 R8, R35 ;  /* 0x0000002300087310 */ /* 0x000fea0000201800 */
[----:B------:R-:W-:-:S06]  /*2860*/  DFMA R28, |R10|, R12, |R10| ;  /* 0x0000000c0a1c722b */ /* 0x000fcc000000060a */
[----:B------:R-:W0:Y:S02]  /*2870*/  F2F.F32.F64 R15, R28 ;  /* 0x0000001c000f7310 */ /* 0x000e240000301000 */
[----:B------:R-:W-:Y:S01]  /*2880*/  DSETP.GEU.AND P2, PT, |R28|, UR10, PT ;  /* 0x0000000a1c007e2a */ /* 0x000fe2000bf4e200 */
[----:B------:R-:W-:Y:S01]  /*2890*/  UMOV UR10, 0xfefa39ef ;  /* 0xfefa39ef000a7882 */ /* 0x000fe20000000000 */
[----:B------:R-:W-:-:S12]  /*28a0*/  UMOV UR11, 0x3fe62e42 ;  /* 0x3fe62e42000b7882 */ /* 0x000fd80000000000 */
[----:B0-----:R-:W-:Y:S01]  /*28b0*/  @!P2 FMUL R15, R15, 1.175494350822287508e-38 ;  /* 0x008000000f0fa820 */ /* 0x001fe20000400000 */
[----:B------:R-:W-:-:S03]  /*28c0*/  DSETP.GE.AND P2, PT, |R10|, UR12, PT ;  /* 0x0000000c0a007e2a */ /* 0x000fc6000bf46200 */
[----:B------:R-:W-:Y:S01]  /*28d0*/  FMUL.FTZ R34, R15, -1.4426950216293334961 ;  /* 0xbfb8aa3b0f227820 */ /* 0x000fe20000410000 */
[----:B------:R-:W-:-:S05]  /*28e0*/  DADD R14, -R8, 1 ;  /* 0x3ff00000080e7429 */ /* 0x000fca0000000100 */
[----:B------:R-:W0:Y:S03]  /*28f0*/  FRND R34, R34 ;  /* 0x0000002200227307 */ /* 0x000e260000201000 */
[----:B------:R-:W-:Y:S01]  /*2900*/  DFMA R14, R8, -R50, R14 ;  /* 0x80000032080e722b */ /* 0x000fe2000000000e */
[----:B------:R-:W-:Y:S01]  /*2910*/  IMAD.MOV.U32 R50, RZ, RZ, -0x7649667 ;  /* 0xf89b6999ff327424 */ /* 0x000fe200078e00ff */
[----:B------:R-:W-:Y:S01]  /*2920*/  MOV R51, 0x3e928a27 ;  /* 0x3e928a2700337802 */ /* 0x000fe20000000f00 */
[----:B0-----:R-:W-:Y:S02]  /*2930*/  FMUL.FTZ R52, R34, 1 ;  /* 0x3f80000022347820 */ /* 0x001fe40000410000 */
[----:B------:R-:W0:Y:S08]  /*2940*/  MUFU.EX2 R34, R34 ;  /* 0x0000002200227308 */ /* 0x000e300000000800 */
[----:B------:R-:W1:Y:S02]  /*2950*/  F2F.F64.F32 R8, R52 ;  /* 0x0000003400087310 */ /* 0x000e640000201800 */
[--C-:B-1----:R-:W-:Y:S01]  /*2960*/  DFMA R8, -R8, UR10, -R28.reuse ;  /* 0x0000000a08087c2b */ /* 0x102fe2000800091c */
[----:B------:R-:W-:Y:S01]  /*2970*/  UMOV UR10, 0xa4741b81 ;  /* 0xa4741b81000a7882 */ /* 0x000fe20000000000 */
[----:B------:R-:W-:Y:S01]  /*2980*/  UMOV UR11, 0x3e5ae904 ;  /* 0x3e5ae904000b7882 */ /* 0x000fe20000000000 */
[----:B------:R-:W-:-:S05]  /*2990*/  DADD R28, |R10|, -R28 ;  /* 0x000000000a1c7229 */ /* 0x000fca0000000a1c */
[----:B------:R-:W-:Y:S01]  /*29a0*/  DFMA R50, R8, UR10, R50 ;  /* 0x0000000a08327c2b */ /* 0x000fe20008000032 */
[----:B------:R-:W-:Y:S01]  /*29b0*/  UMOV UR10, 0x15ff7e07 ;  /* 0x15ff7e07000a7882 */ /* 0x000fe20000000000 */
[----:B------:R-:W-:Y:S01]  /*29c0*/  UMOV UR11, 0x3ec71de7 ;  /* 0x3ec71de7000b7882 */ /* 0x000fe20000000000 */
[----:B------:R-:W-:Y:S01]  /*29d0*/  DFMA R28, |R10|, R12, R28 ;  /* 0x0000000c0a1c722b */ /* 0x000fe2000000021c */
[----:B0-----:R-:W-:-:S04]  /*29e0*/  FMUL.FTZ R12, R34, 1 ;  /* 0x3f800000220c7820 */ /* 0x001fc80000410000 */
[C---:B------:R-:W-:Y:S01]  /*29f0*/  DFMA R50, R8.reuse, R50, UR10 ;  /* 0x0000000a08327e2b */ /* 0x040fe20008000032 */
        /* <DEDUP_REMOVED lines=24> */
[----:B------:R-:W-:-:S08]  /*2b80*/  DMUL R50, R8, R50 ;  /* 0x0000003208327228 */ /* 0x000fd00000000000 */
[----:B------:R-:W-:Y:S02]  /*2b90*/  DFMA R28, R8, R50, -R28 ;  /* 0x00000032081c722b */ /* 0x000fe4000000081c */
[----:B--2---:R-:W-:-:S06]  /*2ba0*/  DMUL R34, R24, -0.5 ;  /* 0xbfe0000018227828 */ /* 0x004fcc0000000000 */
[----:B------:R-:W-:Y:S02]  /*2bb0*/  DADD R8, R8, R28 ;  /* 0x0000000008087229 */ /* 0x000fe4000000001c */
[----:B0-----:R-:W-:-:S08]  /*2bc0*/  DADD R28, -R12, 1 ;  /* 0x3ff000000c1c7429 */ /* 0x001fd00000000100 */
[----:B------:R-:W-:Y:S02]  /*2bd0*/  DFMA R8, R12, -R8, R28 ;  /* 0x800000080c08722b */ /* 0x000fe4000000001c */
[----:B------:R-:W-:Y:S01]  /*2be0*/  DMUL R28, R24, R34 ;  /* 0x00000022181c7228 */ /* 0x000fe20000000000 */
[----:B------:R-:W-:Y:S02]  /*2bf0*/  IMAD.MOV.U32 R34, RZ, RZ, 0x652b82fe ;  /* 0x652b82feff227424 */ /* 0x000fe400078e00ff */
[----:B------:R-:W-:-:S06]  /*2c00*/  IMAD.MOV.U32 R35, RZ, RZ, 0x3ff71547 ;  /* 0x3ff71547ff237424 */ /* 0x000fcc00078e00ff */
[----:B------:R-:W-:Y:S01]  /*2c10*/  DFMA R34, R28, R34, 6.75539944105574400000e+15 ;  /* 0x433800001c22742b */ /* 0x000fe20000000022 */
[----:B------:R-:W-:-:S07]  /*2c20*/  FSETP.GEU.FTZ.AND P4, PT, |R29|, 4.1917929649353027344, PT ;  /* 0x4086232b1d00780b */ /* 0x000fce0003f9e200 */
        /* <DEDUP_REMOVED lines=36> */
[----:B------:R-:W-:-:S04]  /*2e70*/  DMUL R32, R32, UR10 ;  /* 0x0000000a20207c28 */ /* 0x000fc80008000000 */
        /* <DEDUP_REMOVED lines=12> */
[----:B------:R-:W-:Y:S01]  /*2f40*/  @!P4 IMAD.MOV.U32 R28, RZ, RZ, RZ ;  /* 0x000000ffff1cc224 */ /* 0x000fe200078e00ff */
[----:B------:R-:W-:Y:S01]  /*2f50*/  @!P4 LEA R17, R35, R17, 0x14 ;  /* 0x000000112311c211 */ /* 0x000fe200078ea0ff */
[----:B------:R-:W-:-:S05]  /*2f60*/  @!P4 IMAD.IADD R34, R34, 0x1, -R35 ;  /* 0x000000012222c824 */ /* 0x000fca00078e0a23 */
[----:B------:R-:W-:-:S06]  /*2f70*/  @!P4 LEA R29, R34, 0x3ff00000, 0x14 ;  /* 0x3ff00000221dc811 */ /* 0x000fcc00078ea0ff */
[----:B------:R-:W-:-:S11]  /*2f80*/  @!P4 DMUL R12, R16, R28 ;  /* 0x0000001c100cc228 */ /* 0x000fd60000000000 */
.L_x_3566:
[----:B------:R-:W-:Y:S05]  /*2f90*/  BSYNC B0 ;  /* 0x0000000000007941 */ /* 0x000fea0003800000 */
.L_x_3565:
[----:B------:R-:W-:Y:S01]  /*2fa0*/  DMUL R34, R24, UR38 ;  /* 0x0000002618227c28 */ /* 0x000fe20008000000 */
[----:B------:R-:W-:Y:S01]  /*2fb0*/  UMOV UR10, 0x5bc5b225 ;  /* 0x5bc5b225000a7882 */ /* 0x000fe20000000000 */
[----:B------:R-:W-:Y:S01]  /*2fc0*/  UMOV UR11, 0x3eff0535 ;  /* 0x3eff0535000b7882 */ /* 0x000fe20000000000 */
[----:B------:R-:W-:Y:S01]  /*2fd0*/  FSEL R3, R3, 1.875, !P0 ;  /* 0x3ff0000003037808 */ /* 0x000fe20004000000 */
[----:B------:R-:W-:Y:S01]  /*2fe0*/  IMAD.WIDE.U32 R42, R0, 0x10, R42 ;  /* 0x00000010002a7825 */ /* 0x000fe200078e002a */
[----:B------:R-:W-:Y:S01]  /*2ff0*/  DMUL R36, R18, R36 ;  /* 0x0000002412247228 */ /* 0x000fe20000000000 */
[----:B------:R-:W-:Y:S02]  /*3000*/  FSEL R48, R48, RZ, !P3 ;  /* 0x000000ff30307208 */ /* 0x000fe40005800000 */
[----:B------:R-:W-:Y:S01]  /*3010*/  DFMA R16, |R34|, -UR22, R30 ;  /* 0x8000001622107c2b */ /* 0x000fe2000800021e */
[----:B------:R-:W-:Y:S02]  /*3020*/  LOP3.LUT R3, R3, 0x80000000, R39, 0xb8, !PT ;  /* 0x8000000003037812 */ /* 0x000fe400078eb827 */
[----:B------:R-:W-:-:S05]  /*3030*/  FSEL R2, R2, RZ, !P0 ;  /* 0x000000ff02027208 */ /* 0x000fca0004000000 */
[----:B------:R-:W-:-:S08]  /*3040*/  DFMA R16, |R34|, R16, -UR20 ;  /* 0x8000001422107e2b */ /* 0x000fd00008000210 */
[----:B------:R-:W-:-:S08]  /*3050*/  DFMA R16, |R34|, R16, UR18 ;  /* 0x0000001222107e2b */ /* 0x000fd00008000210 */
[----:B------:R-:W-:-:S08]  /*3060*/  DFMA R16, |R34|, R16, -UR16 ;  /* 0x8000001022107e2b */ /* 0x000fd00008000210 */
        /* <DEDUP_REMOVED lines=39> */
[----:B------:R-:W-:-:S04]  /*32e0*/  FSEL R17, R49, 1.875, !P3 ;  /* 0x3ff0000031117808 */ /* 0x000fc80005800000 */
[----:B------:R-:W-:Y:S01]  /*32f0*/  LOP3.LUT R49, R17, 0x80000000, R45, 0xb8, !PT ;  /* 0x8000000011317812 */ /* 0x000fe200078eb82d */
[----:B------:R-:W-:-:S06]  /*3300*/  DFMA R38, |R34|, R28, |R34| ;  /* 0x0000001c2226722b */ /* 0x000fcc0000000622 */
[----:B------:R-:W0:Y:S02]  /*3310*/  F2F.F32.F64 R16, R38 ;  /* 0x0000002600107310 */ /* 0x000e240000301000 */
[----:B------:R-:W-:-:S14]  /*3320*/  DSETP.GEU.AND P4, PT, |R38|, UR10, PT ;  /* 0x0000000a26007e2a */ /* 0x000fdc000bf8e200 */
[----:B0-----:R-:W-:-:S04]  /*3330*/  @!P4 FMUL R16, R16, 1.175494350822287508e-38 ;  /* 0x008000001010c820 */ /* 0x001fc80000400000 */
[----:B------:R-:W-:Y:S02]  /*3340*/  FMUL.FTZ R50, R16, -1.4426950216293334961 ;  /* 0xbfb8aa3b10327820 */ /* 0x000fe40000410000 */
[----:B------:R0:W5:Y:S04]  /*3350*/  LDG.E.128 R16, desc[UR8][R42.64] ;  /* 0x000000082a107981 */ /* 0x000168000c1e1d00 */
[----:B------:R-:W1:Y:S02]  /*3360*/  FRND R50, R50 ;  /* 0x0000003200327307 */ /* 0x000e640000201000 */
[----:B-1----:R-:W-:-:S06]  /*3370*/  FMUL.FTZ R51, R50, 1 ;  /* 0x3f80000032337820 */ /* 0x002fcc0000410000 */
[----:B------:R-:W1:Y:S01]  /*3380*/  F2F.F64.F32 R44, R51 ;  /* 0x00000033002c7310 */ /* 0x000e620000201800 */
[----:B------:R-:W-:Y:S01]  /*3390*/  UMOV UR10, 0xfefa39ef ;  /* 0xfefa39ef000a7882 */ /* 0x000fe20000000000 */
[----:B------:R-:W-:Y:S02]  /*33a0*/  UMOV UR11, 0x3fe62e42 ;  /* 0x3fe62e42000b7882 */ /* 0x000fe40000000000 */
[--C-:B-1----:R-:W-:Y:S02]  /*33b0*/  DFMA R44, -R44, UR10, -R38.reuse ;  /* 0x0000000a2c2c7c2b */ /* 0x102fe40008000926 */
[----:B------:R-:W-:Y:S01]  /*33c0*/  DADD R38, |R34|, -R38 ;  /* 0x0000000022267229 */ /* 0x000fe20000000a26 */
[----:B------:R-:W-:Y:S01]  /*33d0*/  UMOV UR10, 0xa4741b81 ;  /* 0xa4741b81000a7882 */ /* 0x000fe20000000000 */
[----:B------:R-:W-:-:S06]  /*33e0*/  UMOV UR11, 0x3e5ae904 ;  /* 0x3e5ae904000b7882 */ /* 0x000fcc0000000000 */
        /* <DEDUP_REMOVED lines=24> */
[----:B------:R-:W1:Y:S05]  /*3570*/  MUFU.EX2 R50, R50 ;  /* 0x0000003200327308 */ /* 0x000e6a0000000800 */
[----:B------:R-:W-:Y:S01]  /*3580*/  DFMA R38, R44, R38, UR10 ;  /* 0x0000000a2c267e2b */ /* 0x000fe20008000026 */
[----:B------:R-:W-:Y:S01]  /*3590*/  UMOV UR10, 0x5 ;  /* 0x00000005000a7882 */ /* 0x000fe20000000000 */
[----:B------:R-:W-:-:S06]  /*35a0*/  UMOV UR11, 0x3fe00000 ;  /* 0x3fe00000000b7882 */ /* 0x000fcc0000000000 */
[----:B------:R-:W-:-:S08]  /*35b0*/  DFMA R38, R44, R38, UR10 ;  /* 0x0000000a2c267e2b */ /* 0x000fd00008000026 */
[----:B------:R-:W-:Y:S01]  /*35c0*/  DMUL R38, R44, R38 ;  /* 0x000000262c267228 */ /* 0x000fe20000000000 */
[----:B-1----:R-:W-:-:S07]  /*35d0*/  FMUL.FTZ R51, R50, 1 ;  /* 0x3f80000032337820 */ /* 0x002fce0000410000 */
[C---:B------:R-:W-:Y:S02]  /*35e0*/  DFMA R28, R44.reuse, R38, -R28 ;  /* 0x000000262c1c722b */ /* 0x040fe4000000081c */
[----:B------:R-:W1:Y:S06]  /*35f0*/  F2F.F64.F32 R38, R51 ;  /* 0x0000003300267310 */ /* 0x000e6c0000201800 */
[----:B------:R-:W-:Y:S02]  /*3600*/  DADD R28, R44, R28 ;  /* 0x000000002c1c7229 */ /* 0x000fe4000000001c */
[----:B-1----:R-:W-:-:S08]  /*3610*/  DADD R44, -R38, 1 ;  /* 0x3ff00000262c7429 */ /* 0x002fd00000000100 */
[----:B------:R-:W-:Y:S02]  /*3620*/  DFMA R38, R38, -R28, R44 ;  /* 0x8000001c2626722b */ /* 0x000fe4000000002c */
[----:B------:R-:W-:Y:S01]  /*3630*/  DMUL R44, R26, -0.5 ;  /* 0xbfe000001a2c7828 */ /* 0x000fe20000000000 */
[----:B------:R-:W-:Y:S01]  /*3640*/  MOV R28, 0x652b82fe ;  /* 0x652b82fe001c7802 */ /* 0x000fe20000000f00 */
[----:B------:R-:W-:-:S06]  /*3650*/  IMAD.MOV.U32 R29, RZ, RZ, 0x3ff71547 ;  /* 0x3ff71547ff1d7424 */ /* 0x000fcc00078e00ff */
[----:B------:R-:W-:Y:S02]  /*3660*/  DMUL R44, R26, R44 ;  /* 0x0000002c1a2c7228 */ /* 0x000fe40000000000 */
[----:B------:R-:W-:-:S06]  /*3670*/  DADD R48, R48, 1 ;  /* 0x3ff0000030307429 */ /* 0x000fcc0000000000 */
[----:B------:R-:W-:Y:S02]  /*3680*/  DFMA R28, R44, R28, 6.75539944105574400000e+15 ;  /* 0x433800002c1c742b */ /* 0x000fe4000000001c */
[----:B------:R-:W-:Y:S02]  /*3690*/  DADD R2, R2, 1 ;  /* 0x3ff0000002027429 */ /* 0x000fe40000000000 */
[----:B------:R-:W-:-:S04]  /*36a0*/  DFMA R36, R48, 0.5, R36 ;  /* 0x3fe000003024782b */ /* 0x000fc80000000024 */
[----:B------:R-:W-:Y:S01]  /*36b0*/  DADD R48, R28, -6.75539944105574400000e+15 ;  /* 0xc33800001c307429 */ /* 0x000fe20000000000 */
[----:B------:R-:W-:Y:S01]  /*36c0*/  UMOV UR10, 0xfefa39ef ;  /* 0xfefa39ef000a7882 */ /* 0x000fe20000000000 */
[----:B------:R-:W-:Y:S01]  /*36d0*/  UMOV UR11, 0x3fe62e42 ;  /* 0x3fe62e42000b7882 */ /* 0x000fe20000000000 */
[----:B------:R-:W-:-:S05]  /*36e0*/  DFMA R22, R2, 0.5, R22 ;  /* 0x3fe000000216782b */ /* 0x000fca0000000016 */
[----:B------:R-:W-:Y:S01]  /*36f0*/  DFMA R2, R48, -UR10, R44 ;  /* 0x8000000a30027c2b */ /* 0x000fe2000800002c */
[----:B------:R-:W-:Y:S01]  /*3700*/  UMOV UR10, 0x3b39803f ;  /* 0x3b39803f000a7882 */ /* 0x000fe20000000000 */
[----:B------:R-:W-:-:S06]  /*3710*/  UMOV UR11, 0x3c7abc9e ;  /* 0x3c7abc9e000b7882 */ /* 0x000fcc0000000000 */
[----:B------:R-:W-:Y:S01]  /*3720*/  DFMA R48, R48, -UR10, R2 ;  /* 0x8000000a30307c2b */ /* 0x000fe20008000002 */
[----:B------:R-:W-:Y:S02]  /*3730*/  IMAD.MOV.U32 R2, RZ, RZ, -0x35dec16 ;  /* 0xfca213eaff027424 */ /* 0x000fe400078e00ff */
[----:B------:R-:W-:Y:S01]  /*3740*/  IMAD.MOV.U32 R3, RZ, RZ, 0x3e928af3 ;  /* 0x3e928af3ff037424 */ /* 0x000fe200078e00ff */
[----:B------:R-:W-:Y:S01]  /*3750*/  UMOV UR10, 0x69ce2bdf ;  /* 0x69ce2bdf000a7882 */ /* 0x000fe20000000000 */
[----:B------:R-:W-:-:S04]  /*3760*/  UMOV UR11, 0x3e5ade15 ;  /* 0x3e5ade15000b7882 */ /* 0x000fc80000000000 */
        /* <DEDUP_REMOVED lines=25> */
[----:B------:R-:W-:-:S07]  /*3900*/  FSETP.GEU.FTZ.AND P3, PT, |R45|, 4.1917929649353027344, PT ;  /* 0x4086232b2d00780b */ /* 0x000fce0003f7e200 */
[----:B------:R-:W-:Y:S01]  /*3910*/  DFMA R2, R48, R2, 1 ;  /* 0x3ff000003002742b */ /* 0x000fe20000000002 */
[----:B------:R-:W-:Y:S01]  /*3920*/  UMOV UR10, 0x33d43651 ;  /* 0x33d43651000a7882 */ /* 0x000fe20000000000 */
[----:B------:R-:W-:Y:S01]  /*3930*/  UMOV UR11, 0x3fd98845 ;  /* 0x3fd98845000b7882 */ /* 0x000fe20000000000 */
[----:B------:R-:W-:-:S05]  /*3940*/  UMOV UR12, 0x8dc96626 ;  /* 0x8dc96626000c7882 */ /* 0x000fca0000000000 */
[----:B------:R-:W-:Y:S01]  /*3950*/  DFMA R48, R48, R2, 1 ;  /* 0x3ff000003030742b */ /* 0x000fe20000000002 */
[----:B------:R-:W-:Y:S01]  /*3960*/  UMOV UR13, 0x4017afb4 ;  /* 0x4017afb4000d7882 */ /* 0x000fe20000000000 */
[----:B------:R-:W-:Y:S01]  /*3970*/  DMUL R12, R12, UR10 ;  /* 0x0000000a0c0c7c28 */ /* 0x000fe20008000000 */
[----:B------:R-:W-:Y:S01]  /*3980*/  BSSY B0, `(.L_x_3567) ;  /* 0x0000011000007945 */ /* 0x000fe20003800000 */
[----:B------:R-:W-:-:S06]  /*3990*/  DSETP.GE.AND P0, PT, |R34|, UR12, PT ;  /* 0x0000000c22007e2a */ /* 0x000fcc000bf06200 */
[----:B------:R-:W-:Y:S01]  /*39a0*/  LEA R3, R28, R49, 0x14 ;  /* 0x000000311c037211 */ /* 0x000fe200078ea0ff */
[----:B------:R-:W-:Y:S01]  /*39b0*/  IMAD.MOV.U32 R2, RZ, RZ, R48 ;  /* 0x000000ffff027224 */ /* 0x000fe200078e0030 */
[----:B0-----:R-:W-:Y:S06]  /*39c0*/  @!P3 BRA `(.L_x_3568) ;  /* 0x000000000030b947 */ /* 0x001fec0003800000 */
        /* <DEDUP_REMOVED lines=12> */
.L_x_3568:
[----:B------:R-:W-:Y:S05]  /*3a90*/  BSYNC B0 ;  /* 0x0000000000007941 */ /* 0x000fea0003800000 */
.L_x_3567:
[----:B------:R-:W-:Y:S02]  /*3aa0*/  DMUL R28, R26, UR38 ;  /* 0x000000261a1c7c28 */ /* 0x000fe40008000000 */
[----:B-----5:R-:W-:Y:S01]  /*3ab0*/  DMUL R16, R16, R22 ;  /* 0x0000001610107228 */ /* 0x020fe20000000000 */
[----:B------:R-:W2:Y:S05]  /*3ac0*/  LDG.E.128 R20, desc[UR8][R20.64+0x1800] ;  /* 0x0018000814147981 */ /* 0x000eaa000c1e1d00 */
[----:B------:R-:W-:-:S08]  /*3ad0*/  DFMA R44, |R28|, -UR22, R30 ;  /* 0x800000161c2c7c2b */ /* 0x000fd0000800021e */
        /* <DEDUP_REMOVED lines=10> */
[----:B------:R-:W-:Y:S01]  /*3b80*/  DFMA R44, |R28|, R44, UR6 ;  /* 0x000000061c2c7e2b */ /* 0x000fe2000800022c */
[----:B------:R-:W-:Y:S01]  /*3b90*/  UMOV UR10, 0x5bc5b225 ;  /* 0x5bc5b225000a7882 */ /* 0x000fe20000000000 */
[----:B------:R-:W-:-:S06]  /*3ba0*/  UMOV UR11, 0x3eff0535 ;  /* 0x3eff0535000b7882 */ /* 0x000fcc0000000000 */
        /* <DEDUP_REMOVED lines=36> */
[----:B------:R-:W0:Y:S01]  /*3df0*/  FRND R40, R40 ;  /* 0x0000002800287307 */ /* 0x000e220000201000 */
[----:B------:R-:W-:Y:S01]  /*3e00*/  DMUL R18, R18, R36 ;  /* 0x0000002412127228 */ /* 0x000fe20000000000 */
[----:B0-----:R-:W-:-:S06]  /*3e10*/  FMUL.FTZ R52, R40, 1 ;  /* 0x3f80000028347820 */ /* 0x001fcc0000410000 */
[----:B------:R-:W0:Y:S01]  /*3e20*/  F2F.F64.F32 R36, R52 ;  /* 0x0000003400247310 */ /* 0x000e220000201800 */
[----:B------:R-:W-:Y:S01]  /*3e30*/  UMOV UR10, 0xfefa39ef ;  /* 0xfefa39ef000a7882 */ /* 0x000fe20000000000 */
[----:B------:R-:W-:Y:S01]  /*3e40*/  UMOV UR11, 0x3fe62e42 ;  /* 0x3fe62e42000b7882 */ /* 0x000fe20000000000 */
[--C-:B------:R-:W-:Y:S02]  /*3e50*/  DADD R50, |R28|, -R48.reuse ;  /* 0x000000001c327229 */ /* 0x100fe40000000a30 */
[----:B0-----:R-:W-:Y:S01]  /*3e60*/  DFMA R36, -R36, UR10, -R48 ;  /* 0x0000000a24247c2b */ /* 0x001fe20008000930 */
        /* <DEDUP_REMOVED lines=29> */
[----:B------:R-:W-:Y:S02]  /*4040*/  DFMA R48, R36, R48, UR10 ;  /* 0x0000000a24307e2b */ /* 0x000fe40008000030 */
[----:B------:R-:W-:-:S06]  /*4050*/  DFMA R44, |R28|, R44, R50 ;  /* 0x0000002c1c2c722b */ /* 0x000fcc0000000232 */
[----:B------:R-:W-:-:S08]  /*4060*/  DMUL R48, R36, R48 ;  /* 0x0000003024307228 */ /* 0x000fd00000000000 */
[----:B------:R-:W-:Y:S01]  /*4070*/  DFMA R48, R36, R48, -R44 ;  /* 0x000000302430722b */ /* 0x000fe2000000082c */
[----:B0-----:R-:W-:-:S06]  /*4080*/  FMUL.FTZ R44, R40, 1 ;  /* 0x3f800000282c7820 */ /* 0x001fcc0000410000 */
[----:B------:R-:W0:Y:S01]  /*4090*/  F2F.F64.F32 R44, R44 ;  /* 0x0000002c002c7310 */ /* 0x000e220000201800 */
[----:B------:R-:W-:Y:S02]  /*40a0*/  DADD R36, R36, R48 ;  /* 0x0000000024247229 */ /* 0x000fe40000000030 */
[----:B--2---:R-:W-:Y:S02]  /*40b0*/  DMUL R52, R20, -0.5 ;  /* 0xbfe0000014347828 */ /* 0x004fe40000000000 */
[----:B0-----:R-:W-:-:S06]  /*40c0*/  DADD R48, -R44, 1 ;  /* 0x3ff000002c307429 */ /* 0x001fcc0000000100 */
[----:B------:R-:W-:Y:S02]  /*40d0*/  DMUL R52, R20, R52 ;  /* 0x0000003414347228 */ /* 0x000fe40000000000 */
[----:B------:R-:W-:Y:S01]  /*40e0*/  DFMA R36, R44, -R36, R48 ;  /* 0x800000242c24722b */ /* 0x000fe20000000030 */
[----:B------:R-:W-:Y:S01]  /*40f0*/  IMAD.MOV.U32 R48, RZ, RZ, 0x652b82fe ;  /* 0x652b82feff307424 */ /* 0x000fe200078e00ff */
[----:B------:R-:W-:-:S06]  /*4100*/  MOV R49, 0x3ff71547 ;  /* 0x3ff7154700317802 */ /* 0x000fcc0000000f00 */
[----:B------:R-:W-:Y:S01]  /*4110*/  DFMA R48, R52, R48, 6.75539944105574400000e+15 ;  /* 0x433800003430742b */ /* 0x000fe20000000030 */
[----:B------:R-:W-:Y:S01]  /*4120*/  UMOV UR10, 0xfefa39ef ;  /* 0xfefa39ef000a7882 */ /* 0x000fe20000000000 */
[----:B------:R-:W-:-:S06]  /*4130*/  UMOV UR11, 0x3fe62e42 ;  /* 0x3fe62e42000b7882 */ /* 0x000fcc0000000000 */
[----:B------:R-:W-:Y:S02]  /*4140*/  DADD R50, R48, -6.75539944105574400000e+15 ;  /* 0xc338000030327429 */ /* 0x000fe40000000000 */
[----:B------:R-:W-:-:S06]  /*4150*/  DMUL R46, R4, R46 ;  /* 0x0000002e042e7228 */ /* 0x000fcc0000000000 */
        /* <DEDUP_REMOVED lines=40> */
[----:B------:R-:W-:Y:S01]  /*43e0*/  FSEL R40, R15, 1.875, !P1 ;  /* 0x3ff000000f287808 */ /* 0x000fe20004800000 */
[----:B------:R-:W-:Y:S01]  /*43f0*/  DMUL R4, R2, UR10 ;  /* 0x0000000a02047c28 */ /* 0x000fe20008000000 */
[----:B------:R-:W-:Y:S01]  /*4400*/  BSSY B0, `(.L_x_3569) ;  /* 0x0000012000007945 */ /* 0x000fe20003800000 */
[----:B------:R-:W-:Y:S01]  /*4410*/  DSETP.GE.AND P3, PT, |R28|, UR12, PT ;  /* 0x0000000c1c007e2a */ /* 0x000fe2000bf66200 */
[----:B------:R-:W-:-:S04]  /*4420*/  LOP3.LUT R41, R40, 0x80000000, R41, 0xb8, !PT ;  /* 0x8000000028297812 */ /* 0x000fc800078eb829 */
[----:B------:R-:W-:Y:S01]  /*4430*/  IMAD R45, R48, 0x100000, R51 ;  /* 0x00100000302d7824 */ /* 0x000fe200078e0233 */
[----:B------:R-:W-:Y:S01]  /*4440*/  MOV R44, R50 ;  /* 0x00000032002c7202 */ /* 0x000fe20000000f00 */
[----:B------:R-:W-:Y:S07]  /*4450*/  @!P4 BRA `(.L_x_3570) ;  /* 0x000000000030c947 */ /* 0x000fee0003800000 */
        /* <DEDUP_REMOVED lines=9> */
[----:B------:R-:W-:Y:S01]  /*44f0*/  @!P4 LEA R3, R2, 0x3ff00000, 0x14 ;  /* 0x3ff000000203c811 */ /* 0x000fe200078ea0ff */
[----:B------:R-:W-:-:S06]  /*4500*/  @!P4 IMAD.MOV.U32 R2, RZ, RZ, RZ ;  /* 0x000000ffff02c224 */ /* 0x000fcc00078e00ff */
[----:B------:R-:W-:-:S11]  /*4510*/  @!P4 DMUL R44, R50, R2 ;  /* 0x00000002322cc228 */ /* 0x000fd60000000000 */
.L_x_3570:
[----:B------:R-:W-:Y:S05]  /*4520*/  BSYNC B0 ;  /* 0x0000000000007941 */ /* 0x000fea0003800000 */
.L_x_3569:
[----:B------:R-:W-:Y:S01]  /*4530*/  DMUL R2, R20, UR38 ;  /* 0x0000002614027c28 */ /* 0x000fe20008000000 */
[----:B------:R-:W-:Y:S01]  /*4540*/  FSEL R40, R14, RZ, !P1 ;  /* 0x000000ff0e287208 */ /* 0x000fe20004800000 */
[----:B------:R-:W-:Y:S01]  /*4550*/  HFMA2.MMA R10, -RZ, RZ, 1323, -4.565715789794921875e-05 ;  /* 0x652b82feff0a7435 */ /* 0x000fe200000001ff */
[----:B------:R-:W-:Y:S01]  /*4560*/  FSEL R9, R9, 1.875, !P2 ;  /* 0x3ff0000009097808 */ /* 0x000fe20005000000 */
[----:B------:R-:W-:Y:S01]  /*4570*/  DMUL R12, R24, R12 ;  /* 0x0000000c180c7228 */ /* 0x000fe20000000000 */
[----:B------:R-:W-:Y:S01]  /*4580*/  FSEL R8, R8, RZ, !P2 ;  /* 0x000000ff08087208 */ /* 0x000fe20005000000 */
[----:B------:R-:W-:Y:S01]  /*4590*/  UMOV UR10, 0x8dc96626 ;  /* 0x8dc96626000a7882 */ /* 0x000fe20000000000 */
[----:B------:R-:W-:Y:S01]  /*45a0*/  DADD R40, R40, 1 ;  /* 0x3ff0000028287429 */ /* 0x000fe20000000000 */
[----:B------:R-:W-:Y:S01]  /*45b0*/  LOP3.LUT R9, R9, 0x80000000, R11, 0xb8, !PT ;  /* 0x8000000009097812 */ /* 0x000fe200078eb80b */
[----:B------:R-:W-:Y:S01]  /*45c0*/  DFMA R48, |R2|, -UR22, R30 ;  /* 0x8000001602307c2b */ /* 0x000fe2000800021e */
[----:B------:R-:W-:Y:S01]  /*45d0*/  IMAD.MOV.U32 R11, RZ, RZ, 0x3ff71547 ;  /* 0x3ff71547ff0b7424 */ /* 0x000fe200078e00ff */
[----:B------:R-:W-:Y:S01]  /*45e0*/  UMOV UR11, 0x4017afb4 ;  /* 0x4017afb4000b7882 */ /* 0x000fe20000000000 */
[----:B------:R-:W-:Y:S02]  /*45f0*/  BSSY B0, `(.L_x_3571) ;  /* 0x0000098000007945 */ /* 0x000fe40003800000 */
[----:B------:R-:W-:-:S03]  /*4600*/  DADD R8, R8, 1 ;  /* 0x3ff0000008087429 */ /* 0x000fc60000000000 */
        /* <DEDUP_REMOVED lines=34> */
[----:B------:R-:W-:Y:S01]  /*4830*/  UMOV UR7, 0x3fba4f4e ;  /* 0x3fba4f4e00077882 */ /* 0x000fe20000000000 */
[----:B------:R-:W-:Y:S02]  /*4840*/  DMUL R48, R6, R32 ;  /* 0x0000002006307228 */ /* 0x000fe40000000000 */
[----:B------:R-:W-:Y:S02]  /*4850*/  DFMA R6, R40, 0.5, R46 ;  /* 0x3fe000002806782b */ /* 0x000fe4000000002e */
[----:B------:R-:W-:Y:S02]  /*4860*/  DMUL R46, R22, -0.5 ;  /* 0xbfe00000162e7828 */ /* 0x000fe40000000000 */
[----:B------:R-:W-:Y:S01]  /*4870*/  DFMA R14, |R2|, R14, UR6 ;  /* 0x00000006020e7e2b */ /* 0x000fe2000800020e */
[----:B------:R-:W-:Y:S01]  /*4880*/  UMOV UR6, 0x6dc9c8bb ;  /* 0x6dc9c8bb00067882 */ /* 0x000fe20000000000 */
[----:B------:R-:W-:-:S04]  /*4890*/  UMOV UR7, 0x3fe45f30 ;  /* 0x3fe45f3000077882 */ /* 0x000fc80000000000 */
[----:B------:R-:W-:Y:S02]  /*48a0*/  DMUL R46, R22, R46 ;  /* 0x0000002e162e7228 */ /* 0x000fe40000000000 */
[----:B------:R-:W-:Y:S01]  /*48b0*/  DFMA R14, |R2|, R14, UR6 ;  /* 0x00000006020e7e2b */ /* 0x000fe2000800020e */
[----:B------:R-:W-:Y:S01]  /*48c0*/  UMOV UR6, 0x8214db69 ;  /* 0x8214db6900067882 */ /* 0x000fe20000000000 */
[----:B------:R-:W-:-:S06]  /*48d0*/  UMOV UR7, 0x3fc06eba ;  /* 0x3fc06eba00077882 */ /* 0x000fcc0000000000 */
[----:B------:R-:W-:Y:S01]  /*48e0*/  DFMA R40, |R2|, R14, UR6 ;  /* 0x0000000602287e2b */ /* 0x000fe2000800020e */
[----:B------:R-:W-:Y:S01]  /*48f0*/  UMOV UR6, 0xf0000000 ;  /* 0xf000000000067882 */ /* 0x000fe20000000000 */
[----:B------:R-:W-:Y:S01]  /*4900*/  DFMA R14, R46, R10, 6.75539944105574400000e+15 ;  /* 0x433800002e0e742b */ /* 0x000fe2000000000a */
[----:B------:R-:W-:Y:S01]  /*4910*/  UMOV UR7, 0x380fffff ;  /* 0x380fffff00077882 */ /* 0x000fe20000000000 */
[----:B------:R-:W-:Y:S01]  /*4920*/  DFMA R10, R8, 0.5, R48 ;  /* 0x3fe00000080a782b */ /* 0x000fe20000000030 */
[----:B------:R-:W-:-:S03]  /*4930*/  FSETP.GEU.FTZ.AND P2, PT, |R47|, 4.1917929649353027344, PT ;  /* 0x4086232b2f00780b */ /* 0x000fc60003f5e200 */
[----:B------:R-:W-:Y:S02]  /*4940*/  DFMA R32, |R2|, R40, |R2| ;  /* 0x000000280220722b */ /* 0x000fe40000000602 */
[----:B------:R-:W-:-:S04]  /*4950*/  DADD R50, R14, -6.75539944105574400000e+15 ;  /* 0xc33800000e327429 */ /* 0x000fc80000000000 */
[----:B------:R-:W0:Y:S02]  /*4960*/  F2F.F32.F64 R24, R32 ;  /* 0x0000002000187310 */ /* 0x000e240000301000 */
[----:B------:R-:W-:Y:S01]  /*4970*/  DSETP.GEU.AND P1, PT, |R32|, UR6, PT ;  /* 0x0000000620007e2a */ /* 0x000fe2000bf2e200 */
[----:B------:R-:W-:Y:S01]  /*4980*/  UMOV UR6, 0xfefa39ef ;  /* 0xfefa39ef00067882 */ /* 0x000fe20000000000 */
[----:B------:R-:W-:Y:S01]  /*4990*/  UMOV UR7, 0x3fe62e42 ;  /* 0x3fe62e4200077882 */ /* 0x000fe20000000000 */
[----:B------:R-:W-:Y:S02]  /*49a0*/  DADD R48, |R2|, -R32 ;  /* 0x0000000002307229 */ /* 0x000fe40000000a20 */
[----:B------:R-:W-:Y:S01]  /*49b0*/  DFMA R8, R50, -UR6, R46 ;  /* 0x8000000632087c2b */ /* 0x000fe2000800002e */
[----:B------:R-:W-:Y:S01]  /*49c0*/  UMOV UR6, 0x3b39803f ;  /* 0x3b39803f00067882 */ /* 0x000fe20000000000 */
[----:B------:R-:W-:-:S04]  /*49d0*/  UMOV UR7, 0x3c7abc9e ;  /* 0x3c7abc9e00077882 */ /* 0x000fc80000000000 */
[----:B------:R-:W-:Y:S02]  /*49e0*/  DFMA R40, |R2|, R40, R48 ;  /* 0x000000280228722b */ /* 0x000fe40000000230 */
[----:B------:R-:W-:Y:S01]  /*49f0*/  DFMA R50, R50, -UR6, R8 ;  /* 0x8000000632327c2b */ /* 0x000fe20008000008 */
[----:B0-----:R-:W-:Y:S01]  /*4a00*/  @!P1 FMUL R24, R24, 1.175494350822287508e-38 ;  /* 0x0080000018189820 */ /* 0x001fe20000400000 */
[----:B------:R-:W-:Y:S01]  /*4a10*/  IMAD.MOV.U32 R8, RZ, RZ, -0x35dec16 ;  /* 0xfca213eaff087424 */ /* 0x000fe200078e00ff */
[----:B------:R-:W-:Y:S01]  /*4a20*/  UMOV UR6, 0x69ce2bdf ;  /* 0x69ce2bdf00067882 */ /* 0x000fe20000000000 */
[----:B------:R-:W-:Y:S02]  /*4a30*/  IMAD.MOV.U32 R9, RZ, RZ, 0x3e928af3 ;  /* 0x3e928af3ff097424 */ /* 0x000fe400078e00ff */
[----:B------:R-:W-:Y:S01]  /*4a40*/  FMUL.FTZ R24, R24, -1.4426950216293334961 ;  /* 0xbfb8aa3b18187820 */ /* 0x000fe20000410000 */
[----:B------:R-:W-:Y:S01]  /*4a50*/  UMOV UR7, 0x3e5ade15 ;  /* 0x3e5ade1500077882 */ /* 0x000fe20000000000 */
[----:B------:R-:W-:-:S02]  /*4a60*/  DSETP.GE.AND P1, PT, |R2|, UR10, PT ;  /* 0x0000000a02007e2a */ /* 0x000fc4000bf26200 */
[----:B------:R-:W-:Y:S02]  /*4a70*/  DFMA R8, R50, UR6, R8 ;  /* 0x0000000632087c2b */ /* 0x000fe40008000008 */
[----:B------:R-:W0:Y:S01]  /*4a80*/  FRND R24, R24 ;  /* 0x0000001800187307 */ /* 0x000e220000201000 */
[----:B------:R-:W-:Y:S01]  /*4a90*/  UMOV UR6, 0x62401315 ;  /* 0x6240131500067882 */ /* 0x000fe20000000000 */
[----:B------:R-:W-:-:S04]  /*4aa0*/  UMOV UR7, 0x3ec71dee ;  /* 0x3ec71dee00077882 */ /* 0x000fc80000000000 */
[----:B------:R-:W-:Y:S01]  /*4ab0*/  DFMA R8, R50, R8, UR6 ;  /* 0x0000000632087e2b */ /* 0x000fe20008000008 */
[----:B------:R-:W-:Y:S01]  /*4ac0*/  UMOV UR6, 0x7c89eb71 ;  /* 0x7c89eb7100067882 */ /* 0x000fe20000000000 */
[----:B------:R-:W-:Y:S01]  /*4ad0*/  UMOV UR7, 0x3efa0199 ;  /* 0x3efa019900077882 */ /* 0x000fe20000000000 */
[----:B0-----:R-:W-:-:S05]  /*4ae0*/  FMUL.FTZ R25, R24, 1 ;  /* 0x3f80000018197820 */ /* 0x001fca0000410000 */
[C---:B------:R-:W-:Y:S01]  /*4af0*/  DFMA R8, R50.reuse, R8, UR6 ;  /* 0x0000000632087e2b */ /* 0x040fe20008000008 */
[----:B------:R-:W-:Y:S01]  /*4b00*/  UMOV UR6, 0x14761f65 ;  /* 0x14761f6500067882 */ /* 0x000fe20000000000 */
[----:B------:R-:W-:Y:S01]  /*4b10*/  UMOV UR7, 0x3f2a01a0 ;  /* 0x3f2a01a000077882 */ /* 0x000fe20000000000 */
[----:B------:R-:W0:Y:S05]  /*4b20*/  F2F.F64.F32 R48, R25 ;  /* 0x0000001900307310 */ /* 0x000e2a0000201800 */
[----:B------:R-:W-:Y:S01]  /*4b30*/  DFMA R8, R50, R8, UR6 ;  /* 0x0000000632087e2b */ /* 0x000fe20008000008 */
[----:B------:R-:W-:Y:S01]  /*4b40*/  UMOV UR6, 0xfefa39ef ;  /* 0xfefa39ef00067882 */ /* 0x000fe20000000000 */
[----:B------:R-:W-:-:S02]  /*4b50*/  UMOV UR7, 0x3fe62e42 ;  /* 0x3fe62e4200077882 */ /* 0x000fc40000000000 */
[----:B0-----:R-:W-:Y:S01]  /*4b60*/  DFMA R32, -R48, UR6, -R32 ;  /* 0x0000000630207c2b */ /* 0x001fe20008000920 */
[----:B------:R-:W-:Y:S01]  /*4b70*/  UMOV UR6, 0x1852b7af ;  /* 0x1852b7af00067882 */ /* 0x000fe20000000000 */
[----:B------:R-:W-:Y:S02]  /*4b80*/  UMOV UR7, 0x3f56c16c ;  /* 0x3f56c16c00077882 */ /* 0x000fe40000000000 */
[----:B------:R-:W-:Y:S01]  /*4b90*/  DFMA R48, R50, R8, UR6 ;  /* 0x0000000632307e2b */ /* 0x000fe20008000008 */
[----:B------:R-:W-:Y:S01]  /*4ba0*/  UMOV UR6, 0xa4741b81 ;  /* 0xa4741b8100067882 */ /* 0x000fe20000000000 */
[----:B------:R-:W-:Y:S01]  /*4bb0*/  MOV R8, 0xf89b6999 ;  /* 0xf89b699900087802 */ /* 0x000fe20000000f00 */
[----:B------:R-:W-:Y:S01]  /*4bc0*/  IMAD.MOV.U32 R9, RZ, RZ, 0x3e928a27 ;  /* 0x3e928a27ff097424 */ /* 0x000fe200078e00ff */
[----:B------:R-:W-:-:S05]  /*4bd0*/  UMOV UR7, 0x3e5ae904 ;  /* 0x3e5ae90400077882 */ /* 0x000fca0000000000 */
        /* <DEDUP_REMOVED lines=34> */
[----:B------:R-:W-:-:S06]  /*4e00*/  UMOV UR7, 0x3fc55555 ;  /* 0x3fc5555500077882 */ /* 0x000fcc0000000000 */
[----:B------:R-:W-:Y:S01]  /*4e10*/  DFMA R48, R32, R8, UR6 ;  /* 0x0000000620307e2b */ /* 0x000fe20008000008 */
[----:B------:R-:W-:Y:S01]  /*4e20*/  UMOV UR6, 0x33d43651 ;  /* 0x33d4365100067882 */ /* 0x000fe20000000000 */
[----:B------:R-:W-:Y:S01]  /*4e30*/  UMOV UR7, 0x3fd98845 ;  /* 0x3fd9884500077882 */ /* 0x000fe20000000000 */
[----:B------:R-:W-:Y:S01]  /*4e40*/  IMAD R9, R14, 0x100000, R51 ;  /* 0x001000000e097824 */ /* 0x000fe200078e0233 */
[----:B------:R-:W-:Y:S01]  /*4e50*/  DMUL R44, R44, UR6 ;  /* 0x000000062c2c7c28 */ /* 0x000fe20008000000 */
[----:B------:R-:W-:Y:S01]  /*4e60*/  UMOV UR6, 0x5 ;  /* 0x0000000500067882 */ /* 0x000fe20000000000 */
[----:B------:R-:W-:Y:S01]  /*4e70*/  UMOV UR7, 0x3fe00000 ;  /* 0x3fe0000000077882 */ /* 0x000fe20000000000 */
[----:B------:R-:W-:Y:S01]  /*4e80*/  IMAD.MOV.U32 R8, RZ, RZ, R50 ;  /* 0x000000ffff087224 */ /* 0x000fe200078e0032 */
[----:B------:R-:W-:Y:S01]  /*4e90*/  DFMA R48, R32, R48, UR6 ;  /* 0x0000000620307e2b */ /* 0x000fe20008000030 */
[----:B------:R-:W-:Y:S10]  /*4ea0*/  @!P2 BRA `(.L_x_3572) ;  /* 0x000000000030a947 */ /* 0x000ff40003800000 */
[----:B------:R-:W-:Y:S01]  /*4eb0*/  FSETP.GEU.FTZ.AND P2, PT, |R47|, 4.2275390625, PT ;  /* 0x408748002f00780b */ /* 0x000fe20003f5e200 */
[C---:B------:R-:W-:Y:S02]  /*4ec0*/  DSETP.GEU.AND P4, PT, R46.reuse, RZ, PT ;  /* 0x000000ff2e00722a */ /* 0x040fe40003f8e000 */
[----:B------:R-:W-:-:S10]  /*4ed0*/  DADD R46, R46, +INF ;  /* 0x7ff000002e2e7429 */ /* 0x000fd40000000000 */
[----:B------:R-:W-:Y:S02]  /*4ee0*/  @!P2 LEA.HI R8, R14, R14, RZ, 0x1 ;  /* 0x0000000e0e08a211 */ /* 0x000fe400078f08ff */
[----:B------:R-:W-:Y:S02]  /*4ef0*/  FSEL R9, R47, RZ, P4 ;  /* 0x000000ff2f097208 */ /* 0x000fe40002000000 */
[----:B------:R-:W-:Y:S02]  /*4f00*/  @!P2 SHF.R.S32.HI R15, RZ, 0x1, R8 ;  /* 0x00000001ff0fa819 */ /* 0x000fe40000011408 */
[----:B------:R-:W-:Y:S02]  /*4f10*/  FSEL R8, R46, RZ, P4 ;  /* 0x000000ff2e087208 */ /* 0x000fe40002000000 */
[----:B------:R-:W-:Y:S01]  /*4f20*/  @!P2 IADD3 R14, R14, -R15, RZ ;  /* 0x8000000f0e0ea210 */ /* 0x000fe20007ffe0ff */
[----:B------:R-:W-:-:S03]  /*4f30*/  @!P2 IMAD R51, R15, 0x100000, R51 ;  /* 0x001000000f33a824 */ /* 0x000fc600078e0233 */
[----:B------:R-:W-:Y:S01]  /*4f40*/  @!P2 LEA R15, R14, 0x3ff00000, 0x14 ;  /* 0x3ff000000e0fa811 */ /* 0x000fe200078ea0ff */
[----:B------:R-:W-:-:S06]  /*4f50*/  @!P2 IMAD.MOV.U32 R14, RZ, RZ, RZ ;  /* 0x000000ffff0ea224 */ /* 0x000fcc00078e00ff */
[----:B------:R-:W-:-:S11]  /*4f60*/  @!P2 DMUL R8, R50, R14 ;  /* 0x0000000e3208a228 */ /* 0x000fd60000000000 */
.L_x_3572:
[----:B------:R-:W-:Y:S05]  /*4f70*/  BSYNC B0 ;  /* 0x0000000000007941 */ /* 0x000fea0003800000 */
.L_x_3571:
[----:B------:R-:W-:Y:S01]  /*4f80*/  DMUL R14, R22, UR38 ;  /* 0x00000026160e7c28 */ /* 0x000fe20008000000 */
[----:B------:R-:W0:Y:S01]  /*4f90*/  MUFU.EX2 R24, R24 ;  /* 0x0000001800187308 */ /* 0x000e220000000800 */
[----:B------:R-:W-:Y:S01]  /*4fa0*/  DMUL R46, R32, R48 ;  /* 0x00000030202e7228 */ /* 0x000fe20000000000 */
[----:B------:R-:W-:Y:S01]  /*4fb0*/  UMOV UR6, 0x5ba9a84e ;  /* 0x5ba9a84e00067882 */ /* 0x000fe20000000000 */
[----:B------:R-:W-:Y:S01]  /*4fc0*/  UMOV UR7, 0x3eca3037 ;  /* 0x3eca303700077882 */ /* 0x000fe20000000000 */
[----:B------:R-:W-:Y:S01]  /*4fd0*/  FSEL R39, R39, 1.875, !P0 ;  /* 0x3ff0000027277808 */ /* 0x000fe20004000000 */
[----:B------:R-:W-:Y:S01]  /*4fe0*/  DMUL R20, R20, R44 ;  /* 0x0000002c14147228 */ /* 0x000fe20000000000 */
[----:B------:R-:W-:Y:S01]  /*4ff0*/  FSEL R37, R37, 1.875, !P3 ;  /* 0x3ff0000025257808 */ /* 0x000fe20005800000 */
[----:B------:R-:W-:Y:S01]  /*5000*/  DFMA R30, |R14|, -UR22, R30 ;  /* 0x800000160e1e7c2b */ /* 0x000fe2000800021e */
[----:B------:R-:W-:Y:S01]  /*5010*/  LOP3.LUT R39, R39, 0x80000000, R35, 0xb8, !PT ;  /* 0x8000000027277812 */ /* 0x000fe200078eb823 */
[----:B------:R-:W-:-:S02]  /*5020*/  DFMA R46, R32, R46, -R40 ;  /* 0x0000002e202e722b */ /* 0x000fc40000000828 */
[----:B------:R-:W-:-:S04]  /*5030*/  DMUL R4, R26, R4 ;  /* 0x000000041a047228 */ /* 0x000fc80000000000 */
[----:B------:R-:W-:Y:S01]  /*5040*/  DFMA R30, |R14|, R30, -UR20 ;  /* 0x800000140e1e7e2b */ /* 0x000fe2000800021e */
[----:B0-----:R-:W-:-:S04]  /*5050*/  FMUL.FTZ R2, R24, 1 ;  /* 0x3f80000018027820 */ /* 0x001fc80000410000 */
[----:B------:R-:W0:Y:S03]  /*5060*/  F2F.F64.F32 R40, R2 ;  /* 0x0000000200287310 */ /* 0x000e260000201800 */
        /* <DEDUP_REMOVED lines=12> */
[----:B------:R-:W-:Y:S01]  /*5130*/  DFMA R24, |R14|, R30, UR6 ;  /* 0x000000060e187e2b */ /* 0x000fe2000800021e */
[----:B------:R-:W-:Y:S01]  /*5140*/  UMOV UR6, 0x5bc5b225 ;  /* 0x5bc5b22500067882 */ /* 0x000fe20000000000 */
[----:B------:R-:W-:Y:S01]  /*5150*/  DADD R30, R32, R46 ;  /* 0x00000000201e7229 */ /* 0x000fe2000000002e */
[----:B------:R-:W-:Y:S01]  /*5160*/  UMOV UR7, 0x3eff0535 ;  /* 0x3eff053500077882 */ /* 0x000fe20000000000 */
[----:B0-----:R-:W-:Y:S01]  /*5170*/  DADD R32, -R40, 1 ;  /* 0x3ff0000028207429 */ /* 0x001fe20000000100 */
[----:B------:R-:W-:-:S03]  /*5180*/  LOP3.LUT R37, R37, 0x80000000, R29, 0xb8, !PT ;  /* 0x8000000025257812 */ /* 0x000fc600078eb81d */
[----:B------:R-:W-:Y:S02]  /*5190*/  DFMA R44, |R14|, R24, -UR6 ;  /* 0x800000060e2c7e2b */ /* 0x000fe40008000218 */
[----:B------:R-:W2:Y:S02]  /*51a0*/  LDG.E.128 R24, desc[UR8][R42.64+0x800] ;  /* 0x000800082a187981 */ /* 0x000ea4000c1e1d00 */
[----:B------:R-:W-:Y:S02]  /*51b0*/  DFMA R40, R40, -R30, R32 ;  /* 0x8000001e2828722b */ /* 0x000fe40000000020 */
[----:B------:R-:W3:Y:S01]  /*51c0*/  LDG.E.128 R28, desc[UR8][R42.64+0x1000] ;  /* 0x001000082a1c7981 */ /* 0x000ee2000c1e1d00 */
[----:B------:R-:W-:Y:S01]  /*51d0*/  UMOV UR6, 0x3108bc8b ;  /* 0x3108bc8b00067882 */ /* 0x000fe20000000000 */
[----:B------:R-:W-:Y:S02]  /*51e0*/  UMOV UR7, 0x3f10e37a ;  /* 0x3f10e37a00077882 */ /* 0x000fe40000000000 */
[----:B------:R0:W4:Y:S01]  /*51f0*/  LDG.E.128 R32, desc[UR8][R42.64+0x1800] ;  /* 0x001800082a207981 */ /* 0x000122000c1e1d00 */
[----:B------:R-:W-:Y:S01]  /*5200*/  DFMA R44, |R14|, R44, UR6 ;  /* 0x000000060e2c7e2b */ /* 0x000fe2000800022c */
[----:B------:R-:W-:Y:S01]  /*5210*/  UMOV UR6, 0x828e5cb2 ;  /* 0x828e5cb200067882 */ /* 0x000fe20000000000 */
[----:B------:R-:W-:Y:S01]  /*5220*/  UMOV UR7, 0x3efb292d ;  /* 0x3efb292d00077882 */ /* 0x000fe20000000000 */
[----:B------:R-:W-:Y:S01]  /*5230*/  UMOV UR10, 0x8dc96626 ;  /* 0x8dc96626000a7882 */ /* 0x000fe20000000000 */
[----:B------:R-:W-:Y:S01]  /*5240*/  UMOV UR11, 0x4017afb4 ;  /* 0x4017afb4000b7882 */ /* 0x000fe20000000000 */
[----:B------:R-:W-:-:S02]  /*5250*/  FSEL R38, R38, RZ, !P0 ;  /* 0x000000ff26267208 */ /* 0x000fc40004000000 */
[----:B------:R-:W-:Y:S01]  /*5260*/  FSEL R36, R36, RZ, !P3 ;  /* 0x000000ff24247208 */ /* 0x000fe20005800000 */
[----:B------:R-:W-:Y:S01]  /*5270*/  DFMA R44, |R14|, R44, UR6 ;  /* 0x000000060e2c7e2b */ /* 0x000fe2000800022c */
[----:B------:R-:W-:Y:S01]  /*5280*/  UMOV UR6, 0x6ebf9bfa ;  /* 0x6ebf9bfa00067882 */ /* 0x000fe20000000000 */
[----:B------:R-:W-:Y:S01]  /*5290*/  UMOV UR7, 0x3f435662 ;  /* 0x3f43566200077882 */ /* 0x000fe20000000000 */
[----:B------:R-:W-:Y:S01]  /*52a0*/  FSEL R40, R40, RZ, !P1 ;  /* 0x000000ff28287208 */ /* 0x000fe20004800000 */
[----:B------:R-:W-:Y:S02]  /*52b0*/  DADD R38, R38, 1 ;  /* 0x3ff0000026267429 */ /* 0x000fe40000000000 */
[----:B------:R-:W-:Y:S02]  /*52c0*/  DADD R36, R36, 1 ;  /* 0x3ff0000024247429 */ /* 0x000fe40000000000 */
[----:B------:R-:W-:Y:S01]  /*52d0*/  DFMA R44, |R14|, R44, -UR6 ;  /* 0x800000060e2c7e2b */ /* 0x000fe2000800022c */
[----:B------:R-:W-:Y:S01]  /*52e0*/  UMOV UR6, 0xf73d6afc ;  /* 0xf73d6afc00067882 */ /* 0x000fe20000000000 */
[----:B------:R-:W-:-:S02]  /*52f0*/  UMOV UR7, 0x3f5bca68 ;  /* 0x3f5bca6800077882 */ /* 0x000fc40000000000 */
[----:B------:R-:W-:Y:S02]  /*5300*/  DFMA R12, R38, 0.5, R12 ;  /* 0x3fe00000260c782b */ /* 0x000fe4000000000c */
[----:B------:R-:W-:Y:S02]  /*5310*/  DFMA R4, R36, 0.5, R4 ;  /* 0x3fe000002404782b */ /* 0x000fe40000000004 */
        /* <DEDUP_REMOVED lines=19> */
[----:B------:R-:W1:Y:S02]  /*5450*/  F2F.F32.F64 R2, R48 ;  /* 0x0000003000027310 */ /* 0x000e640000301000 */
[----:B------:R-:W-:Y:S01]  /*5460*/  DSETP.GEU.AND P2, PT, |R48|, UR6, PT ;  /* 0x0000000630007e2a */ /* 0x000fe2000bf4e200 */
[----:B------:R-:W-:Y:S01]  /*5470*/  UMOV UR6, 0xfefa39ef ;  /* 0xfefa39ef00067882 */ /* 0x000fe20000000000 */
[----:B------:R-:W-:Y:S01]  /*5480*/  DADD R44, |R14|, -R48 ;  /* 0x000000000e2c7229 */ /* 0x000fe20000000a30 */
[----:B------:R-:W-:-:S07]  /*5490*/  UMOV UR7, 0x3fe62e42 ;  /* 0x3fe62e4200077882 */ /* 0x000fce0000000000 */
[C---:B------:R-:W-:Y:S01]  /*54a0*/  DFMA R44, |R14|.reuse, R46, R44 ;  /* 0x0000002e0e2c722b */ /* 0x040fe2000000022c */
[----:B------:R-:W-:Y:S01]  /*54b0*/  IMAD.MOV.U32 R46, RZ, RZ, -0x7649667 ;  /* 0xf89b6999ff2e7424 */ /* 0x000fe200078e00ff */
[----:B------:R-:W-:Y:S02]  /*54c0*/  MOV R47, 0x3e928a27 ;  /* 0x3e928a27002f7802 */ /* 0x000fe40000000f00 */
[----:B-1----:R-:W-:Y:S01]  /*54d0*/  @!P2 FMUL R2, R2, 1.175494350822287508e-38 ;  /* 0x008000000202a820 */ /* 0x002fe20000400000 */
[----:B------:R-:W-:-:S03]  /*54e0*/  DSETP.GE.AND P2, PT, |R14|, UR10, PT ;  /* 0x0000000a0e007e2a */ /* 0x000fc6000bf46200 */
[----:B------:R-:W-:-:S06]  /*54f0*/  FMUL.FTZ R2, R2, -1.4426950216293334961 ;  /* 0xbfb8aa3b02027820 */ /* 0x000fcc0000410000 */
[----:B------:R-:W1:Y:S02]  /*5500*/  FRND R2, R2 ;  /* 0x0000000200027307 */ /* 0x000e640000201000 */
[----:B-1----:R-:W-:-:S06]  /*5510*/  FMUL.FTZ R50, R2, 1 ;  /* 0x3f80000002327820 */ /* 0x002fcc0000410000 */
[----:B------:R-:W1:Y:S08]  /*5520*/  MUFU.EX2 R2, R2 ;  /* 0x0000000200027308 */ /* 0x000e700000000800 */
[----:B0-----:R-:W0:Y:S02]  /*5530*/  F2F.F64.F32 R42, R50 ;  /* 0x00000032002a7310 */ /* 0x001e240000201800 */
        /* <DEDUP_REMOVED lines=30> */
[----:B------:R-:W-:Y:S01]  /*5720*/  DMUL R8, R8, UR6 ;  /* 0x0000000608087c28 */ /* 0x000fe20008000000 */
[----:B------:R-:W-:Y:S02]  /*5730*/  ULDC.64 UR6, c[0x0][0x218] ;  /* 0x0000860000067ab9 */ /* 0x000fe40000000a00 */
[----:B------:R-:W-:Y:S01]  /*5740*/  UIMAD.WIDE.U32 UR6, UR4, 0x8, UR6 ;  /* 0x00000008040678a5 */ /* 0x000fe2000f8e0006 */
[----:B------:R-:W-:-:S04]  /*5750*/  DMUL R46, R42, R46 ;  /* 0x0000002e2a2e7228 */ /* 0x000fc80000000000 */
[----:B------:R-:W-:-:S04]  /*5760*/  DMUL R22, R22, R8 ;  /* 0x0000000816167228 */ /* 0x000fc80000000000 */
[----:B------:R-:W-:Y:S01]  /*5770*/  DFMA R44, R42, R46, -R44 ;  /* 0x0000002e2a2c722b */ /* 0x000fe2000000082c */
[----:B-1----:R-:W-:Y:S01]  /*5780*/  FMUL.FTZ R46, R2, 1 ;  /* 0x3f800000022e7820 */ /* 0x002fe20000410000 */
[----:B------:R-:W-:-:S04]  /*5790*/  FSEL R2, R41, 1.875, !P1 ;  /* 0x3ff0000029027808 */ /* 0x000fc80004800000 */
[----:B------:R-:W-:Y:S01]  /*57a0*/  LOP3.LUT R41, R2, 0x80000000, R3, 0xb8, !PT ;  /* 0x8000000002297812 */ /* 0x000fe200078eb803 */
[----:B------:R-:W0:Y:S01]  /*57b0*/  F2F.F64.F32 R46, R46 ;  /* 0x0000002e002e7310 */ /* 0x000e220000201800 */
[----:B------:R-:W-:Y:S01]  /*57c0*/  DADD R42, R42, R44 ;  /* 0x000000002a2a7229 */ /* 0x000fe2000000002c */
[----:B------:R-:W-:Y:S02]  /*57d0*/  IMAD.U32 R2, RZ, RZ, UR6 ;  /* 0x00000006ff027e24 */ /* 0x000fe4000f8e00ff */
[----:B------:R-:W-:Y:S01]  /*57e0*/  IMAD.U32 R3, RZ, RZ, UR7 ;  /* 0x00000007ff037e24 */ /* 0x000fe2000f8e00ff */
[----:B------:R-:W-:Y:S01]  /*57f0*/  DADD R40, R40, 1 ;  /* 0x3ff0000028287429 */ /* 0x000fe20000000000 */
[----:B------:R-:W-:-:S07]  /*5800*/  IMAD.WIDE R2, R0, 0x10, R2 ;  /* 0x0000001000027825 */ /* 0x000fce00078e0202 */
[----:B------:R-:W-:Y:S01]  /*5810*/  DFMA R20, R40, 0.5, R20 ;  /* 0x3fe000002814782b */ /* 0x000fe20000000014 */
[----:B------:R-:W-:Y:S01]  /*5820*/  STG.E.128 desc[UR8][R2.64], R16 ;  /* 0x0000001002007986 */ /* 0x000fe2000c101d08 */
[----:B0-----:R-:W-:-:S08]  /*5830*/  DADD R44, -R46, 1 ;  /* 0x3ff000002e2c7429 */ /* 0x001fd00000000100 */
[----:B------:R-:W-:-:S10]  /*5840*/  DFMA R42, R46, -R42, R44 ;  /* 0x8000002a2e2a722b */ /* 0x000fd4000000002c */
[----:B------:R-:W-:Y:S02]  /*5850*/  FSEL R14, R43, 1.875, !P2 ;  /* 0x3ff000002b0e7808 */ /* 0x000fe40005000000 */
[----:B------:R-:W-:Y:S02]  /*5860*/  FSEL R42, R42, RZ, !P2 ;  /* 0x000000ff2a2a7208 */ /* 0x000fe40005000000 */
[----:B------:R-:W-:-:S06]  /*5870*/  LOP3.LUT R43, R14, 0x80000000, R15, 0xb8, !PT ;  /* 0x800000000e2b7812 */ /* 0x000fcc00078eb80f */
[----:B------:R-:W-:-:S08]  /*5880*/  DADD R42, R42, 1 ;  /* 0x3ff000002a2a7429 */ /* 0x000fd00000000000 */
[----:B------:R-:W-:Y:S02]  /*5890*/  DFMA R22, R42, 0.5, R22 ;  /* 0x3fe000002a16782b */ /* 0x000fe40000000016 */
[----:B--2---:R-:W-:Y:S02]  /*58a0*/  DMUL R24, R24, R6 ;  /* 0x0000000618187228 */ /* 0x004fe40000000000 */
[----:B------:R-:W-:Y:S02]  /*58b0*/  DMUL R26, R26, R10 ;  /* 0x0000000a1a1a7228 */ /* 0x000fe40000000000 */
[----:B---3--:R-:W-:Y:S02]  /*58c0*/  DMUL R28, R28, R12 ;  /* 0x0000000c1c1c7228 */ /* 0x008fe40000000000 */
[----:B------:R-:W-:Y:S02]  /*58d0*/  DMUL R30, R30, R4 ;  /* 0x000000041e1e7228 */ /* 0x000fe40000000000 */
[----:B----4-:R-:W-:Y:S01]  /*58e0*/  DMUL R32, R32, R20 ;  /* 0x0000001420207228 */ /* 0x010fe20000000000 */
[----:B------:R-:W-:Y:S01]  /*58f0*/  STG.E.128 desc[UR8][R2.64+0x800], R24 ;  /* 0x0008001802007986 */ /* 0x000fe2000c101d08 */
[----:B------:R-:W-:-:S03]  /*5900*/  DMUL R34, R34, R22 ;  /* 0x0000001622227228 */ /* 0x000fc60000000000 */
[----:B------:R-:W-:Y:S04]  /*5910*/  STG.E.128 desc[UR8][R2.64+0x1000], R28 ;  /* 0x0010001c02007986 */ /* 0x000fe8000c101d08 */
[----:B------:R-:W-:Y:S01]  /*5920*/  STG.E.128 desc[UR8][R2.64+0x1800], R32 ;  /* 0x0018002002007986 */ /* 0x000fe2000c101d08 */
[----:B------:R-:W-:Y:S05]  /*5930*/  EXIT ;  /* 0x000000000000794d */ /* 0x000fea0003800000 */
.L_x_3556:
[----:B------:R-:W0:Y:S01]  /*5940*/  S2R R0, SR_TID.X ;  /* 0x0000000000007919 */ /* 0x000e220000002100 */
[----:B------:R-:W-:Y:S02]  /*5950*/  CS2R R22, SRZ ;  /* 0x0000000000167805 */ /* 0x000fe4000001ff00 */
[----:B------:R-:W-:Y:S02]  /*5960*/  CS2R R20, SRZ ;  /* 0x0000000000147805 */ /* 0x000fe4000001ff00 */
[----:B0-----:R-:W-:Y:S01]  /*5970*/  ISETP.GE.AND P0, PT, R0, UR5, PT ;  /* 0x0000000500007c0c */ /* 0x001fe2000bf06270 */
[----:B------:R-:W-:-:S12]  /*5980*/  IMAD.MOV.U32 R36, RZ, RZ, R0 ;  /* 0x000000ffff247224 */ /* 0x000fd800078e0000 */
[C---:B------:R-:W-:Y:S01]  /*5990*/  @!P0 IADD3 R37, R36.reuse, UR4, RZ ;  /* 0x0000000424258c10 */ /* 0x040fe2000fffe0ff */
[----:B------:R-:W-:Y:S01]  /*59a0*/  @!P0 VIADD R36, R36, 0x80 ;  /* 0x0000008024248836 */ /* 0x000fe20000000000 */
[----:B------:R-:W-:Y:S01]  /*59b0*/  CS2R R18, SRZ ;  /* 0x0000000000127805 */ /* 0x000fe2000001ff00 */
[----:B------:R-:W0:Y:S03]  /*59c0*/  @!P0 LDC.64 R32, c[0x0][0x220] ;  /* 0x00008800ff208b82 */ /* 0x000e260000000a00 */
[----:B------:R-:W-:-:S05]  /*59d0*/  ISETP.GE.AND P6, PT, R36, UR5, PT ;  /* 0x0000000524007c0c */ /* 0x000fca000bfc6270 */
[----:B------:R-:W1:Y:S08]  /*59e0*/  @!P0 LDC.64 R34, c[0x0][0x228] ;  /* 0x00008a00ff228b82 */ /* 0x000e700000000a00 */
[C---:B------:R-:W-:Y:S01]  /*59f0*/  @!P6 VIADD R13, R36.reuse, UR4 ;  /* 0x00000004240dec36 */ /* 0x040fe20008000000 */
[----:B------:R-:W2:Y:S01]  /*5a00*/  @!P6 LDC.64 R2, c[0x0][0x220] ;  /* 0x00008800ff02eb82 */ /* 0x000ea20000000a00 */
[----:B------:R-:W-:-:S05]  /*5a10*/  @!P6 VIADD R36, R36, 0x80 ;  /* 0x000000802424e836 */ /* 0x000fca0000000000 */
[C---:B------:R-:W-:Y:S02]  /*5a20*/  ISETP.GE.AND P5, PT, R36.reuse, UR5, PT ;  /* 0x0000000524007c0c */ /* 0x040fe4000bfa6270 */
[----:B------:R-:W3:Y:S11]  /*5a30*/  @!P6 LDC.64 R4, c[0x0][0x228] ;  /* 0x00008a00ff04eb82 */ /* 0x000ef60000000a00 */
[C---:B------:R-:W-:Y:S01]  /*5a40*/  @!P5 IADD3 R15, R36.reuse, UR4, RZ ;  /* 0x00000004240fdc10 */ /* 0x040fe2000fffe0ff */
[----:B------:R-:W-:Y:S01]  /*5a50*/  @!P5 VIADD R36, R36, 0x80 ;  /* 0x000000802424d836 */ /* 0x000fe20000000000 */
[----:B------:R-:W4:Y:S01]  /*5a60*/  @!P5 LDC.64 R8, c[0x0][0x220] ;  /* 0x00008800ff08db82 */ /* 0x000f220000000a00 */
[----:B--2---:R-:W-:-:S03]  /*5a70*/  @!P6 IMAD.WIDE.U32 R10, R13, 0x8, R2 ;  /* 0x000000080d0ae825 */ /* 0x004fc600078e0002 */
[----:B------:R-:W-:Y:S02]  /*5a80*/  ISETP.GE.AND P4, PT, R36, UR5, PT ;  /* 0x0000000524007c0c */ /* 0x000fe4000bf86270 */
[----:B------:R-:W5:Y:S02]  /*5a90*/  @!P6 LDG.E.64 R22, desc[UR8][R10.64] ;  /* 0x000000080a16e981 */ /* 0x000f64000c1e1b00 */
[----:B------:R-:W2:Y:S01]  /*5aa0*/  @!P5 LDC.64 R40, c[0x0][0x228] ;  /* 0x00008a00ff28db82 */ /* 0x000ea20000000a00 */
[----:B---3--:R-:W-:-:S05]  /*5ab0*/  @!P6 IMAD.WIDE.U32 R12, R13, 0x8, R4 ;  /* 0x000000080d0ce825 */ /* 0x008fca00078e0004 */
[----:B------:R-:W5:Y:S03]  /*5ac0*/  @!P6 LDG.E.64 R20, desc[UR8][R12.64] ;  /* 0x000000080c14e981 */ /* 0x000f66000c1e1b00 */
[C---:B------:R-:W-:Y:S01]  /*5ad0*/  @!P4 VIADD R17, R36.reuse, UR4 ;  /* 0x000000042411cc36 */ /* 0x040fe20008000000 */
[----:B------:R-:W3:Y:S01]  /*5ae0*/  @!P4 LDC.64 R42, c[0x0][0x220] ;  /* 0x00008800ff2acb82 */ /* 0x000ee20000000a00 */
[----:B------:R-:W-:-:S05]  /*5af0*/  @!P4 VIADD R36, R36, 0x80 ;  /* 0x000000802424c836 */ /* 0x000fca0000000000 */
[C---:B------:R-:W-:Y:S02]  /*5b00*/  ISETP.GE.AND P3, PT, R36.reuse, UR5, PT ;  /* 0x0000000524007c0c */ /* 0x040fe4000bf66270 */
[----:B------:R-:W0:Y:S11]  /*5b10*/  @!P4 LDC.64 R48, c[0x0][0x228] ;  /* 0x00008a00ff30cb82 */ /* 0x000e360000000a00 */
[C---:B------:R-:W-:Y:S01]  /*5b20*/  @!P3 IADD3 R47, R36.reuse, UR4, RZ ;  /* 0x00000004242fbc10 */ /* 0x040fe2000fffe0ff */
[----:B------:R-:W-:Y:S01]  /*5b30*/  @!P3 VIADD R36, R36, 0x80 ;  /* 0x000000802424b836 */ /* 0x000fe20000000000 */
[----:B------:R-:W1:Y:S04]  /*5b40*/  @!P3 LDC.64 R6, c[0x0][0x220] ;  /* 0x00008800ff06bb82 */ /* 0x000e680000000a00 */
[----:B------:R-:W-:-:S13]  /*5b50*/  ISETP.GE.AND P2, PT, R36, UR5, PT ;  /* 0x0000000524007c0c */ /* 0x000fda000bf46270 */
[C---:B------:R-:W-:Y:S01]  /*5b60*/  @!P2 VIADD R45, R36.reuse, UR4 ;  /* 0x00000004242dac36 */ /* 0x040fe20008000000 */
[----:B------:R-:W1:Y:S01]  /*5b70*/  @!P2 LDC.64 R4, c[0x0][0x220] ;  /* 0x00008800ff04ab82 */ /* 0x000e620000000a00 */
[----:B------:R-:W-:-:S05]  /*5b80*/  @!P2 VIADD R36, R36, 0x80 ;  /* 0x000000802424a836 */ /* 0x000fca0000000000 */
[C---:B------:R-:W-:Y:S01]  /*5b90*/  ISETP.GE.AND P1, PT, R36.reuse, UR5, PT ;  /* 0x0000000524007c0c */ /* 0x040fe2000bf26270 */
[----:B----4-:R-:W-:Y:S01]  /*5ba0*/  @!P5 IMAD.WIDE.U32 R30, R15, 0x8, R8 ;  /* 0x000000080f1ed825 */ /* 0x010fe200078e0008 */
[----:B------:R-:W4:Y:S04]  /*5bb0*/  @!P2 LDC.64 R2, c[0x0][0x228] ;  /* 0x00008a00ff02ab82 */ /* 0x000f280000000a00 */
[----:B------:R2:W5:Y:S04]  /*5bc0*/  @!P5 LDG.E.64 R18, desc[UR8][R30.64] ;  /* 0x000000081e12d981 */ /* 0x000568000c1e1b00 */
[----:B------:R-:W4:Y:S03]  /*5bd0*/  @!P3 LDC.64 R8, c[0x0][0x228] ;  /* 0x00008a00ff08bb82 */ /* 0x000f260000000a00 */
[C---:B------:R-:W-:Y:S01]  /*5be0*/  @!P1 IADD3 R39, R36.reuse, UR4, RZ ;  /* 0x0000000424279c10 */ /* 0x040fe2000fffe0ff */
[----:B------:R-:W-:-:S04]  /*5bf0*/  @!P1 VIADD R36, R36, 0x80 ;  /* 0x0000008024249836 */ /* 0x000fc80000000000 */
[----:B------:R-:W4:Y:S01]  /*5c00*/  @!P1 LDC.64 R24, c[0x0][0x220] ;  /* 0x00008800ff189b82 */ /* 0x000f220000000a00 */
[----:B------:R-:W-:-:S07]  /*5c10*/  ISETP.GE.AND P6, PT, R36, UR5, PT ;  /* 0x0000000524007c0c */ /* 0x000fce000bfc6270 */
[----:B------:R-:W4:Y:S08]  /*5c20*/  @!P1 LDC.64 R26, c[0x0][0x228] ;  /* 0x00008a00ff1a9b82 */ /* 0x000f300000000a00 */
[----:B------:R-:W4:Y:S08]  /*5c30*/  @!P6 LDC.64 R28, c[0x0][0x220] ;  /* 0x00008800ff1ceb82 */ /* 0x000f300000000a00 */
[----:B--2---:R-:W2:Y:S01]  /*5c40*/  @!P6 LDC.64 R30, c[0x0][0x228] ;  /* 0x00008a00ff1eeb82 */ /* 0x004ea20000000a00 */
[----:B------:R-:W-:Y:S01]  /*5c50*/  @!P5 IMAD.WIDE.U32 R40, R15, 0x8, R40 ;  /* 0x000000080f28d825 */ /* 0x000fe200078e0028 */
[----:B------:R-:W-:-:S03]  /*5c60*/  CS2R R14, SRZ ;  /* 0x00000000000e7805 */ /* 0x000fc6000001ff00 */
[----:B---3--:R-:W-:-:S04]  /*5c70*/  @!P4 IMAD.WIDE.U32 R42, R17, 0x8, R42 ;  /* 0x00000008112ac825 */ /* 0x008fc800078e002a */
[----:B0-----:R-:W-:Y:S01]  /*5c80*/  @!P4 IMAD.WIDE.U32 R48, R17, 0x8, R48 ;  /* 0x000000081130c825 */ /* 0x001fe200078e0030 */
[----:B------:R-:W-:Y:S01]  /*5c90*/  CS2R R16, SRZ ;  /* 0x0000000000107805 */ /* 0x000fe2000001ff00 */
[----:B------:R0:W5:Y:S02]  /*5ca0*/  @!P4 LDG.E.64 R14, desc[UR8][R42.64] ;  /* 0x000000082a0ec981 */ /* 0x000164000c1e1b00 */
[C---:B-1----:R-:W-:Y:S01]  /*5cb0*/  @!P2 IMAD.WIDE.U32 R50, R45.reuse, 0x8, R4 ;  /* 0x000000082d32a825 */ /* 0x042fe200078e0004 */
[----:B------:R-:W-:Y:S02]  /*5cc0*/  CS2R R4, SRZ ;  /* 0x0000000000047805 */ /* 0x000fe4000001ff00 */
[----:B------:R1:W5:Y:S01]  /*5cd0*/  @!P5 LDG.E.64 R16, desc[UR8][R40.64] ;  /* 0x000000082810d981 */ /* 0x000362000c1e1b00 */
[----:B----4-:R-:W-:Y:S01]  /*5ce0*/  @!P2 IMAD.WIDE.U32 R44, R45, 0x8, R2 ;  /* 0x000000082d2ca825 */ /* 0x010fe200078e0002 */
[----:B------:R-:W-:-:S03]  /*5cf0*/  CS2R R2, SRZ ;  /* 0x0000000000027805 */ /* 0x000fc6000001ff00 */
[----:B------:R-:W-:Y:S01]  /*5d00*/  @!P1 IMAD.WIDE.U32 R24, R39, 0x8, R24 ;  /* 0x0000000827189825 */ /* 0x000fe200078e0018 */
[----:B------:R2:W5:Y:S03]  /*5d10*/  @!P2 LDG.E.64 R4, desc[UR8][R44.64] ;  /* 0x000000082c04a981 */ /* 0x000566000c1e1b00 */
[----:B0-----:R-:W-:Y:S01]  /*5d20*/  @!P6 VIADD R43, R36, UR4 ;  /* 0x00000004242bec36 */ /* 0x001fe20008000000 */
[----:B------:R0:W5:Y:S01]  /*5d30*/  @!P1 LDG.E.64 R2, desc[UR8][R24.64] ;  /* 0x0000000818029981 */ /* 0x000162000c1e1b00 */
[----:B------:R-:W-:Y:S01]  /*5d40*/  @!P3 IMAD.WIDE.U32 R52, R47, 0x8, R6 ;  /* 0x000000082f34b825 */ /* 0x000fe200078e0006 */
[----:B------:R-:W-:Y:S02]  /*5d50*/  CS2R R12, SRZ ;  /* 0x00000000000c7805 */ /* 0x000fe4000001ff00 */
[----:B------:R-:W-:Y:S01]  /*5d60*/  CS2R R10, SRZ ;  /* 0x00000000000a7805 */ /* 0x000fe2000001ff00 */
[----:B-1----:R-:W-:Y:S01]  /*5d70*/  @!P6 IMAD.WIDE.U32 R40, R43, 0x8, R28 ;  /* 0x000000082b28e825 */ /* 0x002fe200078e001c */
[----:B------:R-:W-:-:S02]  /*5d80*/  CS2R R6, SRZ ;  /* 0x0000000000067805 */ /* 0x000fc4000001ff00 */
[----:B------:R-:W-:Y:S01]  /*5d90*/  CS2R R28, SRZ ;  /* 0x00000000001c7805 */ /* 0x000fe2000001ff00 */
[----:B------:R1:W5:Y:S01]  /*5da0*/  @!P4 LDG.E.64 R12, desc[UR8][R48.64] ;  /* 0x00000008300cc981 */ /* 0x000362000c1e1b00 */
[----:B--2---:R-:W-:Y:S01]  /*5db0*/  @!P6 IMAD.WIDE.U32 R44, R43, 0x8, R30 ;  /* 0x000000082b2ce825 */ /* 0x004fe200078e001e */
[----:B0-----:R-:W-:Y:S02]  /*5dc0*/  CS2R R24, SRZ ;  /* 0x0000000000187805 */ /* 0x001fe4000001ff00 */
[----:B------:R-:W-:Y:S01]  /*5dd0*/  CS2R R30, SRZ ;  /* 0x00000000001e7805 */ /* 0x000fe2000001ff00 */
[----:B------:R1:W5:Y:S01]  /*5de0*/  @!P3 LDG.E.64 R10, desc[UR8][R52.64] ;  /* 0x00000008340ab981 */ /* 0x000362000c1e1b00 */
[----:B------:R-:W-:Y:S01]  /*5df0*/  @!P3 IMAD.WIDE.U32 R46, R47, 0x8, R8 ;  /* 0x000000082f2eb825 */ /* 0x000fe200078e0008 */
[----:B------:R-:W-:Y:S02]  /*5e00*/  CS2R R8, SRZ ;  /* 0x0000000000087805 */ /* 0x000fe4000001ff00 */
[----:B------:R1:W5:Y:S01]  /*5e10*/  @!P2 LDG.E.64 R6, desc[UR8][R50.64] ;  /* 0x000000083206a981 */ /* 0x000362000c1e1b00 */
[----:B------:R-:W-:Y:S01]  /*5e20*/  @!P1 IMAD.WIDE.U32 R38, R39, 0x8, R26 ;  /* 0x0000000827269825 */ /* 0x000fe200078e001a */
[----:B------:R-:W-:-:S02]  /*5e30*/  CS2R R26, SRZ ;  /* 0x00000000001a7805 */ /* 0x000fc4000001ff00 */
[----:B------:R1:W5:Y:S01]  /*5e40*/  @!P3 LDG.E.64 R8, desc[UR8][R46.64] ;  /* 0x000000082e08b981 */ /* 0x000362000c1e1b00 */
[C---:B------:R-:W-:Y:S01]  /*5e50*/  @!P0 IMAD.WIDE.U32 R42, R37.reuse, 0x8, R32 ;  /* 0x00000008252a8825 */ /* 0x040fe200078e0020 */
[----:B------:R-:W-:Y:S02]  /*5e60*/  CS2R R32, SRZ ;  /* 0x0000000000207805 */ /* 0x000fe4000001ff00 */
[----:B------:R1:W5:Y:S01]  /*5e70*/  @!P1 LDG.E.64 R28, desc[UR8][R38.64] ;  /* 0x00000008261c9981 */ /* 0x000362000c1e1b00 */
[----:B------:R-:W-:-:S03]  /*5e80*/  @!P0 IMAD.WIDE.U32 R34, R37, 0x8, R34 ;  /* 0x0000000825228825 */ /* 0x000fc600078e0022 */
[----:B------:R1:W5:Y:S04]  /*5e90*/  @!P6 LDG.E.64 R26, desc[UR8][R40.64] ;  /* 0x00000008281ae981 */ /* 0x000368000c1e1b00 */
[----:B------:R1:W5:Y:S04]  /*5ea0*/  @!P6 LDG.E.64 R24, desc[UR8][R44.64] ;  /* 0x000000082c18e981 */ /* 0x000368000c1e1b00 */
[----:B------:R1:W5:Y:S04]  /*5eb0*/  @!P0 LDG.E.64 R30, desc[UR8][R42.64] ;  /* 0x000000082a1e8981 */ /* 0x000368000c1e1b00 */
[----:B------:R1:W5:Y:S01]  /*5ec0*/  @!P0 LDG.E.64 R32, desc[UR8][R34.64] ;  /* 0x0000000822208981 */ /* 0x000362000c1e1b00 */
[----:B------:R-:W-:Y:S04]  /*5ed0*/  BSSY B0, `(.L_x_3573) ;  /* 0x00000cb000007945 */ /* 0x000fe80003800000 */
[----:B------:R-:W-:Y:S05]  /*5ee0*/  @P0 BRA `(.L_x_3574) ;  /* 0x0000000c00240947 */ /* 0x000fea0003800000 */
[----:B-----5:R-:W-:Y:S01]  /*5ef0*/  DMUL R36, R32, -0.5 ;  /* 0xbfe0000020247828 */ /* 0x020fe20000000000 */
[----:B-1----:R-:W-:Y:S01]  /*5f00*/  IMAD.MOV.U32 R38, RZ, RZ, 0x652b82fe ;  /* 0x652b82feff267424 */ /* 0x002fe200078e00ff */
        /* <DEDUP_REMOVED lines=51> */
[----:B------:R-:W-:-:S03]  /*6240*/  @!P0 IMAD.MOV.U32 R36, RZ, RZ, R40 ;  /* 0x000000ffff248224 */ /* 0x000fc600078e0028 */
[----:B------:R-:W-:Y:S02]  /*6250*/  @!P0 SHF.R.S32.HI R37, RZ, 0x1, R34 ;  /* 0x00000001ff258819 */ /* 0x000fe40000011422 */
[----:B------:R-:W-:-:S03]  /*6260*/  FSEL R34, R42, RZ, P1 ;  /* 0x000000ff2a227208 */ /* 0x000fc60000800000 */
[----:B------:R-:W-:Y:S02]  /*6270*/  @!P0 IMAD.IADD R38, R38, 0x1, -R37 ;  /* 0x0000000126268824 */ /* 0x000fe400078e0a25 */
[----:B------:R-:W-:-:S03]  /*6280*/  @!P0 IMAD R37, R37, 0x100000, R41 ;  /* 0x0010000025258824 */ /* 0x000fc600078e0229 */
[----:B------:R-:W-:Y:S02]  /*6290*/  @!P0 LEA R39, R38, 0x3ff00000, 0x14 ;  /* 0x3ff0000026278811 */ /* 0x000fe400078ea0ff */
[----:B------:R-:W-:-:S06]  /*62a0*/  @!P0 MOV R38, RZ ;  /* 0x000000ff00268202 */ /* 0x000fcc0000000f00 */
[----:B------:R-:W-:-:S11]  /*62b0*/  @!P0 DMUL R34, R36, R38 ;  /* 0x0000002624228228 */ /* 0x000fd60000000000 */
.L_x_3576:
[----:B------:R-:W-:Y:S05]  /*62c0*/  BSYNC B1 ;  /* 0x0000000000017941 */ /* 0x000fea0003800000 */
.L_x_3575:
[----:B------:R-:W-:Y:S01]  /*62d0*/  UMOV UR6, 0x667f3bcd ;  /* 0x667f3bcd00067882 */ /* 0x000fe20000000000 */
[----:B------:R-:W-:Y:S01]  /*62e0*/  UMOV UR7, 0x3fe6a09e ;  /* 0x3fe6a09e00077882 */ /* 0x000fe20000000000 */
[----:B------:R-:W-:Y:S01]  /*62f0*/  IMAD.MOV.U32 R38, RZ, RZ, -0x24b905a1 ;  /* 0xdb46fa5fff267424 */ /* 0x000fe200078e00ff */
[----:B------:R-:W-:Y:S01]  /*6300*/  DMUL R36, R32, UR6 ;  /* 0x0000000620247c28 */ /* 0x000fe20008000000 */
[----:B------:R-:W-:Y:S01]  /*6310*/  IMAD.MOV.U32 R39, RZ, RZ, 0x3d47088f ;  /* 0x3d47088fff277424 */ /* 0x000fe200078e00ff */
[----:B------:R-:W-:Y:S01]  /*6320*/  UMOV UR6, 0xfba6f279 ;  /* 0xfba6f27900067882 */ /* 0x000fe20000000000 */
[----:B------:R-:W-:Y:S01]  /*6330*/  UMOV UR7, 0x3cf0679a ;  /* 0x3cf0679a00077882 */ /* 0x000fe20000000000 */
[----:B------:R-:W-:Y:S01]  /*6340*/  IMAD.MOV.U32 R46, RZ, RZ, -0x7649667 ;  /* 0xf89b6999ff2e7424 */ /* 0x000fe200078e00ff */
[----:B------:R-:W-:-:S03]  /*6350*/  MOV R47, 0x3e928a27 ;  /* 0x3e928a27002f7802 */ /* 0x000fc60000000f00 */
        /* <DEDUP_REMOVED lines=111> */
[----:B0-----:R-:W-:Y:S01]  /*6a50*/  FMUL.FTZ R46, R44, 1 ;  /* 0x3f8000002c2e7820 */ /* 0x001fe20000410000 */
[----:B------:R-:W-:Y:S02]  /*6a60*/  UMOV UR7, 0x4017afb4 ;  /* 0x4017afb400077882 */ /* 0x000fe40000000000 */
[----:B------:R-:W-:Y:S01]  /*6a70*/  DSETP.GE.AND P0, PT, |R36|, UR6, PT ;  /* 0x0000000624007e2a */ /* 0x000fe2000bf06200 */
[----:B------:R-:W0:Y:S01]  /*6a80*/  F2F.F64.F32 R40, R46 ;  /* 0x0000002e00287310 */ /* 0x000e220000201800 */
[----:B------:R-:W-:Y:S01]  /*6a90*/  UMOV UR6, 0x33d43651 ;  /* 0x33d4365100067882 */ /* 0x000fe20000000000 */
[----:B------:R-:W-:Y:S01]  /*6aa0*/  DMUL R42, R38, R42 ;  /* 0x0000002a262a7228 */ /* 0x000fe20000000000 */
[----:B------:R-:W-:Y:S02]  /*6ab0*/  UMOV UR7, 0x3fd98845 ;  /* 0x3fd9884500077882 */ /* 0x000fe40000000000 */
[----:B------:R-:W-:-:S05]  /*6ac0*/  DMUL R34, R34, UR6 ;  /* 0x0000000622227c28 */ /* 0x000fca0008000000 */
[----:B------:R-:W-:-:S03]  /*6ad0*/  DFMA R42, R38, R42, -R48 ;  /* 0x0000002a262a722b */ /* 0x000fc60000000830 */
[----:B------:R-:W-:Y:S02]  /*6ae0*/  DMUL R34, R34, R32 ;  /* 0x0000002022227228 */ /* 0x000fe40000000000 */
[----:B0-----:R-:W-:-:S03]  /*6af0*/  DADD R44, -R40, 1 ;  /* 0x3ff00000282c7429 */ /* 0x001fc60000000100 */
        /* <DEDUP_REMOVED lines=8> */
.L_x_3574:
[----:B------:R-:W-:Y:S05]  /*6b80*/  BSYNC B0 ;  /* 0x0000000000007941 */ /* 0x000fea0003800000 */
.L_x_3573:
[----:B-----5:R-:W-:Y:S01]  /*6b90*/  VIADD R32, R0, 0x80 ;  /* 0x0000008000207836 */ /* 0x020fe20000000000 */
[----:B------:R-:W-:Y:S04]  /*6ba0*/  BSSY B0, `(.L_x_3577) ;  /* 0x00000cc000007945 */ /* 0x000fe80003800000 */
[----:B------:R-:W-:-:S13]  /*6bb0*/  ISETP.GE.AND P0, PT, R32, UR5, PT ;  /* 0x0000000520007c0c */ /* 0x000fda000bf06270 */
[----:B------:R-:W-:Y:S05]  /*6bc0*/  @P0 BRA `(.L_x_3578) ;  /* 0x0000000c00240947 */ /* 0x000fea0003800000 */
[----:B------:R-:W-:Y:S01]  /*6bd0*/  DMUL R36, R20, -0.5 ;  /* 0xbfe0000014247828 */ /* 0x000fe20000000000 */
[----:B-1----:R-:W-:Y:S01]  /*6be0*/  IMAD.MOV.U32 R38, RZ, RZ, 0x652b82fe ;  /* 0x652b82feff267424 */ /* 0x002fe200078e00ff */
        /* <DEDUP_REMOVED lines=59> */
.L_x_3580:
[----:B------:R-:W-:Y:S05]  /*6fa0*/  BSYNC B1 ;  /* 0x0000000000017941 */ /* 0x000fea0003800000 */
.L_x_3579:
[----:B------:R-:W-:Y:S01]  /*6fb0*/  UMOV UR6, 0x667f3bcd ;  /* 0x667f3bcd00067882 */ /* 0x000fe20000000000 */
[----:B------:R-:W-:Y:S01]  /*6fc0*/  UMOV UR7, 0x3fe6a09e ;  /* 0x3fe6a09e00077882 */ /* 0x000fe20000000000 */
[----:B------:R-:W-:Y:S01]  /*6fd0*/  MOV R38, 0xdb46fa5f ;  /* 0xdb46fa5f00267802 */ /* 0x000fe20000000f00 */
        /* <DEDUP_REMOVED lines=115> */
[----:B------:R-:W-:Y:S01]  /*7710*/  UMOV UR6, 0x8dc96626 ;  /* 0x8dc9662600067882 */ /* 0x000fe20000000000 */
[----:B0-----:R-:W-:Y:S01]  /*7720*/  FMUL.FTZ R46, R33, 1 ;  /* 0x3f800000212e7820 */ /* 0x001fe20000410000 */
[C---:B------:R-:W-:Y:S01]  /*7730*/  DFMA R44, |R36|.reuse, R40, R44 ;  /* 0x00000028242c722b */ /* 0x040fe2000000022c */
[----:B------:R-:W-:Y:S02]  /*7740*/  UMOV UR7, 0x4017afb4 ;  /* 0x4017afb400077882 */ /* 0x000fe40000000000 */
[----:B------:R-:W0:Y:S01]  /*7750*/  F2F.F64.F32 R40, R46 ;  /* 0x0000002e00287310 */ /* 0x000e220000201800 */
[----:B------:R-:W-:Y:S01]  /*7760*/  DSETP.GE.AND P0, PT, |R36|, UR6, PT ;  /* 0x0000000624007e2a */ /* 0x000fe2000bf06200 */
[----:B------:R-:W-:Y:S01]  /*7770*/  UMOV UR6, 0x33d43651 ;  /* 0x33d4365100067882 */ /* 0x000fe20000000000 */
[----:B------:R-:W-:Y:S01]  /*7780*/  DMUL R42, R38, R42 ;  /* 0x0000002a262a7228 */ /* 0x000fe20000000000 */
[----:B------:R-:W-:-:S02]  /*7790*/  UMOV UR7, 0x3fd98845 ;  /* 0x3fd9884500077882 */ /* 0x000fc40000000000 */
        /* <DEDUP_REMOVED lines=12> */
.L_x_3578:
[----:B------:R-:W-:Y:S05]  /*7860*/  BSYNC B0 ;  /* 0x0000000000007941 */ /* 0x000fea0003800000 */
.L_x_3577:
[----:B------:R-:W-:Y:S01]  /*7870*/  IADD3 R20, R0, 0x100, RZ ;  /* 0x0000010000147810 */ /* 0x000fe20007ffe0ff */
[----:B------:R-:W-:Y:S03]  /*7880*/  BSSY B0, `(.L_x_3581) ;  /* 0x00000cc000007945 */ /* 0x000fe60003800000 */
[----:B------:R-:W-:-:S13]  /*7890*/  ISETP.GE.AND P0, PT, R20, UR5, PT ;  /* 0x0000000514007c0c */ /* 0x000fda000bf06270 */
[----:B------:R-:W-:Y:S05]  /*78a0*/  @P0 BRA `(.L_x_3582) ;  /* 0x0000000c00240947 */ /* 0x000fea0003800000 */
[----:B-1----:R-:W-:Y:S01]  /*78b0*/  DMUL R34, R16, -0.5 ;  /* 0xbfe0000010227828 */ /* 0x002fe20000000000 */
        /* <DEDUP_REMOVED lines=54> */
[----:B------:R-:W-:Y:S02]  /*7c20*/  FSEL R20, R40, RZ, P1 ;  /* 0x000000ff28147208 */ /* 0x000fe40000800000 */
[----:B------:R-:W-:Y:S01]  /*7c30*/  @!P0 IADD3 R36, R36, -R35, RZ ;  /* 0x8000002324248210 */ /* 0x000fe20007ffe0ff */
[----:B------:R-:W-:-:S03]  /*7c40*/  @!P0 IMAD R35, R35, 0x100000, R39 ;  /* 0x0010000023238824 */ /* 0x000fc600078e0227 */
[----:B------:R-:W-:Y:S02]  /*7c50*/  @!P0 LEA R37, R36, 0x3ff00000, 0x14 ;  /* 0x3ff0000024258811 */ /* 0x000fe400078ea0ff */
[----:B------:R-:W-:-:S06]  /*7c60*/  @!P0 MOV R36, RZ ;  /* 0x000000ff00248202 */ /* 0x000fcc0000000f00 */
[----:B------:R-:W-:-:S11]  /*7c70*/  @!P0 DMUL R20, R34, R36 ;  /* 0x0000002422148228 */ /* 0x000fd60000000000 */
.L_x_3584:
[----:B------:R-:W-:Y:S05]  /*7c80*/  BSYNC B1 ;  /* 0x0000000000017941 */ /* 0x000fea0003800000 */
.L_x_3583:
[----:B------:R-:W-:Y:S01]  /*7c90*/  UMOV UR6, 0x667f3bcd ;  /* 0x667f3bcd00067882 */ /* 0x000fe20000000000 */
[----:B------:R-:W-:Y:S01]  /*7ca0*/  UMOV UR7, 0x3fe6a09e ;  /* 0x3fe6a09e00077882 */ /* 0x000fe20000000000 */
[----:B------:R-:W-:Y:S01]  /*7cb0*/  IMAD.MOV.U32 R36, RZ, RZ, -0x24b905a1 ;  /* 0xdb46fa5fff247424 */ /* 0x000fe200078e00ff */
[----:B------:R-:W-:Y:S01]  /*7cc0*/  DMUL R34, R16, UR6 ;  /* 0x0000000610227c28 */ /* 0x000fe20008000000 */
[----:B------:R-:W-:Y:S01]  /*7cd0*/  IMAD.MOV.U32 R37, RZ, RZ, 0x3d47088f ;  /* 0x3d47088fff257424 */ /* 0x000fe200078e00ff */
[----:B------:R-:W-:Y:S01]  /*7ce0*/  UMOV UR6, 0xfba6f279 ;  /* 0xfba6f27900067882 */ /* 0x000fe20000000000 */
[----:B------:R-:W-:Y:S01]  /*7cf0*/  UMOV UR7, 0x3cf0679a ;  /* 0x3cf0679a00077882 */ /* 0x000fe20000000000 */
[----:B------:R-:W-:Y:S01]  /*7d00*/  MOV R42, 0xf89b6999 ;  /* 0xf89b6999002a7802 */ /* 0x000fe20000000f00 */
[----:B------:R-:W-:-:S03]  /*7d10*/  IMAD.MOV.U32 R43, RZ, RZ, 0x3e928a27 ;  /* 0x3e928a27ff2b7424 */ /* 0x000fc600078e00ff */
        /* <DEDUP_REMOVED lines=79> */
[----:B------:R1:W2:Y:S02]  /*8210*/  F2F.F64.F32 R36, R44 ;  /* 0x0000002c00247310 */ /* 0x0002a40000201800 */
[--C-:B-1----:R-:W-:Y:S01]  /*8220*/  DADD R44, |R34|, -R40.reuse ;  /* 0x00000000222c7229 */ /* 0x102fe20000000a28 */
[----:B0-----:R-:W-:Y:S01]  /*8230*/  FMUL.FTZ R46, R33, 1 ;  /* 0x3f800000212e7820 */ /* 0x001fe20000410000 */
[----:B--2---:R-:W-:Y:S01]  /*8240*/  DFMA R36, -R36, UR6, -R40 ;  /* 0x0000000624247c2b */ /* 0x004fe20008000928 */
[----:B------:R-:W-:Y:S01]  /*8250*/  UMOV UR6, 0xa4741b81 ;  /* 0xa4741b8100067882 */ /* 0x000fe20000000000 */
[----:B------:R-:W-:-:S04]  /*8260*/  UMOV UR7, 0x3e5ae904 ;  /* 0x3e5ae90400077882 */ /* 0x000fc80000000000 */
[----:B------:R-:W-:Y:S01]  /*8270*/  DFMA R44, |R34|, R38, R44 ;  /* 0x00000026222c722b */ /* 0x000fe2000000022c */
[----:B------:R-:W0:Y:S01]  /*8280*/  F2F.F64.F32 R38, R46 ;  /* 0x0000002e00267310 */ /* 0x000e220000201800 */
        /* <DEDUP_REMOVED lines=26> */
[----:B0-----:R-:W-:Y:S01]  /*8430*/  DADD R42, -R38, 1 ;  /* 0x3ff00000262a7429 */ /* 0x001fe20000000100 */
[----:B------:R-:W-:Y:S02]  /*8440*/  UMOV UR7, 0x4017afb4 ;  /* 0x4017afb400077882 */ /* 0x000fe40000000000 */
[----:B------:R-:W-:Y:S01]  /*8450*/  DSETP.GE.AND P0, PT, |R34|, UR6, PT ;  /* 0x0000000622007e2a */ /* 0x000fe2000bf06200 */
[----:B------:R-:W-:Y:S01]  /*8460*/  UMOV UR6, 0x33d43651 ;  /* 0x33d4365100067882 */ /* 0x000fe20000000000 */
[----:B------:R-:W-:Y:S01]  /*8470*/  UMOV UR7, 0x3fd98845 ;  /* 0x3fd9884500077882 */ /* 0x000fe20000000000 */
[----:B------:R-:W-:Y:S02]  /*8480*/  DMUL R40, R36, R40 ;  /* 0x0000002824287228 */ /* 0x000fe40000000000 */
[----:B------:R-:W-:-:S06]  /*8490*/  DMUL R20, R20, UR6 ;  /* 0x0000000614147c28 */ /* 0x000fcc0008000000 */
[----:B------:R-:W-:Y:S02]  /*84a0*/  DFMA R40, R36, R40, -R44 ;  /* 0x000000282428722b */ /* 0x000fe4000000082c */
[----:B------:R-:W-:-:S06]  /*84b0*/  DMUL R20, R20, R16 ;  /* 0x0000001014147228 */ /* 0x000fcc0000000000 */
        /* <DEDUP_REMOVED lines=8> */
.L_x_3582:
[----:B------:R-:W-:Y:S05]  /*8540*/  BSYNC B0 ;  /* 0x0000000000007941 */ /* 0x000fea0003800000 */
.L_x_3581:
[----:B------:R-:W-:Y:S01]  /*8550*/  VIADD R16, R0, 0x180 ;  /* 0x0000018000107836 */ /* 0x000fe20000000000 */
[----:B------:R-:W-:Y:S04]  /*8560*/  BSSY B0, `(.L_x_3585) ;  /* 0x00000cc000007945 */ /* 0x000fe80003800000 */
[----:B------:R-:W-:-:S13]  /*8570*/  ISETP.GE.AND P0, PT, R16, UR5, PT ;  /* 0x0000000510007c0c */ /* 0x000fda000bf06270 */
        /* <DEDUP_REMOVED lines=10> */
[----:B-1----:R-:W-:-:S08]  /*8620*/  DADD R34, R20, -6.75539944105574400000e+15 ;  /* 0xc338000014227429 */ /* 0x002fd00000000000 */
        /* <DEDUP_REMOVED lines=48> */
[----:B------:R-:W-:Y:S02]  /*8930*/  @!P0 LEA R21, R20, 0x3ff00000, 0x14 ;  /* 0x3ff0000014158811 */ /* 0x000fe400078ea0ff */
[----:B------:R-:W-:-:S06]  /*8940*/  @!P0 MOV R20, RZ ;  /* 0x000000ff00148202 */ /* 0x000fcc0000000f00 */
[----:B------:R-:W-:-:S11]  /*8950*/  @!P0 DMUL R34, R16, R20 ;  /* 0x0000001410228228 */ /* 0x000fd60000000000 */
.L_x_3588:
[----:B------:R-:W-:Y:S05]  /*8960*/  BSYNC B1 ;  /* 0x0000000000017941 */ /* 0x000fea0003800000 */
.L_x_3587:
        /* <DEDUP_REMOVED lines=139> */
.L_x_3586:
[----:B------:R-:W-:Y:S05]  /*9220*/  BSYNC B0 ;  /* 0x0000000000007941 */ /* 0x000fea0003800000 */
.L_x_3585:
        /* <DEDUP_REMOVED lines=13> */
[----:B------:R-:W-:-:S08]  /*9300*/  DADD R20, R16, -6.75539944105574400000e+15 ;  /* 0xc338000010147429 */ /* 0x000fd00000000000 */
[----:B-1----:R-:W-:Y:S01]  /*9310*/  DFMA R34, R20, -UR6, R12 ;  /* 0x8000000614227c2b */ /* 0x002fe2000800000c */
        /* <DEDUP_REMOVED lines=50> */
.L_x_3592:
[----:B------:R-:W-:Y:S05]  /*9640*/  BSYNC B1 ;  /* 0x0000000000017941 */ /* 0x000fea0003800000 */
.L_x_3591:
        /* <DEDUP_REMOVED lines=139> */
.L_x_3590:
[----:B------:R-:W-:Y:S05]  /*9f00*/  BSYNC B0 ;  /* 0x0000000000007941 */ /* 0x000fea0003800000 */
.L_x_3589:
        /* <DEDUP_REMOVED lines=65> */
.L_x_3596:
[----:B------:R-:W-:Y:S05]  /*a320*/  BSYNC B1 ;  /* 0x0000000000017941 */ /* 0x000fea0003800000 */
.L_x_3595:
        /* <DEDUP_REMOVED lines=75> */
[----:B-1----:R-:W-:Y:S01]  /*a7e0*/  DFMA R34, |R8|, R12, UR6 ;  /* 0x0000000608227e2b */ /* 0x002fe2000800020c */
        /* <DEDUP_REMOVED lines=63> */
.L_x_3594:
[----:B------:R-:W-:Y:S05]  /*abe0*/  BSYNC B0 ;  /* 0x0000000000007941 */ /* 0x000fea0003800000 */
.L_x_3593:
        /* <DEDUP_REMOVED lines=65> */
.L_x_3600:
[----:B------:R-:W-:Y:S05]  /*b000*/  BSYNC B1 ;  /* 0x0000000000017941 */ /* 0x000fea0003800000 */
.L_x_3599:
[----:B------:R-:W-:Y:S01]  /*b010*/  UMOV UR6, 0x667f3bcd ;  /* 0x667f3bcd00067882 */ /* 0x000fe20000000000 */
[----:B------:R-:W-:Y:S01]  /*b020*/  UMOV UR7, 0x3fe6a09e ;  /* 0x3fe6a09e00077882 */ /* 0x000fe20000000000 */
[----:B------:R-:W-:Y:S01]  /*b030*/  IMAD.MOV.U32 R8, RZ, RZ, -0x24b905a1 ;  /* 0xdb46fa5fff087424 */ /* 0x000fe200078e00ff */
[----:B------:R-:W-:Y:S01]  /*b040*/  DMUL R4, R28, UR6 ;  /* 0x000000061c047c28 */ /* 0x000fe20008000000 */
[----:B------:R-:W-:Y:S01]  /*b050*/  IMAD.MOV.U32 R9, RZ, RZ, 0x3d47088f ;  /* 0x3d47088fff097424 */ /* 0x000fe200078e00ff */
[----:B------:R-:W-:Y:S01]  /*b060*/  UMOV UR6, 0xfba6f279 ;  /* 0xfba6f27900067882 */ /* 0x000fe20000000000 */
[----:B------:R-:W-:Y:S01]  /*b070*/  UMOV UR7, 0x3cf0679a ;  /* 0x3cf0679a00077882 */ /* 0x000fe20000000000 */
[----:B-1----:R-:W-:Y:S01]  /*b080*/  MOV R34, 0xf89b6999 ;  /* 0xf89b699900227802 */ /* 0x002fe20000000f00 */
        /* <DEDUP_REMOVED lines=90> */
[----:B------:R-:W0:Y:S04]  /*b630*/  F2F.F64.F32 R16, R36 ;  /* 0x0000002400107310 */ /* 0x000e280000201800 */
        /* <DEDUP_REMOVED lines=40> */
.L_x_3598:
[----:B------:R-:W-:Y:S05]  /*b8c0*/  BSYNC B0 ;  /* 0x0000000000007941 */ /* 0x000fea0003800000 */
.L_x_3597:
        /* <DEDUP_REMOVED lines=65> */
.L_x_3604:
[----:B------:R-:W-:Y:S05]  /*bce0*/  BSYNC B1 ;  /* 0x0000000000017941 */ /* 0x000fea0003800000 */
.L_x_3603:
        /* <DEDUP_REMOVED lines=85> */
[----:B------:R-:W1:Y:S02]  /*c240*/  FRND R33, R33 ;  /* 0x0000002100217307 */ /* 0x000e640000201000 */
[----:B-1----:R-:W-:-:S06]  /*c250*/  FMUL.FTZ R34, R33, 1 ;  /* 0x3f80000021227820 */ /* 0x002fcc0000410000 */
        /* <DEDUP_REMOVED lines=52> */
.L_x_3602:
[----:B------:R-:W-:Y:S05]  /*c5a0*/  BSYNC B0 ;  /* 0x0000000000007941 */ /* 0x000fea0003800000 */
.L_x_3601:
[----:B------:R-:W-:Y:S01]  /*c5b0*/  ISETP.GE.AND P0, PT, R0, UR5, PT ;  /* 0x0000000500007c0c */ /* 0x000fe2000bf06270 */
[----:B------:R-:W-:Y:S04]  /*c5c0*/  BSSY B0, `(.L_x_3605) ;  /* 0x0000033000007945 */ /* 0x000fe80003800000 */
[----:B------:R-:W-:Y:S08]  /*c5d0*/  BSSY B1, `(.L_x_3606) ;  /* 0x000002b000017945 */ /* 0x000ff00003800000 */
[----:B------:R-:W-:Y:S05]  /*c5e0*/  @P0 BRA `(.L_x_3607) ;  /* 0x0000000000300947 */ /* 0x000fea0003800000 */
[----:B------:R-:W0:Y:S01]  /*c5f0*/  LDC.64 R4, c[0x0][0x218] ;  /* 0x00008600ff047b82 */ /* 0x000e220000000a00 */
[----:B------:R-:W-:Y:S01]  /*c600*/  VIADD R9, R0, UR4 ;  /* 0x0000000400097c36 */ /* 0x000fe20008000000 */
[----:B------:R-:W-:-:S04]  /*c610*/  MOV R0, R32 ;  /* 0x0000002000007202 */ /* 0x000fc80000000f00 */
[----:B------:R-:W-:Y:S01]  /*c620*/  ISETP.GE.AND P0, PT, R0, UR5, PT ;  /* 0x0000000500007c0c */ /* 0x000fe2000bf06270 */
[----:B0-----:R-:W-:-:S05]  /*c630*/  IMAD.WIDE.U32 R4, R9, 0x8, R4 ;  /* 0x0000000809047825 */ /* 0x001fca00078e0004 */
[----:B------:R0:W-:Y:S07]  /*c640*/  STG.E.64 desc[UR8][R4.64], R30 ;  /* 0x0000001e04007986 */ /* 0x0001ee000c101b08 */
[----:B------:R-:W-:Y:S05]  /*c650*/  @P0 BRA `(.L_x_3608) ;  /* 0x0000000000300947 */ /* 0x000fea0003800000 */
[----:B0-----:R-:W0:Y:S01]  /*c660*/  LDC.64 R4, c[0x0][0x218] ;  /* 0x00008600ff047b82 */ /* 0x001e220000000a00 */
[C---:B------:R-:W-:Y:S02]  /*c670*/  VIADD R9, R0.reuse, UR4 ;  /* 0x0000000400097c36 */ /* 0x040fe40008000000 */
[----:B------:R-:W-:Y:S02]  /*c680*/  VIADD R0, R0, 0x80 ;  /* 0x0000008000007836 */ /* 0x000fe40000000000 */
[----:B0-----:R-:W-:-:S05]  /*c690*/  IMAD.WIDE.U32 R4, R9, 0x8, R4 ;  /* 0x0000000809047825 */ /* 0x001fca00078e0004 */
[----:B------:R0:W-:Y:S02]  /*c6a0*/  STG.E.64 desc[UR8][R4.64], R22 ;  /* 0x0000001604007986 */ /* 0x0001e4000c101b08 */
.L_x_3607:
[----:B------:R-:W-:-:S13]  /*c6b0*/  ISETP.GE.AND P0, PT, R0, UR5, PT ;  /* 0x0000000500007c0c */ /* 0x000fda000bf06270 */
[----:B------:R-:W-:Y:S05]  /*c6c0*/  @P0 BRA `(.L_x_3609) ;  /* 0x0000000000300947 */ /* 0x000fea0003800000 */
[----:B0-----:R-:W0:Y:S01]  /*c6d0*/  LDC.64 R4, c[0x0][0x218] ;  /* 0x00008600ff047b82 */ /* 0x001e220000000a00 */
[C---:B------:R-:W-:Y:S01]  /*c6e0*/  IADD3 R9, R0.reuse, UR4, RZ ;  /* 0x0000000400097c10 */ /* 0x040fe2000fffe0ff */
[----:B------:R-:W-:-:S04]  /*c6f0*/  VIADD R0, R0, 0x80 ;  /* 0x0000008000007836 */ /* 0x000fc80000000000 */
[----:B0-----:R-:W-:-:S05]  /*c700*/  IMAD.WIDE.U32 R4, R9, 0x8, R4 ;  /* 0x0000000809047825 */ /* 0x001fca00078e0004 */
[----:B------:R2:W-:Y:S02]  /*c710*/  STG.E.64 desc[UR8][R4.64], R18 ;  /* 0x0000001204007986 */ /* 0x0005e4000c101b08 */
.L_x_3608:
[----:B------:R-:W-:-:S13]  /*c720*/  ISETP.GE.AND P0, PT, R0, UR5, PT ;  /* 0x0000000500007c0c */ /* 0x000fda000bf06270 */
[----:B------:R-:W-:Y:S05]  /*c730*/  @P0 BRA `(.L_x_3610) ;  /* 0x0000000000300947 */ /* 0x000fea0003800000 */
[----:B0-2---:R-:W0:Y:S01]  /*c740*/  LDC.64 R4, c[0x0][0x218] ;  /* 0x00008600ff047b82 */ /* 0x005e220000000a00 */
[C---:B------:R-:W-:Y:S01]  /*c750*/  VIADD R9, R0.reuse, UR4 ;  /* 0x0000000400097c36 */ /* 0x040fe20008000000 */
[----:B------:R-:W-:-:S03]  /*c760*/  IADD3 R0, R0, 0x80, RZ ;  /* 0x0000008000007810 */ /* 0x000fc60007ffe0ff */
[----:B0-----:R-:W-:-:S05]  /*c770*/  IMAD.WIDE.U32 R4, R9, 0x8, R4 ;  /* 0x0000000809047825 */ /* 0x001fca00078e0004 */
[----:B------:R2:W-:Y:S02]  /*c780*/  STG.E.64 desc[UR8][R4.64], R14 ;  /* 0x0000000e04007986 */ /* 0x0005e4000c101b08 */
.L_x_3609:
[----:B------:R-:W-:-:S13]  /*c790*/  ISETP.GE.AND P0, PT, R0, UR5, PT ;  /* 0x0000000500007c0c */ /* 0x000fda000bf06270 */
[----:B------:R-:W-:Y:S05]  /*c7a0*/  @P0 BRA `(.L_x_3611) ;  /* 0x0000000000340947 */ /* 0x000fea0003800000 */
[----:B0-2---:R-:W0:Y:S01]  /*c7b0*/  LDC.64 R4, c[0x0][0x218] ;  /* 0x00008600ff047b82 */ /* 0x005e220000000a00 */
[C---:B------:R-:W-:Y:S02]  /*c7c0*/  VIADD R9, R0.reuse, UR4 ;  /* 0x0000000400097c36 */ /* 0x040fe40008000000 */
[----:B------:R-:W-:Y:S02]  /*c7d0*/  VIADD R0, R0, 0x80 ;  /* 0x0000008000007836 */ /* 0x000fe40000000000 */
[----:B0-----:R-:W-:-:S05]  /*c7e0*/  IMAD.WIDE.U32 R4, R9, 0x8, R4 ;  /* 0x0000000809047825 */ /* 0x001fca00078e0004 */
[----:B------:R3:W-:Y:S02]  /*c7f0*/  STG.E.64 desc[UR8][R4.64], R10 ;  /* 0x0000000a04007986 */ /* 0x0007e4000c101b08 */
.L_x_3610:
[----:B------:R-:W-:-:S13]  /*c800*/  ISETP.GE.AND P0, PT, R0, UR5, PT ;  /* 0x0000000500007c0c */ /* 0x000fda000bf06270 */
[----:B------:R-:W-:Y:S05]  /*c810*/  @P0 BREAK B1 ;  /* 0x0000000000010942 */ /* 0x000fea0003800000 */
[----:B------:R-:W-:Y:S05]  /*c820*/  @P0 BRA `(.L_x_3612) ;  /* 0x0000000000300947 */ /* 0x000fea0003800000 */
[----:B0-23--:R-:W0:Y:S01]  /*c830*/  LDC.64 R4, c[0x0][0x218] ;  /* 0x00008600ff047b82 */ /* 0x00de220000000a00 */
[C---:B------:R-:W-:Y:S01]  /*c840*/  IADD3 R9, R0.reuse, UR4, RZ ;  /* 0x0000000400097c10 */ /* 0x040fe2000fffe0ff */
[----:B------:R-:W-:-:S04]  /*c850*/  VIADD R0, R0, 0x80 ;  /* 0x0000008000007836 */ /* 0x000fc80000000000 */
[----:B0-----:R-:W-:-:S05]  /*c860*/  IMAD.WIDE.U32 R4, R9, 0x8, R4 ;  /* 0x0000000809047825 */ /* 0x001fca00078e0004 */
[----:B------:R3:W-:Y:S02]  /*c870*/  STG.E.64 desc[UR8][R4.64], R6 ;  /* 0x0000000604007986 */ /* 0x0007e4000c101b08 */
.L_x_3611:
[----:B------:R-:W-:Y:S05]  /*c880*/  BSYNC B1 ;  /* 0x0000000000017941 */ /* 0x000fea0003800000 */
.L_x_3606:
[----:B------:R-:W-:-:S13]  /*c890*/  ISETP.GE.AND P0, PT, R0, UR5, PT ;  /* 0x0000000500007c0c */ /* 0x000fda000bf06270 */
[----:B0-23--:R-:W0:Y:S01]  /*c8a0*/  @!P0 LDC.64 R4, c[0x0][0x218] ;  /* 0x00008600ff048b82 */ /* 0x00de220000000a00 */
[C---:B------:R-:W-:Y:S01]  /*c8b0*/  @!P0 VIADD R7, R0.reuse, UR4 ;  /* 0x0000000400078c36 */ /* 0x040fe20008000000 */
[----:B------:R-:W-:-:S03]  /*c8c0*/  @!P0 IADD3 R0, R0, 0x80, RZ ;  /* 0x0000008000008810 */ /* 0x000fc60007ffe0ff */
[----:B0-----:R-:W-:-:S05]  /*c8d0*/  @!P0 IMAD.WIDE.U32 R4, R7, 0x8, R4 ;  /* 0x0000000807048825 */ /* 0x001fca00078e0004 */
[----:B------:R4:W-:Y:S02]  /*c8e0*/  @!P0 STG.E.64 desc[UR8][R4.64], R2 ;  /* 0x0000000204008986 */ /* 0x0009e4000c101b08 */
.L_x_3612:
[----:B------:R-:W-:Y:S05]  /*c8f0*/  BSYNC B0 ;  /* 0x0000000000007941 */ /* 0x000fea0003800000 */
.L_x_3605:
[----:B------:R-:W-:Y:S05]  /*c900*/  WARPSYNC.ALL ;  /* 0x0000000000007948 */ /* 0x000fea0003800000 */
[----:B------:R-:W-:-:S13]  /*c910*/  ISETP.GE.AND P0, PT, R0, UR5, PT ;  /* 0x0000000500007c0c */ /* 0x000fda000bf06270 */
[----:B------:R-:W-:Y:S05]  /*c920*/  @P0 EXIT ;  /* 0x000000000000094d */ /* 0x000fea0003800000 */
[----:B----4-:R-:W4:Y:S01]  /*c930*/  LDC.64 R2, c[0x0][0x218] ;  /* 0x00008600ff027b82 */ /* 0x010f220000000a00 */
[----:B0-23--:R-:W-:-:S04]  /*c940*/  VIADD R5, R0, UR4 ;  /* 0x0000000400057c36 */ /* 0x00dfc80008000000 */
[----:B----4-:R-:W-:-:S05]  /*c950*/  IMAD.WIDE.U32 R2, R5, 0x8, R2 ;  /* 0x0000000805027825 */ /* 0x010fca00078e0002 */
[----:B------:R-:W-:Y:S01]  /*c960*/  STG.E.64 desc[UR8][R2.64], R26 ;  /* 0x0000001a02007986 */ /* 0x000fe2000c101b08 */
[----:B------:R-:W-:Y:S05]  /*c970*/  EXIT ;  /* 0x000000000000794d */ /* 0x000fea0003800000 */
.L_x_3613:
        /* <DEDUP_REMOVED lines=16> */
.L_x_12848:


//--------------------- .text._ZN2at6native29vectorized_elementwise_kernelILi4EZZZNS0_26GeluBackwardCUDAKernelImplERNS_18TensorIteratorBaseENS0_8GeluTypeEENKUlvE0_clEvENKUlvE_clEvEUlddE_St5arrayIPcLm3EEEEviT0_T1_ --------------------------
	.section	.text._ZN2at6native29vectorized_elementwise_kernelILi4EZZZNS0_26GeluBackwardCUDAKernelImplERNS_18TensorIteratorBaseENS0_8GeluTypeEENKUlvE0_clEvENKUlvE_clEvEUlddE_St5arrayIPcLm3EEEEviT0_T1_,"ax",@progbits
	.align	128
        .global         _ZN2at6native29vectorized_elementwise_kernelILi4EZZZNS0_26GeluBackwardCUDAKernelImplERNS_18TensorIteratorBaseENS0_8GeluTypeEENKUlvE0_clEvENKUlvE_clEvEUlddE_St5arrayIPcLm3EEEEviT0_T1_
        .type           _ZN2at6native29vectorized_elementwise_kernelILi4EZZZNS0_26GeluBackwardCUDAKernelImplERNS_18TensorIteratorBaseENS0_8GeluTypeEENKUlvE0_clEvENKUlvE_clEvEUlddE_St5arrayIPcLm3EEEEviT0_T1_,@function
        .size           _ZN2at6native29vectorized_elementwise_kernelILi4EZZZNS0_26GeluBackwardCUDAKernelImplERNS_18TensorIteratorBaseENS0_8GeluTypeEENKUlvE0_clEvENKUlvE_clEvEUlddE_St5arrayIPcLm3EEEEviT0_T1_,(.L_x_12849 - _ZN2at6native29vectorized_elementwise_kernelILi4EZZZNS0_26GeluBackwardCUDAKernelImplERNS_18TensorIteratorBaseENS0_8GeluTypeEENKUlvE0_clEvENKUlvE_clEvEUlddE_St5arrayIPcLm3EEEEviT0_T1_)
        .other          _ZN2at6native29vectorized_elementwise_kernelILi4EZZZNS0_26GeluBackwardCUDAKernelImplERNS_18TensorIteratorBaseENS0_8GeluTypeEENKUlvE0_clEvENKUlvE_clEvEUlddE_St5arrayIPcLm3EEEEviT0_T1_,@"STO_CUDA_ENTRY STV_DEFAULT"
_ZN2at6native29vectorized_elementwise_kernelILi4EZZZNS0_26GeluBackwardCUDAKernelImplERNS_18TensorIteratorBaseENS0_8GeluTypeEENKUlvE0_clEvENKUlvE_clEvEUlddE_St5arrayIPcLm3EEEEviT0_T1_:
.text._ZN2at6native29vectorized_elementwise_kernelILi4EZZZNS0_26GeluBackwardCUDAKernelImplERNS_18TensorIteratorBaseENS0_8GeluTypeEENKUlvE0_clEvENKUlvE_clEvEUlddE_St5arrayIPcLm3EEEEviT0_T1_:
        /* <DEDUP_REMOVED lines=80> */
.L_x_3616:
[----:B------:R-:W-:Y:S05]  /*0500*/  BSYNC B0 ;  /* 0x0000000000007941 */ /* 0x000fea0003800000 */
.L_x_3615:
        /* <DEDUP_REMOVED lines=193> */
.L_x_3618:
[----:B------:R-:W-:Y:S05]  /*1120*/  BSYNC B0 ;  /* 0x0000000000007941 */ /* 0x000fea0003800000 */
.L_x_3617:
        /* <DEDUP_REMOVED lines=138> */
.L_x_3620:
[----:B------:R-:W-:Y:S05]  /*19d0*/  BSYNC B0 ;  /* 0x0000000000007941 */ /* 0x000fea0003800000 */
.L_x_3619:
        /* <DEDUP_REMOVED lines=172> */
.L_x_3622:
[----:B------:R-:W-:Y:S05]  /*24a0*/  BSYNC B0 ;  /* 0x0000000000007941 */ /* 0x000fea0003800000 */
.L_x_3621:
        /* <DEDUP_REMOVED lines=174> */
.L_x_3624:
[----:B------:R-:W-:Y:S05]  /*2f90*/  BSYNC B0 ;  /* 0x0000000000007941 */ /* 0x000fea0003800000 */
.L_x_3623:
        /* <DEDUP_REMOVED lines=175> */
.L_x_3626:
[----:B------:R-:W-:Y:S05]  /*3a90*/  BSYNC B0 ;  /* 0x0000000000007941 */ /* 0x000fea0003800000 */
.L_x_3625:
        /* <DEDUP_REMOVED lines=168> */
.L_x_3628:
[----:B------:R-:W-:Y:S05]  /*4520*/  BSYNC B0 ;  /* 0x0000000000007941 */ /* 0x000fea0003800000 */
.L_x_3627:
        /* <DEDUP_REMOVED lines=164> */
.L_x_3630:
[----:B------:R-:W-:Y:S05]  /*4f70*/  BSYNC B0 ;  /* 0x0000000000007941 */ /* 0x000fea0003800000 */
.L_x_3629:
        /* <DEDUP_REMOVED lines=156> */
.L_x_3614:
        /* <DEDUP_REMOVED lines=152> */
.L_x_3634:
[----:B------:R-:W-:Y:S05]  /*62c0*/  BSYNC B1 ;  /* 0x0000000000017941 */ /* 0x000fea0003800000 */
.L_x_3633:
        /* <DEDUP_REMOVED lines=139> */
.L_x_3632:
[----:B------:R-:W-:Y:S05]  /*6b80*/  BSYNC B0 ;  /* 0x0000000000007941 */ /* 0x000fea0003800000 */
.L_x_3631:
        /* <DEDUP_REMOVED lines=65> */
.L_x_3638:
[----:B------:R-:W-:Y:S05]  /*6fa0*/  BSYNC B1 ;  /* 0x0000000000017941 */ /* 0x000fea0003800000 */
.L_x_3637:
        /* <DEDUP_REMOVED lines=139> */
.L_x_3636:
[----:B------:R-:W-:Y:S05]  /*7860*/  BSYNC B0 ;  /* 0x0000000000007941 */ /* 0x000fea0003800000 */
.L_x_3635:
        /* <DEDUP_REMOVED lines=65> */
.L_x_3642:
[----:B------:R-:W-:Y:S05]  /*7c80*/  BSYNC B1 ;  /* 0x0000000000017941 */ /* 0x000fea0003800000 */
.L_x_3641:
        /* <DEDUP_REMOVED lines=139> */
.L_x_3640:
[----:B------:R-:W-:Y:S05]  /*8540*/  BSYNC B0 ;  /* 0x0000000000007941 */ /* 0x000fea0003800000 */
.L_x_3639:
        /* <DEDUP_REMOVED lines=65> */
.L_x_3646:
[----:B------:R-:W-:Y:S05]  /*8960*/  BSYNC B1 ;  /* 0x0000000000017941 */ /* 0x000fea0003800000 */
.L_x_3645:
        /* <DEDUP_REMOVED lines=139> */
.L_x_3644:
[----:B------:R-:W-:Y:S05]  /*9220*/  BSYNC B0 ;  /* 0x0000000000007941 */ /* 0x000fea0003800000 */
.L_x_3643:
        /* <DEDUP_REMOVED lines=65> */
.L_x_3650:
[----:B------:R-:W-:Y:S05]  /*9640*/  BSYNC B1 ;  /* 0x0000000000017941 */ /* 0x000fea0003800000 */
.L_x_3649:
        /* <DEDUP_REMOVED lines=139> */
.L_x_3648:
[----:B------:R-:W-:Y:S05]  /*9f00*/  BSYNC B0 ;  /* 0x0000000000007941 */ /* 0x000fea0003800000 */
.L_x_3647:
        /* <DEDUP_REMOVED lines=65> */
.L_x_3654:
[----:B------:R-:W-:Y:S05]  /*a320*/  BSYNC B1 ;  /* 0x0000000000017941 */ /* 0x000fea0003800000 */
.L_x_3653:
        /* <DEDUP_REMOVED lines=139> */
.L_x_3652:
[----:B------:R-:W-:Y:S05]  /*abe0*/  BSYNC B0 ;  /* 0x0000000000007941 */ /* 0x000fea0003800000 */
.L_x_3651:
        /* <DEDUP_REMOVED lines=65> */
.L_x_3658:
[----:B------:R-:W-:Y:S05]  /*b000*/  BSYNC B1 ;  /* 0x0000000000017941 */ /* 0x000fea0003800000 */
.L_x_3657:
        /* <DEDUP_REMOVED lines=139> */
.L_x_3656:
[----:B------:R-:W-:Y:S05]  /*b8c0*/  BSYNC B0 ;  /* 0x0000000000007941 */ /* 0x000fea0003800000 */
.L_x_3655:
        /* <DEDUP_REMOVED lines=65> */
.L_x_3662:
[----:B------:R-:W-:Y:S05]  /*bce0*/  BSYNC B1 ;  /* 0x0000000000017941 */ /* 0x000fea0003800000 */
.L_x_3661:
        /* <DEDUP_REMOVED lines=139> */
.L_x_3660:
[----:B------:R-:W-:Y:S05]  /*c5a0*/  BSYNC B0 ;  /* 0x0000000000007941 */ /* 0x000fea0003800000 */
.L_x_3659:
        /* <DEDUP_REMOVED lines=16> */
.L_x_3665:
[----:B------:R-:W-:-:S13]  /*c6b0*/  ISETP.GE.AND P0, PT, R0, UR5, PT ;  /* 0x0000000500007c0c */ /* 0x000fda000bf06270 */
[----:B------:R-:W-:Y:S05]  /*c6c0*/  @P0 BRA `(.L_x_3667) ;  /* 0x0000000000300947 */ /* 0x000fea0003800000 */
[----:B0-----:R-:W0:Y:S01]  /*c6d0*/  LDC.64 R4, c[0x0][0x218] ;  /* 0x00008600ff047b82 */ /* 0x001e220000000a00 */
[C---:B------:R-:W-:Y:S01]  /*c6e0*/  IADD3 R9, R0.reuse, UR4, RZ ;  /* 0x0000000400097c10 */ /* 0x040fe2000fffe0ff */
[----:B------:R-:W-:-:S04]  /*c6f0*/  VIADD R0, R0, 0x80 ;  /* 0x0000008000007836 */ /* 0x000fc80000000000 */
[----:B0-----:R-:W-:-:S05]  /*c700*/  IMAD.WIDE.U32 R4, R9, 0x8, R4 ;  /* 0x0000000809047825 */ /* 0x001fca00078e0004 */
[----:B------:R2:W-:Y:S02]  /*c710*/  STG.E.64 desc[UR8][R4.64], R18 ;  /* 0x0000001204007986 */ /* 0x0005e4000c101b08 */
.L_x_3666:
[----:B------:R-:W-:-:S13]  /*c720*/  ISETP.GE.AND P0, PT, R0, UR5, PT ;  /* 0x0000000500007c0c */ /* 0x000fda000bf06270 */
[----:B------:R-:W-:Y:S05]  /*c730*/  @P0 BRA `(.L_x_3668) ;  /* 0x0000000000300947 */ /* 0x000fea0003800000 */
[----:B0-2---:R-:W0:Y:S01]  /*c740*/  LDC.64 R4, c[0x0][0x218] ;  /* 0x00008600ff047b82 */ /* 0x005e220000000a00 */
[C---:B------:R-:W-:Y:S01]  /*c750*/  VIADD R9, R0.reuse, UR4 ;  /* 0x0000000400097c36 */ /* 0x040fe20008000000 */
[----:B------:R-:W-:-:S03]  /*c760*/  IADD3 R0, R0, 0x80, RZ ;  /* 0x0000008000007810 */ /* 0x000fc60007ffe0ff */
[----:B0-----:R-:W-:-:S05]  /*c770*/  IMAD.WIDE.U32 R4, R9, 0x8, R4 ;  /* 0x0000000809047825 */ /* 0x001fca00078e0004 */
[----:B------:R2:W-:Y:S02]  /*c780*/  STG.E.64 desc[UR8][R4.64], R14 ;  /* 0x0000000e04007986 */ /* 0x0005e4000c101b08 */
.L_x_3667:
[----:B------:R-:W-:-:S13]  /*c790*/  ISETP.GE.AND P0, PT, R0, UR5, PT ;  /* 0x0000000500007c0c */ /* 0x000fda000bf06270 */
[----:B------:R-:W-:Y:S05]  /*c7a0*/  @P0 BRA `(.L_x_3669) ;  /* 0x0000000000340947 */ /* 0x000fea0003800000 */
[----:B0-2---:R-:W0:Y:S01]  /*c7b0*/  LDC.64 R4, c[0x0][0x218] ;  /* 0x00008600ff047b82 */ /* 0x005e220000000a00 */
[C---:B------:R-:W-:Y:S02]  /*c7c0*/  VIADD R9, R0.reuse, UR4 ;  /* 0x0000000400097c36 */ /* 0x040fe40008000000 */
[----:B------:R-:W-:Y:S02]  /*c7d0*/  VIADD R0, R0, 0x80 ;  /* 0x0000008000007836 */ /* 0x000fe40000000000 */
[----:B0-----:R-:W-:-:S05]  /*c7e0*/  IMAD.WIDE.U32 R4, R9, 0x8, R4 ;  /* 0x0000000809047825 */ /* 0x001fca00078e0004 */
[----:B------:R3:W-:Y:S02]  /*c7f0*/  STG.E.64 desc[UR8][R4.64], R10 ;  /* 0x0000000a04007986 */ /* 0x0007e4000c101b08 */
.L_x_3668:
        /* <DEDUP_REMOVED lines=8> */
.L_x_3669:
[----:B------:R-:W-:Y:S05]  /*c880*/  BSYNC B1 ;  /* 0x0000000000017941 */ /* 0x000fea0003800000 */
.L_x_3664:
[----:B------:R-:W-:-:S13]  /*c890*/  ISETP.GE.AND P0, PT, R0, UR5, PT ;  /* 0x0000000500007c0c */ /* 0x000fda000bf06270 */
[----:B0-23--:R-:W0:Y:S01]  /*c8a0*/  @!P0 LDC.64 R4, c[0x0][0x218] ;  /* 0x00008600ff048b82 */ /* 0x00de220000000a00 */
[C---:B------:R-:W-:Y:S01]  /*c8b0*/  @!P0 VIADD R7, R0.reuse, UR4 ;  /* 0x0000000400078c36 */ /* 0x040fe20008000000 */
[----:B------:R-:W-:-:S03]  /*c8c0*/  @!P0 IADD3 R0, R0, 0x80, RZ ;  /* 0x0000008000008810 */ /* 0x000fc60007ffe0ff */
[----:B0-----:R-:W-:-:S05]  /*c8d0*/  @!P0 IMAD.WIDE.U32 R4, R7, 0x8, R4 ;  /* 0x0000000807048825 */ /* 0x001fca00078e0004 */
[----:B------:R4:W-:Y:S02]  /*c8e0*/  @!P0 STG.E.64 desc[UR8][R4.64], R2 ;  /* 0x0000000204008986 */ /* 0x0009e4000c101b08 */
.L_x_3670:
[----:B------:R-:W-:Y:S05]  /*c8f0*/  BSYNC B0 ;  /* 0x0000000000007941 */ /* 0x000fea0003800000 */
.L_x_3663:
        /* <DEDUP_REMOVED lines=8> */
.L_x_3671:
        /* <DEDUP_REMOVED lines=16> */
.L_x_12849:


//--------------------- .text._ZN2at6native29vectorized_elementwise_kernelILi8EZZZNS0_26GeluBackwardCUDAKernelImplERNS_18TensorIteratorBaseENS0_8GeluTypeEENKUlvE0_clEvENKUlvE_clEvEUlddE_St5arrayIPcLm3EEEEviT0_T1_ --------------------------
	.section	.text._ZN2at6native29vectorized_elementwise_kernelILi8EZZZNS0_26GeluBackwardCUDAKernelImplERNS_18TensorIteratorBaseENS0_8GeluTypeEENKUlvE0_clEvENKUlvE_clEvEUlddE_St5arrayIPcLm3EEEEviT0_T1_,"ax",@progbits
	.align	128
        .global         _ZN2at6native29vectorized_elementwise_kernelILi8EZZZNS0_26GeluBackwardCUDAKernelImplERNS_18TensorIteratorBaseENS0_8GeluTypeEENKUlvE0_clEvENKUlvE_clEvEUlddE_St5arrayIPcLm3EEEEviT0_T1_
        .type           _ZN2at6native29vectorized_elementwise_kernelILi8EZZZNS0_26GeluBackwardCUDAKernelImplERNS_18TensorIteratorBaseENS0_8GeluTypeEENKUlvE0_clEvENKUlvE_clEvEUlddE_St5arrayIPcLm3EEEEviT0_T1_,@function
        .size           _ZN2at6native29vectorized_elementwise_kernelILi8EZZZNS0_26GeluBackwardCUDAKernelImplERNS_18TensorIteratorBaseENS0_8GeluTypeEENKUlvE0_clEvENKUlvE_clEvEUlddE_St5arrayIPcLm3EEEEviT0_T1_,(.L_x_12850 - _ZN2at6native29vectorized_elementwise_kernelILi8EZZZNS0_26GeluBackwardCUDAKernelImplERNS_18TensorIteratorBaseENS0_8GeluTypeEENKUlvE0_clEvENKUlvE_clEvEUlddE_St5arrayIPcLm3EEEEviT0_T1_)
        .other          _ZN2at6native29vectorized_elementwise_kernelILi8EZZZNS0_26GeluBackwardCUDAKernelImplERNS_18TensorIteratorBaseENS0_8GeluTypeEENKUlvE0_clEvENKUlvE_clEvEUlddE_St5arrayIPcLm3EEEEviT0_T1_,@"STO_CUDA_ENTRY STV_DEFAULT"
_ZN2at6native29vectorized_elementwise_kernelILi8EZZZNS0_26GeluBackwardCUDAKernelImplERNS_18TensorIteratorBaseENS0_8GeluTypeEENKUlvE0_clEvENKUlvE_clEvEUlddE_St5arrayIPcLm3EEEEviT0_T1_:
.text._ZN2at6native29vectorized_elementwise_kernelILi8EZZZNS0_26GeluBackwardCUDAKernelImplERNS_18TensorIteratorBaseENS0_8GeluTypeEENKUlvE0_clEvENKUlvE_clEvEUlddE_St5arrayIPcLm3EEEEviT0_T1_:
        /* <DEDUP_REMOVED lines=80> */
.L_x_3674:
[----:B------:R-:W-:Y:S05]  /*0500*/  BSYNC B0 ;  /* 0x0000000000007941 */ /* 0x000fea0003800000 */
.L_x_3673:
        /* <DEDUP_REMOVED lines=193> */
.L_x_3676:
[----:B------:R-:W-:Y:S05]  /*1120*/  BSYNC B0 ;  /* 0x0000000000007941 */ /* 0x000fea0003800000 */
.L_x_3675:
        /* <DEDUP_REMOVED lines=138> */
.L_x_3678:
[----:B------:R-:W-:Y:S05]  /*19d0*/  BSYNC B0 ;  /* 0x0000000000007941 */ /* 0x000fea0003800000 */
.L_x_3677:
        /* <DEDUP_REMOVED lines=172> */
.L_x_3680:
[----:B------:R-:W-:Y:S05]  /*24a0*/  BSYNC B0 ;  /* 0x0000000000007941 */ /* 0x000fea0003800000 */
.L_x_3679:
        /* <DEDUP_REMOVED lines=174> */
.L_x_3682:
[----:B------:R-:W-:Y:S05]  /*2f90*/  BSYNC B0 ;  /* 0x0000000000007941 */ /* 0x000fea0003800000 */
.L_x_3681:
        /* <DEDUP_REMOVED lines=175> */
.L_x_3684:
[----:B------:R-:W-:Y:S05]  /*3a90*/  BSYNC B0 ;  /* 0x0000000000007941 */ /* 0x000fea0003800000 */
.L_x_3683:
        /* <DEDUP_REMOVED lines=168> */
.L_x_3686:
[----:B------:R-:W-:Y:S05]  /*4520*/  BSYNC B0 ;  /* 0x0000000000007941 */ /* 0x000fea0003800000 */
.L_x_3685:
        /* <DEDUP_REMOVED lines=164> */
.L_x_3688:
[----:B------:R-:W-:Y:S05]  /*4f70*/  BSYNC B0 ;  /* 0x0000000000007941 */ /* 0x000fea0003800000 */
.L_x_3687:
        /* <DEDUP_REMOVED lines=156> */
.L_x_3672:
        /* <DEDUP_REMOVED lines=152> */
.L_x_3692:
[----:B------:R-:W-:Y:S05]  /*62c0*/  BSYNC B1 ;  /* 0x0000000000017941 */ /* 0x000fea0003800000 */
.L_x_3691:
        /* <DEDUP_REMOVED lines=139> */
.L_x_3690:
[----:B------:R-:W-:Y:S05]  /*6b80*/  BSYNC B0 ;  /* 0x0000000000007941 */ /* 0x000fea0003800000 */
.L_x_3689:
        /* <DEDUP_REMOVED lines=65> */
.L_x_3696:
[----:B------:R-:W-:Y:S05]  /*6fa0*/  BSYNC B1 ;  /* 0x0000000000017941 */ /* 0x000fea0003800000 */
.L_x_3695:
        /* <DEDUP_REMOVED lines=139> */
.L_x_3694:
[----:B------:R-:W-:Y:S05]  /*7860*/  BSYNC B0 ;  /* 0x0000000000007941 */ /* 0x000fea0003800000 */
.L_x_3693:
        /* <DEDUP_REMOVED lines=65> */
.L_x_3700:
[----:B------:R-:W-:Y:S05]  /*7c80*/  BSYNC B1 ;  /* 0x0000000000017941 */ /* 0x000fea0003800000 */
.L_x_3699:
        /* <DEDUP_REMOVED lines=139> */
.L_x_3698:
[----:B------:R-:W-:Y:S05]  /*8540*/  BSYNC B0 ;  /* 0x0000000000007941 */ /* 0x000fea0003800000 */
.L_x_3697:
        /* <DEDUP_REMOVED lines=65> */
.L_x_3704:
[----:B------:R-:W-:Y:S05]  /*8960*/  BSYNC B1 ;  /* 0x0000000000017941 */ /* 0x000fea0003800000 */
.L_x_3703:
        /* <DEDUP_REMOVED lines=139> */
.L_x_3702:
[----:B------:R-:W-:Y:S05]  /*9220*/  BSYNC B0 ;  /* 0x0000000000007941 */ /* 0x000fea0003800000 */
.L_x_3701:
        /* <DEDUP_REMOVED lines=65> */
.L_x_3708:
[----:B------:R-:W-:Y:S05]  /*9640*/  BSYNC B1 ;  /* 0x0000000000017941 */ /* 0x000fea0003800000 */
.L_x_3707:
        /* <DEDUP_REMOVED lines=139> */
.L_x_3706:
[----:B------:R-:W-:Y:S05]  /*9f00*/  BSYNC B0 ;  /* 0x0000000000007941 */ /* 0x000fea0003800000 */
.L_x_3705:
        /* <DEDUP_REMOVED lines=65> */
.L_x_3712:
[----:B------:R-:W-:Y:S05]  /*a320*/  BSYNC B1 ;  /* 0x0000000000017941 */ /* 0x000fea0003800000 */
.L_x_3711:
        /* <DEDUP_REMOVED lines=139> */
.L_x_3710:
[----:B------:R-:W-:Y:S05]  /*abe0*/  BSYNC B0 ;  /* 0x0000000000007941 */ /* 0x000fea0003800000 */
.L_x_3709:
        /* <DEDUP_REMOVED lines=65> */
.L_x_3716:
[----:B------:R-:W-:Y:S05]  /*b000*/  BSYNC B1 ;  /* 0x0000000000017941 */ /* 0x000fea0003800000 */
.L_x_3715:
        /* <DEDUP_REMOVED lines=139> */
.L_x_3714:
[----:B------:R-:W-:Y:S05]  /*b8c0*/  BSYNC B0 ;  /* 0x0000000000007941 */ /* 0x000fea0003800000 */
.L_x_3713:
        /* <DEDUP_REMOVED lines=65> */
.L_x_3720:
[----:B------:R-:W-:Y:S05]  /*bce0*/  BSYNC B1 ;  /* 0x0000000000017941 */ /* 0x000fea0003800000 */
.L_x_3719:
        /* <DEDUP_REMOVED lines=139> */
.L_x_3718:
[----:B------:R-:W-:Y:S05]  /*c5a0*/  BSYNC B0 ;  /* 0x0000000000007941 */ /* 0x000fea0003800000 */
.L_x_3717:
        /* <DEDUP_REMOVED lines=16> */
.L_x_3723:
[----:B------:R-:W-:-:S13]  /*c6b0*/  ISETP.GE.AND P0, PT, R0, UR5, PT ;  /* 0x0000000500007c0c */ /* 0x000fda000bf06270 */
[----:B------:R-:W-:Y:S05]  /*c6c0*/  @P0 BRA `(.L_x_3725) ;  /* 0x0000000000300947 */ /* 0x000fea0003800000 */
[----:B0-----:R-:W0:Y:S01]  /*c6d0*/  LDC.64 R4, c[0x0][0x218] ;  /* 0x00008600ff047b82 */ /* 0x001e220000000a00 */
[C---:B------:R-:W-:Y:S01]  /*c6e0*/  IADD3 R9, R0.reuse, UR4, RZ ;  /* 0x0000000400097c10 */ /* 0x040fe2000fffe0ff */
[----:B------:R-:W-:-:S04]  /*c6f0*/  VIADD R0, R0, 0x80 ;  /* 0x0000008000007836 */ /* 0x000fc80000000000 */
[----:B0-----:R-:W-:-:S05]  /*c700*/  IMAD.WIDE.U32 R4, R9, 0x8, R4 ;  /* 0x0000000809047825 */ /* 0x001fca00078e0004 */
[----:B------:R2:W-:Y:S02]  /*c710*/  STG.E.64 desc[UR8][R4.64], R18 ;  /* 0x0000001204007986 */ /* 0x0005e4000c101b08 */
.L_x_3724:
[----:B------:R-:W-:-:S13]  /*c720*/  ISETP.GE.AND P0, PT, R0, UR5, PT ;  /* 0x0000000500007c0c */ /* 0x000fda000bf06270 */
[----:B------:R-:W-:Y:S05]  /*c730*/  @P0 BRA `(.L_x_3726) ;  /* 0x0000000000300947 */ /* 0x000fea0003800000 */
[----:B0-2---:R-:W0:Y:S01]  /*c740*/  LDC.64 R4, c[0x0][0x218] ;  /* 0x00008600ff047b82 */ /* 0x005e220000000a00 */
[C---:B------:R-:W-:Y:S01]  /*c750*/  VIADD R9, R0.reuse, UR4 ;  /* 0x0000000400097c36 */ /* 0x040fe20008000000 */
[----:B------:R-:W-:-:S03]  /*c760*/  IADD3 R0, R0, 0x80, RZ ;  /* 0x0000008000007810 */ /* 0x000fc60007ffe0ff */
[----:B0-----:R-:W-:-:S05]  /*c770*/  IMAD.WIDE.U32 R4, R9, 0x8, R4 ;  /* 0x0000000809047825 */ /* 0x001fca00078e0004 */
[----:B------:R2:W-:Y:S02]  /*c780*/  STG.E.64 desc[UR8][R4.64], R14 ;  /* 0x0000000e04007986 */ /* 0x0005e4000c101b08 */
.L_x_3725:
[----:B------:R-:W-:-:S13]  /*c790*/  ISETP.GE.AND P0, PT, R0, UR5, PT ;  /* 0x0000000500007c0c */ /* 0x000fda000bf06270 */
[----:B------:R-:W-:Y:S05]  /*c7a0*/  @P0 BRA `(.L_x_3727) ;  /* 0x0000000000340947 */ /* 0x000fea0003800000 */
[----:B0-2---:R-:W0:Y:S01]  /*c7b0*/  LDC.64 R4, c[0x0][0x218] ;  /* 0x00008600ff047b82 */ /* 0x005e220000000a00 */
[C---:B------:R-:W-:Y:S02]  /*c7c0*/  VIADD R9, R0.reuse, UR4 ;  /* 0x0000000400097c36 */ /* 0x040fe40008000000 */
[----:B------:R-:W-:Y:S02]  /*c7d0*/  VIADD R0, R0, 0x80 ;  /* 0x0000008000007836 */ /* 0x000fe40000000000 */
[----:B0-----:R-:W-:-:S05]  /*c7e0*/  IMAD.WIDE.U32 R4, R9, 0x8, R4 ;  /* 0x0000000809047825 */ /* 0x001fca00078e0004 */
[----:B------:R3:W-:Y:S02]  /*c7f0*/  STG.E.64 desc[UR8][R4.64], R10 ;  /* 0x0000000a04007986 */ /* 0x0007e4000c101b08 */
.L_x_3726:
        /* <DEDUP_REMOVED lines=8> */
.L_x_3727:
[----:B------:R-:W-:Y:S05]  /*c880*/  BSYNC B1 ;  /* 0x0000000000017941 */ /* 0x000fea0003800000 */
.L_x_3722:
[----:B------:R-:W-:-:S13]  /*c890*/  ISETP.GE.AND P0, PT, R0, UR5, PT ;  /* 0x0000000500007c0c */ /* 0x000fda000bf06270 */
[----:B0-23--:R-:W0:Y:S01]  /*c8a0*/  @!P0 LDC.64 R4, c[0x0][0x218] ;  /* 0x00008600ff048b82 */ /* 0x00de220000000a00 */
[C---:B------:R-:W-:Y:S01]  /*c8b0*/  @!P0 VIADD R7, R0.reuse, UR4 ;  /* 0x0000000400078c36 */ /* 0x040fe20008000000 */
[----:B------:R-:W-:-:S03]  /*c8c0*/  @!P0 IADD3 R0, R0, 0x80, RZ ;  /* 0x0000008000008810 */ /* 0x000fc60007ffe0ff */
[----:B0-----:R-:W-:-:S05]  /*c8d0*/  @!P0 IMAD.WIDE.U32 R4, R7, 0x8, R4 ;  /* 0x0000000807048825 */ /* 0x001fca00078e0004 */
[----:B------:R4:W-:Y:S02]  /*c8e0*/  @!P0 STG.E.64 desc[UR8][R4.64], R2 ;  /* 0x0000000204008986 */ /* 0x0009e4000c101b08 */
.L_x_3728:
[----:B------:R-:W-:Y:S05]  /*c8f0*/  BSYNC B0 ;  /* 0x0000000000007941 */ /* 0x000fea0003800000 */
.L_x_3721:
        /* <DEDUP_REMOVED lines=8> */
.L_x_3729:
        /* <DEDUP_REMOVED lines=16> */
.L_x_12850:


//--------------------- .text._ZN2at6native18elementwise_kernelILi128ELi4EZNS0_15gpu_kernel_implIZZZNS0_26GeluBackwardCUDAKernelImplERNS_18TensorIteratorBaseENS0_8GeluTypeEENKUlvE_clEvENKUlvE2_clEvEUlN3c108BFloat16ES9_E_EEvS4_RKT_EUliE_EEviT1_ --------------------------
	.section	.text._ZN2at6native18elementwise_kernelILi128ELi4EZNS0_15gpu_kernel_implIZZZNS0_26GeluBackwardCUDAKernelImplERNS_18TensorIteratorBaseENS0_8GeluTypeEENKUlvE_clEvENKUlvE2_clEvEUlN3c108BFloat16ES9_E_EEvS4_RKT_EUliE_EEviT1_,"ax",@progbits
	.align	128
        .global         _ZN2at6native18elementwise_kernelILi128ELi4EZNS0_15gpu_kernel_implIZZZNS0_26GeluBackwardCUDAKernelImplERNS_18TensorIteratorBaseENS0_8GeluTypeEENKUlvE_clEvENKUlvE2_clEvEUlN3c108BFloat16ES9_E_EEvS4_RKT_EUliE_EEviT1_
        .type           _ZN2at6native18elementwise_kernelILi128ELi4EZNS0_15gpu_kernel_implIZZZNS0_26GeluBackwardCUDAKernelImplERNS_18TensorIteratorBaseENS0_8GeluTypeEENKUlvE_clEvENKUlvE2_clEvEUlN3c108BFloat16ES9_E_EEvS4_RKT_EUliE_EEviT1_,@function
        .size           _ZN2at6native18elementwise_kernelILi128ELi4EZNS0_15gpu_kernel_implIZZZNS0_26GeluBackwardCUDAKernelImplERNS_18TensorIteratorBaseENS0_8GeluTypeEENKUlvE_clEvENKUlvE2_clEvEUlN3c108BFloat16ES9_E_EEvS4_RKT_EUliE_EEviT1_,(.L_x_12851 - _ZN2at6native18elementwise_kernelILi128ELi4EZNS0_15gpu_kernel_implIZZZNS0_26GeluBackwardCUDAKernelImplERNS_18TensorIteratorBaseENS0_8GeluTypeEENKUlvE_clEvENKUlvE2_clEvEUlN3c108BFloat16ES9_E_EEvS4_RKT_EUliE_EEviT1_)
        .other          _ZN2at6native18elementwise_kernelILi128ELi4EZNS0_15gpu_kernel_implIZZZNS0_26GeluBackwardCUDAKernelImplERNS_18TensorIteratorBaseENS0_8GeluTypeEENKUlvE_clEvENKUlvE2_clEvEUlN3c108BFloat16ES9_E_EEvS4_RKT_EUliE_EEviT1_,@"STO_CUDA_ENTRY STV_DEFAULT"
_ZN2at6native18elementwise_kernelILi128ELi4EZNS0_15gpu_kernel_implIZZZNS0_26GeluBackwardCUDAKernelImplERNS_18TensorIteratorBaseENS0_8GeluTypeEENKUlvE_clEvENKUlvE2_clEvEUlN3c108BFloat16ES9_E_EEvS4_RKT_EUliE_EEviT1_:
.text._ZN2at6native18elementwise_kernelILi128ELi4EZNS0_15gpu_kernel_implIZZZNS0_26GeluBackwardCUDAKernelImplERNS_18TensorIteratorBaseENS0_8GeluTypeEENKUlvE_clEvENKUlvE2_clEvEUlN3c108BFloat16ES9_E_EEvS4_RKT_EUliE_EEviT1_:
        /* <DEDUP_REMOVED lines=41> */
[C---:B------:R-:W-:Y:S02]  /*0290*/  IMAD R16, R5.reuse, UR4, R16 ;  /* 0x0000000405107c24 */ /* 0x040fe4000f8e0210 */
[----:B------:R-:W-:Y:S02]  /*02a0*/  IMAD R0, R5, UR8, R0 ;  /* 0x0000000805007c24 */ /* 0x000fe4000f8e0200 */
        /* <DEDUP_REMOVED lines=322> */
.L_x_3732:
        /* <DEDUP_REMOVED lines=23> */
.L_x_3736:
[----:B------:R-:W2:Y:S02]  /*1840*/  LDG.E.U8 R2, desc[UR36][R2.64] ;  /* 0x0000002402027981 */ /* 0x000ea4000c1e1100 */
[----:B--2---:R-:W-:-:S04]  /*1850*/  I2FP.F32.U32 R0, R2 ;  /* 0x0000000200007245 */ /* 0x004fc80000201000 */
[----:B------:R-:W-:-:S04]  /*1860*/  F2FP.BF16.F32.PACK_AB R0, RZ, R0 ;  /* 0x00000000ff00723e */ /* 0x000fc800000010ff */
[----:B------:R-:W-:Y:S01]  /*1870*/  PRMT R19, R0, 0x7610, R19 ;  /* 0x0000761000137816 */ /* 0x000fe20000000013 */
[----:B------:R-:W-:Y:S06]  /*1880*/  BRA `(.L_x_3738) ;  /* 0x0000000c00c87947 */ /* 0x000fec0003800000 */
.L_x_3735:
        /* <DEDUP_REMOVED lines=11> */
.L_x_3740:
[----:B------:R-:W2:Y:S02]  /*1940*/  LDG.E R2, desc[UR36][R2.64] ;  /* 0x0000002402027981 */ /* 0x000ea4000c1e1900 */
[----:B--2---:R-:W-:-:S04]  /*1950*/  I2FP.F32.S32 R0, R2 ;  /* 0x0000000200007245 */ /* 0x004fc80000201400 */
[----:B------:R-:W-:-:S04]  /*1960*/  F2FP.BF16.F32.PACK_AB R0, RZ, R0 ;  /* 0x00000000ff00723e */ /* 0x000fc800000010ff */
[----:B------:R-:W-:Y:S01]  /*1970*/  PRMT R19, R0, 0x7610, R19 ;  /* 0x0000761000137816 */ /* 0x000fe20000000013 */
[----:B------:R-:W-:Y:S06]  /*1980*/  BRA `(.L_x_3738) ;  /* 0x0000000c00887947 */ /* 0x000fec0003800000 */
.L_x_3739:
[----:B------:R-:W2:Y:S02]  /*1990*/  LDG.E.U16 R2, desc[UR36][R2.64] ;  /* 0x0000002402027981 */ /* 0x000ea4000c1e1500 */
[----:B--2---:R-:W0:Y:S02]  /*19a0*/  I2F.S16 R0, R2 ;  /* 0x0000000200007306 */ /* 0x004e240000101400 */
[----:B0-----:R-:W-:-:S04]  /*19b0*/  F2FP.BF16.F32.PACK_AB R0, RZ, R0 ;  /* 0x00000000ff00723e */ /* 0x001fc800000010ff */
[----:B------:R-:W-:Y:S01]  /*19c0*/  PRMT R19, R0, 0x7610, R19 ;  /* 0x0000761000137816 */ /* 0x000fe20000000013 */
[----:B------:R-:W-:Y:S06]  /*19d0*/  BRA `(.L_x_3738) ;  /* 0x0000000c00747947 */ /* 0x000fec0003800000 */
.L_x_3734:
        /* <DEDUP_REMOVED lines=9> */
.L_x_3742:
[----:B------:R-:W2:Y:S02]  /*1a70*/  LDG.E.U16 R0, desc[UR36][R2.64] ;  /* 0x0000002402007981 */ /* 0x000ea4000c1e1500 */
[----:B--2---:R-:W-:-:S05]  /*1a80*/  HADD2.F32 R0, -RZ, R0.H0_H0 ;  /* 0x20000000ff007230 */ /* 0x004fca0000004100 */
[----:B------:R-:W-:-:S04]  /*1a90*/  F2FP.BF16.F32.PACK_AB R0, RZ, R0 ;  /* 0x00000000ff00723e */ /* 0x000fc800000010ff */
[----:B------:R-:W-:Y:S01]  /*1aa0*/  PRMT R19, R0, 0x7610, R19 ;  /* 0x0000761000137816 */ /* 0x000fe20000000013 */
[----:B------:R-:W-:Y:S06]  /*1ab0*/  BRA `(.L_x_3738) ;  /* 0x0000000c003c7947 */ /* 0x000fec0003800000 */
.L_x_3741:
        /* <DEDUP_REMOVED lines=9> */
.L_x_3744:
[----:B------:R-:W2:Y:S02]  /*1b50*/  LDG.E.U16 R2, desc[UR36][R2.64] ;  /* 0x0000002402027981 */ /* 0x000ea4000c1e1500 */
[----:B--2---:R-:W-:-:S05]  /*1b60*/  HADD2.F32 R0, -RZ, R2.H0_H0 ;  /* 0x20000002ff007230 */ /* 0x004fca0000004100 */
[----:B------:R-:W-:-:S04]  /*1b70*/  F2FP.BF16.F32.PACK_AB R0, RZ, R0 ;  /* 0x00000000ff00723e */ /* 0x000fc800000010ff */
[----:B------:R-:W-:Y:S01]  /*1b80*/  PRMT R19, R0, 0x7610, R19 ;  /* 0x0000761000137816 */ /* 0x000fe20000000013 */
[----:B------:R-:W-:Y:S06]  /*1b90*/  BRA `(.L_x_3738) ;  /* 0x0000000c00047947 */ /* 0x000fec0003800000 */
.L_x_3743:
        /* <DEDUP_REMOVED lines=9> */
.L_x_3733:
        /* <DEDUP_REMOVED lines=14> */
.L_x_3747:
        /* <DEDUP_REMOVED lines=9> */
.L_x_3746:
        /* <DEDUP_REMOVED lines=28> */
.L_x_3749:
        /* <DEDUP_REMOVED lines=15> */
.L_x_3748:
[----:B------:R0:W5:Y:S01]  /*2050*/  LDG.E.U16 R19, desc[UR36][R2.64] ;  /* 0x0000002402137981 */ /* 0x000162000c1e1500 */
[----:B------:R-:W-:Y:S05]  /*2060*/  BRA `(.L_x_3738) ;  /* 0x0000000400d07947 */ /* 0x000fea0003800000 */
.L_x_3745:
        /* <DEDUP_REMOVED lines=13> */
.L_x_3752:
        /* <DEDUP_REMOVED lines=21> */
.L_x_3756:
[----:B------:R-:W-:Y:S05]  /*2290*/  BSYNC B1 ;  /* 0x0000000000017941 */ /* 0x000fea0003800000 */
.L_x_3755:
[----:B------:R-:W-:Y:S01]  /*22a0*/  LEA R3, R0, 0x3b800000, 0x17 ;  /* 0x3b80000000037811 */ /* 0x000fe200078eb8ff */
[----:B------:R-:W-:-:S05]  /*22b0*/  IMAD.SHL.U32 R0, R2, 0x100000, RZ ;  /* 0x0010000002007824 */ /* 0x000fca00078e00ff */
[----:B------:R-:W-:-:S07]  /*22c0*/  LOP3.LUT R0, R3, R0, R4, 0xfe, !PT ;  /* 0x0000000003007212 */ /* 0x000fce00078efe04 */
.L_x_3754:
[----:B------:R-:W-:Y:S05]  /*22d0*/  BSYNC B0 ;  /* 0x0000000000007941 */ /* 0x000fea0003800000 */
.L_x_3753:
[----:B------:R-:W-:-:S04]  /*22e0*/  F2FP.BF16.F32.PACK_AB R0, RZ, R0 ;  /* 0x00000000ff00723e */ /* 0x000fc800000010ff */
[----:B------:R-:W-:Y:S01]  /*22f0*/  PRMT R19, R0, 0x7610, R19 ;  /* 0x0000761000137816 */ /* 0x000fe20000000013 */
[----:B------:R-:W-:Y:S06]  /*2300*/  BRA `(.L_x_3738) ;  /* 0x0000000400287947 */ /* 0x000fec0003800000 */
.L_x_3751:
        /* <DEDUP_REMOVED lines=21> */
.L_x_3760:
[----:B------:R-:W-:Y:S05]  /*2460*/  BSYNC B1 ;  /* 0x0000000000017941 */ /* 0x000fea0003800000 */
.L_x_3759:
[----:B------:R-:W-:Y:S01]  /*2470*/  LEA R3, R0, 0x37800000, 0x17 ;  /* 0x3780000000037811 */ /* 0x000fe200078eb8ff */
[----:B------:R-:W-:-:S05]  /*2480*/  IMAD.SHL.U32 R0, R2, 0x200000, RZ ;  /* 0x0020000002007824 */ /* 0x000fca00078e00ff */
[----:B------:R-:W-:-:S07]  /*2490*/  LOP3.LUT R0, R3, R0, R4, 0xfe, !PT ;  /* 0x0000000003007212 */ /* 0x000fce00078efe04 */
.L_x_3758:
[----:B------:R-:W-:Y:S05]  /*24a0*/  BSYNC B0 ;  /* 0x0000000000007941 */ /* 0x000fea0003800000 */
.L_x_3757:
[----:B------:R-:W-:-:S04]  /*24b0*/  F2FP.BF16.F32.PACK_AB R0, RZ, R0 ;  /* 0x00000000ff00723e */ /* 0x000fc800000010ff */
[----:B------:R-:W-:Y:S01]  /*24c0*/  PRMT R19, R0, 0x7610, R19 ;  /* 0x0000761000137816 */ /* 0x000fe20000000013 */
[----:B------:R-:W-:Y:S06]  /*24d0*/  BRA `(.L_x_3738) ;  /* 0x0000000000b47947 */ /* 0x000fec0003800000 */
.L_x_3750:
        /* <DEDUP_REMOVED lines=14> */
.L_x_3764:
[----:B------:R-:W-:Y:S05]  /*25c0*/  BSYNC B0 ;  /* 0x0000000000007941 */ /* 0x000fea0003800000 */
.L_x_3763:
[----:B------:R-:W-:-:S04]  /*25d0*/  F2FP.BF16.F32.PACK_AB R0, RZ, R0 ;  /* 0x00000000ff00723e */ /* 0x000fc800000010ff */
[----:B------:R-:W-:Y:S01]  /*25e0*/  PRMT R19, R0, 0x7610, R19 ;  /* 0x0000761000137816 */ /* 0x000fe20000000013 */
[----:B------:R-:W-:Y:S06]  /*25f0*/  BRA `(.L_x_3738) ;  /* 0x00000000006c7947 */ /* 0x000fec0003800000 */
.L_x_3737:
        /* <DEDUP_REMOVED lines=16> */
.L_x_3765:
[----:B------:R-:W-:Y:S01]  /*2700*/  PRMT R19, RZ, 0x7610, R19 ;  /* 0x00007610ff137816 */ /* 0x000fe20000000013 */
[----:B------:R-:W-:Y:S06]  /*2710*/  BRA `(.L_x_3738) ;  /* 0x0000000000247947 */ /* 0x000fec0003800000 */
.L_x_3762:
[----:B------:R-:W2:Y:S02]  /*2720*/  LDG.E.64 R2, desc[UR36][R2.64] ;  /* 0x0000002402027981 */ /* 0x000ea4000c1e1b00 */
[----:B--2---:R-:W0:Y:S02]  /*2730*/  I2F.U64 R0, R2 ;  /* 0x0000000200007312 */ /* 0x004e240000301000 */
[----:B0-----:R-:W-:-:S04]  /*2740*/  F2FP.BF16.F32.PACK_AB R0, RZ, R0 ;  /* 0x00000000ff00723e */ /* 0x001fc800000010ff */
[----:B------:R-:W-:Y:S01]  /*2750*/  PRMT R19, R0, 0x7610, R19 ;  /* 0x0000761000137816 */ /* 0x000fe20000000013 */
[----:B------:R-:W-:Y:S06]  /*2760*/  BRA `(.L_x_3738) ;  /* 0x0000000000107947 */ /* 0x000fec0003800000 */
.L_x_3761:
[----:B------:R-:W2:Y:S02]  /*2770*/  LDG.E R2, desc[UR36][R2.64] ;  /* 0x0000002402027981 */ /* 0x000ea4000c1e1900 */
[----:B--2---:R-:W-:-:S04]  /*2780*/  I2FP.F32.U32 R0, R2 ;  /* 0x0000000200007245 */ /* 0x004fc80000201000 */
[----:B------:R-:W-:-:S04]  /*2790*/  F2FP.BF16.F32.PACK_AB R0, RZ, R0 ;  /* 0x00000000ff00723e */ /* 0x000fc800000010ff */
[----:B------:R-:W-:-:S07]  /*27a0*/  PRMT R19, R0, 0x7610, R19 ;  /* 0x0000761000137816 */ /* 0x000fce0000000013 */
.L_x_3738:
        /* <DEDUP_REMOVED lines=19> */
.L_x_3769:
[----:B------:R-:W2:Y:S02]  /*28e0*/  LDG.E.U8 R2, desc[UR36][R2.64] ;  /* 0x0000002402027981 */ /* 0x000ea4000c1e1100 */
[----:B--2---:R-:W-:-:S04]  /*28f0*/  I2FP.F32.U32 R0, R2 ;  /* 0x0000000200007245 */ /* 0x004fc80000201000 */
[----:B------:R-:W-:Y:S01]  /*2900*/  F2FP.BF16.F32.PACK_AB R0, RZ, R0 ;  /* 0x00000000ff00723e */ /* 0x000fe200000010ff */
[----:B------:R-:W-:Y:S06]  /*2910*/  BRA `(.L_x_3771) ;  /* 0x0000000c00907947 */ /* 0x000fec0003800000 */
.L_x_3768:
        /* <DEDUP_REMOVED lines=10> */
.L_x_3773:
[----:B------:R-:W2:Y:S02]  /*29c0*/  LDG.E R2, desc[UR36][R2.64] ;  /* 0x0000002402027981 */ /* 0x000ea4000c1e1900 */
[----:B--2---:R-:W-:-:S04]  /*29d0*/  I2FP.F32.S32 R0, R2 ;  /* 0x0000000200007245 */ /* 0x004fc80000201400 */
[----:B------:R-:W-:Y:S01]  /*29e0*/  F2FP.BF16.F32.PACK_AB R0, RZ, R0 ;  /* 0x00000000ff00723e */ /* 0x000fe200000010ff */
[----:B------:R-:W-:Y:S06]  /*29f0*/  BRA `(.L_x_3771) ;  /* 0x0000000c00587947 */ /* 0x000fec0003800000 */
.L_x_3772:
[----:B------:R-:W2:Y:S02]  /*2a00*/  LDG.E.U16 R2, desc[UR36][R2.64] ;  /* 0x0000002402027981 */ /* 0x000ea4000c1e1500 */
[----:B--2---:R-:W0:Y:S02]  /*2a10*/  I2F.S16 R0, R2 ;  /* 0x0000000200007306 */ /* 0x004e240000101400 */
[----:B0-----:R-:W-:Y:S01]  /*2a20*/  F2FP.BF16.F32.PACK_AB R0, RZ, R0 ;  /* 0x00000000ff00723e */ /* 0x001fe200000010ff */
[----:B------:R-:W-:Y:S06]  /*2a30*/  BRA `(.L_x_3771) ;  /* 0x0000000c00487947 */ /* 0x000fec0003800000 */
.L_x_3767:
        /* <DEDUP_REMOVED lines=9> */
.L_x_3775:
[----:B------:R-:W2:Y:S02]  /*2ad0*/  LDG.E.U16 R0, desc[UR36][R2.64] ;  /* 0x0000002402007981 */ /* 0x000ea4000c1e1500 */
[----:B--2---:R-:W-:-:S05]  /*2ae0*/  HADD2.F32 R0, -RZ, R0.H0_H0 ;  /* 0x20000000ff007230 */ /* 0x004fca0000004100 */
[----:B------:R-:W-:Y:S01]  /*2af0*/  F2FP.BF16.F32.PACK_AB R0, RZ, R0 ;  /* 0x00000000ff00723e */ /* 0x000fe200000010ff */
[----:B------:R-:W-:Y:S06]  /*2b00*/  BRA `(.L_x_3771) ;  /* 0x0000000c00147947 */ /* 0x000fec0003800000 */
.L_x_3774:
        /* <DEDUP_REMOVED lines=9> */
.L_x_3777:
[----:B------:R-:W2:Y:S02]  /*2ba0*/  LDG.E.U16 R2, desc[UR36][R2.64] ;  /* 0x0000002402027981 */ /* 0x000ea4000c1e1500 */
[----:B--2---:R-:W-:-:S05]  /*2bb0*/  HADD2.F32 R0, -RZ, R2.H0_H0 ;  /* 0x20000002ff007230 */ /* 0x004fca0000004100 */
[----:B------:R-:W-:Y:S01]  /*2bc0*/  F2FP.BF16.F32.PACK_AB R0, RZ, R0 ;  /* 0x00000000ff00723e */ /* 0x000fe200000010ff */
[----:B------:R-:W-:Y:S06]  /*2bd0*/  BRA `(.L_x_3771) ;  /* 0x0000000800e07947 */ /* 0x000fec0003800000 */
.L_x_3776:
        /* <DEDUP_REMOVED lines=8> */
.L_x_3766:
        /* <DEDUP_REMOVED lines=13> */
.L_x_3780:
        /* <DEDUP_REMOVED lines=8> */
.L_x_3779:
        /* <DEDUP_REMOVED lines=28> */
.L_x_3782:
        /* <DEDUP_REMOVED lines=15> */
.L_x_3781:
[----:B------:R0:W5:Y:S01]  /*3060*/  LDG.E.U16 R0, desc[UR36][R2.64] ;  /* 0x0000002402007981 */ /* 0x000162000c1e1500 */
[----:B------:R-:W-:Y:S05]  /*3070*/  BRA `(.L_x_3771) ;  /* 0x0000000400b87947 */ /* 0x000fea0003800000 */
.L_x_3778:
        /* <DEDUP_REMOVED lines=12> */
.L_x_3785:
        /* <DEDUP_REMOVED lines=21> */
.L_x_3789:
[----:B------:R-:W-:Y:S05]  /*3290*/  BSYNC B1 ;  /* 0x0000000000017941 */ /* 0x000fea0003800000 */
.L_x_3788:
[----:B------:R-:W-:Y:S01]  /*32a0*/  LEA R3, R0, 0x3b800000, 0x17 ;  /* 0x3b80000000037811 */ /* 0x000fe200078eb8ff */
[----:B------:R-:W-:-:S05]  /*32b0*/  IMAD.SHL.U32 R0, R2, 0x100000, RZ ;  /* 0x0010000002007824 */ /* 0x000fca00078e00ff */
[----:B------:R-:W-:-:S07]  /*32c0*/  LOP3.LUT R0, R3, R0, R4, 0xfe, !PT ;  /* 0x0000000003007212 */ /* 0x000fce00078efe04 */
.L_x_3787:
[----:B------:R-:W-:Y:S05]  /*32d0*/  BSYNC B0 ;  /* 0x0000000000007941 */ /* 0x000fea0003800000 */
.L_x_3786:
[----:B------:R-:W-:Y:S01]  /*32e0*/  F2FP.BF16.F32.PACK_AB R0, RZ, R0 ;  /* 0x00000000ff00723e */ /* 0x000fe200000010ff */
[----:B------:R-:W-:Y:S06]  /*32f0*/  BRA `(.L_x_3771) ;  /* 0x0000000400187947 */ /* 0x000fec0003800000 */
.L_x_3784:
        /* <DEDUP_REMOVED lines=21> */
.L_x_3793:
[----:B------:R-:W-:Y:S05]  /*3450*/  BSYNC B1 ;  /* 0x0000000000017941 */ /* 0x000fea0003800000 */
.L_x_3792:
[----:B------:R-:W-:Y:S01]  /*3460*/  LEA R3, R0, 0x37800000, 0x17 ;  /* 0x3780000000037811 */ /* 0x000fe200078eb8ff */
[----:B------:R-:W-:-:S05]  /*3470*/  IMAD.SHL.U32 R0, R2, 0x200000, RZ ;  /* 0x0020000002007824 */ /* 0x000fca00078e00ff */
[----:B------:R-:W-:-:S07]  /*3480*/  LOP3.LUT R0, R3, R0, R4, 0xfe, !PT ;  /* 0x0000000003007212 */ /* 0x000fce00078efe04 */
.L_x_3791:
[----:B------:R-:W-:Y:S05]  /*3490*/  BSYNC B0 ;  /* 0x0000000000007941 */ /* 0x000fea0003800000 */
.L_x_3790:
[----:B------:R-:W-:Y:S01]  /*34a0*/  F2FP.BF16.F32.PACK_AB R0, RZ, R0 ;  /* 0x00000000ff00723e */ /* 0x000fe200000010ff */
[----:B------:R-:W-:Y:S06]  /*34b0*/  BRA `(.L_x_3771) ;  /* 0x0000000000a87947 */ /* 0x000fec0003800000 */
.L_x_3783:
        /* <DEDUP_REMOVED lines=14> */
.L_x_3797:
[----:B------:R-:W-:Y:S05]  /*35a0*/  BSYNC B0 ;  /* 0x0000000000007941 */ /* 0x000fea0003800000 */
.L_x_3796:
[----:B------:R-:W-:Y:S01]  /*35b0*/  F2FP.BF16.F32.PACK_AB R0, RZ, R0 ;  /* 0x00000000ff00723e */ /* 0x000fe200000010ff */
[----:B------:R-:W-:Y:S06]  /*35c0*/  BRA `(.L_x_3771) ;  /* 0x0000000000647947 */ /* 0x000fec0003800000 */
.L_x_3770:
        /* <DEDUP_REMOVED lines=16> */
.L_x_3798:
[----:B------:R-:W-:Y:S01]  /*36d0*/  PRMT R0, RZ, 0x7610, R0 ;  /* 0x00007610ff007816 */ /* 0x000fe20000000000 */
[----:B------:R-:W-:Y:S06]  /*36e0*/  BRA `(.L_x_3771) ;  /* 0x00000000001c7947 */ /* 0x000fec0003800000 */
.L_x_3795:
[----:B------:R-:W2:Y:S02]  /*36f0*/  LDG.E.64 R2, desc[UR36][R2.64] ;  /* 0x0000002402027981 */ /* 0x000ea4000c1e1b00 */
[----:B--2---:R-:W0:Y:S02]  /*3700*/  I2F.U64 R0, R2 ;  /* 0x0000000200007312 */ /* 0x004e240000301000 */
[----:B0-----:R-:W-:Y:S01]  /*3710*/  F2FP.BF16.F32.PACK_AB R0, RZ, R0 ;  /* 0x00000000ff00723e */ /* 0x001fe200000010ff */
[----:B------:R-:W-:Y:S06]  /*3720*/  BRA `(.L_x_3771) ;  /* 0x00000000000c7947 */ /* 0x000fec0003800000 */
.L_x_3794:
[----:B------:R-:W2:Y:S02]  /*3730*/  LDG.E R2, desc[UR36][R2.64] ;  /* 0x0000002402027981 */ /* 0x000ea4000c1e1900 */
[----:B--2---:R-:W-:-:S04]  /*3740*/  I2FP.F32.U32 R0, R2 ;  /* 0x0000000200007245 */ /* 0x004fc80000201000 */
[----:B------:R-:W-:-:S07]  /*3750*/  F2FP.BF16.F32.PACK_AB R0, RZ, R0 ;  /* 0x00000000ff00723e */ /* 0x000fce00000010ff */
.L_x_3771:
[----:B-----5:R-:W-:Y:S01]  /*3760*/  IMAD.U32 R0, R0, 0x10000, RZ ;  /* 0x0001000000007824 */ /* 0x020fe200078e00ff */
[----:B------:R-:W1:Y:S01]  /*3770*/  LDC.U8 R4, c[0x0][0x491] ;  /* 0x00012440ff047b82 */ /* 0x000e620000000000 */
[----:B0-----:R-:W-:Y:S02]  /*3780*/  IMAD.MOV.U32 R2, RZ, RZ, 0x3e095d4e ;  /* 0x3e095d4eff027424 */ /* 0x001fe400078e00ff */
[----:B------:R-:W-:Y:S01]  /*3790*/  FMUL.FTZ R3, R0, R0 ;  /* 0x0000000000037220 */ /* 0x000fe20000410000 */
[----:B------:R-:W-:-:S03]  /*37a0*/  IMAD.U32 R19, R19, 0x10000, RZ ;  /* 0x0001000013137824 */ /* 0x000fc600078e00ff */
[----:B------:R-:W-:Y:S01]  /*37b0*/  FMUL.FTZ R5, R0, R3 ;  /* 0x0000000300057220 */ /* 0x000fe20000410000 */
[----:B------:R-:W-:-:S03]  /*37c0*/  FFMA.FTZ R2, R3, R2, 1 ;  /* 0x3f80000003027423 */ /* 0x000fc60000010002 */
[----:B------:R-:W-:Y:S01]  /*37d0*/  FFMA.FTZ R5, R5, 0.044714998453855514526, R0 ;  /* 0x3d37271305057823 */ /* 0x000fe20000010000 */
[----:B------:R-:W-:Y:S01]  /*37e0*/  FMUL.FTZ R0, R0, 0.5 ;  /* 0x3f00000000007820 */ /* 0x000fe20000410000 */
[----:B------:R-:W-:Y:S02]  /*37f0*/  FMUL.FTZ R2, R2, 0.79788458347320556641 ;  /* 0x3f4c422a02027820 */ /* 0x000fe40000410000 */
[----:B------:R-:W-:-:S06]  /*3800*/  FMUL.FTZ R5, R5, 0.79788458347320556641 ;  /* 0x3f4c422a05057820 */ /* 0x000fcc0000410000 */
[----:B------:R-:W0:Y:S02]  /*3810*/  MUFU.TANH R5, R5 ;  /* 0x0000000500057308 */ /* 0x000e240000002400 */
[----:B0-----:R-:W-:-:S04]  /*3820*/  FFMA.FTZ R3, -R5, R5, 1 ;  /* 0x3f80000005037423 */ /* 0x001fc80000010105 */
[----:B------:R-:W-:Y:S01]  /*3830*/  FMUL.FTZ R3, R0, R3 ;  /* 0x0000000300037220 */ /* 0x000fe20000410000 */
[----:B------:R-:W-:-:S03]  /*3840*/  FADD.FTZ R0, R5, 1 ;  /* 0x3f80000005007421 */ /* 0x000fc60000010000 */
[----:B------:R-:W-:Y:S01]  /*3850*/  FMUL.FTZ R3, R2, R3 ;  /* 0x0000000302037220 */ /* 0x000fe20000410000 */
[----:B-1----:R-:W-:-:S03]  /*3860*/  PRMT R2, R4, 0x9910, RZ ;  /* 0x0000991004027816 */ /* 0x002fc600000000ff */
[----:B------:R-:W-:Y:S01]  /*3870*/  FFMA.FTZ R0, R0, 0.5, R3 ;  /* 0x3f00000000007823 */ /* 0x000fe20000010003 */
[----:B------:R-:W-:-:S03]  /*3880*/  ISETP.GT.AND P0, PT, R2, 0x9, PT ;  /* 0x000000090200780c */ /* 0x000fc60003f04270 */
[----:B------:R-:W-:-:S04]  /*3890*/  FMUL.FTZ R0, R19, R0 ;  /* 0x0000000013007220 */ /* 0x000fc80000410000 */
[----:B------:R0:W1:Y:S06]  /*38a0*/  F2F.BF16.F32 R3, R0 ;  /* 0x0000000000037304 */ /* 0x00006c0000202000 */
        /* <DEDUP_REMOVED lines=13> */
.L_x_3802:
[----:B-1----:R-:W-:-:S06]  /*3980*/  IMAD.U32 R3, R3, 0x10000, RZ ;  /* 0x0001000003037824 */ /* 0x002fcc00078e00ff */
[----:B------:R-:W1:Y:S02]  /*3990*/  F2I.S64.TRUNC R2, R3 ;  /* 0x0000000300027311 */ /* 0x000e64000020d900 */
[----:B-1----:R1:W-:Y:S01]  /*39a0*/  STG.E.U8 desc[UR36][R16.64], R2 ;  /* 0x0000000210007986 */ /* 0x0023e2000c101124 */
[----:B------:R-:W-:Y:S05]  /*39b0*/  BRA `(.L_x_3804) ;  /* 0x0000000c00847947 */ /* 0x000fea0003800000 */
.L_x_3801:
        /* <DEDUP_REMOVED lines=10> */
.L_x_3806:
[----:B-1----:R-:W-:-:S06]  /*3a60*/  IMAD.U32 R3, R3, 0x10000, RZ ;  /* 0x0001000003037824 */ /* 0x002fcc00078e00ff */
[----:B------:R-:W1:Y:S02]  /*3a70*/  F2I.FTZ.TRUNC.NTZ R3, R3 ;  /* 0x0000000300037305 */ /* 0x000e64000021f100 */
[----:B-1----:R3:W-:Y:S01]  /*3a80*/  STG.E desc[UR36][R16.64], R3 ;  /* 0x0000000310007986 */ /* 0x0027e2000c101924 */
[----:B------:R-:W-:Y:S05]  /*3a90*/  BRA `(.L_x_3804) ;  /* 0x0000000c004c7947 */ /* 0x000fea0003800000 */
.L_x_3805:
[----:B-1----:R-:W-:-:S06]  /*3aa0*/  IMAD.U32 R3, R3, 0x10000, RZ ;  /* 0x0001000003037824 */ /* 0x002fcc00078e00ff */
[----:B------:R-:W1:Y:S02]  /*3ab0*/  F2I.FTZ.TRUNC.NTZ R3, R3 ;  /* 0x0000000300037305 */ /* 0x000e64000021f100 */
[----:B-1----:R2:W-:Y:S01]  /*3ac0*/  STG.E.U16 desc[UR36][R16.64], R3 ;  /* 0x0000000310007986 */ /* 0x0025e2000c101524 */
[----:B------:R-:W-:Y:S05]  /*3ad0*/  BRA `(.L_x_3804) ;  /* 0x0000000c003c7947 */ /* 0x000fea0003800000 */
.L_x_3800:
        /* <DEDUP_REMOVED lines=9> */
.L_x_3808:
[----:B01----:R-:W-:-:S05]  /*3b70*/  IMAD.U32 R0, R3, 0x10000, RZ ;  /* 0x0001000003007824 */ /* 0x003fca00078e00ff */
[----:B------:R-:W-:-:S05]  /*3b80*/  F2FP.F16.F32.PACK_AB R0, RZ, R0 ;  /* 0x00000000ff00723e */ /* 0x000fca00000000ff */
[----:B------:R0:W-:Y:S01]  /*3b90*/  STG.E.U16 desc[UR36][R16.64], R0 ;  /* 0x0000000010007986 */ /* 0x0001e2000c101524 */
[----:B------:R-:W-:Y:S05]  /*3ba0*/  BRA `(.L_x_3804) ;  /* 0x0000000c00087947 */ /* 0x000fea0003800000 */
.L_x_3807:
        /* <DEDUP_REMOVED lines=10> */
.L_x_3810:
[----:B-1----:R-:W-:-:S05]  /*3c50*/  IMAD.U32 R3, R3, 0x10000, RZ ;  /* 0x0001000003037824 */ /* 0x002fca00078e00ff */
[----:B------:R-:W-:-:S04]  /*3c60*/  F2FP.F16.F32.PACK_AB R3, RZ, R3 ;  /* 0x00000003ff03723e */ /* 0x000fc800000000ff */
[----:B------:R-:W-:-:S05]  /*3c70*/  PRMT R3, R3, 0x5410, RZ ;  /* 0x0000541003037816 */ /* 0x000fca00000000ff */
[----:B------:R1:W-:Y:S01]  /*3c80*/  STG.E desc[UR36][R16.64], R3 ;  /* 0x0000000310007986 */ /* 0x0003e2000c101924 */
[----:B------:R-:W-:Y:S05]  /*3c90*/  BRA `(.L_x_3804) ;  /* 0x0000000800cc7947 */ /* 0x000fea0003800000 */
.L_x_3809:
[----:B-1----:R-:W-:-:S04]  /*3ca0*/  IMAD.U32 R2, R3, 0x10000, RZ ;  /* 0x0001000003027824 */ /* 0x002fc800078e00ff */
[----:B------:R-:W-:-:S06]  /*3cb0*/  FMUL.FTZ R2, R2, 1 ;  /* 0x3f80000002027820 */ /* 0x000fcc0000410000 */
[----:B------:R-:W1:Y:S02]  /*3cc0*/  F2F.F64.F32 R2, R2 ;  /* 0x0000000200027310 */ /* 0x000e640000201800 */
[----:B-1----:R1:W-:Y:S01]  /*3cd0*/  STG.E.64 desc[UR36][R16.64], R2 ;  /* 0x0000000210007986 */ /* 0x0023e2000c101b24 */
[----:B------:R-:W-:Y:S05]  /*3ce0*/  BRA `(.L_x_3804) ;  /* 0x0000000800b87947 */ /* 0x000fea0003800000 */
.L_x_3799:
        /* <DEDUP_REMOVED lines=13> */
.L_x_3813:
[----:B-1----:R-:W-:Y:S01]  /*3dc0*/  IMAD.U32 R3, R3, 0x10000, RZ ;  /* 0x0001000003037824 */ /* 0x002fe200078e00ff */
[----:B------:R-:W-:-:S03]  /*3dd0*/  CS2R R6, SRZ ;  /* 0x0000000000067805 */ /* 0x000fc6000001ff00 */
[----:B------:R-:W-:-:S04]  /*3de0*/  FMUL.FTZ R3, R3, 1 ;  /* 0x3f80000003037820 */ /* 0x000fc80000410000 */
[----:B------:R-:W1:Y:S02]  /*3df0*/  F2F.F64.F32 R4, R3 ;  /* 0x0000000300047310 */ /* 0x000e640000201800 */
[----:B-1----:R1:W-:Y:S01]  /*3e00*/  STG.E.128 desc[UR36][R16.64], R4 ;  /* 0x0000000410007986 */ /* 0x0023e2000c101d24 */
[----:B------:R-:W-:Y:S05]  /*3e10*/  BRA `(.L_x_3804) ;  /* 0x00000008006c7947 */ /* 0x000fea0003800000 */
.L_x_3812:
        /* <DEDUP_REMOVED lines=21> */
.L_x_3817:
[----:B------:R-:W-:Y:S05]  /*3f70*/  BSYNC B0 ;  /* 0x0000000000007941 */ /* 0x000fea0003800000 */
.L_x_3816:
[----:B------:R-:W-:-:S05]  /*3f80*/  LOP3.LUT R3, R0, R3, RZ, 0xfc, !PT ;  /* 0x0000000300037212 */ /* 0x000fca00078efcff */
[----:B------:R0:W-:Y:S01]  /*3f90*/  STG.E.U8 desc[UR36][R16.64], R3 ;  /* 0x0000000310007986 */ /* 0x0001e2000c101124 */
[----:B------:R-:W-:Y:S05]  /*3fa0*/  BRA `(.L_x_3804) ;  /* 0x0000000800087947 */ /* 0x000fea0003800000 */
.L_x_3815:
        /* <DEDUP_REMOVED lines=13> */
.L_x_3819:
[----:B0-----:R-:W-:Y:S01]  /*4080*/  IMAD.MOV.U32 R0, RZ, RZ, 0x7f ;  /* 0x0000007fff007424 */ /* 0x001fe200078e00ff */
[----:B------:R-:W-:-:S04]  /*4090*/  ISETP.GT.U32.AND P0, PT, R2, 0x7f800000, PT ;  /* 0x7f8000000200780c */ /* 0x000fc80003f04070 */
[----:B------:R-:W-:-:S09]  /*40a0*/  SEL R0, R0, 0x7c, P0 ;  /* 0x0000007c00007807 */ /* 0x000fd20000000000 */
.L_x_3820:
[----:B------:R-:W-:Y:S05]  /*40b0*/  BSYNC B0 ;  /* 0x0000000000007941 */ /* 0x000fea0003800000 */
.L_x_3818:
[----:B------:R-:W-:-:S04]  /*40c0*/  LOP3.LUT R2, R3, 0x80000000, RZ, 0xc0, !PT ;  /* 0x8000000003027812 */ /* 0x000fc800078ec0ff */
[----:B------:R-:W-:-:S04]  /*40d0*/  SHF.R.U32.HI R3, RZ, 0x18, R2 ;  /* 0x00000018ff037819 */ /* 0x000fc80000011602 */
[----:B------:R-:W-:-:S05]  /*40e0*/  LOP3.LUT R3, R0, R3, RZ, 0xfc, !PT ;  /* 0x0000000300037212 */ /* 0x000fca00078efcff */
[----:B------:R0:W-:Y:S01]  /*40f0*/  STG.E.U8 desc[UR36][R16.64], R3 ;  /* 0x0000000310007986 */ /* 0x0001e2000c101124 */
[----:B------:R-:W-:Y:S05]  /*4100*/  BRA `(.L_x_3804) ;  /* 0x0000000400b07947 */ /* 0x000fea0003800000 */
.L_x_3814:
[----:B-1----:R1:W-:Y:S01]  /*4110*/  STG.E.U16 desc[UR36][R16.64], R3 ;  /* 0x0000000310007986 */ /* 0x0023e2000c101524 */
[----:B------:R-:W-:Y:S05]  /*4120*/  BRA `(.L_x_3804) ;  /* 0x0000000400a87947 */ /* 0x000fea0003800000 */
.L_x_3811:
        /* <DEDUP_REMOVED lines=12> */
.L_x_3823:
        /* <DEDUP_REMOVED lines=17> */
.L_x_3826:
[----:B------:R-:W-:-:S04]  /*4300*/  LOP3.LUT R2, R3, 0x80000000, RZ, 0xc0, !PT ;  /* 0x8000000003027812 */ /* 0x000fc800078ec0ff */
[----:B------:R-:W-:-:S04]  /*4310*/  SHF.R.U32.HI R3, RZ, 0x18, R2 ;  /* 0x00000018ff037819 */ /* 0x000fc80000011602 */
[----:B------:R-:W-:-:S04]  /*4320*/  LOP3.LUT R0, R0, R3, RZ, 0xfc, !PT ;  /* 0x0000000300007212 */ /* 0x000fc800078efcff */
[----:B------:R-:W-:-:S07]  /*4330*/  PRMT R8, R0, 0x7610, R8 ;  /* 0x0000761000087816 */ /* 0x000fce0000000008 */
.L_x_3825:
[----:B------:R-:W-:Y:S05]  /*4340*/  BSYNC B0 ;  /* 0x0000000000007941 */ /* 0x000fea0003800000 */
.L_x_3824:
[----:B------:R1:W-:Y:S01]  /*4350*/  STG.E.U8 desc[UR36][R16.64], R8 ;  /* 0x0000000810007986 */ /* 0x0003e2000c101124 */
[----:B------:R-:W-:Y:S05]  /*4360*/  BRA `(.L_x_3804) ;  /* 0x0000000400187947 */ /* 0x000fea0003800000 */
.L_x_3822:
        /* <DEDUP_REMOVED lines=17> */
.L_x_3829:
[----:B------:R-:W-:-:S04]  /*4480*/  LOP3.LUT R2, R3, 0x80000000, RZ, 0xc0, !PT ;  /* 0x8000000003027812 */ /* 0x000fc800078ec0ff */
[----:B------:R-:W-:-:S04]  /*4490*/  SHF.R.U32.HI R3, RZ, 0x18, R2 ;  /* 0x00000018ff037819 */ /* 0x000fc80000011602 */
[----:B------:R-:W-:-:S04]  /*44a0*/  LOP3.LUT R0, R0, R3, RZ, 0xfc, !PT ;  /* 0x0000000300007212 */ /* 0x000fc800078efcff */
[----:B------:R-:W-:-:S07]  /*44b0*/  PRMT R8, R0, 0x7610, R8 ;  /* 0x0000761000087816 */ /* 0x000fce0000000008 */
.L_x_3828:
[----:B------:R-:W-:Y:S05]  /*44c0*/  BSYNC B0 ;  /* 0x0000000000007941 */ /* 0x000fea0003800000 */
.L_x_3827:
[----:B------:R1:W-:Y:S01]  /*44d0*/  STG.E.U8 desc[UR36][R16.64], R8 ;  /* 0x0000000810007986 */ /* 0x0003e2000c101124 */
[----:B------:R-:W-:Y:S05]  /*44e0*/  BRA `(.L_x_3804) ;  /* 0x0000000000b87947 */ /* 0x000fea0003800000 */
.L_x_3821:
        /* <DEDUP_REMOVED lines=22> */
.L_x_3803:
        /* <DEDUP_REMOVED lines=16> */
.L_x_3832:
[----:B------:R-:W-:Y:S05]  /*4750*/  BRA `(.L_x_3804) ;  /* 0x00000000001c7947 */ /* 0x000fea0003800000 */
.L_x_3831:
[----:B-1----:R-:W-:-:S06]  /*4760*/  IMAD.U32 R3, R3, 0x10000, RZ ;  /* 0x0001000003037824 */ /* 0x002fcc00078e00ff */
[----:B------:R-:W1:Y:S02]  /*4770*/  F2I.U64.TRUNC R2, R3 ;  /* 0x0000000300027311 */ /* 0x000e64000020d800 */
[----:B-1----:R1:W-:Y:S01]  /*4780*/  STG.E.64 desc[UR36][R16.64], R2 ;  /* 0x0000000210007986 */ /* 0x0023e2000c101b24 */
[----:B------:R-:W-:Y:S05]  /*4790*/  BRA `(.L_x_3804) ;  /* 0x00000000000c7947 */ /* 0x000fea0003800000 */
.L_x_3830:
[----:B-1----:R-:W-:-:S06]  /*47a0*/  IMAD.U32 R3, R3, 0x10000, RZ ;  /* 0x0001000003037824 */ /* 0x002fcc00078e00ff */
[----:B------:R-:W1:Y:S02]  /*47b0*/  F2I.FTZ.U32.TRUNC.NTZ R3, R3 ;  /* 0x0000000300037305 */ /* 0x000e64000021f000 */
[----:B-1----:R1:W-:Y:S02]  /*47c0*/  STG.E desc[UR36][R16.64], R3 ;  /* 0x0000000310007986 */ /* 0x0023e4000c101924 */
.L_x_3804:
[----:B------:R-:W-:-:S04]  /*47d0*/  IMAD R18, R18, 0x200, R23 ;  /* 0x0000020012127824 */ /* 0x000fc800078e0217 */
[----:B------:R-:W-:-:S07]  /*47e0*/  VIADD R19, R18, 0x80 ;  /* 0x0000008012137836 */ /* 0x000fce0000000000 */
.L_x_3731:
[----:B------:R-:W-:Y:S05]  /*47f0*/  BSYNC B6 ;  /* 0x0000000000067941 */ /* 0x000fea0003800000 */
.L_x_3730:
        /* <DEDUP_REMOVED lines=358> */
.L_x_3835:
        /* <DEDUP_REMOVED lines=23> */
.L_x_3839:
[----:B------:R-:W2:Y:S02]  /*5fd0*/  LDG.E.U8 R2, desc[UR36][R2.64] ;  /* 0x0000002402027981 */ /* 0x000ea4000c1e1100 */
[----:B--2---:R-:W-:-:S04]  /*5fe0*/  I2FP.F32.U32 R0, R2 ;  /* 0x0000000200007245 */ /* 0x004fc80000201000 */
[----:B------:R-:W-:-:S04]  /*5ff0*/  F2FP.BF16.F32.PACK_AB R0, RZ, R0 ;  /* 0x00000000ff00723e */ /* 0x000fc800000010ff */
[----:B------:R-:W-:Y:S01]  /*6000*/  PRMT R22, R0, 0x7610, R22 ;  /* 0x0000761000167816 */ /* 0x000fe20000000016 */
[----:B------:R-:W-:Y:S06]  /*6010*/  BRA `(.L_x_3841) ;  /* 0x0000000c00c87947 */ /* 0x000fec0003800000 */
.L_x_3838:
        /* <DEDUP_REMOVED lines=11> */
.L_x_3843:
[----:B------:R-:W2:Y:S02]  /*60d0*/  LDG.E R2, desc[UR36][R2.64] ;  /* 0x0000002402027981 */ /* 0x000ea4000c1e1900 */
[----:B--2---:R-:W-:-:S04]  /*60e0*/  I2FP.F32.S32 R0, R2 ;  /* 0x0000000200007245 */ /* 0x004fc80000201400 */
[----:B------:R-:W-:-:S04]  /*60f0*/  F2FP.BF16.F32.PACK_AB R0, RZ, R0 ;  /* 0x00000000ff00723e */ /* 0x000fc800000010ff */
[----:B------:R-:W-:Y:S01]  /*6100*/  PRMT R22, R0, 0x7610, R22 ;  /* 0x0000761000167816 */ /* 0x000fe20000000016 */
[----:B------:R-:W-:Y:S06]  /*6110*/  BRA `(.L_x_3841) ;  /* 0x0000000c00887947 */ /* 0x000fec0003800000 */
.L_x_3842:
[----:B------:R-:W2:Y:S02]  /*6120*/  LDG.E.U16 R2, desc[UR36][R2.64] ;  /* 0x0000002402027981 */ /* 0x000ea4000c1e1500 */
[----:B--2---:R-:W0:Y:S02]  /*6130*/  I2F.S16 R0, R2 ;  /* 0x0000000200007306 */ /* 0x004e240000101400 */
[----:B0-----:R-:W-:-:S04]  /*6140*/  F2FP.BF16.F32.PACK_AB R0, RZ, R0 ;  /* 0x00000000ff00723e */ /* 0x001fc800000010ff */
[----:B------:R-:W-:Y:S01]  /*6150*/  PRMT R22, R0, 0x7610, R22 ;  /* 0x0000761000167816 */ /* 0x000fe20000000016 */
[----:B------:R-:W-:Y:S06]  /*6160*/  BRA `(.L_x_3841) ;  /* 0x0000000c00747947 */ /* 0x000fec0003800000 */
.L_x_3837:
        /* <DEDUP_REMOVED lines=9> */
.L_x_3845:
[----:B------:R-:W2:Y:S02]  /*6200*/  LDG.E.U16 R0, desc[UR36][R2.64] ;  /* 0x0000002402007981 */ /* 0x000ea4000c1e1500 */
[----:B--2---:R-:W-:-:S05]  /*6210*/  HADD2.F32 R0, -RZ, R0.H0_H0 ;  /* 0x20000000ff007230 */ /* 0x004fca0000004100 */
[----:B------:R-:W-:-:S04]  /*6220*/  F2FP.BF16.F32.PACK_AB R0, RZ, R0 ;  /* 0x00000000ff00723e */ /* 0x000fc800000010ff */
[----:B------:R-:W-:Y:S01]  /*6230*/  PRMT R22, R0, 0x7610, R22 ;  /* 0x0000761000167816 */ /* 0x000fe20000000016 */
[----:B------:R-:W-:Y:S06]  /*6240*/  BRA `(.L_x_3841) ;  /* 0x0000000c003c7947 */ /* 0x000fec0003800000 */
.L_x_3844:
        /* <DEDUP_REMOVED lines=9> */
.L_x_3847:
[----:B------:R-:W2:Y:S02]  /*62e0*/  LDG.E.U16 R2, desc[UR36][R2.64] ;  /* 0x0000002402027981 */ /* 0x000ea4000c1e1500 */
[----:B--2---:R-:W-:-:S05]  /*62f0*/  HADD2.F32 R0, -RZ, R2.H0_H0 ;  /* 0x20000002ff007230 */ /* 0x004fca0000004100 */
[----:B------:R-:W-:-:S04]  /*6300*/  F2FP.BF16.F32.PACK_AB R0, RZ, R0 ;  /* 0x00000000ff00723e */ /* 0x000fc800000010ff */
[----:B------:R-:W-:Y:S01]  /*6310*/  PRMT R22, R0, 0x7610, R22 ;  /* 0x0000761000167816 */ /* 0x000fe20000000016 */
[----:B------:R-:W-:Y:S06]  /*6320*/  BRA `(.L_x_3841) ;  /* 0x0000000c00047947 */ /* 0x000fec0003800000 */
.L_x_3846:
        /* <DEDUP_REMOVED lines=9> */
.L_x_3836:
        /* <DEDUP_REMOVED lines=14> */
.L_x_3850:
        /* <DEDUP_REMOVED lines=9> */
.L_x_3849:
        /* <DEDUP_REMOVED lines=28> */
.L_x_3852:
        /* <DEDUP_REMOVED lines=15> */
.L_x_3851:
[----:B------:R0:W5:Y:S01]  /*67e0*/  LDG.E.U16 R22, desc[UR36][R2.64] ;  /* 0x0000002402167981 */ /* 0x000162000c1e1500 */
[----:B------:R-:W-:Y:S05]  /*67f0*/  BRA `(.L_x_3841) ;  /* 0x0000000400d07947 */ /* 0x000fea0003800000 */
.L_x_3848:
        /* <DEDUP_REMOVED lines=13> */
.L_x_3855:
        /* <DEDUP_REMOVED lines=21> */
.L_x_3859:
[----:B------:R-:W-:Y:S05]  /*6a20*/  BSYNC B1 ;  /* 0x0000000000017941 */ /* 0x000fea0003800000 */
.L_x_3858:
[----:B------:R-:W-:Y:S01]  /*6a30*/  LEA R3, R0, 0x3b800000, 0x17 ;  /* 0x3b80000000037811 */ /* 0x000fe200078eb8ff */
[----:B------:R-:W-:-:S05]  /*6a40*/  IMAD.SHL.U32 R0, R2, 0x100000, RZ ;  /* 0x0010000002007824 */ /* 0x000fca00078e00ff */
[----:B------:R-:W-:-:S07]  /*6a50*/  LOP3.LUT R0, R3, R0, R4, 0xfe, !PT ;  /* 0x0000000003007212 */ /* 0x000fce00078efe04 */
.L_x_3857:
[----:B------:R-:W-:Y:S05]  /*6a60*/  BSYNC B0 ;  /* 0x0000000000007941 */ /* 0x000fea0003800000 */
.L_x_3856:
[----:B------:R-:W-:-:S04]  /*6a70*/  F2FP.BF16.F32.PACK_AB R0, RZ, R0 ;  /* 0x00000000ff00723e */ /* 0x000fc800000010ff */
[----:B------:R-:W-:Y:S01]  /*6a80*/  PRMT R22, R0, 0x7610, R22 ;  /* 0x0000761000167816 */ /* 0x000fe20000000016 */
[----:B------:R-:W-:Y:S06]  /*6a90*/  BRA `(.L_x_3841) ;  /* 0x0000000400287947 */ /* 0x000fec0003800000 */
.L_x_3854:
        /* <DEDUP_REMOVED lines=21> */
.L_x_3863:
[----:B------:R-:W-:Y:S05]  /*6bf0*/  BSYNC B1 ;  /* 0x0000000000017941 */ /* 0x000fea0003800000 */
.L_x_3862:
[----:B------:R-:W-:Y:S01]  /*6c00*/  LEA R3, R0, 0x37800000, 0x17 ;  /* 0x3780000000037811 */ /* 0x000fe200078eb8ff */
[----:B------:R-:W-:-:S05]  /*6c10*/  IMAD.SHL.U32 R0, R2, 0x200000, RZ ;  /* 0x0020000002007824 */ /* 0x000fca00078e00ff */
[----:B------:R-:W-:-:S07]  /*6c20*/  LOP3.LUT R0, R3, R0, R4, 0xfe, !PT ;  /* 0x0000000003007212 */ /* 0x000fce00078efe04 */
.L_x_3861:
[----:B------:R-:W-:Y:S05]  /*6c30*/  BSYNC B0 ;  /* 0x0000000000007941 */ /* 0x000fea0003800000 */
.L_x_3860:
[----:B------:R-:W-:-:S04]  /*6c40*/  F2FP.BF16.F32.PACK_AB R0, RZ, R0 ;  /* 0x00000000ff00723e */ /* 0x000fc800000010ff */
[----:B------:R-:W-:Y:S01]  /*6c50*/  PRMT R22, R0, 0x7610, R22 ;  /* 0x0000761000167816 */ /* 0x000fe20000000016 */
[----:B------:R-:W-:Y:S06]  /*6c60*/  BRA `(.L_x_3841) ;  /* 0x0000000000b47947 */ /* 0x000fec0003800000 */
.L_x_3853:
        /* <DEDUP_REMOVED lines=14> */
.L_x_3867:
[----:B------:R-:W-:Y:S05]  /*6d50*/  BSYNC B0 ;  /* 0x0000000000007941 */ /* 0x000fea0003800000 */
.L_x_3866:
[----:B------:R-:W-:-:S04]  /*6d60*/  F2FP.BF16.F32.PACK_AB R0, RZ, R0 ;  /* 0x00000000ff00723e */ /* 0x000fc800000010ff */
[----:B------:R-:W-:Y:S01]  /*6d70*/  PRMT R22, R0, 0x7610, R22 ;  /* 0x0000761000167816 */ /* 0x000fe20000000016 */
[----:B------:R-:W-:Y:S06]  /*6d80*/  BRA `(.L_x_3841) ;  /* 0x00000000006c7947 */ /* 0x000fec0003800000 */
.L_x_3840:
        /* <DEDUP_REMOVED lines=16> */
.L_x_3868:
[----:B------:R-:W-:Y:S01]  /*6e90*/  PRMT R22, RZ, 0x7610, R22 ;  /* 0x00007610ff167816 */ /* 0x000fe20000000016 */
[----:B------:R-:W-:Y:S06]  /*6ea0*/  BRA `(.L_x_3841) ;  /* 0x0000000000247947 */ /* 0x000fec0003800000 */
.L_x_3865:
[----:B------:R-:W2:Y:S02]  /*6eb0*/  LDG.E.64 R2, desc[UR36][R2.64] ;  /* 0x0000002402027981 */ /* 0x000ea4000c1e1b00 */
[----:B--2---:R-:W0:Y:S02]  /*6ec0*/  I2F.U64 R0, R2 ;  /* 0x0000000200007312 */ /* 0x004e240000301000 */
[----:B0-----:R-:W-:-:S04]  /*6ed0*/  F2FP.BF16.F32.PACK_AB R0, RZ, R0 ;  /* 0x00000000ff00723e */ /* 0x001fc800000010ff */
[----:B------:R-:W-:Y:S01]  /*6ee0*/  PRMT R22, R0, 0x7610, R22 ;  /* 0x0000761000167816 */ /* 0x000fe20000000016 */
[----:B------:R-:W-:Y:S06]  /*6ef0*/  BRA `(.L_x_3841) ;  /* 0x0000000000107947 */ /* 0x000fec0003800000 */
.L_x_3864:
[----:B------:R-:W2:Y:S02]  /*6f00*/  LDG.E R2, desc[UR36][R2.64] ;  /* 0x0000002402027981 */ /* 0x000ea4000c1e1900 */
[----:B--2---:R-:W-:-:S04]  /*6f10*/  I2FP.F32.U32 R0, R2 ;  /* 0x0000000200007245 */ /* 0x004fc80000201000 */
[----:B------:R-:W-:-:S04]  /*6f20*/  F2FP.BF16.F32.PACK_AB R0, RZ, R0 ;  /* 0x00000000ff00723e */ /* 0x000fc800000010ff */
[----:B------:R-:W-:-:S07]  /*6f30*/  PRMT R22, R0, 0x7610, R22 ;  /* 0x0000761000167816 */ /* 0x000fce0000000016 */
.L_x_3841:
        /* <DEDUP_REMOVED lines=19> */
.L_x_3872:
[----:B------:R-:W2:Y:S02]  /*7070*/  LDG.E.U8 R2, desc[UR36][R2.64] ;  /* 0x0000002402027981 */ /* 0x000ea4000c1e1100 */
[----:B--2---:R-:W-:-:S04]  /*7080*/  I2FP.F32.U32 R0, R2 ;  /* 0x0000000200007245 */ /* 0x004fc80000201000 */
[----:B------:R-:W-:Y:S01]  /*7090*/  F2FP.BF16.F32.PACK_AB R0, RZ, R0 ;  /* 0x00000000ff00723e */ /* 0x000fe200000010ff */
[----:B------:R-:W-:Y:S06]  /*70a0*/  BRA `(.L_x_3874) ;  /* 0x0000000c00907947 */ /* 0x000fec0003800000 */
.L_x_3871:
        /* <DEDUP_REMOVED lines=10> */
.L_x_3876:
[----:B------:R-:W2:Y:S02]  /*7150*/  LDG.E R2, desc[UR36][R2.64] ;  /* 0x0000002402027981 */ /* 0x000ea4000c1e1900 */
[----:B--2---:R-:W-:-:S04]  /*7160*/  I2FP.F32.S32 R0, R2 ;  /* 0x0000000200007245 */ /* 0x004fc80000201400 */
[----:B------:R-:W-:Y:S01]  /*7170*/  F2FP.BF16.F32.PACK_AB R0, RZ, R0 ;  /* 0x00000000ff00723e */ /* 0x000fe200000010ff */
[----:B------:R-:W-:Y:S06]  /*7180*/  BRA `(.L_x_3874) ;  /* 0x0000000c00587947 */ /* 0x000fec0003800000 */
.L_x_3875:
[----:B------:R-:W2:Y:S02]  /*7190*/  LDG.E.U16 R2, desc[UR36][R2.64] ;  /* 0x0000002402027981 */ /* 0x000ea4000c1e1500 */
[----:B--2---:R-:W0:Y:S02]  /*71a0*/  I2F.S16 R0, R2 ;  /* 0x0000000200007306 */ /* 0x004e240000101400 */
[----:B0-----:R-:W-:Y:S01]  /*71b0*/  F2FP.BF16.F32.PACK_AB R0, RZ, R0 ;  /* 0x00000000ff00723e */ /* 0x001fe200000010ff */
[----:B------:R-:W-:Y:S06]  /*71c0*/  BRA `(.L_x_3874) ;  /* 0x0000000c00487947 */ /* 0x000fec0003800000 */
.L_x_3870:
        /* <DEDUP_REMOVED lines=9> */
.L_x_3878:
[----:B------:R-:W2:Y:S02]  /*7260*/  LDG.E.U16 R0, desc[UR36][R2.64] ;  /* 0x0000002402007981 */ /* 0x000ea4000c1e1500 */
[----:B--2---:R-:W-:-:S05]  /*7270*/  HADD2.F32 R0, -RZ, R0.H0_H0 ;  /* 0x20000000ff007230 */ /* 0x004fca0000004100 */
[----:B------:R-:W-:Y:S01]  /*7280*/  F2FP.BF16.F32.PACK_AB R0, RZ, R0 ;  /* 0x00000000ff00723e */ /* 0x000fe200000010ff */
[----:B------:R-:W-:Y:S06]  /*7290*/  BRA `(.L_x_3874) ;  /* 0x0000000c00147947 */ /* 0x000fec0003800000 */
.L_x_3877:
        /* <DEDUP_REMOVED lines=9> */
.L_x_3880:
[----:B------:R-:W2:Y:S02]  /*7330*/  LDG.E.U16 R2, desc[UR36][R2.64] ;  /* 0x0000002402027981 */ /* 0x000ea4000c1e1500 */
[----:B--2---:R-:W-:-:S05]  /*7340*/  HADD2.F32 R0, -RZ, R2.H0_H0 ;  /* 0x20000002ff007230 */ /* 0x004fca0000004100 */
[----:B------:R-:W-:Y:S01]  /*7350*/  F2FP.BF16.F32.PACK_AB R0, RZ, R0 ;  /* 0x00000000ff00723e */ /* 0x000fe200000010ff */
[----:B------:R-:W-:Y:S06]  /*7360*/  BRA `(.L_x_3874) ;  /* 0x0000000800e07947 */ /* 0x000fec0003800000 */
.L_x_3879:
        /* <DEDUP_REMOVED lines=8> */
.L_x_3869:
        /* <DEDUP_REMOVED lines=13> */
.L_x_3883:
        /* <DEDUP_REMOVED lines=8> */
.L_x_3882:
        /* <DEDUP_REMOVED lines=28> */
.L_x_3885:
        /* <DEDUP_REMOVED lines=15> */
.L_x_3884:
[----:B------:R0:W5:Y:S01]  /*77f0*/  LDG.E.U16 R0, desc[UR36][R2.64] ;  /* 0x0000002402007981 */ /* 0x000162000c1e1500 */
[----:B------:R-:W-:Y:S05]  /*7800*/  BRA `(.L_x_3874) ;  /* 0x0000000400b87947 */ /* 0x000fea0003800000 */
.L_x_3881:
        /* <DEDUP_REMOVED lines=12> */
.L_x_3888:
        /* <DEDUP_REMOVED lines=21> */
.L_x_3892:
[----:B------:R-:W-:Y:S05]  /*7a20*/  BSYNC B1 ;  /* 0x0000000000017941 */ /* 0x000fea0003800000 */
.L_x_3891:
[----:B------:R-:W-:Y:S01]  /*7a30*/  LEA R3, R0, 0x3b800000, 0x17 ;  /* 0x3b80000000037811 */ /* 0x000fe200078eb8ff */
[----:B------:R-:W-:-:S05]  /*7a40*/  IMAD.SHL.U32 R0, R2, 0x100000, RZ ;  /* 0x0010000002007824 */ /* 0x000fca00078e00ff */
[----:B------:R-:W-:-:S07]  /*7a50*/  LOP3.LUT R0, R3, R0, R4, 0xfe, !PT ;  /* 0x0000000003007212 */ /* 0x000fce00078efe04 */
.L_x_3890:
[----:B------:R-:W-:Y:S05]  /*7a60*/  BSYNC B0 ;  /* 0x0000000000007941 */ /* 0x000fea0003800000 */
.L_x_3889:
[----:B------:R-:W-:Y:S01]  /*7a70*/  F2FP.BF16.F32.PACK_AB R0, RZ, R0 ;  /* 0x00000000ff00723e */ /* 0x000fe200000010ff */
[----:B------:R-:W-:Y:S06]  /*7a80*/  BRA `(.L_x_3874) ;  /* 0x0000000400187947 */ /* 0x000fec0003800000 */
.L_x_3887:
        /* <DEDUP_REMOVED lines=21> */
.L_x_3896:
[----:B------:R-:W-:Y:S05]  /*7be0*/  BSYNC B1 ;  /* 0x0000000000017941 */ /* 0x000fea0003800000 */
.L_x_3895:
[----:B------:R-:W-:Y:S01]  /*7bf0*/  LEA R3, R0, 0x37800000, 0x17 ;  /* 0x3780000000037811 */ /* 0x000fe200078eb8ff */
[----:B------:R-:W-:-:S05]  /*7c00*/  IMAD.SHL.U32 R0, R2, 0x200000, RZ ;  /* 0x0020000002007824 */ /* 0x000fca00078e00ff */
[----:B------:R-:W-:-:S07]  /*7c10*/  LOP3.LUT R0, R3, R0, R4, 0xfe, !PT ;  /* 0x0000000003007212 */ /* 0x000fce00078efe04 */
.L_x_3894:
[----:B------:R-:W-:Y:S05]  /*7c20*/  BSYNC B0 ;  /* 0x0000000000007941 */ /* 0x000fea0003800000 */
.L_x_3893:
[----:B------:R-:W-:Y:S01]  /*7c30*/  F2FP.BF16.F32.PACK_AB R0, RZ, R0 ;  /* 0x00000000ff00723e */ /* 0x000fe200000010ff */
[----:B------:R-:W-:Y:S06]  /*7c40*/  BRA `(.L_x_3874) ;  /* 0x0000000000a87947 */ /* 0x000fec0003800000 */
.L_x_3886:
        /* <DEDUP_REMOVED lines=14> */
.L_x_3900:
[----:B------:R-:W-:Y:S05]  /*7d30*/  BSYNC B0 ;  /* 0x0000000000007941 */ /* 0x000fea0003800000 */
.L_x_3899:
[----:B------:R-:W-:Y:S01]  /*7d40*/  F2FP.BF16.F32.PACK_AB R0, RZ, R0 ;  /* 0x00000000ff00723e */ /* 0x000fe200000010ff */
[----:B------:R-:W-:Y:S06]  /*7d50*/  BRA `(.L_x_3874) ;  /* 0x0000000000647947 */ /* 0x000fec0003800000 */
.L_x_3873:
        /* <DEDUP_REMOVED lines=16> */
.L_x_3901:
[----:B------:R-:W-:Y:S01]  /*7e60*/  PRMT R0, RZ, 0x7610, R0 ;  /* 0x00007610ff007816 */ /* 0x000fe20000000000 */
[----:B------:R-:W-:Y:S06]  /*7e70*/  BRA `(.L_x_3874) ;  /* 0x00000000001c7947 */ /* 0x000fec0003800000 */
.L_x_3898:
[----:B------:R-:W2:Y:S02]  /*7e80*/  LDG.E.64 R2, desc[UR36][R2.64] ;  /* 0x0000002402027981 */ /* 0x000ea4000c1e1b00 */
[----:B--2---:R-:W0:Y:S02]  /*7e90*/  I2F.U64 R0, R2 ;  /* 0x0000000200007312 */ /* 0x004e240000301000 */
[----:B0-----:R-:W-:Y:S01]  /*7ea0*/  F2FP.BF16.F32.PACK_AB R0, RZ, R0 ;  /* 0x00000000ff00723e */ /* 0x001fe200000010ff */
[----:B------:R-:W-:Y:S06]  /*7eb0*/  BRA `(.L_x_3874) ;  /* 0x00000000000c7947 */ /* 0x000fec0003800000 */
.L_x_3897:
[----:B------:R-:W2:Y:S02]  /*7ec0*/  LDG.E R2, desc[UR36][R2.64] ;  /* 0x0000002402027981 */ /* 0x000ea4000c1e1900 */
[----:B--2---:R-:W-:-:S04]  /*7ed0*/  I2FP.F32.U32 R0, R2 ;  /* 0x0000000200007245 */ /* 0x004fc80000201000 */
[----:B------:R-:W-:-:S07]  /*7ee0*/  F2FP.BF16.F32.PACK_AB R0, RZ, R0 ;  /* 0x00000000ff00723e */ /* 0x000fce00000010ff */
.L_x_3874:
        /* <DEDUP_REMOVED lines=15> */
[----:B------:R-:W-:-:S04]  /*7fe0*/  FMUL.FTZ R3, R2, R3 ;  /* 0x0000000302037220 */ /* 0x000fc80000410000 */
[----:B------:R-:W-:Y:S01]  /*7ff0*/  FFMA.FTZ R3, R0, 0.5, R3 ;  /* 0x3f00000000037823 */ /* 0x000fe20000010003 */
[----:B-1----:R-:W-:-:S03]  /*8000*/  PRMT R0, R4, 0x9910, RZ ;  /* 0x0000991004007816 */ /* 0x002fc600000000ff */
        /* <DEDUP_REMOVED lines=16> */
.L_x_3905:
[----:B0-----:R-:W-:-:S06]  /*8110*/  IMAD.U32 R3, R3, 0x10000, RZ ;  /* 0x0001000003037824 */ /* 0x001fcc00078e00ff */
[----:B------:R-:W0:Y:S02]  /*8120*/  F2I.S64.TRUNC R2, R3 ;  /* 0x0000000300027311 */ /* 0x000e24000020d900 */
[----:B0-----:R0:W-:Y:S01]  /*8130*/  STG.E.U8 desc[UR36][R16.64], R2 ;  /* 0x0000000210007986 */ /* 0x0011e2000c101124 */
[----:B------:R-:W-:Y:S05]  /*8140*/  BRA `(.L_x_3907) ;  /* 0x0000000c00847947 */ /* 0x000fea0003800000 */
.L_x_3904:
        /* <DEDUP_REMOVED lines=10> */
.L_x_3909:
[----:B0-----:R-:W-:-:S06]  /*81f0*/  IMAD.U32 R3, R3, 0x10000, RZ ;  /* 0x0001000003037824 */ /* 0x001fcc00078e00ff */
[----:B------:R-:W0:Y:S02]  /*8200*/  F2I.FTZ.TRUNC.NTZ R3, R3 ;  /* 0x0000000300037305 */ /* 0x000e24000021f100 */
[----:B0-----:R3:W-:Y:S01]  /*8210*/  STG.E desc[UR36][R16.64], R3 ;  /* 0x0000000310007986 */ /* 0x0017e2000c101924 */
[----:B------:R-:W-:Y:S05]  /*8220*/  BRA `(.L_x_3907) ;  /* 0x0000000c004c7947 */ /* 0x000fea0003800000 */
.L_x_3908:
[----:B0-----:R-:W-:-:S06]  /*8230*/  IMAD.U32 R3, R3, 0x10000, RZ ;  /* 0x0001000003037824 */ /* 0x001fcc00078e00ff */
[----:B------:R-:W0:Y:S02]  /*8240*/  F2I.FTZ.TRUNC.NTZ R3, R3 ;  /* 0x0000000300037305 */ /* 0x000e24000021f100 */
[----:B0-----:R2:W-:Y:S01]  /*8250*/  STG.E.U16 desc[UR36][R16.64], R3 ;  /* 0x0000000310007986 */ /* 0x0015e2000c101524 */
[----:B------:R-:W-:Y:S05]  /*8260*/  BRA `(.L_x_3907) ;  /* 0x0000000c003c7947 */ /* 0x000fea0003800000 */
.L_x_3903:
        /* <DEDUP_REMOVED lines=9> */
.L_x_3911:
[----:B0-----:R-:W-:-:S05]  /*8300*/  IMAD.U32 R0, R3, 0x10000, RZ ;  /* 0x0001000003007824 */ /* 0x001fca00078e00ff */
[----:B------:R-:W-:-:S05]  /*8310*/  F2FP.F16.F32.PACK_AB R0, RZ, R0 ;  /* 0x00000000ff00723e */ /* 0x000fca00000000ff */
[----:B------:R0:W-:Y:S01]  /*8320*/  STG.E.U16 desc[UR36][R16.64], R0 ;  /* 0x0000000010007986 */ /* 0x0001e2000c101524 */
[----:B------:R-:W-:Y:S05]  /*8330*/  BRA `(.L_x_3907) ;  /* 0x0000000c00087947 */ /* 0x000fea0003800000 */
.L_x_3910:
        /* <DEDUP_REMOVED lines=10> */
.L_x_3913:
[----:B0-----:R-:W-:-:S05]  /*83e0*/  IMAD.U32 R3, R3, 0x10000, RZ ;  /* 0x0001000003037824 */ /* 0x001fca00078e00ff */
[----:B------:R-:W-:-:S04]  /*83f0*/  F2FP.F16.F32.PACK_AB R3, RZ, R3 ;  /* 0x00000003ff03723e */ /* 0x000fc800000000ff */
[----:B------:R-:W-:-:S05]  /*8400*/  PRMT R3, R3, 0x5410, RZ ;  /* 0x0000541003037816 */ /* 0x000fca00000000ff */
[----:B------:R0:W-:Y:S01]  /*8410*/  STG.E desc[UR36][R16.64], R3 ;  /* 0x0000000310007986 */ /* 0x0001e2000c101924 */
[----:B------:R-:W-:Y:S05]  /*8420*/  BRA `(.L_x_3907) ;  /* 0x0000000800cc7947 */ /* 0x000fea0003800000 */
.L_x_3912:
[----:B0-----:R-:W-:-:S04]  /*8430*/  IMAD.U32 R2, R3, 0x10000, RZ ;  /* 0x0001000003027824 */ /* 0x001fc800078e00ff */
[----:B------:R-:W-:-:S06]  /*8440*/  FMUL.FTZ R2, R2, 1 ;  /* 0x3f80000002027820 */ /* 0x000fcc0000410000 */
[----:B------:R-:W0:Y:S02]  /*8450*/  F2F.F64.F32 R2, R2 ;  /* 0x0000000200027310 */ /* 0x000e240000201800 */
[----:B0-----:R0:W-:Y:S01]  /*8460*/  STG.E.64 desc[UR36][R16.64], R2 ;  /* 0x0000000210007986 */ /* 0x0011e2000c101b24 */
[----:B------:R-:W-:Y:S05]  /*8470*/  BRA `(.L_x_3907) ;  /* 0x0000000800b87947 */ /* 0x000fea0003800000 */
.L_x_3902:
        /* <DEDUP_REMOVED lines=13> */
.L_x_3916:
[----:B0-----:R-:W-:Y:S01]  /*8550*/  IMAD.U32 R3, R3, 0x10000, RZ ;  /* 0x0001000003037824 */ /* 0x001fe200078e00ff */
[----:B------:R-:W-:-:S03]  /*8560*/  CS2R R6, SRZ ;  /* 0x0000000000067805 */ /* 0x000fc6000001ff00 */
[----:B------:R-:W-:-:S04]  /*8570*/  FMUL.FTZ R3, R3, 1 ;  /* 0x3f80000003037820 */ /* 0x000fc80000410000 */
[----:B------:R-:W0:Y:S02]  /*8580*/  F2F.F64.F32 R4, R3 ;  /* 0x0000000300047310 */ /* 0x000e240000201800 */
[----:B0-----:R0:W-:Y:S01]  /*8590*/  STG.E.128 desc[UR36][R16.64], R4 ;  /* 0x0000000410007986 */ /* 0x0011e2000c101d24 */
[----:B------:R-:W-:Y:S05]  /*85a0*/  BRA `(.L_x_3907) ;  /* 0x00000008006c7947 */ /* 0x000fea0003800000 */
.L_x_3915:
        /* <DEDUP_REMOVED lines=21> */
.L_x_3920:
[----:B------:R-:W-:Y:S05]  /*8700*/  BSYNC B0 ;  /* 0x0000000000007941 */ /* 0x000fea0003800000 */
.L_x_3919:
[----:B------:R-:W-:-:S05]  /*8710*/  LOP3.LUT R3, R0, R3, RZ, 0xfc, !PT ;  /* 0x0000000300037212 */ /* 0x000fca00078efcff */
[----:B------:R0:W-:Y:S01]  /*8720*/  STG.E.U8 desc[UR36][R16.64], R3 ;  /* 0x0000000310007986 */ /* 0x0001e2000c101124 */
[----:B------:R-:W-:Y:S05]  /*8730*/  BRA `(.L_x_3907) ;  /* 0x0000000800087947 */ /* 0x000fea0003800000 */
.L_x_3918:
        /* <DEDUP_REMOVED lines=13> */
.L_x_3922:
[----:B------:R-:W-:Y:S01]  /*8810*/  IMAD.MOV.U32 R0, RZ, RZ, 0x7f ;  /* 0x0000007fff007424 */ /* 0x000fe200078e00ff */
[----:B------:R-:W-:-:S04]  /*8820*/  ISETP.GT.U32.AND P0, PT, R2, 0x7f800000, PT ;  /* 0x7f8000000200780c */ /* 0x000fc80003f04070 */
[----:B------:R-:W-:-:S09]  /*8830*/  SEL R0, R0, 0x7c, P0 ;  /* 0x0000007c00007807 */ /* 0x000fd20000000000 */
.L_x_3923:
[----:B------:R-:W-:Y:S05]  /*8840*/  BSYNC B0 ;  /* 0x0000000000007941 */ /* 0x000fea0003800000 */
.L_x_3921:
[----:B------:R-:W-:-:S04]  /*8850*/  LOP3.LUT R2, R3, 0x80000000, RZ, 0xc0, !PT ;  /* 0x8000000003027812 */ /* 0x000fc800078ec0ff */
[----:B------:R-:W-:-:S04]  /*8860*/  SHF.R.U32.HI R3, RZ, 0x18, R2 ;  /* 0x00000018ff037819 */ /* 0x000fc80000011602 */
[----:B------:R-:W-:-:S05]  /*8870*/  LOP3.LUT R3, R0, R3, RZ, 0xfc, !PT ;  /* 0x0000000300037212 */ /* 0x000fca00078efcff */
[----:B------:R0:W-:Y:S01]  /*8880*/  STG.E.U8 desc[UR36][R16.64], R3 ;  /* 0x0000000310007986 */ /* 0x0001e2000c101124 */
[----:B------:R-:W-:Y:S05]  /*8890*/  BRA `(.L_x_3907) ;  /* 0x0000000400b07947 */ /* 0x000fea0003800000 */
.L_x_3917:
[----:B0-----:R0:W-:Y:S01]  /*88a0*/  STG.E.U16 desc[UR36][R16.64], R3 ;  /* 0x0000000310007986 */ /* 0x0011e2000c101524 */
[----:B------:R-:W-:Y:S05]  /*88b0*/  BRA `(.L_x_3907) ;  /* 0x0000000400a87947 */ /* 0x000fea0003800000 */
.L_x_3914:
        /* <DEDUP_REMOVED lines=12> */
.L_x_3926:
        /* <DEDUP_REMOVED lines=17> */
.L_x_3929:
[----:B------:R-:W-:-:S04]  /*8a90*/  LOP3.LUT R2, R3, 0x80000000, RZ, 0xc0, !PT ;  /* 0x8000000003027812 */ /* 0x000fc800078ec0ff */
[----:B------:R-:W-:-:S04]  /*8aa0*/  SHF.R.U32.HI R3, RZ, 0x18, R2 ;  /* 0x00000018ff037819 */ /* 0x000fc80000011602 */
[----:B------:R-:W-:-:S04]  /*8ab0*/  LOP3.LUT R0, R0, R3, RZ, 0xfc, !PT ;  /* 0x0000000300007212 */ /* 0x000fc800078efcff */
[----:B------:R-:W-:-:S07]  /*8ac0*/  PRMT R8, R0, 0x7610, R8 ;  /* 0x0000761000087816 */ /* 0x000fce0000000008 */
.L_x_3928:
[----:B------:R-:W-:Y:S05]  /*8ad0*/  BSYNC B0 ;  /* 0x0000000000007941 */ /* 0x000fea0003800000 */
.L_x_3927:
[----:B------:R0:W-:Y:S01]  /*8ae0*/  STG.E.U8 desc[UR36][R16.64], R8 ;  /* 0x0000000810007986 */ /* 0x0001e2000c101124 */
[----:B------:R-:W-:Y:S05]  /*8af0*/  BRA `(.L_x_3907) ;  /* 0x0000000400187947 */ /* 0x000fea0003800000 */
.L_x_3925:
        /* <DEDUP_REMOVED lines=17> */
.L_x_3932:
[----:B------:R-:W-:-:S04]  /*8c10*/  LOP3.LUT R2, R3, 0x80000000, RZ, 0xc0, !PT ;  /* 0x8000000003027812 */ /* 0x000fc800078ec0ff */
[----:B------:R-:W-:-:S04]  /*8c20*/  SHF.R.U32.HI R3, RZ, 0x18, R2 ;  /* 0x00000018ff037819 */ /* 0x000fc80000011602 */
[----:B------:R-:W-:-:S04]  /*8c30*/  LOP3.LUT R0, R0, R3, RZ, 0xfc, !PT ;  /* 0x0000000300007212 */ /* 0x000fc800078efcff */
[----:B------:R-:W-:-:S07]  /*8c40*/  PRMT R8, R0, 0x7610, R8 ;  /* 0x0000761000087816 */ /* 0x000fce0000000008 */
.L_x_3931:
[----:B------:R-:W-:Y:S05]  /*8c50*/  BSYNC B0 ;  /* 0x0000000000007941 */ /* 0x000fea0003800000 */
.L_x_3930:
[----:B------:R0:W-:Y:S01]  /*8c60*/  STG.E.U8 desc[UR36][R16.64], R8 ;  /* 0x0000000810007986 */ /* 0x0001e2000c101124 */
[----:B------:R-:W-:Y:S05]  /*8c70*/  BRA `(.L_x_3907) ;  /* 0x0000000000b87947 */ /* 0x000fea0003800000 */
.L_x_3924:
[----:B------:R-:W-:-:S13]  /*8c80*/  ISETP.NE.AND P0, PT, R0, 0x1c, PT ;  /* 0x0000001c0000780c */ /* 0x000fda0003f05270 */
[----:B------:R-:W-:Y:S05]  /*8c90*/  @!P0 BRA `(.L_x_3933) ;  /* 0x0000000000a48947 */ /* 0x000fea0003800000 */
[----:B------:R-:W-:-:S13]  /*8ca0*/  ISETP.NE.AND P0, PT, R0, 0x1d, PT ;  /* 0x0000001d0000780c */ /* 0x000fda0003f05270 */
[----:B------:R-:W-:Y:S05]  /*8cb0*/  @!P0 BRA `(.L_x_3934) ;  /* 0x00000000008c8947 */ /* 0x000fea0003800000 */
[----:B------:R-:W-:-:S13]  /*8cc0*/  ISETP.NE.AND P0, PT, R0, 0x2c, PT ;  /* 0x0000002c0000780c */ /* 0x000fda0003f05270 */
[----:B------:R-:W-:Y:S05]  /*8cd0*/  @P0 BRA `(.L_x_3906) ;  /* 0x0000000000400947 */ /* 0x000fea0003800000 */
[----:B0-----:R-:W-:-:S05]  /*8ce0*/  IMAD.U32 R3, R3, 0x10000, RZ ;  /* 0x0001000003037824 */ /* 0x001fca00078e00ff */
        /* <DEDUP_REMOVED lines=15> */
.L_x_3906:
[----:B------:R-:W-:Y:S01]  /*8de0*/  MOV R0, 0x0 ;  /* 0x0000000000007802 */ /* 0x000fe20000000f00 */
[----:B------:R-:W-:Y:S01]  /*8df0*/  ULDC.64 UR4, c[0x4][0x128] ;  /* 0x01004a0000047ab9 */ /* 0x000fe20000000a00 */
[----:B------:R-:W-:Y:S01]  /*8e00*/  ULDC.64 UR6, c[0x4][0x40] ;  /* 0x0100100000067ab9 */ /* 0x000fe20000000a00 */
[----:B------:R-:W-:Y:S01]  /*8e10*/  IMAD.U32 R4, RZ, RZ, UR4 ;  /* 0x00000004ff047e24 */ /* 0x000fe2000f8e00ff */
[----:B0-----:R0:W1:Y:S01]  /*8e20*/  LDC.64 R2, c[0x4][R0] ;  /* 0x0100000000027b82 */ /* 0x0010620000000a00 */
        /* <DEDUP_REMOVED lines=11> */
.L_x_3935:
[----:B------:R-:W-:Y:S05]  /*8ee0*/  BRA `(.L_x_3907) ;  /* 0x00000000001c7947 */ /* 0x000fea0003800000 */
.L_x_3934:
[----:B0-----:R-:W-:-:S06]  /*8ef0*/  IMAD.U32 R3, R3, 0x10000, RZ ;  /* 0x0001000003037824 */ /* 0x001fcc00078e00ff */
[----:B------:R-:W0:Y:S02]  /*8f00*/  F2I.U64.TRUNC R2, R3 ;  /* 0x0000000300027311 */ /* 0x000e24000020d800 */
[----:B0-----:R0:W-:Y:S01]  /*8f10*/  STG.E.64 desc[UR36][R16.64], R2 ;  /* 0x0000000210007986 */ /* 0x0011e2000c101b24 */
[----:B------:R-:W-:Y:S05]  /*8f20*/  BRA `(.L_x_3907) ;  /* 0x00000000000c7947 */ /* 0x000fea0003800000 */
.L_x_3933:
[----:B0-----:R-:W-:-:S06]  /*8f30*/  IMAD.U32 R3, R3, 0x10000, RZ ;  /* 0x0001000003037824 */ /* 0x001fcc00078e00ff */
[----:B------:R-:W0:Y:S02]  /*8f40*/  F2I.FTZ.U32.TRUNC.NTZ R3, R3 ;  /* 0x0000000300037305 */ /* 0x000e24000021f000 */
[----:B0-----:R0:W-:Y:S02]  /*8f50*/  STG.E desc[UR36][R16.64], R3 ;  /* 0x0000000310007986 */ /* 0x0011e4000c101924 */
.L_x_3907:
[----:B------:R-:W-:-:S07]  /*8f60*/  VIADD R19, R19, 0x80 ;  /* 0x0000008013137836 */ /* 0x000fce0000000000 */
.L_x_3834:
[----:B------:R-:W-:Y:S05]  /*8f70*/  BSYNC B6 ;  /* 0x0000000000067941 */ /* 0x000fea0003800000 */
.L_x_3833:
        /* <DEDUP_REMOVED lines=358> */
.L_x_3938:
        /* <DEDUP_REMOVED lines=23> */
.L_x_3942:
[----:B------:R-:W2:Y:S02]  /*a750*/  LDG.E.U8 R2, desc[UR36][R2.64] ;  /* 0x0000002402027981 */ /* 0x000ea4000c1e1100 */
[----:B--2---:R-:W-:-:S04]  /*a760*/  I2FP.F32.U32 R0, R2 ;  /* 0x0000000200007245 */ /* 0x004fc80000201000 */
[----:B------:R-:W-:-:S04]  /*a770*/  F2FP.BF16.F32.PACK_AB R0, RZ, R0 ;  /* 0x00000000ff00723e */ /* 0x000fc800000010ff */
[----:B------:R-:W-:Y:S01]  /*a780*/  PRMT R22, R0, 0x7610, R22 ;  /* 0x0000761000167816 */ /* 0x000fe20000000016 */
[----:B------:R-:W-:Y:S06]  /*a790*/  BRA `(.L_x_3944) ;  /* 0x0000000c00c87947 */ /* 0x000fec0003800000 */
.L_x_3941:
        /* <DEDUP_REMOVED lines=11> */
.L_x_3946:
[----:B------:R-:W2:Y:S02]  /*a850*/  LDG.E R2, desc[UR36][R2.64] ;  /* 0x0000002402027981 */ /* 0x000ea4000c1e1900 */
[----:B--2---:R-:W-:-:S04]  /*a860*/  I2FP.F32.S32 R0, R2 ;  /* 0x0000000200007245 */ /* 0x004fc80000201400 */
[----:B------:R-:W-:-:S04]  /*a870*/  F2FP.BF16.F32.PACK_AB R0, RZ, R0 ;  /* 0x00000000ff00723e */ /* 0x000fc800000010ff */
[----:B------:R-:W-:Y:S01]  /*a880*/  PRMT R22, R0, 0x7610, R22 ;  /* 0x0000761000167816 */ /* 0x000fe20000000016 */
[----:B------:R-:W-:Y:S06]  /*a890*/  BRA `(.L_x_3944) ;  /* 0x0000000c00887947 */ /* 0x000fec0003800000 */
.L_x_3945:
[----:B------:R-:W2:Y:S02]  /*a8a0*/  LDG.E.U16 R2, desc[UR36][R2.64] ;  /* 0x0000002402027981 */ /* 0x000ea4000c1e1500 */
[----:B--2---:R-:W0:Y:S02]  /*a8b0*/  I2F.S16 R0, R2 ;  /* 0x0000000200007306 */ /* 0x004e240000101400 */
[----:B0-----:R-:W-:-:S04]  /*a8c0*/  F2FP.BF16.F32.PACK_AB R0, RZ, R0 ;  /* 0x00000000ff00723e */ /* 0x001fc800000010ff */
[----:B------:R-:W-:Y:S01]  /*a8d0*/  PRMT R22, R0, 0x7610, R22 ;  /* 0x0000761000167816 */ /* 0x000fe20000000016 */
[----:B------:R-:W-:Y:S06]  /*a8e0*/  BRA `(.L_x_3944) ;  /* 0x0000000c00747947 */ /* 0x000fec0003800000 */
.L_x_3940:
        /* <DEDUP_REMOVED lines=9> */
.L_x_3948:
[----:B------:R-:W2:Y:S02]  /*a980*/  LDG.E.U16 R0, desc[UR36][R2.64] ;  /* 0x0000002402007981 */ /* 0x000ea4000c1e1500 */
[----:B--2---:R-:W-:-:S05]  /*a990*/  HADD2.F32 R0, -RZ, R0.H0_H0 ;  /* 0x20000000ff007230 */ /* 0x004fca0000004100 */
[----:B------:R-:W-:-:S04]  /*a9a0*/  F2FP.BF16.F32.PACK_AB R0, RZ, R0 ;  /* 0x00000000ff00723e */ /* 0x000fc800000010ff */
[----:B------:R-:W-:Y:S01]  /*a9b0*/  PRMT R22, R0, 0x7610, R22 ;  /* 0x0000761000167816 */ /* 0x000fe20000000016 */
[----:B------:R-:W-:Y:S06]  /*a9c0*/  BRA `(.L_x_3944) ;  /* 0x0000000c003c7947 */ /* 0x000fec0003800000 */
.L_x_3947:
        /* <DEDUP_REMOVED lines=9> */
.L_x_3950:
[----:B------:R-:W2:Y:S02]  /*aa60*/  LDG.E.U16 R2, desc[UR36][R2.64] ;  /* 0x0000002402027981 */ /* 0x000ea4000c1e1500 */
[----:B--2---:R-:W-:-:S05]  /*aa70*/  HADD2.F32 R0, -RZ, R2.H0_H0 ;  /* 0x20000002ff007230 */ /* 0x004fca0000004100 */
[----:B------:R-:W-:-:S04]  /*aa80*/  F2FP.BF16.F32.PACK_AB R0, RZ, R0 ;  /* 0x00000000ff00723e */ /* 0x000fc800000010ff */
[----:B------:R-:W-:Y:S01]  /*aa90*/  PRMT R22, R0, 0x7610, R22 ;  /* 0x0000761000167816 */ /* 0x000fe20000000016 */
[----:B------:R-:W-:Y:S06]  /*aaa0*/  BRA `(.L_x_3944) ;  /* 0x0000000c00047947 */ /* 0x000fec0003800000 */
.L_x_3949:
        /* <DEDUP_REMOVED lines=9> */
.L_x_3939:
        /* <DEDUP_REMOVED lines=14> */
.L_x_3953:
        /* <DEDUP_REMOVED lines=9> */
.L_x_3952:
        /* <DEDUP_REMOVED lines=28> */
.L_x_3955:
        /* <DEDUP_REMOVED lines=15> */
.L_x_3954:
[----:B------:R0:W5:Y:S01]  /*af60*/  LDG.E.U16 R22, desc[UR36][R2.64] ;  /* 0x0000002402167981 */ /* 0x000162000c1e1500 */
[----:B------:R-:W-:Y:S05]  /*af70*/  BRA `(.L_x_3944) ;  /* 0x0000000400d07947 */ /* 0x000fea0003800000 */
.L_x_3951:
        /* <DEDUP_REMOVED lines=13> */
.L_x_3958:
        /* <DEDUP_REMOVED lines=21> */
.L_x_3962:
[----:B------:R-:W-:Y:S05]  /*b1a0*/  BSYNC B1 ;  /* 0x0000000000017941 */ /* 0x000fea0003800000 */
.L_x_3961:
[----:B------:R-:W-:Y:S01]  /*b1b0*/  LEA R3, R0, 0x3b800000, 0x17 ;  /* 0x3b80000000037811 */ /* 0x000fe200078eb8ff */
[----:B------:R-:W-:-:S05]  /*b1c0*/  IMAD.SHL.U32 R0, R2, 0x100000, RZ ;  /* 0x0010000002007824 */ /* 0x000fca00078e00ff */
[----:B------:R-:W-:-:S07]  /*b1d0*/  LOP3.LUT R0, R3, R0, R4, 0xfe, !PT ;  /* 0x0000000003007212 */ /* 0x000fce00078efe04 */
.L_x_3960:
[----:B------:R-:W-:Y:S05]  /*b1e0*/  BSYNC B0 ;  /* 0x0000000000007941 */ /* 0x000fea0003800000 */
.L_x_3959:
[----:B------:R-:W-:-:S04]  /*b1f0*/  F2FP.BF16.F32.PACK_AB R0, RZ, R0 ;  /* 0x00000000ff00723e */ /* 0x000fc800000010ff */
[----:B------:R-:W-:Y:S01]  /*b200*/  PRMT R22, R0, 0x7610, R22 ;  /* 0x0000761000167816 */ /* 0x000fe20000000016 */
[----:B------:R-:W-:Y:S06]  /*b210*/  BRA `(.L_x_3944) ;  /* 0x0000000400287947 */ /* 0x000fec0003800000 */
.L_x_3957:
        /* <DEDUP_REMOVED lines=21> */
.L_x_3966:
[----:B------:R-:W-:Y:S05]  /*b370*/  BSYNC B1 ;  /* 0x0000000000017941 */ /* 0x000fea0003800000 */
.L_x_3965:
[----:B------:R-:W-:Y:S01]  /*b380*/  LEA R3, R0, 0x37800000, 0x17 ;  /* 0x3780000000037811 */ /* 0x000fe200078eb8ff */
[----:B------:R-:W-:-:S05]  /*b390*/  IMAD.SHL.U32 R0, R2, 0x200000, RZ ;  /* 0x0020000002007824 */ /* 0x000fca00078e00ff */
[----:B------:R-:W-:-:S07]  /*b3a0*/  LOP3.LUT R0, R3, R0, R4, 0xfe, !PT ;  /* 0x0000000003007212 */ /* 0x000fce00078efe04 */
.L_x_3964:
[----:B------:R-:W-:Y:S05]  /*b3b0*/  BSYNC B0 ;  /* 0x0000000000007941 */ /* 0x000fea0003800000 */
.L_x_3963:
[----:B------:R-:W-:-:S04]  /*b3c0*/  F2FP.BF16.F32.PACK_AB R0, RZ, R0 ;  /* 0x00000000ff00723e */ /* 0x000fc800000010ff */
[----:B------:R-:W-:Y:S01]  /*b3d0*/  PRMT R22, R0, 0x7610, R22 ;  /* 0x0000761000167816 */ /* 0x000fe20000000016 */
[----:B------:R-:W-:Y:S06]  /*b3e0*/  BRA `(.L_x_3944) ;  /* 0x0000000000b47947 */ /* 0x000fec0003800000 */
.L_x_3956:
        /* <DEDUP_REMOVED lines=14> */
.L_x_3970:
[----:B------:R-:W-:Y:S05]  /*b4d0*/  BSYNC B0 ;  /* 0x0000000000007941 */ /* 0x000fea0003800000 */
.L_x_3969:
[----:B------:R-:W-:-:S04]  /*b4e0*/  F2FP.BF16.F32.PACK_AB R0, RZ, R0 ;  /* 0x00000000ff00723e */ /* 0x000fc800000010ff */
[----:B------:R-:W-:Y:S01]  /*b4f0*/  PRMT R22, R0, 0x7610, R22 ;  /* 0x0000761000167816 */ /* 0x000fe20000000016 */
[----:B------:R-:W-:Y:S06]  /*b500*/  BRA `(.L_x_3944) ;  /* 0x00000000006c7947 */ /* 0x000fec0003800000 */
.L_x_3943:
        /* <DEDUP_REMOVED lines=16> */
.L_x_3971:
[----:B------:R-:W-:Y:S01]  /*b610*/  PRMT R22, RZ, 0x7610, R22 ;  /* 0x00007610ff167816 */ /* 0x000fe20000000016 */
[----:B------:R-:W-:Y:S06]  /*b620*/  BRA `(.L_x_3944) ;  /* 0x0000000000247947 */ /* 0x000fec0003800000 */
.L_x_3968:
[----:B------:R-:W2:Y:S02]  /*b630*/  LDG.E.64 R2, desc[UR36][R2.64] ;  /* 0x0000002402027981 */ /* 0x000ea4000c1e1b00 */
[----:B--2---:R-:W0:Y:S02]  /*b640*/  I2F.U64 R0, R2 ;  /* 0x0000000200007312 */ /* 0x004e240000301000 */
[----:B0-----:R-:W-:-:S04]  /*b650*/  F2FP.BF16.F32.PACK_AB R0, RZ, R0 ;  /* 0x00000000ff00723e */ /* 0x001fc800000010ff */
[----:B------:R-:W-:Y:S01]  /*b660*/  PRMT R22, R0, 0x7610, R22 ;  /* 0x0000761000167816 */ /* 0x000fe20000000016 */
[----:B------:R-:W-:Y:S06]  /*b670*/  BRA `(.L_x_3944) ;  /* 0x0000000000107947 */ /* 0x000fec0003800000 */
.L_x_3967:
[----:B------:R-:W2:Y:S02]  /*b680*/  LDG.E R2, desc[UR36][R2.64] ;  /* 0x0000002402027981 */ /* 0x000ea4000c1e1900 */
[----:B--2---:R-:W-:-:S04]  /*b690*/  I2FP.F32.U32 R0, R2 ;  /* 0x0000000200007245 */ /* 0x004fc80000201000 */
[----:B------:R-:W-:-:S04]  /*b6a0*/  F2FP.BF16.F32.PACK_AB R0, RZ, R0 ;  /* 0x00000000ff00723e */ /* 0x000fc800000010ff */
[----:B------:R-:W-:-:S07]  /*b6b0*/  PRMT R22, R0, 0x7610, R22 ;  /* 0x0000761000167816 */ /* 0x000fce0000000016 */
.L_x_3944:
        /* <DEDUP_REMOVED lines=19> */
.L_x_3975:
[----:B------:R-:W2:Y:S02]  /*b7f0*/  LDG.E.U8 R2, desc[UR36][R2.64] ;  /* 0x0000002402027981 */ /* 0x000ea4000c1e1100 */
[----:B--2---:R-:W-:-:S04]  /*b800*/  I2FP.F32.U32 R0, R2 ;  /* 0x0000000200007245 */ /* 0x004fc80000201000 */
[----:B------:R-:W-:Y:S01]  /*b810*/  F2FP.BF16.F32.PACK_AB R0, RZ, R0 ;  /* 0x00000000ff00723e */ /* 0x000fe200000010ff */
[----:B------:R-:W-:Y:S06]  /*b820*/  BRA `(.L_x_3977) ;  /* 0x0000000c00907947 */ /* 0x000fec0003800000 */
.L_x_3974:
        /* <DEDUP_REMOVED lines=10> */
.L_x_3979:
[----:B------:R-:W2:Y:S02]  /*b8d0*/  LDG.E R2, desc[UR36][R2.64] ;  /* 0x0000002402027981 */ /* 0x000ea4000c1e1900 */
[----:B--2---:R-:W-:-:S04]  /*b8e0*/  I2FP.F32.S32 R0, R2 ;  /* 0x0000000200007245 */ /* 0x004fc80000201400 */
[----:B------:R-:W-:Y:S01]  /*b8f0*/  F2FP.BF16.F32.PACK_AB R0, RZ, R0 ;  /* 0x00000000ff00723e */ /* 0x000fe200000010ff */
[----:B------:R-:W-:Y:S06]  /*b900*/  BRA `(.L_x_3977) ;  /* 0x0000000c00587947 */ /* 0x000fec0003800000 */
.L_x_3978:
[----:B------:R-:W2:Y:S02]  /*b910*/  LDG.E.U16 R2, desc[UR36][R2.64] ;  /* 0x0000002402027981 */ /* 0x000ea4000c1e1500 */
[----:B--2---:R-:W0:Y:S02]  /*b920*/  I2F.S16 R0, R2 ;  /* 0x0000000200007306 */ /* 0x004e240000101400 */
[----:B0-----:R-:W-:Y:S01]  /*b930*/  F2FP.BF16.F32.PACK_AB R0, RZ, R0 ;  /* 0x00000000ff00723e */ /* 0x001fe200000010ff */
[----:B------:R-:W-:Y:S06]  /*b940*/  BRA `(.L_x_3977) ;  /* 0x0000000c00487947 */ /* 0x000fec0003800000 */
.L_x_3973:
        /* <DEDUP_REMOVED lines=9> */
.L_x_3981:
[----:B------:R-:W2:Y:S02]  /*b9e0*/  LDG.E.U16 R0, desc[UR36][R2.64] ;  /* 0x0000002402007981 */ /* 0x000ea4000c1e1500 */
[----:B--2---:R-:W-:-:S05]  /*b9f0*/  HADD2.F32 R0, -RZ, R0.H0_H0 ;  /* 0x20000000ff007230 */ /* 0x004fca0000004100 */
[----:B------:R-:W-:Y:S01]  /*ba00*/  F2FP.BF16.F32.PACK_AB R0, RZ, R0 ;  /* 0x00000000ff00723e */ /* 0x000fe200000010ff */
[----:B------:R-:W-:Y:S06]  /*ba10*/  BRA `(.L_x_3977) ;  /* 0x0000000c00147947 */ /* 0x000fec0003800000 */
.L_x_3980:
        /* <DEDUP_REMOVED lines=9> */
.L_x_3983:
[----:B------:R-:W2:Y:S02]  /*bab0*/  LDG.E.U16 R2, desc[UR36][R2.64] ;  /* 0x0000002402027981 */ /* 0x000ea4000c1e1500 */
[----:B--2---:R-:W-:-:S05]  /*bac0*/  HADD2.F32 R0, -RZ, R2.H0_H0 ;  /* 0x20000002ff007230 */ /* 0x004fca0000004100 */
[----:B------:R-:W-:Y:S01]  /*bad0*/  F2FP.BF16.F32.PACK_AB R0, RZ, R0 ;  /* 0x00000000ff00723e */ /* 0x000fe200000010ff */
[----:B------:R-:W-:Y:S06]  /*bae0*/  BRA `(.L_x_3977) ;  /* 0x0000000800e07947 */ /* 0x000fec0003800000 */
.L_x_3982:
        /* <DEDUP_REMOVED lines=8> */
.L_x_3972:
        /* <DEDUP_REMOVED lines=13> */
.L_x_3986:
        /* <DEDUP_REMOVED lines=8> */
.L_x_3985:
        /* <DEDUP_REMOVED lines=28> */
.L_x_3988:
        /* <DEDUP_REMOVED lines=15> */
.L_x_3987:
[----:B------:R0:W5:Y:S01]  /*bf70*/  LDG.E.U16 R0, desc[UR36][R2.64] ;  /* 0x0000002402007981 */ /* 0x000162000c1e1500 */
[----:B------:R-:W-:Y:S05]  /*bf80*/  BRA `(.L_x_3977) ;  /* 0x0000000400b87947 */ /* 0x000fea0003800000 */
.L_x_3984:
        /* <DEDUP_REMOVED lines=12> */
.L_x_3991:
        /* <DEDUP_REMOVED lines=21> */
.L_x_3995:
[----:B------:R-:W-:Y:S05]  /*c1a0*/  BSYNC B1 ;  /* 0x0000000000017941 */ /* 0x000fea0003800000 */
.L_x_3994:
[----:B------:R-:W-:Y:S01]  /*c1b0*/  LEA R3, R0, 0x3b800000, 0x17 ;  /* 0x3b80000000037811 */ /* 0x000fe200078eb8ff */
[----:B------:R-:W-:-:S05]  /*c1c0*/  IMAD.SHL.U32 R0, R2, 0x100000, RZ ;  /* 0x0010000002007824 */ /* 0x000fca00078e00ff */
[----:B------:R-:W-:-:S07]  /*c1d0*/  LOP3.LUT R0, R3, R0, R4, 0xfe, !PT ;  /* 0x0000000003007212 */ /* 0x000fce00078efe04 */
.L_x_3993:
[----:B------:R-:W-:Y:S05]  /*c1e0*/  BSYNC B0 ;  /* 0x0000000000007941 */ /* 0x000fea0003800000 */
.L_x_3992:
[----:B------:R-:W-:Y:S01]  /*c1f0*/  F2FP.BF16.F32.PACK_AB R0, RZ, R0 ;  /* 0x00000000ff00723e */ /* 0x000fe200000010ff */
[----:B------:R-:W-:Y:S06]  /*c200*/  BRA `(.L_x_3977) ;  /* 0x0000000400187947 */ /* 0x000fec0003800000 */
.L_x_3990:
        /* <DEDUP_REMOVED lines=21> */
.L_x_3999:
[----:B------:R-:W-:Y:S05]  /*c360*/  BSYNC B1 ;  /* 0x0000000000017941 */ /* 0x000fea0003800000 */
.L_x_3998:
[----:B------:R-:W-:Y:S01]  /*c370*/  LEA R3, R0, 0x37800000, 0x17 ;  /* 0x3780000000037811 */ /* 0x000fe200078eb8ff */
[----:B------:R-:W-:-:S05]  /*c380*/  IMAD.SHL.U32 R0, R2, 0x200000, RZ ;  /* 0x0020000002007824 */ /* 0x000fca00078e00ff */
[----:B------:R-:W-:-:S07]  /*c390*/  LOP3.LUT R0, R3, R0, R4, 0xfe, !PT ;  /* 0x0000000003007212 */ /* 0x000fce00078efe04 */
.L_x_3997:
[----:B------:R-:W-:Y:S05]  /*c3a0*/  BSYNC B0 ;  /* 0x0000000000007941 */ /* 0x000fea0003800000 */
.L_x_3996:
[----:B------:R-:W-:Y:S01]  /*c3b0*/  F2FP.BF16.F32.PACK_AB R0, RZ, R0 ;  /* 0x00000000ff00723e */ /* 0x000fe200000010ff */
[----:B------:R-:W-:Y:S06]  /*c3c0*/  BRA `(.L_x_3977) ;  /* 0x0000000000a87947 */ /* 0x000fec0003800000 */
.L_x_3989:
        /* <DEDUP_REMOVED lines=14> */
.L_x_4003:
[----:B------:R-:W-:Y:S05]  /*c4b0*/  BSYNC B0 ;  /* 0x0000000000007941 */ /* 0x000fea0003800000 */
.L_x_4002:
[----:B------:R-:W-:Y:S01]  /*c4c0*/  F2FP.BF16.F32.PACK_AB R0, RZ, R0 ;  /* 0x00000000ff00723e */ /* 0x000fe200000010ff */
[----:B------:R-:W-:Y:S06]  /*c4d0*/  BRA `(.L_x_3977) ;  /* 0x0000000000647947 */ /* 0x000fec0003800000 */
.L_x_3976:
        /* <DEDUP_REMOVED lines=16> */
.L_x_4004:
[----:B------:R-:W-:Y:S01]  /*c5e0*/  PRMT R0, RZ, 0x7610, R0 ;  /* 0x00007610ff007816 */ /* 0x000fe20000000000 */
[----:B------:R-:W-:Y:S06]  /*c5f0*/  BRA `(.L_x_3977) ;  /* 0x00000000001c7947 */ /* 0x000fec0003800000 */
.L_x_4001:
[----:B------:R-:W2:Y:S02]  /*c600*/  LDG.E.64 R2, desc[UR36][R2.64] ;  /* 0x0000002402027981 */ /* 0x000ea4000c1e1b00 */
[----:B--2---:R-:W0:Y:S02]  /*c610*/  I2F.U64 R0, R2 ;  /* 0x0000000200007312 */ /* 0x004e240000301000 */
[----:B0-----:R-:W-:Y:S01]  /*c620*/  F2FP.BF16.F32.PACK_AB R0, RZ, R0 ;  /* 0x00000000ff00723e */ /* 0x001fe200000010ff */
[----:B------:R-:W-:Y:S06]  /*c630*/  BRA `(.L_x_3977) ;  /* 0x00000000000c7947 */ /* 0x000fec0003800000 */
.L_x_4000:
[----:B------:R-:W2:Y:S02]  /*c640*/  LDG.E R2, desc[UR36][R2.64] ;  /* 0x0000002402027981 */ /* 0x000ea4000c1e1900 */
[----:B--2---:R-:W-:-:S04]  /*c650*/  I2FP.F32.U32 R0, R2 ;  /* 0x0000000200007245 */ /* 0x004fc80000201000 */
[----:B------:R-:W-:-:S07]  /*c660*/  F2FP.BF16.F32.PACK_AB R0, RZ, R0 ;  /* 0x00000000ff00723e */ /* 0x000fce00000010ff */
.L_x_3977:
        /* <DEDUP_REMOVED lines=34> */
.L_x_4008:
[----:B0-----:R-:W-:-:S06]  /*c890*/  IMAD.U32 R3, R3, 0x10000, RZ ;  /* 0x0001000003037824 */ /* 0x001fcc00078e00ff */
[----:B------:R-:W0:Y:S02]  /*c8a0*/  F2I.S64.TRUNC R2, R3 ;  /* 0x0000000300027311 */ /* 0x000e24000020d900 */
[----:B0-----:R0:W-:Y:S01]  /*c8b0*/  STG.E.U8 desc[UR36][R16.64], R2 ;  /* 0x0000000210007986 */ /* 0x0011e2000c101124 */
[----:B------:R-:W-:Y:S05]  /*c8c0*/  BRA `(.L_x_4010) ;  /* 0x0000000c00847947 */ /* 0x000fea0003800000 */
.L_x_4007:
        /* <DEDUP_REMOVED lines=10> */
.L_x_4012:
[----:B0-----:R-:W-:-:S06]  /*c970*/  IMAD.U32 R3, R3, 0x10000, RZ ;  /* 0x0001000003037824 */ /* 0x001fcc00078e00ff */
[----:B------:R-:W0:Y:S02]  /*c980*/  F2I.FTZ.TRUNC.NTZ R3, R3 ;  /* 0x0000000300037305 */ /* 0x000e24000021f100 */
[----:B0-----:R0:W-:Y:S01]  /*c990*/  STG.E desc[UR36][R16.64], R3 ;  /* 0x0000000310007986 */ /* 0x0011e2000c101924 */
[----:B------:R-:W-:Y:S05]  /*c9a0*/  BRA `(.L_x_4010) ;  /* 0x0000000c004c7947 */ /* 0x000fea0003800000 */
.L_x_4011:
[----:B0-----:R-:W-:-:S06]  /*c9b0*/  IMAD.U32 R3, R3, 0x10000, RZ ;  /* 0x0001000003037824 */ /* 0x001fcc00078e00ff */
[----:B------:R-:W0:Y:S02]  /*c9c0*/  F2I.FTZ.TRUNC.NTZ R3, R3 ;  /* 0x0000000300037305 */ /* 0x000e24000021f100 */
[----:B0-----:R0:W-:Y:S01]  /*c9d0*/  STG.E.U16 desc[UR36][R16.64], R3 ;  /* 0x0000000310007986 */ /* 0x0011e2000c101524 */
[----:B------:R-:W-:Y:S05]  /*c9e0*/  BRA `(.L_x_4010) ;  /* 0x0000000c003c7947 */ /* 0x000fea0003800000 */
.L_x_4006:
        /* <DEDUP_REMOVED lines=9> */
.L_x_4014:
[----:B0-----:R-:W-:-:S05]  /*ca80*/  IMAD.U32 R0, R3, 0x10000, RZ ;  /* 0x0001000003007824 */ /* 0x001fca00078e00ff */
[----:B------:R-:W-:-:S05]  /*ca90*/  F2FP.F16.F32.PACK_AB R0, RZ, R0 ;  /* 0x00000000ff00723e */ /* 0x000fca00000000ff */
[----:B------:R0:W-:Y:S01]  /*caa0*/  STG.E.U16 desc[UR36][R16.64], R0 ;  /* 0x0000000010007986 */ /* 0x0001e2000c101524 */
[----:B------:R-:W-:Y:S05]  /*cab0*/  BRA `(.L_x_4010) ;  /* 0x0000000c00087947 */ /* 0x000fea0003800000 */
.L_x_4013:
        /* <DEDUP_REMOVED lines=10> */
.L_x_4016:
[----:B0-----:R-:W-:-:S05]  /*cb60*/  IMAD.U32 R3, R3, 0x10000, RZ ;  /* 0x0001000003037824 */ /* 0x001fca00078e00ff */
[----:B------:R-:W-:-:S04]  /*cb70*/  F2FP.F16.F32.PACK_AB R3, RZ, R3 ;  /* 0x00000003ff03723e */ /* 0x000fc800000000ff */
[----:B------:R-:W-:-:S05]  /*cb80*/  PRMT R3, R3, 0x5410, RZ ;  /* 0x0000541003037816 */ /* 0x000fca00000000ff */
[----:B------:R0:W-:Y:S01]  /*cb90*/  STG.E desc[UR36][R16.64], R3 ;  /* 0x0000000310007986 */ /* 0x0001e2000c101924 */
[----:B------:R-:W-:Y:S05]  /*cba0*/  BRA `(.L_x_4010) ;  /* 0x0000000800cc7947 */ /* 0x000fea0003800000 */
.L_x_4015:
[----:B0-----:R-:W-:-:S04]  /*cbb0*/  IMAD.U32 R2, R3, 0x10000, RZ ;  /* 0x0001000003027824 */ /* 0x001fc800078e00ff */
[----:B------:R-:W-:-:S06]  /*cbc0*/  FMUL.FTZ R2, R2, 1 ;  /* 0x3f80000002027820 */ /* 0x000fcc0000410000 */
[----:B------:R-:W0:Y:S02]  /*cbd0*/  F2F.F64.F32 R2, R2 ;  /* 0x0000000200027310 */ /* 0x000e240000201800 */
[----:B0-----:R0:W-:Y:S01]  /*cbe0*/  STG.E.64 desc[UR36][R16.64], R2 ;  /* 0x0000000210007986 */ /* 0x0011e2000c101b24 */
[----:B------:R-:W-:Y:S05]  /*cbf0*/  BRA `(.L_x_4010) ;  /* 0x0000000800b87947 */ /* 0x000fea0003800000 */
.L_x_4005:
        /* <DEDUP_REMOVED lines=13> */
.L_x_4019:
[----:B0-----:R-:W-:Y:S01]  /*ccd0*/  IMAD.U32 R3, R3, 0x10000, RZ ;  /* 0x0001000003037824 */ /* 0x001fe200078e00ff */
[----:B------:R-:W-:-:S03]  /*cce0*/  CS2R R6, SRZ ;  /* 0x0000000000067805 */ /* 0x000fc6000001ff00 */
[----:B------:R-:W-:-:S04]  /*ccf0*/  FMUL.FTZ R3, R3, 1 ;  /* 0x3f80000003037820 */ /* 0x000fc80000410000 */
[----:B------:R-:W0:Y:S02]  /*cd00*/  F2F.F64.F32 R4, R3 ;  /* 0x0000000300047310 */ /* 0x000e240000201800 */
[----:B0-----:R0:W-:Y:S01]  /*cd10*/  STG.E.128 desc[UR36][R16.64], R4 ;  /* 0x0000000410007986 */ /* 0x0011e2000c101d24 */
[----:B------:R-:W-:Y:S05]  /*cd20*/  BRA `(.L_x_4010) ;  /* 0x00000008006c7947 */ /* 0x000fea0003800000 */
.L_x_4018:
        /* <DEDUP_REMOVED lines=21> */
.L_x_4023:
[----:B------:R-:W-:Y:S05]  /*ce80*/  BSYNC B0 ;  /* 0x0000000000007941 */ /* 0x000fea0003800000 */
.L_x_4022:
[----:B------:R-:W-:-:S05]  /*ce90*/  LOP3.LUT R3, R0, R3, RZ, 0xfc, !PT ;  /* 0x0000000300037212 */ /* 0x000fca00078efcff */
[----:B------:R0:W-:Y:S01]  /*cea0*/  STG.E.U8 desc[UR36][R16.64], R3 ;  /* 0x0000000310007986 */ /* 0x0001e2000c101124 */
[----:B------:R-:W-:Y:S05]  /*ceb0*/  BRA `(.L_x_4010) ;  /* 0x0000000800087947 */ /* 0x000fea0003800000 */
.L_x_4021:
        /* <DEDUP_REMOVED lines=13> */
.L_x_4025:
[----:B------:R-:W-:Y:S01]  /*cf90*/  IMAD.MOV.U32 R0, RZ, RZ, 0x7f ;  /* 0x0000007fff007424 */ /* 0x000fe200078e00ff */
[----:B------:R-:W-:-:S04]  /*cfa0*/  ISETP.GT.U32.AND P0, PT, R2, 0x7f800000, PT ;  /* 0x7f8000000200780c */ /* 0x000fc80003f04070 */
[----:B------:R-:W-:-:S09]  /*cfb0*/  SEL R0, R0, 0x7c, P0 ;  /* 0x0000007c00007807 */ /* 0x000fd20000000000 */
.L_x_4026:
[----:B------:R-:W-:Y:S05]  /*cfc0*/  BSYNC B0 ;  /* 0x0000000000007941 */ /* 0x000fea0003800000 */
.L_x_4024:
[----:B------:R-:W-:-:S04]  /*cfd0*/  LOP3.LUT R2, R3, 0x80000000, RZ, 0xc0, !PT ;  /* 0x8000000003027812 */ /* 0x000fc800078ec0ff */
[----:B------:R-:W-:-:S04]  /*cfe0*/  SHF.R.U32.HI R3, RZ, 0x18, R2 ;  /* 0x00000018ff037819 */ /* 0x000fc80000011602 */
[----:B------:R-:W-:-:S05]  /*cff0*/  LOP3.LUT R3, R0, R3, RZ, 0xfc, !PT ;  /* 0x0000000300037212 */ /* 0x000fca00078efcff */
[----:B------:R0:W-:Y:S01]  /*d000*/  STG.E.U8 desc[UR36][R16.64], R3 ;  /* 0x0000000310007986 */ /* 0x0001e2000c101124 */
[----:B------:R-:W-:Y:S05]  /*d010*/  BRA `(.L_x_4010) ;  /* 0x0000000400b07947 */ /* 0x000fea0003800000 */
.L_x_4020:
[----:B0-----:R0:W-:Y:S01]  /*d020*/  STG.E.U16 desc[UR36][R16.64], R3 ;  /* 0x0000000310007986 */ /* 0x0011e2000c101524 */
[----:B------:R-:W-:Y:S05]  /*d030*/  BRA `(.L_x_4010) ;  /* 0x0000000400a87947 */ /* 0x000fea0003800000 */
.L_x_4017:
        /* <DEDUP_REMOVED lines=12> */
.L_x_4029:
        /* <DEDUP_REMOVED lines=17> */
.L_x_4032:
[----:B------:R-:W-:-:S04]  /*d210*/  LOP3.LUT R2, R3, 0x80000000, RZ, 0xc0, !PT ;  /* 0x8000000003027812 */ /* 0x000fc800078ec0ff */
[----:B------:R-:W-:-:S04]  /*d220*/  SHF.R.U32.HI R3, RZ, 0x18, R2 ;  /* 0x00000018ff037819 */ /* 0x000fc80000011602 */
[----:B------:R-:W-:-:S04]  /*d230*/  LOP3.LUT R0, R0, R3, RZ, 0xfc, !PT ;  /* 0x0000000300007212 */ /* 0x000fc800078efcff */
[----:B------:R-:W-:-:S07]  /*d240*/  PRMT R8, R0, 0x7610, R8 ;  /* 0x0000761000087816 */ /* 0x000fce0000000008 */
.L_x_4031:
[----:B------:R-:W-:Y:S05]  /*d250*/  BSYNC B0 ;  /* 0x0000000000007941 */ /* 0x000fea0003800000 */
.L_x_4030:
[----:B------:R3:W-:Y:S01]  /*d260*/  STG.E.U8 desc[UR36][R16.64], R8 ;  /* 0x0000000810007986 */ /* 0x0007e2000c101124 */
[----:B------:R-:W-:Y:S05]  /*d270*/  BRA `(.L_x_4010) ;  /* 0x0000000400187947 */ /* 0x000fea0003800000 */
.L_x_4028:
        /* <DEDUP_REMOVED lines=17> */
.L_x_4035:
[----:B------:R-:W-:-:S04]  /*d390*/  LOP3.LUT R2, R3, 0x80000000, RZ, 0xc0, !PT ;  /* 0x8000000003027812 */ /* 0x000fc800078ec0ff */
[----:B------:R-:W-:-:S04]  /*d3a0*/  SHF.R.U32.HI R3, RZ, 0x18, R2 ;  /* 0x00000018ff037819 */ /* 0x000fc80000011602 */
[----:B------:R-:W-:-:S04]  /*d3b0*/  LOP3.LUT R0, R0, R3, RZ, 0xfc, !PT ;  /* 0x0000000300007212 */ /* 0x000fc800078efcff */
[----:B------:R-:W-:-:S07]  /*d3c0*/  PRMT R8, R0, 0x7610, R8 ;  /* 0x0000761000087816 */ /* 0x000fce0000000008 */
.L_x_4034:
[----:B------:R-:W-:Y:S05]  /*d3d0*/  BSYNC B0 ;  /* 0x0000000000007941 */ /* 0x000fea0003800000 */
.L_x_4033:
[----:B------:R0:W-:Y:S01]  /*d3e0*/  STG.E.U8 desc[UR36][R16.64], R8 ;  /* 0x0000000810007986 */ /* 0x0001e2000c101124 */
[----:B------:R-:W-:Y:S05]  /*d3f0*/  BRA `(.L_x_4010) ;  /* 0x0000000000b87947 */ /* 0x000fea0003800000 */
.L_x_4027:
        /* <DEDUP_REMOVED lines=22> */
.L_x_4009:
        /* <DEDUP_REMOVED lines=16> */
.L_x_4038:
[----:B------:R-:W-:Y:S05]  /*d660*/  BRA `(.L_x_4010) ;  /* 0x00000000001c7947 */ /* 0x000fea0003800000 */
.L_x_4037:
[----:B0-----:R-:W-:-:S06]  /*d670*/  IMAD.U32 R3, R3, 0x10000, RZ ;  /* 0x0001000003037824 */ /* 0x001fcc00078e00ff */
[----:B------:R-:W0:Y:S02]  /*d680*/  F2I.U64.TRUNC R2, R3 ;  /* 0x0000000300027311 */ /* 0x000e24000020d800 */
[----:B0-----:R1:W-:Y:S01]  /*d690*/  STG.E.64 desc[UR36][R16.64], R2 ;  /* 0x0000000210007986 */ /* 0x0013e2000c101b24 */
[----:B------:R-:W-:Y:S05]  /*d6a0*/  BRA `(.L_x_4010) ;  /* 0x00000000000c7947 */ /* 0x000fea0003800000 */
.L_x_4036:
[----:B0-----:R-:W-:-:S06]  /*d6b0*/  IMAD.U32 R3, R3, 0x10000, RZ ;  /* 0x0001000003037824 */ /* 0x001fcc00078e00ff */
[----:B------:R-:W0:Y:S02]  /*d6c0*/  F2I.FTZ.U32.TRUNC.NTZ R3, R3 ;  /* 0x0000000300037305 */ /* 0x000e24000021f000 */
[----:B0-----:R0:W-:Y:S02]  /*d6d0*/  STG.E desc[UR36][R16.64], R3 ;  /* 0x0000000310007986 */ /* 0x0011e4000c101924 */
.L_x_4010:
[----:B------:R-:W-:-:S07]  /*d6e0*/  VIADD R19, R19, 0x80 ;  /* 0x0000008013137836 */ /* 0x000fce0000000000 */
.L_x_3937:
[----:B------:R-:W-:Y:S05]  /*d6f0*/  BSYNC B6 ;  /* 0x0000000000067941 */ /* 0x000fea0003800000 */
.L_x_3936:
        /* <DEDUP_REMOVED lines=357> */
.L_x_4039:
        /* <DEDUP_REMOVED lines=23> */
.L_x_4043:
[----:B------:R-:W2:Y:S02]  /*eec0*/  LDG.E.U8 R2, desc[UR36][R2.64] ;  /* 0x0000002402027981 */ /* 0x000ea4000c1e1100 */
[----:B--2---:R-:W-:-:S04]  /*eed0*/  I2FP.F32.U32 R0, R2 ;  /* 0x0000000200007245 */ /* 0x004fc80000201000 */
[----:B------:R-:W-:-:S04]  /*eee0*/  F2FP.BF16.F32.PACK_AB R0, RZ, R0 ;  /* 0x00000000ff00723e */ /* 0x000fc800000010ff */
[----:B------:R-:W-:Y:S01]  /*eef0*/  PRMT R19, R0, 0x7610, R19 ;  /* 0x0000761000137816 */ /* 0x000fe20000000013 */
[----:B------:R-:W-:Y:S06]  /*ef00*/  BRA `(.L_x_4045) ;  /* 0x0000000c00c87947 */ /* 0x000fec0003800000 */
.L_x_4042:
        /* <DEDUP_REMOVED lines=11> */
.L_x_4047:
[----:B------:R-:W2:Y:S02]  /*efc0*/  LDG.E R2, desc[UR36][R2.64] ;  /* 0x0000002402027981 */ /* 0x000ea4000c1e1900 */
[----:B--2---:R-:W-:-:S04]  /*efd0*/  I2FP.F32.S32 R0, R2 ;  /* 0x0000000200007245 */ /* 0x004fc80000201400 */
[----:B------:R-:W-:-:S04]  /*efe0*/  F2FP.BF16.F32.PACK_AB R0, RZ, R0 ;  /* 0x00000000ff00723e */ /* 0x000fc800000010ff */
[----:B------:R-:W-:Y:S01]  /*eff0*/  PRMT R19, R0, 0x7610, R19 ;  /* 0x0000761000137816 */ /* 0x000fe20000000013 */
[----:B------:R-:W-:Y:S06]  /*f000*/  BRA `(.L_x_4045) ;  /* 0x0000000c00887947 */ /* 0x000fec0003800000 */
.L_x_4046:
[----:B------:R-:W2:Y:S02]  /*f010*/  LDG.E.U16 R2, desc[UR36][R2.64] ;  /* 0x0000002402027981 */ /* 0x000ea4000c1e1500 */
[----:B--2---:R-:W0:Y:S02]  /*f020*/  I2F.S16 R0, R2 ;  /* 0x0000000200007306 */ /* 0x004e240000101400 */
[----:B0-----:R-:W-:-:S04]  /*f030*/  F2FP.BF16.F32.PACK_AB R0, RZ, R0 ;  /* 0x00000000ff00723e */ /* 0x001fc800000010ff */
[----:B------:R-:W-:Y:S01]  /*f040*/  PRMT R19, R0, 0x7610, R19 ;  /* 0x0000761000137816 */ /* 0x000fe20000000013 */
[----:B------:R-:W-:Y:S06]  /*f050*/  BRA `(.L_x_4045) ;  /* 0x0000000c00747947 */ /* 0x000fec0003800000 */
.L_x_4041:
        /* <DEDUP_REMOVED lines=9> */
.L_x_4049:
[----:B------:R-:W2:Y:S02]  /*f0f0*/  LDG.E.U16 R0, desc[UR36][R2.64] ;  /* 0x0000002402007981 */ /* 0x000ea4000c1e1500 */
[----:B--2---:R-:W-:-:S05]  /*f100*/  HADD2.F32 R0, -RZ, R0.H0_H0 ;  /* 0x20000000ff007230 */ /* 0x004fca0000004100 */
[----:B------:R-:W-:-:S04]  /*f110*/  F2FP.BF16.F32.PACK_AB R0, RZ, R0 ;  /* 0x00000000ff00723e */ /* 0x000fc800000010ff */
[----:B------:R-:W-:Y:S01]  /*f120*/  PRMT R19, R0, 0x7610, R19 ;  /* 0x0000761000137816 */ /* 0x000fe20000000013 */
[----:B------:R-:W-:Y:S06]  /*f130*/  BRA `(.L_x_4045) ;  /* 0x0000000c003c7947 */ /* 0x000fec0003800000 */
.L_x_4048:
        /* <DEDUP_REMOVED lines=9> */
.L_x_4051:
[----:B------:R-:W2:Y:S02]  /*f1d0*/  LDG.E.U16 R2, desc[UR36][R2.64] ;  /* 0x0000002402027981 */ /* 0x000ea4000c1e1500 */
[----:B--2---:R-:W-:-:S05]  /*f1e0*/  HADD2.F32 R0, -RZ, R2.H0_H0 ;  /* 0x20000002ff007230 */ /* 0x004fca0000004100 */
[----:B------:R-:W-:-:S04]  /*f1f0*/  F2FP.BF16.F32.PACK_AB R0, RZ, R0 ;  /* 0x00000000ff00723e */ /* 0x000fc800000010ff */
[----:B------:R-:W-:Y:S01]  /*f200*/  PRMT R19, R0, 0x7610, R19 ;  /* 0x0000761000137816 */ /* 0x000fe20000000013 */
[----:B------:R-:W-:Y:S06]  /*f210*/  BRA `(.L_x_4045) ;  /* 0x0000000c00047947 */ /* 0x000fec0003800000 */
.L_x_4050:
        /* <DEDUP_REMOVED lines=9> */
.L_x_4040:
        /* <DEDUP_REMOVED lines=14> */
.L_x_4054:
        /* <DEDUP_REMOVED lines=9> */
.L_x_4053:
        /* <DEDUP_REMOVED lines=28> */
.L_x_4056:
        /* <DEDUP_REMOVED lines=15> */
.L_x_4055:
[----:B------:R0:W5:Y:S01]  /*f6d0*/  LDG.E.U16 R19, desc[UR36][R2.64] ;  /* 0x0000002402137981 */ /* 0x000162000c1e1500 */
[----:B------:R-:W-:Y:S05]  /*f6e0*/  BRA `(.L_x_4045) ;  /* 0x0000000400d07947 */ /* 0x000fea0003800000 */
.L_x_4052:
        /* <DEDUP_REMOVED lines=13> */
.L_x_4059:
        /* <DEDUP_REMOVED lines=21> */
.L_x_4063:
[----:B------:R-:W-:Y:S05]  /*f910*/  BSYNC B1 ;  /* 0x0000000000017941 */ /* 0x000fea0003800000 */
.L_x_4062:
[----:B------:R-:W-:Y:S01]  /*f920*/  LEA R3, R0, 0x3b800000, 0x17 ;  /* 0x3b80000000037811 */ /* 0x000fe200078eb8ff */
[----:B------:R-:W-:-:S05]  /*f930*/  IMAD.SHL.U32 R0, R2, 0x100000, RZ ;  /* 0x0010000002007824 */ /* 0x000fca00078e00ff */
[----:B------:R-:W-:-:S07]  /*f940*/  LOP3.LUT R0, R3, R0, R4, 0xfe, !PT ;  /* 0x0000000003007212 */ /* 0x000fce00078efe04 */
.L_x_4061:
[----:B------:R-:W-:Y:S05]  /*f950*/  BSYNC B0 ;  /* 0x0000000000007941 */ /* 0x000fea0003800000 */
.L_x_4060:
[----:B------:R-:W-:-:S04]  /*f960*/  F2FP.BF16.F32.PACK_AB R0, RZ, R0 ;  /* 0x00000000ff00723e */ /* 0x000fc800000010ff */
[----:B------:R-:W-:Y:S01]  /*f970*/  PRMT R19, R0, 0x7610, R19 ;  /* 0x0000761000137816 */ /* 0x000fe20000000013 */
[----:B------:R-:W-:Y:S06]  /*f980*/  BRA `(.L_x_4045) ;  /* 0x0000000400287947 */ /* 0x000fec0003800000 */
.L_x_4058:
        /* <DEDUP_REMOVED lines=21> */
.L_x_4067:
[----:B------:R-:W-:Y:S05]  /*fae0*/  BSYNC B1 ;  /* 0x0000000000017941 */ /* 0x000fea0003800000 */
.L_x_4066:
[----:B------:R-:W-:Y:S01]  /*faf0*/  LEA R3, R0, 0x37800000, 0x17 ;  /* 0x3780000000037811 */ /* 0x000fe200078eb8ff */
[----:B------:R-:W-:-:S05]  /*fb00*/  IMAD.SHL.U32 R0, R2, 0x200000, RZ ;  /* 0x0020000002007824 */ /* 0x000fca00078e00ff */
[----:B------:R-:W-:-:S07]  /*fb10*/  LOP3.LUT R0, R3, R0, R4, 0xfe, !PT ;  /* 0x0000000003007212 */ /* 0x000fce00078efe04 */
.L_x_4065:
[----:B------:R-:W-:Y:S05]  /*fb20*/  BSYNC B0 ;  /* 0x0000000000007941 */ /* 0x000fea0003800000 */
.L_x_4064:
[----:B------:R-:W-:-:S04]  /*fb30*/  F2FP.BF16.F32.PACK_AB R0, RZ, R0 ;  /* 0x00000000ff00723e */ /* 0x000fc800000010ff */
[----:B------:R-:W-:Y:S01]  /*fb40*/  PRMT R19, R0, 0x7610, R19 ;  /* 0x0000761000137816 */ /* 0x000fe20000000013 */
[----:B------:R-:W-:Y:S06]  /*fb50*/  BRA `(.L_x_4045) ;  /* 0x0000000000b47947 */ /* 0x000fec0003800000 */
.L_x_4057:
        /* <DEDUP_REMOVED lines=14> */
.L_x_4071:
[----:B------:R-:W-:Y:S05]  /*fc40*/  BSYNC B0 ;  /* 0x0000000000007941 */ /* 0x000fea0003800000 */
.L_x_4070:
[----:B------:R-:W-:-:S04]  /*fc50*/  F2FP.BF16.F32.PACK_AB R0, RZ, R0 ;  /* 0x00000000ff00723e */ /* 0x000fc800000010ff */
[----:B------:R-:W-:Y:S01]  /*fc60*/  PRMT R19, R0, 0x7610, R19 ;  /* 0x0000761000137816 */ /* 0x000fe20000000013 */
[----:B------:R-:W-:Y:S06]  /*fc70*/  BRA `(.L_x_4045) ;  /* 0x00000000006c7947 */ /* 0x000fec0003800000 */
.L_x_4044:
        /* <DEDUP_REMOVED lines=16> */
.L_x_4072:
[----:B------:R-:W-:Y:S01]  /*fd80*/  PRMT R19, RZ, 0x7610, R19 ;  /* 0x00007610ff137816 */ /* 0x000fe20000000013 */
[----:B------:R-:W-:Y:S06]  /*fd90*/  BRA `(.L_x_4045) ;  /* 0x0000000000247947 */ /* 0x000fec0003800000 */
.L_x_4069:
[----:B------:R-:W2:Y:S02]  /*fda0*/  LDG.E.64 R2, desc[UR36][R2.64] ;  /* 0x0000002402027981 */ /* 0x000ea4000c1e1b00 */
[----:B--2---:R-:W0:Y:S02]  /*fdb0*/  I2F.U64 R0, R2 ;  /* 0x0000000200007312 */ /* 0x004e240000301000 */
[----:B0-----:R-:W-:-:S04]  /*fdc0*/  F2FP.BF16.F32.PACK_AB R0, RZ, R0 ;  /* 0x00000000ff00723e */ /* 0x001fc800000010ff */
[----:B------:R-:W-:Y:S01]  /*fdd0*/  PRMT R19, R0, 0x7610, R19 ;  /* 0x0000761000137816 */ /* 0x000fe20000000013 */
[----:B------:R-:W-:Y:S06]  /*fde0*/  BRA `(.L_x_4045) ;  /* 0x0000000000107947 */ /* 0x000fec0003800000 */
.L_x_4068:
[----:B------:R-:W2:Y:S02]  /*fdf0*/  LDG.E R2, desc[UR36][R2.64] ;  /* 0x0000002402027981 */ /* 0x000ea4000c1e1900 */
[----:B--2---:R-:W-:-:S04]  /*fe00*/  I2FP.F32.U32 R0, R2 ;  /* 0x0000000200007245 */ /* 0x004fc80000201000 */
[----:B------:R-:W-:-:S04]  /*fe10*/  F2FP.BF16.F32.PACK_AB R0, RZ, R0 ;  /* 0x00000000ff00723e */ /* 0x000fc800000010ff */
[----:B------:R-:W-:-:S07]  /*fe20*/  PRMT R19, R0, 0x7610, R19 ;  /* 0x0000761000137816 */ /* 0x000fce0000000013 */
.L_x_4045:
        /* <DEDUP_REMOVED lines=19> */
.L_x_4076:
[----:B------:R-:W2:Y:S02]  /*ff60*/  LDG.E.U8 R2, desc[UR36][R2.64] ;  /* 0x0000002402027981 */ /* 0x000ea4000c1e1100 */
[----:B--2---:R-:W-:-:S04]  /*ff70*/  I2FP.F32.U32 R0, R2 ;  /* 0x0000000200007245 */ /* 0x004fc80000201000 */
[----:B------:R-:W-:Y:S01]  /*ff80*/  F2FP.BF16.F32.PACK_AB R0, RZ, R0 ;  /* 0x00000000ff00723e */ /* 0x000fe200000010ff */
[----:B------:R-:W-:Y:S06]  /*ff90*/  BRA `(.L_x_4078) ;  /* 0x0000000c00907947 */ /* 0x000fec0003800000 */
.L_x_4075:
        /* <DEDUP_REMOVED lines=10> */
.L_x_4080:
[----:B------:R-:W2:Y:S02]  /*10040*/  LDG.E R2, desc[UR36][R2.64] ;  /* 0x0000002402027981 */ /* 0x000ea4000c1e1900 */
[----:B--2---:R-:W-:-:S04]  /*10050*/  I2FP.F32.S32 R0, R2 ;  /* 0x0000000200007245 */ /* 0x004fc80000201400 */
[----:B------:R-:W-:Y:S01]  /*10060*/  F2FP.BF16.F32.PACK_AB R0, RZ, R0 ;  /* 0x00000000ff00723e */ /* 0x000fe200000010ff */
[----:B------:R-:W-:Y:S06]  /*10070*/  BRA `(.L_x_4078) ;  /* 0x0000000c00587947 */ /* 0x000fec0003800000 */
.L_x_4079:
[----:B------:R-:W2:Y:S02]  /*10080*/  LDG.E.U16 R2, desc[UR36][R2.64] ;  /* 0x0000002402027981 */ /* 0x000ea4000c1e1500 */
[----:B--2---:R-:W0:Y:S02]  /*10090*/  I2F.S16 R0, R2 ;  /* 0x0000000200007306 */ /* 0x004e240000101400 */
[----:B0-----:R-:W-:Y:S01]  /*100a0*/  F2FP.BF16.F32.PACK_AB R0, RZ, R0 ;  /* 0x00000000ff00723e */ /* 0x001fe200000010ff */
[----:B------:R-:W-:Y:S06]  /*100b0*/  BRA `(.L_x_4078) ;  /* 0x0000000c00487947 */ /* 0x000fec0003800000 */
.L_x_4074:
        /* <DEDUP_REMOVED lines=9> */
.L_x_4082:
[----:B------:R-:W2:Y:S02]  /*10150*/  LDG.E.U16 R0, desc[UR36][R2.64] ;  /* 0x0000002402007981 */ /* 0x000ea4000c1e1500 */
[----:B--2---:R-:W-:-:S05]  /*10160*/  HADD2.F32 R0, -RZ, R0.H0_H0 ;  /* 0x20000000ff007230 */ /* 0x004fca0000004100 */
[----:B------:R-:W-:Y:S01]  /*10170*/  F2FP.BF16.F32.PACK_AB R0, RZ, R0 ;  /* 0x00000000ff00723e */ /* 0x000fe200000010ff */
[----:B------:R-:W-:Y:S06]  /*10180*/  BRA `(.L_x_4078) ;  /* 0x0000000c00147947 */ /* 0x000fec0003800000 */
.L_x_4081:
        /* <DEDUP_REMOVED lines=9> */
.L_x_4084:
[----:B------:R-:W2:Y:S02]  /*10220*/  LDG.E.U16 R2, desc[UR36][R2.64] ;  /* 0x0000002402027981 */ /* 0x000ea4000c1e1500 */
[----:B--2---:R-:W-:-:S05]  /*10230*/  HADD2.F32 R0, -RZ, R2.H0_H0 ;  /* 0x20000002ff007230 */ /* 0x004fca0000004100 */
[----:B------:R-:W-:Y:S01]  /*10240*/  F2FP.BF16.F32.PACK_AB R0, RZ, R0 ;  /* 0x00000000ff00723e */ /* 0x000fe200000010ff */
[----:B------:R-:W-:Y:S06]  /*10250*/  BRA `(.L_x_4078) ;  /* 0x0000000800e07947 */ /* 0x000fec0003800000 */
.L_x_4083:
        /* <DEDUP_REMOVED lines=8> */
.L_x_4073:
        /* <DEDUP_REMOVED lines=13> */
.L_x_4087:
        /* <DEDUP_REMOVED lines=8> */
.L_x_4086:
        /* <DEDUP_REMOVED lines=28> */
.L_x_4089:
        /* <DEDUP_REMOVED lines=15> */
.L_x_4088:
[----:B------:R0:W5:Y:S01]  /*106e0*/  LDG.E.U16 R0, desc[UR36][R2.64] ;  /* 0x0000002402007981 */ /* 0x000162000c1e1500 */
[----:B------:R-:W-:Y:S05]  /*106f0*/  BRA `(.L_x_4078) ;  /* 0x0000000400b87947 */ /* 0x000fea0003800000 */
.L_x_4085:
        /* <DEDUP_REMOVED lines=12> */
.L_x_4092:
        /* <DEDUP_REMOVED lines=21> */
.L_x_4096:
[----:B------:R-:W-:Y:S05]  /*10910*/  BSYNC B1 ;  /* 0x0000000000017941 */ /* 0x000fea0003800000 */
.L_x_4095:
[----:B------:R-:W-:Y:S01]  /*10920*/  LEA R3, R0, 0x3b800000, 0x17 ;  /* 0x3b80000000037811 */ /* 0x000fe200078eb8ff */
[----:B------:R-:W-:-:S05]  /*10930*/  IMAD.SHL.U32 R0, R2, 0x100000, RZ ;  /* 0x0010000002007824 */ /* 0x000fca00078e00ff */
[----:B------:R-:W-:-:S07]  /*10940*/  LOP3.LUT R0, R3, R0, R4, 0xfe, !PT ;  /* 0x0000000003007212 */ /* 0x000fce00078efe04 */
.L_x_4094:
[----:B------:R-:W-:Y:S05]  /*10950*/  BSYNC B0 ;  /* 0x0000000000007941 */ /* 0x000fea0003800000 */
.L_x_4093:
[----:B------:R-:W-:Y:S01]  /*10960*/  F2FP.BF16.F32.PACK_AB R0, RZ, R0 ;  /* 0x00000000ff00723e */ /* 0x000fe200000010ff */
[----:B------:R-:W-:Y:S06]  /*10970*/  BRA `(.L_x_4078) ;  /* 0x0000000400187947 */ /* 0x000fec0003800000 */
.L_x_4091:
        /* <DEDUP_REMOVED lines=21> */
.L_x_4100:
[----:B------:R-:W-:Y:S05]  /*10ad0*/  BSYNC B1 ;  /* 0x0000000000017941 */ /* 0x000fea0003800000 */
.L_x_4099:
[----:B------:R-:W-:Y:S01]  /*10ae0*/  LEA R3, R0, 0x37800000, 0x17 ;  /* 0x3780000000037811 */ /* 0x000fe200078eb8ff */
[----:B------:R-:W-:-:S05]  /*10af0*/  IMAD.SHL.U32 R0, R2, 0x200000, RZ ;  /* 0x0020000002007824 */ /* 0x000fca00078e00ff */
[----:B------:R-:W-:-:S07]  /*10b00*/  LOP3.LUT R0, R3, R0, R4, 0xfe, !PT ;  /* 0x0000000003007212 */ /* 0x000fce00078efe04 */
.L_x_4098:
[----:B------:R-:W-:Y:S05]  /*10b10*/  BSYNC B0 ;  /* 0x0000000000007941 */ /* 0x000fea0003800000 */
.L_x_4097:
[----:B------:R-:W-:Y:S01]  /*10b20*/  F2FP.BF16.F32.PACK_AB R0, RZ, R0 ;  /* 0x00000000ff00723e */ /* 0x000fe200000010ff */
[----:B------:R-:W-:Y:S06]  /*10b30*/  BRA `(.L_x_4078) ;  /* 0x0000000000a87947 */ /* 0x000fec0003800000 */
.L_x_4090:
        /* <DEDUP_REMOVED lines=14> */
.L_x_4104:
[----:B------:R-:W-:Y:S05]  /*10c20*/  BSYNC B0 ;  /* 0x0000000000007941 */ /* 0x000fea0003800000 */
.L_x_4103:
[----:B------:R-:W-:Y:S01]  /*10c30*/  F2FP.BF16.F32.PACK_AB R0, RZ, R0 ;  /* 0x00000000ff00723e */ /* 0x000fe200000010ff */
[----:B------:R-:W-:Y:S06]  /*10c40*/  BRA `(.L_x_4078) ;  /* 0x0000000000647947 */ /* 0x000fec0003800000 */
.L_x_4077:
        /* <DEDUP_REMOVED lines=16> */
.L_x_4105:
[----:B------:R-:W-:Y:S01]  /*10d50*/  PRMT R0, RZ, 0x7610, R0 ;  /* 0x00007610ff007816 */ /* 0x000fe20000000000 */
[----:B------:R-:W-:Y:S06]  /*10d60*/  BRA `(.L_x_4078) ;  /* 0x00000000001c7947 */ /* 0x000fec0003800000 */
.L_x_4102:
[----:B------:R-:W2:Y:S02]  /*10d70*/  LDG.E.64 R2, desc[UR36][R2.64] ;  /* 0x0000002402027981 */ /* 0x000ea4000c1e1b00 */
[----:B--2---:R-:W0:Y:S02]  /*10d80*/  I2F.U64 R0, R2 ;  /* 0x0000000200007312 */ /* 0x004e240000301000 */
[----:B0-----:R-:W-:Y:S01]  /*10d90*/  F2FP.BF16.F32.PACK_AB R0, RZ, R0 ;  /* 0x00000000ff00723e */ /* 0x001fe200000010ff */
[----:B------:R-:W-:Y:S06]  /*10da0*/  BRA `(.L_x_4078) ;  /* 0x00000000000c7947 */ /* 0x000fec0003800000 */
.L_x_4101:
[----:B------:R-:W2:Y:S02]  /*10db0*/  LDG.E R2, desc[UR36][R2.64] ;  /* 0x0000002402027981 */ /* 0x000ea4000c1e1900 */
[----:B--2---:R-:W-:-:S04]  /*10dc0*/  I2FP.F32.U32 R0, R2 ;  /* 0x0000000200007245 */ /* 0x004fc80000201000 */
[----:B------:R-:W-:-:S07]  /*10dd0*/  F2FP.BF16.F32.PACK_AB R0, RZ, R0 ;  /* 0x00000000ff00723e */ /* 0x000fce00000010ff */
.L_x_4078:
        /* <DEDUP_REMOVED lines=34> */
.L_x_4109:
[----:B-1----:R-:W-:-:S06]  /*11000*/  IMAD.U32 R3, R3, 0x10000, RZ ;  /* 0x0001000003037824 */ /* 0x002fcc00078e00ff */
[----:B------:R-:W1:Y:S02]  /*11010*/  F2I.S64.TRUNC R2, R3 ;  /* 0x0000000300027311 */ /* 0x000e64000020d900 */
[----:B-1----:R-:W-:Y:S01]  /*11020*/  STG.E.U8 desc[UR36][R16.64], R2 ;  /* 0x0000000210007986 */ /* 0x002fe2000c101124 */
[----:B------:R-:W-:Y:S05]  /*11030*/  EXIT ;  /* 0x000000000000794d */ /* 0x000fea0003800000 */
.L_x_4108:
        /* <DEDUP_REMOVED lines=10> */
.L_x_4112:
[----:B-1----:R-:W-:-:S06]  /*110e0*/  IMAD.U32 R3, R3, 0x10000, RZ ;  /* 0x0001000003037824 */ /* 0x002fcc00078e00ff */
[----:B------:R-:W1:Y:S02]  /*110f0*/  F2I.FTZ.TRUNC.NTZ R3, R3 ;  /* 0x0000000300037305 */ /* 0x000e64000021f100 */
[----:B-1----:R-:W-:Y:S01]  /*11100*/  STG.E desc[UR36][R16.64], R3 ;  /* 0x0000000310007986 */ /* 0x002fe2000c101924 */
[----:B------:R-:W-:Y:S05]  /*11110*/  EXIT ;  /* 0x000000000000794d */ /* 0x000fea0003800000 */
.L_x_4111:
[----:B-1----:R-:W-:-:S06]  /*11120*/  IMAD.U32 R3, R3, 0x10000, RZ ;  /* 0x0001000003037824 */ /* 0x002fcc00078e00ff */
[----:B------:R-:W1:Y:S02]  /*11130*/  F2I.FTZ.TRUNC.NTZ R3, R3 ;  /* 0x0000000300037305 */ /* 0x000e64000021f100 */
[----:B-1----:R-:W-:Y:S01]  /*11140*/  STG.E.U16 desc[UR36][R16.64], R3 ;  /* 0x0000000310007986 */ /* 0x002fe2000c101524 */
[----:B------:R-:W-:Y:S05]  /*11150*/  EXIT ;  /* 0x000000000000794d */ /* 0x000fea0003800000 */
.L_x_4107:
        /* <DEDUP_REMOVED lines=9> */
.L_x_4114:
[----:B01----:R-:W-:-:S05]  /*111f0*/  IMAD.U32 R0, R3, 0x10000, RZ ;  /* 0x0001000003007824 */ /* 0x003fca00078e00ff */
[----:B------:R-:W-:-:S05]  /*11200*/  F2FP.F16.F32.PACK_AB R0, RZ, R0 ;  /* 0x00000000ff00723e */ /* 0x000fca00000000ff */
[----:B------:R-:W-:Y:S01]  /*11210*/  STG.E.U16 desc[UR36][R16.64], R0 ;  /* 0x0000000010007986 */ /* 0x000fe2000c101524 */
[----:B------:R-:W-:Y:S05]  /*11220*/  EXIT ;  /* 0x000000000000794d */ /* 0x000fea0003800000 */
.L_x_4113:
        /* <DEDUP_REMOVED lines=10> */
.L_x_4116:
[----:B-1----:R-:W-:-:S05]  /*112d0*/  IMAD.U32 R3, R3, 0x10000, RZ ;  /* 0x0001000003037824 */ /* 0x002fca00078e00ff */
[----:B------:R-:W-:-:S04]  /*112e0*/  F2FP.F16.F32.PACK_AB R3, RZ, R3 ;  /* 0x00000003ff03723e */ /* 0x000fc800000000ff */
[----:B------:R-:W-:-:S05]  /*112f0*/  PRMT R3, R3, 0x5410, RZ ;  /* 0x0000541003037816 */ /* 0x000fca00000000ff */
[----:B------:R-:W-:Y:S01]  /*11300*/  STG.E desc[UR36][R16.64], R3 ;  /* 0x0000000310007986 */ /* 0x000fe2000c101924 */
[----:B------:R-:W-:Y:S05]  /*11310*/  EXIT ;  /* 0x000000000000794d */ /* 0x000fea0003800000 */
.L_x_4115:
[----:B-1----:R-:W-:-:S04]  /*11320*/  IMAD.U32 R2, R3, 0x10000, RZ ;  /* 0x0001000003027824 */ /* 0x002fc800078e00ff */
[----:B------:R-:W-:-:S06]  /*11330*/  FMUL.FTZ R2, R2, 1 ;  /* 0x3f80000002027820 */ /* 0x000fcc0000410000 */
[----:B------:R-:W1:Y:S02]  /*11340*/  F2F.F64.F32 R2, R2 ;  /* 0x0000000200027310 */ /* 0x000e640000201800 */
[----:B-1----:R-:W-:Y:S01]  /*11350*/  STG.E.64 desc[UR36][R16.64], R2 ;  /* 0x0000000210007986 */ /* 0x002fe2000c101b24 */
[----:B------:R-:W-:Y:S05]  /*11360*/  EXIT ;  /* 0x000000000000794d */ /* 0x000fea0003800000 */
.L_x_4106:
        /* <DEDUP_REMOVED lines=13> */
.L_x_4119:
[----:B-1----:R-:W-:Y:S01]  /*11440*/  IMAD.U32 R3, R3, 0x10000, RZ ;  /* 0x0001000003037824 */ /* 0x002fe200078e00ff */
[----:B------:R-:W-:-:S03]  /*11450*/  CS2R R6, SRZ ;  /* 0x0000000000067805 */ /* 0x000fc6000001ff00 */
[----:B------:R-:W-:-:S04]  /*11460*/  FMUL.FTZ R3, R3, 1 ;  /* 0x3f80000003037820 */ /* 0x000fc80000410000 */
[----:B------:R-:W1:Y:S02]  /*11470*/  F2F.F64.F32 R4, R3 ;  /* 0x0000000300047310 */ /* 0x000e640000201800 */
[----:B-1----:R-:W-:Y:S01]  /*11480*/  STG.E.128 desc[UR36][R16.64], R4 ;  /* 0x0000000410007986 */ /* 0x002fe2000c101d24 */
[----:B------:R-:W-:Y:S05]  /*11490*/  EXIT ;  /* 0x000000000000794d */ /* 0x000fea0003800000 */
.L_x_4118:
        /* <DEDUP_REMOVED lines=21> */
.L_x_4123:
[----:B------:R-:W-:Y:S05]  /*115f0*/  BSYNC B0 ;  /* 0x0000000000007941 */ /* 0x000fea0003800000 */
.L_x_4122:
[----:B------:R-:W-:-:S05]  /*11600*/  LOP3.LUT R3, R0, R3, RZ, 0xfc, !PT ;  /* 0x0000000300037212 */ /* 0x000fca00078efcff */
[----:B------:R-:W-:Y:S01]  /*11610*/  STG.E.U8 desc[UR36][R16.64], R3 ;  /* 0x0000000310007986 */ /* 0x000fe2000c101124 */
[----:B------:R-:W-:Y:S05]  /*11620*/  EXIT ;  /* 0x000000000000794d */ /* 0x000fea0003800000 */
.L_x_4121:
        /* <DEDUP_REMOVED lines=13> */
.L_x_4125:
[----:B0-----:R-:W-:Y:S01]  /*11700*/  IMAD.MOV.U32 R0, RZ, RZ, 0x7f ;  /* 0x0000007fff007424 */ /* 0x001fe200078e00ff */
[----:B------:R-:W-:-:S04]  /*11710*/  ISETP.GT.U32.AND P0, PT, R2, 0x7f800000, PT ;  /* 0x7f8000000200780c */ /* 0x000fc80003f04070 */
[----:B------:R-:W-:-:S09]  /*11720*/  SEL R0, R0, 0x7c, P0 ;  /* 0x0000007c00007807 */ /* 0x000fd20000000000 */
.L_x_4126:
[----:B------:R-:W-:Y:S05]  /*11730*/  BSYNC B0 ;  /* 0x0000000000007941 */ /* 0x000fea0003800000 */
.L_x_4124:
[----:B------:R-:W-:-:S04]  /*11740*/  LOP3.LUT R2, R3, 0x80000000, RZ, 0xc0, !PT ;  /* 0x8000000003027812 */ /* 0x000fc800078ec0ff */
[----:B------:R-:W-:-:S04]  /*11750*/  SHF.R.U32.HI R3, RZ, 0x18, R2 ;  /* 0x00000018ff037819 */ /* 0x000fc80000011602 */
[----:B------:R-:W-:-:S05]  /*11760*/  LOP3.LUT R3, R0, R3, RZ, 0xfc, !PT ;  /* 0x0000000300037212 */ /* 0x000fca00078efcff */
[----:B------:R-:W-:Y:S01]  /*11770*/  STG.E.U8 desc[UR36][R16.64], R3 ;  /* 0x0000000310007986 */ /* 0x000fe2000c101124 */
[----:B------:R-:W-:Y:S05]  /*11780*/  EXIT ;  /* 0x000000000000794d */ /* 0x000fea0003800000 */
.L_x_4120:
[----:B-1----:R-:W-:Y:S01]  /*11790*/  STG.E.U16 desc[UR36][R16.64], R3 ;  /* 0x0000000310007986 */ /* 0x002fe2000c101524 */
[----:B------:R-:W-:Y:S05]  /*117a0*/  EXIT ;  /* 0x000000000000794d */ /* 0x000fea0003800000 */
.L_x_4117:
        /* <DEDUP_REMOVED lines=12> */
.L_x_4129:
        /* <DEDUP_REMOVED lines=17> */
.L_x_4132:
[----:B------:R-:W-:-:S04]  /*11980*/  LOP3.LUT R2, R3, 0x80000000, RZ, 0xc0, !PT ;  /* 0x8000000003027812 */ /* 0x000fc800078ec0ff */
[----:B------:R-:W-:-:S04]  /*11990*/  SHF.R.U32.HI R3, RZ, 0x18, R2 ;  /* 0x00000018ff037819 */ /* 0x000fc80000011602 */
[----:B------:R-:W-:-:S04]  /*119a0*/  LOP3.LUT R0, R0, R3, RZ, 0xfc, !PT ;  /* 0x0000000300007212 */ /* 0x000fc800078efcff */
[----:B------:R-:W-:-:S07]  /*119b0*/  PRMT R8, R0, 0x7610, R8 ;  /* 0x0000761000087816 */ /* 0x000fce0000000008 */
.L_x_4131:
[----:B------:R-:W-:Y:S05]  /*119c0*/  BSYNC B0 ;  /* 0x0000000000007941 */ /* 0x000fea0003800000 */
.L_x_4130:
[----:B------:R-:W-:Y:S01]  /*119d0*/  STG.E.U8 desc[UR36][R16.64], R8 ;  /* 0x0000000810007986 */ /* 0x000fe2000c101124 */
[----:B------:R-:W-:Y:S05]  /*119e0*/  EXIT ;  /* 0x000000000000794d */ /* 0x000fea0003800000 */
.L_x_4128:
        /* <DEDUP_REMOVED lines=17> */
.L_x_4135:
[----:B------:R-:W-:-:S04]  /*11b00*/  LOP3.LUT R2, R3, 0x80000000, RZ, 0xc0, !PT ;  /* 0x8000000003027812 */ /* 0x000fc800078ec0ff */
[----:B------:R-:W-:-:S04]  /*11b10*/  SHF.R.U32.HI R3, RZ, 0x18, R2 ;  /* 0x00000018ff037819 */ /* 0x000fc80000011602 */
[----:B------:R-:W-:-:S04]  /*11b20*/  LOP3.LUT R0, R0, R3, RZ, 0xfc, !PT ;  /* 0x0000000300007212 */ /* 0x000fc800078efcff */
[----:B------:R-:W-:-:S07]  /*11b30*/  PRMT R8, R0, 0x7610, R8 ;  /* 0x0000761000087816 */ /* 0x000fce0000000008 */
.L_x_4134:
[----:B------:R-:W-:Y:S05]  /*11b40*/  BSYNC B0 ;  /* 0x0000000000007941 */ /* 0x000fea0003800000 */
.L_x_4133:
[----:B------:R-:W-:Y:S01]  /*11b50*/  STG.E.U8 desc[UR36][R16.64], R8 ;  /* 0x0000000810007986 */ /* 0x000fe2000c101124 */
[----:B------:R-:W-:Y:S05]  /*11b60*/  EXIT ;  /* 0x000000000000794d */ /* 0x000fea0003800000 */
.L_x_4127:
        /* <DEDUP_REMOVED lines=22> */
.L_x_4110:
        /* <DEDUP_REMOVED lines=16> */
.L_x_4138:
[----:B------:R-:W-:Y:S05]  /*11dd0*/  EXIT ;  /* 0x000000000000794d */ /* 0x000fea0003800000 */
.L_x_4137:
[----:B-1----:R-:W-:-:S06]  /*11de0*/  IMAD.U32 R3, R3, 0x10000, RZ ;  /* 0x0001000003037824 */ /* 0x002fcc00078e00ff */
[----:B------:R-:W1:Y:S02]  /*11df0*/  F2I.U64.TRUNC R2, R3 ;  /* 0x0000000300027311 */ /* 0x000e64000020d800 */
[----:B-1----:R-:W-:Y:S01]  /*11e00*/  STG.E.64 desc[UR36][R16.64], R2 ;  /* 0x0000000210007986 */ /* 0x002fe2000c101b24 */
[----:B------:R-:W-:Y:S05]  /*11e10*/  EXIT ;  /* 0x000000000000794d */ /* 0x000fea0003800000 */
.L_x_4136:
[----:B-1----:R-:W-:-:S06]  /*11e20*/  IMAD.U32 R3, R3, 0x10000, RZ ;  /* 0x0001000003037824 */ /* 0x002fcc00078e00ff */
[----:B------:R-:W1:Y:S02]  /*11e30*/  F2I.FTZ.U32.TRUNC.NTZ R3, R3 ;  /* 0x0000000300037305 */ /* 0x000e64000021f000 */
[----:B-1----:R-:W-:Y:S01]  /*11e40*/  STG.E desc[UR36][R16.64], R3 ;  /* 0x0000000310007986 */ /* 0x002fe2000c101924 */
[----:B------:R-:W-:Y:S05]  /*11e50*/  EXIT ;  /* 0x000000000000794d */ /* 0x000fea0003800000 */
.L_x_4139:
        /* <DEDUP_REMOVED lines=10> */
.L_x_12851:


//--------------------- .text._ZN2at6native27unrolled_elementwise_kernelIZZZNS0_26GeluBackwardCUDAKernelImplERNS_18TensorIteratorBaseENS0_8GeluTypeEENKUlvE_clEvENKUlvE2_clEvEUlN3c108BFloat16ES8_E_St5arrayIPcLm3EELi4E23TrivialOffsetCalculatorILi2EjESD_ILi1EjENS0_6memory12LoadWithCastILi2EEENSG_13StoreWithCastILi1EEEEEviT_T0_T2_T3_T4_T5_ --------------------------
	.section	.text._ZN2at6native27unrolled_elementwise_kernelIZZZNS0_26GeluBackwardCUDAKernelImplERNS_18TensorIteratorBaseENS0_8GeluTypeEENKUlvE_clEvENKUlvE2_clEvEUlN3c108BFloat16ES8_E_St5arrayIPcLm3EELi4E23TrivialOffsetCalculatorILi2EjESD_ILi1EjENS0_6memory12LoadWithCastILi2EEENSG_13StoreWithCastILi1EEEEEviT_T0_T2_T3_T4_T5_,"ax",@progbits
	.align	128
        .global         _ZN2at6native27unrolled_elementwise_kernelIZZZNS0_26GeluBackwardCUDAKernelImplERNS_18TensorIteratorBaseENS0_8GeluTypeEENKUlvE_clEvENKUlvE2_clEvEUlN3c108BFloat16ES8_E_St5arrayIPcLm3EELi4E23TrivialOffsetCalculatorILi2EjESD_ILi1EjENS0_6memory12LoadWithCastILi2EEENSG_13StoreWithCastILi1EEEEEviT_T0_T2_T3_T4_T5_
        .type           _ZN2at6native27unrolled_elementwise_kernelIZZZNS0_26GeluBackwardCUDAKernelImplERNS_18TensorIteratorBaseENS0_8GeluTypeEENKUlvE_clEvENKUlvE2_clEvEUlN3c108BFloat16ES8_E_St5arrayIPcLm3EELi4E23TrivialOffsetCalculatorILi2EjESD_ILi1EjENS0_6memory12LoadWithCastILi2EEENSG_13StoreWithCastILi1EEEEEviT_T0_T2_T3_T4_T5_,@function
        .size           _ZN2at6native27unrolled_elementwise_kernelIZZZNS0_26GeluBackwardCUDAKernelImplERNS_18TensorIteratorBaseENS0_8GeluTypeEENKUlvE_clEvENKUlvE2_clEvEUlN3c108BFloat16ES8_E_St5arrayIPcLm3EELi4E23TrivialOffsetCalculatorILi2EjESD_ILi1EjENS0_6memory12LoadWithCastILi2EEENSG_13StoreWithCastILi1EEEEEviT_T0_T2_T3_T4_T5_,(.L_x_12852 - _ZN2at6native27unrolled_elementwise_kernelIZZZNS0_26GeluBackwardCUDAKernelImplERNS_18TensorIteratorBaseENS0_8GeluTypeEENKUlvE_clEvENKUlvE2_clEvEUlN3c108BFloat16ES8_E_St5arrayIPcLm3EELi4E23TrivialOffsetCalculatorILi2EjESD_ILi1EjENS0_6memory12LoadWithCastILi2EEENSG_13StoreWithCastILi1EEEEEviT_T0_T2_T3_T4_T5_)
        .other          _ZN2at6native27unrolled_elementwise_kernelIZZZNS0_26GeluBackwardCUDAKernelImplERNS_18TensorIteratorBaseENS0_8GeluTypeEENKUlvE_clEvENKUlvE2_clEvEUlN3c108BFloat16ES8_E_St5arrayIPcLm3EELi4E23TrivialOffsetCalculatorILi2EjESD_ILi1EjENS0_6memory12LoadWithCastILi2EEENSG_13StoreWithCastILi1EEEEEviT_T0_T2_T3_T4_T5_,@"STO_CUDA_ENTRY STV_DEFAULT"
_ZN2at6native27unrolled_elementwise_kernelIZZZNS0_26GeluBackwardCUDAKernelImplERNS_18TensorIteratorBaseENS0_8GeluTypeEENKUlvE_clEvENKUlvE2_clEvEUlN3c108BFloat16ES8_E_St5arrayIPcLm3EELi4E23TrivialOffsetCalculatorILi2EjESD_ILi1EjENS0_6memory12LoadWithCastILi2EEENSG_13StoreWithCastILi1EEEEEviT_T0_T2_T3_T4_T5_:
.text._ZN2at6native27unrolled_elementwise_kernelIZZZNS0_26GeluBackwardCUDAKernelImplERNS_18TensorIteratorBaseENS0_8GeluTypeEENKUlvE_clEvENKUlvE2_clEvEUlN3c108BFloat16ES8_E_St5arrayIPcLm3EELi4E23TrivialOffsetCalculatorILi2EjESD_ILi1EjENS0_6memory12LoadWithCastILi2EEENSG_13StoreWithCastILi1EEEEEviT_T0_T2_T3_T4_T5_:
        /* <DEDUP_REMOVED lines=36> */
.L_x_4145:
[----:B------:R-:W2:Y:S02]  /*0240*/  LDG.E.U8 R4, desc[UR36][R4.64] ;  /* 0x0000002404047981 */ /* 0x000ea4000c1e1100 */
[----:B--2---:R-:W-:-:S04]  /*0250*/  I2FP.F32.U32 R0, R4 ;  /* 0x0000000400007245 */ /* 0x004fc80000201000 */
[----:B------:R-:W-:-:S04]  /*0260*/  F2FP.BF16.F32.PACK_AB R0, RZ, R0 ;  /* 0x00000000ff00723e */ /* 0x000fc800000010ff */
[----:B------:R-:W-:Y:S01]  /*0270*/  PRMT R22, R0, 0x7610, R22 ;  /* 0x0000761000167816 */ /* 0x000fe20000000016 */
[----:B------:R-:W-:Y:S06]  /*0280*/  BRA `(.L_x_4147) ;  /* 0x0000000c00c87947 */ /* 0x000fec0003800000 */
.L_x_4144:
        /* <DEDUP_REMOVED lines=11> */
.L_x_4149:
[----:B------:R-:W2:Y:S02]  /*0340*/  LDG.E R4, desc[UR36][R4.64] ;  /* 0x0000002404047981 */ /* 0x000ea4000c1e1900 */
[----:B--2---:R-:W-:-:S04]  /*0350*/  I2FP.F32.S32 R0, R4 ;  /* 0x0000000400007245 */ /* 0x004fc80000201400 */
[----:B------:R-:W-:-:S04]  /*0360*/  F2FP.BF16.F32.PACK_AB R0, RZ, R0 ;  /* 0x00000000ff00723e */ /* 0x000fc800000010ff */
[----:B------:R-:W-:Y:S01]  /*0370*/  PRMT R22, R0, 0x7610, R22 ;  /* 0x0000761000167816 */ /* 0x000fe20000000016 */
[----:B------:R-:W-:Y:S06]  /*0380*/  BRA `(.L_x_4147) ;  /* 0x0000000c00887947 */ /* 0x000fec0003800000 */
.L_x_4148:
[----:B------:R-:W2:Y:S02]  /*0390*/  LDG.E.U16 R4, desc[UR36][R4.64] ;  /* 0x0000002404047981 */ /* 0x000ea4000c1e1500 */
[----:B--2---:R-:W0:Y:S02]  /*03a0*/  I2F.S16 R0, R4 ;  /* 0x0000000400007306 */ /* 0x004e240000101400 */
[----:B0-----:R-:W-:-:S04]  /*03b0*/  F2FP.BF16.F32.PACK_AB R0, RZ, R0 ;  /* 0x00000000ff00723e */ /* 0x001fc800000010ff */
[----:B------:R-:W-:Y:S01]  /*03c0*/  PRMT R22, R0, 0x7610, R22 ;  /* 0x0000761000167816 */ /* 0x000fe20000000016 */
[----:B------:R-:W-:Y:S06]  /*03d0*/  BRA `(.L_x_4147) ;  /* 0x0000000c00747947 */ /* 0x000fec0003800000 */
.L_x_4143:
        /* <DEDUP_REMOVED lines=9> */
.L_x_4151:
[----:B------:R-:W2:Y:S02]  /*0470*/  LDG.E.U16 R0, desc[UR36][R4.64] ;  /* 0x0000002404007981 */ /* 0x000ea4000c1e1500 */
[----:B--2---:R-:W-:-:S05]  /*0480*/  HADD2.F32 R0, -RZ, R0.H0_H0 ;  /* 0x20000000ff007230 */ /* 0x004fca0000004100 */
[----:B------:R-:W-:-:S04]  /*0490*/  F2FP.BF16.F32.PACK_AB R0, RZ, R0 ;  /* 0x00000000ff00723e */ /* 0x000fc800000010ff */
[----:B------:R-:W-:Y:S01]  /*04a0*/  PRMT R22, R0, 0x7610, R22 ;  /* 0x0000761000167816 */ /* 0x000fe20000000016 */
[----:B------:R-:W-:Y:S06]  /*04b0*/  BRA `(.L_x_4147) ;  /* 0x0000000c003c7947 */ /* 0x000fec0003800000 */
.L_x_4150:
        /* <DEDUP_REMOVED lines=9> */
.L_x_4153:
[----:B------:R-:W2:Y:S02]  /*0550*/  LDG.E.U16 R4, desc[UR36][R4.64] ;  /* 0x0000002404047981 */ /* 0x000ea4000c1e1500 */
[----:B--2---:R-:W-:-:S05]  /*0560*/  HADD2.F32 R0, -RZ, R4.H0_H0 ;  /* 0x20000004ff007230 */ /* 0x004fca0000004100 */
[----:B------:R-:W-:-:S04]  /*0570*/  F2FP.BF16.F32.PACK_AB R0, RZ, R0 ;  /* 0x00000000ff00723e */ /* 0x000fc800000010ff */
[----:B------:R-:W-:Y:S01]  /*0580*/  PRMT R22, R0, 0x7610, R22 ;  /* 0x0000761000167816 */ /* 0x000fe20000000016 */
[----:B------:R-:W-:Y:S06]  /*0590*/  BRA `(.L_x_4147) ;  /* 0x0000000c00047947 */ /* 0x000fec0003800000 */
.L_x_4152:
        /* <DEDUP_REMOVED lines=9> */
.L_x_4142:
        /* <DEDUP_REMOVED lines=14> */
.L_x_4156:
        /* <DEDUP_REMOVED lines=9> */
.L_x_4155:
        /* <DEDUP_REMOVED lines=28> */
.L_x_4158:
        /* <DEDUP_REMOVED lines=15> */
.L_x_4157:
[----:B------:R0:W5:Y:S01]  /*0a50*/  LDG.E.U16 R22, desc[UR36][R4.64] ;  /* 0x0000002404167981 */ /* 0x000162000c1e1500 */
[----:B------:R-:W-:Y:S05]  /*0a60*/  BRA `(.L_x_4147) ;  /* 0x0000000400d07947 */ /* 0x000fea0003800000 */
.L_x_4154:
        /* <DEDUP_REMOVED lines=13> */
.L_x_4161:
        /* <DEDUP_REMOVED lines=21> */
.L_x_4165:
[----:B------:R-:W-:Y:S05]  /*0c90*/  BSYNC B1 ;  /* 0x0000000000017941 */ /* 0x000fea0003800000 */
.L_x_4164:
[----:B------:R-:W-:Y:S01]  /*0ca0*/  LEA R5, R0, 0x3b800000, 0x17 ;  /* 0x3b80000000057811 */ /* 0x000fe200078eb8ff */
[----:B------:R-:W-:-:S05]  /*0cb0*/  IMAD.SHL.U32 R0, R3, 0x100000, RZ ;  /* 0x0010000003007824 */ /* 0x000fca00078e00ff */
[----:B------:R-:W-:-:S07]  /*0cc0*/  LOP3.LUT R0, R5, R0, R6, 0xfe, !PT ;  /* 0x0000000005007212 */ /* 0x000fce00078efe06 */
.L_x_4163:
[----:B------:R-:W-:Y:S05]  /*0cd0*/  BSYNC B0 ;  /* 0x0000000000007941 */ /* 0x000fea0003800000 */
.L_x_4162:
[----:B------:R-:W-:-:S04]  /*0ce0*/  F2FP.BF16.F32.PACK_AB R0, RZ, R0 ;  /* 0x00000000ff00723e */ /* 0x000fc800000010ff */
[----:B------:R-:W-:Y:S01]  /*0cf0*/  PRMT R22, R0, 0x7610, R22 ;  /* 0x0000761000167816 */ /* 0x000fe20000000016 */
[----:B------:R-:W-:Y:S06]  /*0d00*/  BRA `(.L_x_4147) ;  /* 0x0000000400287947 */ /* 0x000fec0003800000 */
.L_x_4160:
        /* <DEDUP_REMOVED lines=21> */
.L_x_4169:
[----:B------:R-:W-:Y:S05]  /*0e60*/  BSYNC B1 ;  /* 0x0000000000017941 */ /* 0x000fea0003800000 */
.L_x_4168:
[----:B------:R-:W-:Y:S01]  /*0e70*/  LEA R5, R0, 0x37800000, 0x17 ;  /* 0x3780000000057811 */ /* 0x000fe200078eb8ff */
[----:B------:R-:W-:-:S05]  /*0e80*/  IMAD.SHL.U32 R0, R3, 0x200000, RZ ;  /* 0x0020000003007824 */ /* 0x000fca00078e00ff */
[----:B------:R-:W-:-:S07]  /*0e90*/  LOP3.LUT R0, R5, R0, R6, 0xfe, !PT ;  /* 0x0000000005007212 */ /* 0x000fce00078efe06 */
.L_x_4167:
[----:B------:R-:W-:Y:S05]  /*0ea0*/  BSYNC B0 ;  /* 0x0000000000007941 */ /* 0x000fea0003800000 */
.L_x_4166:
[----:B------:R-:W-:-:S04]  /*0eb0*/  F2FP.BF16.F32.PACK_AB R0, RZ, R0 ;  /* 0x00000000ff00723e */ /* 0x000fc800000010ff */
[----:B------:R-:W-:Y:S01]  /*0ec0*/  PRMT R22, R0, 0x7610, R22 ;  /* 0x0000761000167816 */ /* 0x000fe20000000016 */
[----:B------:R-:W-:Y:S06]  /*0ed0*/  BRA `(.L_x_4147) ;  /* 0x0000000000b47947 */ /* 0x000fec0003800000 */
.L_x_4159:
        /* <DEDUP_REMOVED lines=14> */
.L_x_4173:
[----:B------:R-:W-:Y:S05]  /*0fc0*/  BSYNC B0 ;  /* 0x0000000000007941 */ /* 0x000fea0003800000 */
.L_x_4172:
[----:B------:R-:W-:-:S04]  /*0fd0*/  F2FP.BF16.F32.PACK_AB R0, RZ, R0 ;  /* 0x00000000ff00723e */ /* 0x000fc800000010ff */
[----:B------:R-:W-:Y:S01]  /*0fe0*/  PRMT R22, R0, 0x7610, R22 ;  /* 0x0000761000167816 */ /* 0x000fe20000000016 */
[----:B------:R-:W-:Y:S06]  /*0ff0*/  BRA `(.L_x_4147) ;  /* 0x00000000006c7947 */ /* 0x000fec0003800000 */
.L_x_4146:
        /* <DEDUP_REMOVED lines=16> */
.L_x_4174:
[----:B------:R-:W-:Y:S01]  /*1100*/  PRMT R22, RZ, 0x7610, R22 ;  /* 0x00007610ff167816 */ /* 0x000fe20000000016 */
[----:B------:R-:W-:Y:S06]  /*1110*/  BRA `(.L_x_4147) ;  /* 0x0000000000247947 */ /* 0x000fec0003800000 */
.L_x_4171:
[----:B------:R-:W2:Y:S02]  /*1120*/  LDG.E.64 R4, desc[UR36][R4.64] ;  /* 0x0000002404047981 */ /* 0x000ea4000c1e1b00 */
[----:B--2---:R-:W0:Y:S02]  /*1130*/  I2F.U64 R0, R4 ;  /* 0x0000000400007312 */ /* 0x004e240000301000 */
[----:B0-----:R-:W-:-:S04]  /*1140*/  F2FP.BF16.F32.PACK_AB R0, RZ, R0 ;  /* 0x00000000ff00723e */ /* 0x001fc800000010ff */
[----:B------:R-:W-:Y:S01]  /*1150*/  PRMT R22, R0, 0x7610, R22 ;  /* 0x0000761000167816 */ /* 0x000fe20000000016 */
[----:B------:R-:W-:Y:S06]  /*1160*/  BRA `(.L_x_4147) ;  /* 0x0000000000107947 */ /* 0x000fec0003800000 */
.L_x_4170:
[----:B------:R-:W2:Y:S02]  /*1170*/  LDG.E R4, desc[UR36][R4.64] ;  /* 0x0000002404047981 */ /* 0x000ea4000c1e1900 */
[----:B--2---:R-:W-:-:S04]  /*1180*/  I2FP.F32.U32 R0, R4 ;  /* 0x0000000400007245 */ /* 0x004fc80000201000 */
[----:B------:R-:W-:-:S04]  /*1190*/  F2FP.BF16.F32.PACK_AB R0, RZ, R0 ;  /* 0x00000000ff00723e */ /* 0x000fc800000010ff */
[----:B------:R-:W-:-:S07]  /*11a0*/  PRMT R22, R0, 0x7610, R22 ;  /* 0x0000761000167816 */ /* 0x000fce0000000016 */
.L_x_4147:
        /* <DEDUP_REMOVED lines=21> */
.L_x_4178:
[----:B------:R-:W2:Y:S02]  /*1300*/  LDG.E.U8 R4, desc[UR36][R4.64] ;  /* 0x0000002404047981 */ /* 0x000ea4000c1e1100 */
[----:B--2---:R-:W-:-:S04]  /*1310*/  I2FP.F32.U32 R0, R4 ;  /* 0x0000000400007245 */ /* 0x004fc80000201000 */
[----:B------:R-:W-:-:S04]  /*1320*/  F2FP.BF16.F32.PACK_AB R0, RZ, R0 ;  /* 0x00000000ff00723e */ /* 0x000fc800000010ff */
[----:B------:R-:W-:Y:S01]  /*1330*/  PRMT R26, R0, 0x7610, R26 ;  /* 0x00007610001a7816 */ /* 0x000fe2000000001a */
[----:B------:R-:W-:Y:S06]  /*1340*/  BRA `(.L_x_4180) ;  /* 0x0000000c00c87947 */ /* 0x000fec0003800000 */
.L_x_4177:
        /* <DEDUP_REMOVED lines=11> */
.L_x_4182:
[----:B------:R-:W2:Y:S02]  /*1400*/  LDG.E R4, desc[UR36][R4.64] ;  /* 0x0000002404047981 */ /* 0x000ea4000c1e1900 */
[----:B--2---:R-:W-:-:S04]  /*1410*/  I2FP.F32.S32 R0, R4 ;  /* 0x0000000400007245 */ /* 0x004fc80000201400 */
[----:B------:R-:W-:-:S04]  /*1420*/  F2FP.BF16.F32.PACK_AB R0, RZ, R0 ;  /* 0x00000000ff00723e */ /* 0x000fc800000010ff */
[----:B------:R-:W-:Y:S01]  /*1430*/  PRMT R26, R0, 0x7610, R26 ;  /* 0x00007610001a7816 */ /* 0x000fe2000000001a */
[----:B------:R-:W-:Y:S06]  /*1440*/  BRA `(.L_x_4180) ;  /* 0x0000000c00887947 */ /* 0x000fec0003800000 */
.L_x_4181:
[----:B------:R-:W2:Y:S02]  /*1450*/  LDG.E.U16 R4, desc[UR36][R4.64] ;  /* 0x0000002404047981 */ /* 0x000ea4000c1e1500 */
[----:B--2---:R-:W0:Y:S02]  /*1460*/  I2F.S16 R0, R4 ;  /* 0x0000000400007306 */ /* 0x004e240000101400 */
[----:B0-----:R-:W-:-:S04]  /*1470*/  F2FP.BF16.F32.PACK_AB R0, RZ, R0 ;  /* 0x00000000ff00723e */ /* 0x001fc800000010ff */
[----:B------:R-:W-:Y:S01]  /*1480*/  PRMT R26, R0, 0x7610, R26 ;  /* 0x00007610001a7816 */ /* 0x000fe2000000001a */
[----:B------:R-:W-:Y:S06]  /*1490*/  BRA `(.L_x_4180) ;  /* 0x0000000c00747947 */ /* 0x000fec0003800000 */
.L_x_4176:
        /* <DEDUP_REMOVED lines=9> */
.L_x_4184:
[----:B------:R-:W2:Y:S02]  /*1530*/  LDG.E.U16 R0, desc[UR36][R4.64] ;  /* 0x0000002404007981 */ /* 0x000ea4000c1e1500 */
[----:B--2---:R-:W-:-:S05]  /*1540*/  HADD2.F32 R0, -RZ, R0.H0_H0 ;  /* 0x20000000ff007230 */ /* 0x004fca0000004100 */
[----:B------:R-:W-:-:S04]  /*1550*/  F2FP.BF16.F32.PACK_AB R0, RZ, R0 ;  /* 0x00000000ff00723e */ /* 0x000fc800000010ff */
[----:B------:R-:W-:Y:S01]  /*1560*/  PRMT R26, R0, 0x7610, R26 ;  /* 0x00007610001a7816 */ /* 0x000fe2000000001a */
[----:B------:R-:W-:Y:S06]  /*1570*/  BRA `(.L_x_4180) ;  /* 0x0000000c003c7947 */ /* 0x000fec0003800000 */
.L_x_4183:
        /* <DEDUP_REMOVED lines=9> */
.L_x_4186:
[----:B------:R-:W2:Y:S02]  /*1610*/  LDG.E.U16 R4, desc[UR36][R4.64] ;  /* 0x0000002404047981 */ /* 0x000ea4000c1e1500 */
[----:B--2---:R-:W-:-:S05]  /*1620*/  HADD2.F32 R0, -RZ, R4.H0_H0 ;  /* 0x20000004ff007230 */ /* 0x004fca0000004100 */
[----:B------:R-:W-:-:S04]  /*1630*/  F2FP.BF16.F32.PACK_AB R0, RZ, R0 ;  /* 0x00000000ff00723e */ /* 0x000fc800000010ff */
[----:B------:R-:W-:Y:S01]  /*1640*/  PRMT R26, R0, 0x7610, R26 ;  /* 0x00007610001a7816 */ /* 0x000fe2000000001a */
[----:B------:R-:W-:Y:S06]  /*1650*/  BRA `(.L_x_4180) ;  /* 0x0000000c00047947 */ /* 0x000fec0003800000 */
.L_x_4185:
        /* <DEDUP_REMOVED lines=9> */
.L_x_4175:
        /* <DEDUP_REMOVED lines=14> */
.L_x_4189:
        /* <DEDUP_REMOVED lines=9> */
.L_x_4188:
        /* <DEDUP_REMOVED lines=28> */
.L_x_4191:
        /* <DEDUP_REMOVED lines=15> */
.L_x_4190:
[----:B------:R0:W5:Y:S01]  /*1b10*/  LDG.E.U16 R26, desc[UR36][R4.64] ;  /* 0x00000024041a7981 */ /* 0x000162000c1e1500 */
[----:B------:R-:W-:Y:S05]  /*1b20*/  BRA `(.L_x_4180) ;  /* 0x0000000400d07947 */ /* 0x000fea0003800000 */
.L_x_4187:
        /* <DEDUP_REMOVED lines=13> */
.L_x_4194:
        /* <DEDUP_REMOVED lines=21> */
.L_x_4198:
[----:B------:R-:W-:Y:S05]  /*1d50*/  BSYNC B1 ;  /* 0x0000000000017941 */ /* 0x000fea0003800000 */
.L_x_4197:
[----:B------:R-:W-:Y:S01]  /*1d60*/  LEA R5, R0, 0x3b800000, 0x17 ;  /* 0x3b80000000057811 */ /* 0x000fe200078eb8ff */
[----:B------:R-:W-:-:S05]  /*1d70*/  IMAD.SHL.U32 R0, R3, 0x100000, RZ ;  /* 0x0010000003007824 */ /* 0x000fca00078e00ff */
[----:B------:R-:W-:-:S07]  /*1d80*/  LOP3.LUT R0, R5, R0, R6, 0xfe, !PT ;  /* 0x0000000005007212 */ /* 0x000fce00078efe06 */
.L_x_4196:
[----:B------:R-:W-:Y:S05]  /*1d90*/  BSYNC B0 ;  /* 0x0000000000007941 */ /* 0x000fea0003800000 */
.L_x_4195:
[----:B------:R-:W-:-:S04]  /*1da0*/  F2FP.BF16.F32.PACK_AB R0, RZ, R0 ;  /* 0x00000000ff00723e */ /* 0x000fc800000010ff */
[----:B------:R-:W-:Y:S01]  /*1db0*/  PRMT R26, R0, 0x7610, R26 ;  /* 0x00007610001a7816 */ /* 0x000fe2000000001a */
[----:B------:R-:W-:Y:S06]  /*1dc0*/  BRA `(.L_x_4180) ;  /* 0x0000000400287947 */ /* 0x000fec0003800000 */
.L_x_4193:
        /* <DEDUP_REMOVED lines=21> */
.L_x_4202:
[----:B------:R-:W-:Y:S05]  /*1f20*/  BSYNC B1 ;  /* 0x0000000000017941 */ /* 0x000fea0003800000 */
.L_x_4201:
[----:B------:R-:W-:Y:S01]  /*1f30*/  LEA R5, R0, 0x37800000, 0x17 ;  /* 0x3780000000057811 */ /* 0x000fe200078eb8ff */
[----:B------:R-:W-:-:S05]  /*1f40*/  IMAD.SHL.U32 R0, R3, 0x200000, RZ ;  /* 0x0020000003007824 */ /* 0x000fca00078e00ff */
[----:B------:R-:W-:-:S07]  /*1f50*/  LOP3.LUT R0, R5, R0, R6, 0xfe, !PT ;  /* 0x0000000005007212 */ /* 0x000fce00078efe06 */
.L_x_4200:
[----:B------:R-:W-:Y:S05]  /*1f60*/  BSYNC B0 ;  /* 0x0000000000007941 */ /* 0x000fea0003800000 */
.L_x_4199:
[----:B------:R-:W-:-:S04]  /*1f70*/  F2FP.BF16.F32.PACK_AB R0, RZ, R0 ;  /* 0x00000000ff00723e */ /* 0x000fc800000010ff */
[----:B------:R-:W-:Y:S01]  /*1f80*/  PRMT R26, R0, 0x7610, R26 ;  /* 0x00007610001a7816 */ /* 0x000fe2000000001a */
[----:B------:R-:W-:Y:S06]  /*1f90*/  BRA `(.L_x_4180) ;  /* 0x0000000000b47947 */ /* 0x000fec0003800000 */
.L_x_4192:
        /* <DEDUP_REMOVED lines=14> */
.L_x_4206:
[----:B------:R-:W-:Y:S05]  /*2080*/  BSYNC B0 ;  /* 0x0000000000007941 */ /* 0x000fea0003800000 */
.L_x_4205:
[----:B------:R-:W-:-:S04]  /*2090*/  F2FP.BF16.F32.PACK_AB R0, RZ, R0 ;  /* 0x00000000ff00723e */ /* 0x000fc800000010ff */
[----:B------:R-:W-:Y:S01]  /*20a0*/  PRMT R26, R0, 0x7610, R26 ;  /* 0x00007610001a7816 */ /* 0x000fe2000000001a */
[----:B------:R-:W-:Y:S06]  /*20b0*/  BRA `(.L_x_4180) ;  /* 0x00000000006c7947 */ /* 0x000fec0003800000 */
.L_x_4179:
        /* <DEDUP_REMOVED lines=16> */
.L_x_4207:
[----:B------:R-:W-:Y:S01]  /*21c0*/  PRMT R26, RZ, 0x7610, R26 ;  /* 0x00007610ff1a7816 */ /* 0x000fe2000000001a */
[----:B------:R-:W-:Y:S06]  /*21d0*/  BRA `(.L_x_4180) ;  /* 0x0000000000247947 */ /* 0x000fec0003800000 */
.L_x_4204:
[----:B------:R-:W2:Y:S02]  /*21e0*/  LDG.E.64 R4, desc[UR36][R4.64] ;  /* 0x0000002404047981 */ /* 0x000ea4000c1e1b00 */
[----:B--2---:R-:W0:Y:S02]  /*21f0*/  I2F.U64 R0, R4 ;  /* 0x0000000400007312 */ /* 0x004e240000301000 */
[----:B0-----:R-:W-:-:S04]  /*2200*/  F2FP.BF16.F32.PACK_AB R0, RZ, R0 ;  /* 0x00000000ff00723e */ /* 0x001fc800000010ff */
[----:B------:R-:W-:Y:S01]  /*2210*/  PRMT R26, R0, 0x7610, R26 ;  /* 0x00007610001a7816 */ /* 0x000fe2000000001a */
[----:B------:R-:W-:Y:S06]  /*2220*/  BRA `(.L_x_4180) ;  /* 0x0000000000107947 */ /* 0x000fec0003800000 */
.L_x_4203:
[----:B------:R-:W2:Y:S02]  /*2230*/  LDG.E R4, desc[UR36][R4.64] ;  /* 0x0000002404047981 */ /* 0x000ea4000c1e1900 */
[----:B--2---:R-:W-:-:S04]  /*2240*/  I2FP.F32.U32 R0, R4 ;  /* 0x0000000400007245 */ /* 0x004fc80000201000 */
[----:B------:R-:W-:-:S04]  /*2250*/  F2FP.BF16.F32.PACK_AB R0, RZ, R0 ;  /* 0x00000000ff00723e */ /* 0x000fc800000010ff */
[----:B------:R-:W-:-:S07]  /*2260*/  PRMT R26, R0, 0x7610, R26 ;  /* 0x00007610001a7816 */ /* 0x000fce000000001a */
.L_x_4180:
[----:B------:R-:W-:-:S07]  /*2270*/  VIADD R23, R23, 0x80 ;  /* 0x0000008017177836 */ /* 0x000fce0000000000 */
.L_x_4141:
[----:B------:R-:W-:Y:S05]  /*2280*/  BSYNC B6 ;  /* 0x0000000000067941 */ /* 0x000fea0003800000 */
.L_x_4140:
        /* <DEDUP_REMOVED lines=26> */
.L_x_4213:
[----:B------:R-:W2:Y:S02]  /*2430*/  LDG.E.U8 R4, desc[UR36][R4.64] ;  /* 0x0000002404047981 */ /* 0x000ea4000c1e1100 */
[----:B--2---:R-:W-:-:S04]  /*2440*/  I2FP.F32.U32 R0, R4 ;  /* 0x0000000400007245 */ /* 0x004fc80000201000 */
[----:B------:R-:W-:-:S04]  /*2450*/  F2FP.BF16.F32.PACK_AB R0, RZ, R0 ;  /* 0x00000000ff00723e */ /* 0x000fc800000010ff */
[----:B------:R-:W-:Y:S01]  /*2460*/  PRMT R28, R0, 0x7610, R28 ;  /* 0x00007610001c7816 */ /* 0x000fe2000000001c */
[----:B------:R-:W-:Y:S06]  /*2470*/  BRA `(.L_x_4215) ;  /* 0x0000000c00cc7947 */ /* 0x000fec0003800000 */
.L_x_4212:
        /* <DEDUP_REMOVED lines=11> */
.L_x_4217:
[----:B------:R-:W2:Y:S02]  /*2530*/  LDG.E R4, desc[UR36][R4.64] ;  /* 0x0000002404047981 */ /* 0x000ea4000c1e1900 */
[----:B--2---:R-:W-:-:S04]  /*2540*/  I2FP.F32.S32 R0, R4 ;  /* 0x0000000400007245 */ /* 0x004fc80000201400 */
[----:B------:R-:W-:-:S04]  /*2550*/  F2FP.BF16.F32.PACK_AB R0, RZ, R0 ;  /* 0x00000000ff00723e */ /* 0x000fc800000010ff */
[----:B------:R-:W-:Y:S01]  /*2560*/  PRMT R28, R0, 0x7610, R28 ;  /* 0x00007610001c7816 */ /* 0x000fe2000000001c */
[----:B------:R-:W-:Y:S06]  /*2570*/  BRA `(.L_x_4215) ;  /* 0x0000000c008c7947 */ /* 0x000fec0003800000 */
.L_x_4216:
[----:B------:R-:W2:Y:S02]  /*2580*/  LDG.E.U16 R4, desc[UR36][R4.64] ;  /* 0x0000002404047981 */ /* 0x000ea4000c1e1500 */
[----:B--2---:R-:W0:Y:S02]  /*2590*/  I2F.S16 R0, R4 ;  /* 0x0000000400007306 */ /* 0x004e240000101400 */
[----:B0-----:R-:W-:-:S04]  /*25a0*/  F2FP.BF16.F32.PACK_AB R0, RZ, R0 ;  /* 0x00000000ff00723e */ /* 0x001fc800000010ff */
[----:B------:R-:W-:Y:S01]  /*25b0*/  PRMT R28, R0, 0x7610, R28 ;  /* 0x00007610001c7816 */ /* 0x000fe2000000001c */
[----:B------:R-:W-:Y:S06]  /*25c0*/  BRA `(.L_x_4215) ;  /* 0x0000000c00787947 */ /* 0x000fec0003800000 */
.L_x_4211:
        /* <DEDUP_REMOVED lines=9> */
.L_x_4219:
[----:B------:R-:W2:Y:S02]  /*2660*/  LDG.E.U16 R0, desc[UR36][R4.64] ;  /* 0x0000002404007981 */ /* 0x000ea4000c1e1500 */
[----:B--2---:R-:W-:-:S05]  /*2670*/  HADD2.F32 R0, -RZ, R0.H0_H0 ;  /* 0x20000000ff007230 */ /* 0x004fca0000004100 */
[----:B------:R-:W-:-:S04]  /*2680*/  F2FP.BF16.F32.PACK_AB R0, RZ, R0 ;  /* 0x00000000ff00723e */ /* 0x000fc800000010ff */
[----:B------:R-:W-:Y:S01]  /*2690*/  PRMT R28, R0, 0x7610, R28 ;  /* 0x00007610001c7816 */ /* 0x000fe2000000001c */
[----:B------:R-:W-:Y:S06]  /*26a0*/  BRA `(.L_x_4215) ;  /* 0x0000000c00407947 */ /* 0x000fec0003800000 */
.L_x_4218:
        /* <DEDUP_REMOVED lines=9> */
.L_x_4221:
[----:B------:R-:W2:Y:S02]  /*2740*/  LDG.E.U16 R4, desc[UR36][R4.64] ;  /* 0x0000002404047981 */ /* 0x000ea4000c1e1500 */
[----:B--2---:R-:W-:-:S05]  /*2750*/  HADD2.F32 R0, -RZ, R4.H0_H0 ;  /* 0x20000004ff007230 */ /* 0x004fca0000004100 */
[----:B------:R-:W-:-:S04]  /*2760*/  F2FP.BF16.F32.PACK_AB R0, RZ, R0 ;  /* 0x00000000ff00723e */ /* 0x000fc800000010ff */
[----:B------:R-:W-:Y:S01]  /*2770*/  PRMT R28, R0, 0x7610, R28 ;  /* 0x00007610001c7816 */ /* 0x000fe2000000001c */
[----:B------:R-:W-:Y:S06]  /*2780*/  BRA `(.L_x_4215) ;  /* 0x0000000c00087947 */ /* 0x000fec0003800000 */
.L_x_4220:
        /* <DEDUP_REMOVED lines=9> */
.L_x_4210:
        /* <DEDUP_REMOVED lines=14> */
.L_x_4224:
        /* <DEDUP_REMOVED lines=9> */
.L_x_4223:
        /* <DEDUP_REMOVED lines=28> */
.L_x_4226:
        /* <DEDUP_REMOVED lines=16> */
.L_x_4225:
[----:B------:R0:W5:Y:S01]  /*2c50*/  LDG.E.U16 R28, desc[UR36][R4.64] ;  /* 0x00000024041c7981 */ /* 0x000162000c1e1500 */
[----:B------:R-:W-:Y:S05]  /*2c60*/  BRA `(.L_x_4215) ;  /* 0x0000000400d07947 */ /* 0x000fea0003800000 */
.L_x_4222:
        /* <DEDUP_REMOVED lines=13> */
.L_x_4229:
        /* <DEDUP_REMOVED lines=21> */
.L_x_4233:
[----:B------:R-:W-:Y:S05]  /*2e90*/  BSYNC B1 ;  /* 0x0000000000017941 */ /* 0x000fea0003800000 */
.L_x_4232:
[----:B------:R-:W-:Y:S01]  /*2ea0*/  LEA R5, R0, 0x3b800000, 0x17 ;  /* 0x3b80000000057811 */ /* 0x000fe200078eb8ff */
[----:B------:R-:W-:-:S05]  /*2eb0*/  IMAD.SHL.U32 R0, R3, 0x100000, RZ ;  /* 0x0010000003007824 */ /* 0x000fca00078e00ff */
[----:B------:R-:W-:-:S07]  /*2ec0*/  LOP3.LUT R0, R5, R0, R6, 0xfe, !PT ;  /* 0x0000000005007212 */ /* 0x000fce00078efe06 */
.L_x_4231:
[----:B------:R-:W-:Y:S05]  /*2ed0*/  BSYNC B0 ;  /* 0x0000000000007941 */ /* 0x000fea0003800000 */
.L_x_4230:
[----:B------:R-:W-:-:S04]  /*2ee0*/  F2FP.BF16.F32.PACK_AB R0, RZ, R0 ;  /* 0x00000000ff00723e */ /* 0x000fc800000010ff */
[----:B------:R-:W-:Y:S01]  /*2ef0*/  PRMT R28, R0, 0x7610, R28 ;  /* 0x00007610001c7816 */ /* 0x000fe2000000001c */
[----:B------:R-:W-:Y:S06]  /*2f00*/  BRA `(.L_x_4215) ;  /* 0x0000000400287947 */ /* 0x000fec0003800000 */
.L_x_4228:
        /* <DEDUP_REMOVED lines=21> */
.L_x_4237:
[----:B------:R-:W-:Y:S05]  /*3060*/  BSYNC B1 ;  /* 0x0000000000017941 */ /* 0x000fea0003800000 */
.L_x_4236:
[----:B------:R-:W-:Y:S01]  /*3070*/  LEA R5, R0, 0x37800000, 0x17 ;  /* 0x3780000000057811 */ /* 0x000fe200078eb8ff */
[----:B------:R-:W-:-:S05]  /*3080*/  IMAD.SHL.U32 R0, R3, 0x200000, RZ ;  /* 0x0020000003007824 */ /* 0x000fca00078e00ff */
[----:B------:R-:W-:-:S07]  /*3090*/  LOP3.LUT R0, R5, R0, R6, 0xfe, !PT ;  /* 0x0000000005007212 */ /* 0x000fce00078efe06 */
.L_x_4235:
[----:B------:R-:W-:Y:S05]  /*30a0*/  BSYNC B0 ;  /* 0x0000000000007941 */ /* 0x000fea0003800000 */
.L_x_4234:
[----:B------:R-:W-:-:S04]  /*30b0*/  F2FP.BF16.F32.PACK_AB R0, RZ, R0 ;  /* 0x00000000ff00723e */ /* 0x000fc800000010ff */
[----:B------:R-:W-:Y:S01]  /*30c0*/  PRMT R28, R0, 0x7610, R28 ;  /* 0x00007610001c7816 */ /* 0x000fe2000000001c */
[----:B------:R-:W-:Y:S06]  /*30d0*/  BRA `(.L_x_4215) ;  /* 0x0000000000b47947 */ /* 0x000fec0003800000 */
.L_x_4227:
        /* <DEDUP_REMOVED lines=14> */
.L_x_4241:
[----:B------:R-:W-:Y:S05]  /*31c0*/  BSYNC B0 ;  /* 0x0000000000007941 */ /* 0x000fea0003800000 */
.L_x_4240:
[----:B------:R-:W-:-:S04]  /*31d0*/  F2FP.BF16.F32.PACK_AB R0, RZ, R0 ;  /* 0x00000000ff00723e */ /* 0x000fc800000010ff */
[----:B------:R-:W-:Y:S01]  /*31e0*/  PRMT R28, R0, 0x7610, R28 ;  /* 0x00007610001c7816 */ /* 0x000fe2000000001c */
[----:B------:R-:W-:Y:S06]  /*31f0*/  BRA `(.L_x_4215) ;  /* 0x00000000006c7947 */ /* 0x000fec0003800000 */
.L_x_4214:
        /* <DEDUP_REMOVED lines=16> */
.L_x_4242:
[----:B------:R-:W-:Y:S01]  /*3300*/  PRMT R28, RZ, 0x7610, R28 ;  /* 0x00007610ff1c7816 */ /* 0x000fe2000000001c */
[----:B------:R-:W-:Y:S06]  /*3310*/  BRA `(.L_x_4215) ;  /* 0x0000000000247947 */ /* 0x000fec0003800000 */
.L_x_4239:
[----:B------:R-:W2:Y:S02]  /*3320*/  LDG.E.64 R4, desc[UR36][R4.64] ;  /* 0x0000002404047981 */ /* 0x000ea4000c1e1b00 */
[----:B--2---:R-:W0:Y:S02]  /*3330*/  I2F.U64 R0, R4 ;  /* 0x0000000400007312 */ /* 0x004e240000301000 */
[----:B0-----:R-:W-:-:S04]  /*3340*/  F2FP.BF16.F32.PACK_AB R0, RZ, R0 ;  /* 0x00000000ff00723e */ /* 0x001fc800000010ff */
[----:B------:R-:W-:Y:S01]  /*3350*/  PRMT R28, R0, 0x7610, R28 ;  /* 0x00007610001c7816 */ /* 0x000fe2000000001c */
[----:B------:R-:W-:Y:S06]  /*3360*/  BRA `(.L_x_4215) ;  /* 0x0000000000107947 */ /* 0x000fec0003800000 */
.L_x_4238:
[----:B------:R-:W2:Y:S02]  /*3370*/  LDG.E R4, desc[UR36][R4.64] ;  /* 0x0000002404047981 */ /* 0x000ea4000c1e1900 */
[----:B--2---:R-:W-:-:S04]  /*3380*/  I2FP.F32.U32 R0, R4 ;  /* 0x0000000400007245 */ /* 0x004fc80000201000 */
[----:B------:R-:W-:-:S04]  /*3390*/  F2FP.BF16.F32.PACK_AB R0, RZ, R0 ;  /* 0x00000000ff00723e */ /* 0x000fc800000010ff */
[----:B------:R-:W-:-:S07]  /*33a0*/  PRMT R28, R0, 0x7610, R28 ;  /* 0x00007610001c7816 */ /* 0x000fce000000001c */
.L_x_4215:
        /* <DEDUP_REMOVED lines=21> */
.L_x_4246:
[----:B------:R-:W2:Y:S02]  /*3500*/  LDG.E.U8 R4, desc[UR36][R4.64] ;  /* 0x0000002404047981 */ /* 0x000ea4000c1e1100 */
[----:B--2---:R-:W-:-:S04]  /*3510*/  I2FP.F32.U32 R0, R4 ;  /* 0x0000000400007245 */ /* 0x004fc80000201000 */
[----:B------:R-:W-:-:S04]  /*3520*/  F2FP.BF16.F32.PACK_AB R0, RZ, R0 ;  /* 0x00000000ff00723e */ /* 0x000fc800000010ff */
[----:B------:R-:W-:Y:S01]  /*3530*/  PRMT R27, R0, 0x7610, R27 ;  /* 0x00007610001b7816 */ /* 0x000fe2000000001b */
[----:B------:R-:W-:Y:S06]  /*3540*/  BRA `(.L_x_4248) ;  /* 0x0000000c00c87947 */ /* 0x000fec0003800000 */
.L_x_4245:
        /* <DEDUP_REMOVED lines=11> */
.L_x_4250:
[----:B------:R-:W2:Y:S02]  /*3600*/  LDG.E R4, desc[UR36][R4.64] ;  /* 0x0000002404047981 */ /* 0x000ea4000c1e1900 */
[----:B--2---:R-:W-:-:S04]  /*3610*/  I2FP.F32.S32 R0, R4 ;  /* 0x0000000400007245 */ /* 0x004fc80000201400 */
[----:B------:R-:W-:-:S04]  /*3620*/  F2FP.BF16.F32.PACK_AB R0, RZ, R0 ;  /* 0x00000000ff00723e */ /* 0x000fc800000010ff */
[----:B------:R-:W-:Y:S01]  /*3630*/  PRMT R27, R0, 0x7610, R27 ;  /* 0x00007610001b7816 */ /* 0x000fe2000000001b */
[----:B------:R-:W-:Y:S06]  /*3640*/  BRA `(.L_x_4248) ;  /* 0x0000000c00887947 */ /* 0x000fec0003800000 */
.L_x_4249:
[----:B------:R-:W2:Y:S02]  /*3650*/  LDG.E.U16 R4, desc[UR36][R4.64] ;  /* 0x0000002404047981 */ /* 0x000ea4000c1e1500 */
[----:B--2---:R-:W0:Y:S02]  /*3660*/  I2F.S16 R0, R4 ;  /* 0x0000000400007306 */ /* 0x004e240000101400 */
[----:B0-----:R-:W-:-:S04]  /*3670*/  F2FP.BF16.F32.PACK_AB R0, RZ, R0 ;  /* 0x00000000ff00723e */ /* 0x001fc800000010ff */
[----:B------:R-:W-:Y:S01]  /*3680*/  PRMT R27, R0, 0x7610, R27 ;  /* 0x00007610001b7816 */ /* 0x000fe2000000001b */
[----:B------:R-:W-:Y:S06]  /*3690*/  BRA `(.L_x_4248) ;  /* 0x0000000c00747947 */ /* 0x000fec0003800000 */
.L_x_4244:
        /* <DEDUP_REMOVED lines=9> */
.L_x_4252:
[----:B------:R-:W2:Y:S02]  /*3730*/  LDG.E.U16 R0, desc[UR36][R4.64] ;  /* 0x0000002404007981 */ /* 0x000ea4000c1e1500 */
[----:B--2---:R-:W-:-:S05]  /*3740*/  HADD2.F32 R0, -RZ, R0.H0_H0 ;  /* 0x20000000ff007230 */ /* 0x004fca0000004100 */
[----:B------:R-:W-:-:S04]  /*3750*/  F2FP.BF16.F32.PACK_AB R0, RZ, R0 ;  /* 0x00000000ff00723e */ /* 0x000fc800000010ff */
[----:B------:R-:W-:Y:S01]  /*3760*/  PRMT R27, R0, 0x7610, R27 ;  /* 0x00007610001b7816 */ /* 0x000fe2000000001b */
[----:B------:R-:W-:Y:S06]  /*3770*/  BRA `(.L_x_4248) ;  /* 0x0000000c003c7947 */ /* 0x000fec0003800000 */
.L_x_4251:
        /* <DEDUP_REMOVED lines=9> */
.L_x_4254:
[----:B------:R-:W2:Y:S02]  /*3810*/  LDG.E.U16 R4, desc[UR36][R4.64] ;  /* 0x0000002404047981 */ /* 0x000ea4000c1e1500 */
[----:B--2---:R-:W-:-:S05]  /*3820*/  HADD2.F32 R0, -RZ, R4.H0_H0 ;  /* 0x20000004ff007230 */ /* 0x004fca0000004100 */
[----:B------:R-:W-:-:S04]  /*3830*/  F2FP.BF16.F32.PACK_AB R0, RZ, R0 ;  /* 0x00000000ff00723e */ /* 0x000fc800000010ff */
[----:B------:R-:W-:Y:S01]  /*3840*/  PRMT R27, R0, 0x7610, R27 ;  /* 0x00007610001b7816 */ /* 0x000fe2000000001b */
[----:B------:R-:W-:Y:S06]  /*3850*/  BRA `(.L_x_4248) ;  /* 0x0000000c00047947 */ /* 0x000fec0003800000 */
.L_x_4253:
        /* <DEDUP_REMOVED lines=9> */
.L_x_4243:
        /* <DEDUP_REMOVED lines=14> */
.L_x_4257:
        /* <DEDUP_REMOVED lines=9> */
.L_x_4256:
        /* <DEDUP_REMOVED lines=28> */
.L_x_4259:
        /* <DEDUP_REMOVED lines=15> */
.L_x_4258:
[----:B------:R0:W5:Y:S01]  /*3d10*/  LDG.E.U16 R27, desc[UR36][R4.64] ;  /* 0x00000024041b7981 */ /* 0x000162000c1e1500 */
[----:B------:R-:W-:Y:S05]  /*3d20*/  BRA `(.L_x_4248) ;  /* 0x0000000400d07947 */ /* 0x000fea0003800000 */
.L_x_4255:
        /* <DEDUP_REMOVED lines=13> */
.L_x_4262:
        /* <DEDUP_REMOVED lines=21> */
.L_x_4266:
[----:B------:R-:W-:Y:S05]  /*3f50*/  BSYNC B1 ;  /* 0x0000000000017941 */ /* 0x000fea0003800000 */
.L_x_4265:
[----:B------:R-:W-:Y:S01]  /*3f60*/  LEA R5, R0, 0x3b800000, 0x17 ;  /* 0x3b80000000057811 */ /* 0x000fe200078eb8ff */
[----:B------:R-:W-:-:S05]  /*3f70*/  IMAD.SHL.U32 R0, R3, 0x100000, RZ ;  /* 0x0010000003007824 */ /* 0x000fca00078e00ff */
[----:B------:R-:W-:-:S07]  /*3f80*/  LOP3.LUT R0, R5, R0, R6, 0xfe, !PT ;  /* 0x0000000005007212 */ /* 0x000fce00078efe06 */
.L_x_4264:
[----:B------:R-:W-:Y:S05]  /*3f90*/  BSYNC B0 ;  /* 0x0000000000007941 */ /* 0x000fea0003800000 */
.L_x_4263:
[----:B------:R-:W-:-:S04]  /*3fa0*/  F2FP.BF16.F32.PACK_AB R0, RZ, R0 ;  /* 0x00000000ff00723e */ /* 0x000fc800000010ff */
[----:B------:R-:W-:Y:S01]  /*3fb0*/  PRMT R27, R0, 0x7610, R27 ;  /* 0x00007610001b7816 */ /* 0x000fe2000000001b */
[----:B------:R-:W-:Y:S06]  /*3fc0*/  BRA `(.L_x_4248) ;  /* 0x0000000400287947 */ /* 0x000fec0003800000 */
.L_x_4261:
        /* <DEDUP_REMOVED lines=21> */
.L_x_4270:
[----:B------:R-:W-:Y:S05]  /*4120*/  BSYNC B1 ;  /* 0x0000000000017941 */ /* 0x000fea0003800000 */
.L_x_4269:
[----:B------:R-:W-:Y:S01]  /*4130*/  LEA R5, R0, 0x37800000, 0x17 ;  /* 0x3780000000057811 */ /* 0x000fe200078eb8ff */
[----:B------:R-:W-:-:S05]  /*4140*/  IMAD.SHL.U32 R0, R3, 0x200000, RZ ;  /* 0x0020000003007824 */ /* 0x000fca00078e00ff */
[----:B------:R-:W-:-:S07]  /*4150*/  LOP3.LUT R0, R5, R0, R6, 0xfe, !PT ;  /* 0x0000000005007212 */ /* 0x000fce00078efe06 */
.L_x_4268:
[----:B------:R-:W-:Y:S05]  /*4160*/  BSYNC B0 ;  /* 0x0000000000007941 */ /* 0x000fea0003800000 */
.L_x_4267:
[----:B------:R-:W-:-:S04]  /*4170*/  F2FP.BF16.F32.PACK_AB R0, RZ, R0 ;  /* 0x00000000ff00723e */ /* 0x000fc800000010ff */
[----:B------:R-:W-:Y:S01]  /*4180*/  PRMT R27, R0, 0x7610, R27 ;  /* 0x00007610001b7816 */ /* 0x000fe2000000001b */
[----:B------:R-:W-:Y:S06]  /*4190*/  BRA `(.L_x_4248) ;  /* 0x0000000000b47947 */ /* 0x000fec0003800000 */
.L_x_4260:
        /* <DEDUP_REMOVED lines=14> */
.L_x_4274:
[----:B------:R-:W-:Y:S05]  /*4280*/  BSYNC B0 ;  /* 0x0000000000007941 */ /* 0x000fea0003800000 */
.L_x_4273:
[----:B------:R-:W-:-:S04]  /*4290*/  F2FP.BF16.F32.PACK_AB R0, RZ, R0 ;  /* 0x00000000ff00723e */ /* 0x000fc800000010ff */
[----:B------:R-:W-:Y:S01]  /*42a0*/  PRMT R27, R0, 0x7610, R27 ;  /* 0x00007610001b7816 */ /* 0x000fe2000000001b */
[----:B------:R-:W-:Y:S06]  /*42b0*/  BRA `(.L_x_4248) ;  /* 0x00000000006c7947 */ /* 0x000fec0003800000 */
.L_x_4247:
        /* <DEDUP_REMOVED lines=16> */
.L_x_4275:
[----:B------:R-:W-:Y:S01]  /*43c0*/  PRMT R27, RZ, 0x7610, R27 ;  /* 0x00007610ff1b7816 */ /* 0x000fe2000000001b */
[----:B------:R-:W-:Y:S06]  /*43d0*/  BRA `(.L_x_4248) ;  /* 0x0000000000247947 */ /* 0x000fec0003800000 */
.L_x_4272:
[----:B------:R-:W2:Y:S02]  /*43e0*/  LDG.E.64 R4, desc[UR36][R4.64] ;  /* 0x0000002404047981 */ /* 0x000ea4000c1e1b00 */
[----:B--2---:R-:W0:Y:S02]  /*43f0*/  I2F.U64 R0, R4 ;  /* 0x0000000400007312 */ /* 0x004e240000301000 */
[----:B0-----:R-:W-:-:S04]  /*4400*/  F2FP.BF16.F32.PACK_AB R0, RZ, R0 ;  /* 0x00000000ff00723e */ /* 0x001fc800000010ff */
[----:B------:R-:W-:Y:S01]  /*4410*/  PRMT R27, R0, 0x7610, R27 ;  /* 0x00007610001b7816 */ /* 0x000fe2000000001b */
[----:B------:R-:W-:Y:S06]  /*4420*/  BRA `(.L_x_4248) ;  /* 0x0000000000107947 */ /* 0x000fec0003800000 */
.L_x_4271:
[----:B------:R-:W2:Y:S02]  /*4430*/  LDG.E R4, desc[UR36][R4.64] ;  /* 0x0000002404047981 */ /* 0x000ea4000c1e1900 */
[----:B--2---:R-:W-:-:S04]  /*4440*/  I2FP.F32.U32 R0, R4 ;  /* 0x0000000400007245 */ /* 0x004fc80000201000 */
[----:B------:R-:W-:-:S04]  /*4450*/  F2FP.BF16.F32.PACK_AB R0, RZ, R0 ;  /* 0x00000000ff00723e */ /* 0x000fc800000010ff */
[----:B------:R-:W-:-:S07]  /*4460*/  PRMT R27, R0, 0x7610, R27 ;  /* 0x00007610001b7816 */ /* 0x000fce000000001b */
.L_x_4248:
[----:B------:R-:W-:-:S07]  /*4470*/  VIADD R23, R23, 0x80 ;  /* 0x0000008017177836 */ /* 0x000fce0000000000 */
.L_x_4209:
[----:B------:R-:W-:Y:S05]  /*4480*/  BSYNC B6 ;  /* 0x0000000000067941 */ /* 0x000fea0003800000 */
.L_x_4208:
        /* <DEDUP_REMOVED lines=28> */
.L_x_4281:
[----:B------:R-:W2:Y:S02]  /*4650*/  LDG.E.U8 R4, desc[UR36][R4.64] ;  /* 0x0000002404047981 */ /* 0x000ea4000c1e1100 */
[----:B--2---:R-:W-:-:S04]  /*4660*/  I2FP.F32.U32 R0, R4 ;  /* 0x0000000400007245 */ /* 0x004fc80000201000 */
[----:B------:R-:W-:-:S04]  /*4670*/  F2FP.BF16.F32.PACK_AB R0, RZ, R0 ;  /* 0x00000000ff00723e */ /* 0x000fc800000010ff */
[----:B------:R-:W-:Y:S01]  /*4680*/  PRMT R18, R0, 0x7610, R18 ;  /* 0x0000761000127816 */ /* 0x000fe20000000012 */
[----:B------:R-:W-:Y:S06]  /*4690*/  BRA `(.L_x_4283) ;  /* 0x0000000c00c87947 */ /* 0x000fec0003800000 */
.L_x_4280:
        /* <DEDUP_REMOVED lines=11> */
.L_x_4285:
[----:B------:R-:W2:Y:S02]  /*4750*/  LDG.E R4, desc[UR36][R4.64] ;  /* 0x0000002404047981 */ /* 0x000ea4000c1e1900 */
[----:B--2---:R-:W-:-:S04]  /*4760*/  I2FP.F32.S32 R0, R4 ;  /* 0x0000000400007245 */ /* 0x004fc80000201400 */
[----:B------:R-:W-:-:S04]  /*4770*/  F2FP.BF16.F32.PACK_AB R0, RZ, R0 ;  /* 0x00000000ff00723e */ /* 0x000fc800000010ff */
[----:B------:R-:W-:Y:S01]  /*4780*/  PRMT R18, R0, 0x7610, R18 ;  /* 0x0000761000127816 */ /* 0x000fe20000000012 */
[----:B------:R-:W-:Y:S06]  /*4790*/  BRA `(.L_x_4283) ;  /* 0x0000000c00887947 */ /* 0x000fec0003800000 */
.L_x_4284:
[----:B------:R-:W2:Y:S02]  /*47a0*/  LDG.E.U16 R4, desc[UR36][R4.64] ;  /* 0x0000002404047981 */ /* 0x000ea4000c1e1500 */
[----:B--2---:R-:W0:Y:S02]  /*47b0*/  I2F.S16 R0, R4 ;  /* 0x0000000400007306 */ /* 0x004e240000101400 */
[----:B0-----:R-:W-:-:S04]  /*47c0*/  F2FP.BF16.F32.PACK_AB R0, RZ, R0 ;  /* 0x00000000ff00723e */ /* 0x001fc800000010ff */
[----:B------:R-:W-:Y:S01]  /*47d0*/  PRMT R18, R0, 0x7610, R18 ;  /* 0x0000761000127816 */ /* 0x000fe20000000012 */
[----:B------:R-:W-:Y:S06]  /*47e0*/  BRA `(.L_x_4283) ;  /* 0x0000000c00747947 */ /* 0x000fec0003800000 */
.L_x_4279:
        /* <DEDUP_REMOVED lines=9> */
.L_x_4287:
[----:B------:R-:W2:Y:S02]  /*4880*/  LDG.E.U16 R0, desc[UR36][R4.64] ;  /* 0x0000002404007981 */ /* 0x000ea4000c1e1500 */
[----:B--2---:R-:W-:-:S05]  /*4890*/  HADD2.F32 R0, -RZ, R0.H0_H0 ;  /* 0x20000000ff007230 */ /* 0x004fca0000004100 */
[----:B------:R-:W-:-:S04]  /*48a0*/  F2FP.BF16.F32.PACK_AB R0, RZ, R0 ;  /* 0x00000000ff00723e */ /* 0x000fc800000010ff */
[----:B------:R-:W-:Y:S01]  /*48b0*/  PRMT R18, R0, 0x7610, R18 ;  /* 0x0000761000127816 */ /* 0x000fe20000000012 */
[----:B------:R-:W-:Y:S06]  /*48c0*/  BRA `(.L_x_4283) ;  /* 0x0000000c003c7947 */ /* 0x000fec0003800000 */
.L_x_4286:
        /* <DEDUP_REMOVED lines=9> */
.L_x_4289:
[----:B------:R-:W2:Y:S02]  /*4960*/  LDG.E.U16 R4, desc[UR36][R4.64] ;  /* 0x0000002404047981 */ /* 0x000ea4000c1e1500 */
[----:B--2---:R-:W-:-:S05]  /*4970*/  HADD2.F32 R0, -RZ, R4.H0_H0 ;  /* 0x20000004ff007230 */ /* 0x004fca0000004100 */
[----:B------:R-:W-:-:S04]  /*4980*/  F2FP.BF16.F32.PACK_AB R0, RZ, R0 ;  /* 0x00000000ff00723e */ /* 0x000fc800000010ff */
[----:B------:R-:W-:Y:S01]  /*4990*/  PRMT R18, R0, 0x7610, R18 ;  /* 0x0000761000127816 */ /* 0x000fe20000000012 */
[----:B------:R-:W-:Y:S06]  /*49a0*/  BRA `(.L_x_4283) ;  /* 0x0000000c00047947 */ /* 0x000fec0003800000 */
.L_x_4288:
        /* <DEDUP_REMOVED lines=9> */
.L_x_4278:
        /* <DEDUP_REMOVED lines=14> */
.L_x_4292:
        /* <DEDUP_REMOVED lines=9> */
.L_x_4291:
        /* <DEDUP_REMOVED lines=28> */
.L_x_4294:
        /* <DEDUP_REMOVED lines=15> */
.L_x_4293:
[----:B------:R0:W5:Y:S01]  /*4e60*/  LDG.E.U16 R18, desc[UR36][R4.64] ;  /* 0x0000002404127981 */ /* 0x000162000c1e1500 */
[----:B------:R-:W-:Y:S05]  /*4e70*/  BRA `(.L_x_4283) ;  /* 0x0000000400d07947 */ /* 0x000fea0003800000 */
.L_x_4290:
        /* <DEDUP_REMOVED lines=13> */
.L_x_4297:
        /* <DEDUP_REMOVED lines=21> */
.L_x_4301:
[----:B------:R-:W-:Y:S05]  /*50a0*/  BSYNC B1 ;  /* 0x0000000000017941 */ /* 0x000fea0003800000 */
.L_x_4300:
[----:B------:R-:W-:Y:S01]  /*50b0*/  LEA R5, R0, 0x3b800000, 0x17 ;  /* 0x3b80000000057811 */ /* 0x000fe200078eb8ff */
[----:B------:R-:W-:-:S05]  /*50c0*/  IMAD.SHL.U32 R0, R3, 0x100000, RZ ;  /* 0x0010000003007824 */ /* 0x000fca00078e00ff */
[----:B------:R-:W-:-:S07]  /*50d0*/  LOP3.LUT R0, R5, R0, R6, 0xfe, !PT ;  /* 0x0000000005007212 */ /* 0x000fce00078efe06 */
.L_x_4299:
[----:B------:R-:W-:Y:S05]  /*50e0*/  BSYNC B0 ;  /* 0x0000000000007941 */ /* 0x000fea0003800000 */
.L_x_4298:
[----:B------:R-:W-:-:S04]  /*50f0*/  F2FP.BF16.F32.PACK_AB R0, RZ, R0 ;  /* 0x00000000ff00723e */ /* 0x000fc800000010ff */
[----:B------:R-:W-:Y:S01]  /*5100*/  PRMT R18, R0, 0x7610, R18 ;  /* 0x0000761000127816 */ /* 0x000fe20000000012 */
[----:B------:R-:W-:Y:S06]  /*5110*/  BRA `(.L_x_4283) ;  /* 0x0000000400287947 */ /* 0x000fec0003800000 */
.L_x_4296:
        /* <DEDUP_REMOVED lines=21> */
.L_x_4305:
[----:B------:R-:W-:Y:S05]  /*5270*/  BSYNC B1 ;  /* 0x0000000000017941 */ /* 0x000fea0003800000 */
.L_x_4304:
[----:B------:R-:W-:Y:S01]  /*5280*/  LEA R5, R0, 0x37800000, 0x17 ;  /* 0x3780000000057811 */ /* 0x000fe200078eb8ff */
[----:B------:R-:W-:-:S05]  /*5290*/  IMAD.SHL.U32 R0, R3, 0x200000, RZ ;  /* 0x0020000003007824 */ /* 0x000fca00078e00ff */
[----:B------:R-:W-:-:S07]  /*52a0*/  LOP3.LUT R0, R5, R0, R6, 0xfe, !PT ;  /* 0x0000000005007212 */ /* 0x000fce00078efe06 */
.L_x_4303:
[----:B------:R-:W-:Y:S05]  /*52b0*/  BSYNC B0 ;  /* 0x0000000000007941 */ /* 0x000fea0003800000 */
.L_x_4302:
[----:B------:R-:W-:-:S04]  /*52c0*/  F2FP.BF16.F32.PACK_AB R0, RZ, R0 ;  /* 0x00000000ff00723e */ /* 0x000fc800000010ff */
[----:B------:R-:W-:Y:S01]  /*52d0*/  PRMT R18, R0, 0x7610, R18 ;  /* 0x0000761000127816 */ /* 0x000fe20000000012 */
[----:B------:R-:W-:Y:S06]  /*52e0*/  BRA `(.L_x_4283) ;  /* 0x0000000000b47947 */ /* 0x000fec0003800000 */
.L_x_4295:
        /* <DEDUP_REMOVED lines=14> */
.L_x_4309:
[----:B------:R-:W-:Y:S05]  /*53d0*/  BSYNC B0 ;  /* 0x0000000000007941 */ /* 0x000fea0003800000 */
.L_x_4308:
[----:B------:R-:W-:-:S04]  /*53e0*/  F2FP.BF16.F32.PACK_AB R0, RZ, R0 ;  /* 0x00000000ff00723e */ /* 0x000fc800000010ff */
[----:B------:R-:W-:Y:S01]  /*53f0*/  PRMT R18, R0, 0x7610, R18 ;  /* 0x0000761000127816 */ /* 0x000fe20000000012 */
[----:B------:R-:W-:Y:S06]  /*5400*/  BRA `(.L_x_4283) ;  /* 0x00000000006c7947 */ /* 0x000fec0003800000 */
.L_x_4282:
        /* <DEDUP_REMOVED lines=16> */
.L_x_4310:
[----:B------:R-:W-:Y:S01]  /*5510*/  PRMT R18, RZ, 0x7610, R18 ;  /* 0x00007610ff127816 */ /* 0x000fe20000000012 */
[----:B------:R-:W-:Y:S06]  /*5520*/  BRA `(.L_x_4283) ;  /* 0x0000000000247947 */ /* 0x000fec0003800000 */
.L_x_4307:
[----:B------:R-:W2:Y:S02]  /*5530*/  LDG.E.64 R4, desc[UR36][R4.64] ;  /* 0x0000002404047981 */ /* 0x000ea4000c1e1b00 */
[----:B--2---:R-:W0:Y:S02]  /*5540*/  I2F.U64 R0, R4 ;  /* 0x0000000400007312 */ /* 0x004e240000301000 */
[----:B0-----:R-:W-:-:S04]  /*5550*/  F2FP.BF16.F32.PACK_AB R0, RZ, R0 ;  /* 0x00000000ff00723e */ /* 0x001fc800000010ff */
[----:B------:R-:W-:Y:S01]  /*5560*/  PRMT R18, R0, 0x7610, R18 ;  /* 0x0000761000127816 */ /* 0x000fe20000000012 */
[----:B------:R-:W-:Y:S06]  /*5570*/  BRA `(.L_x_4283) ;  /* 0x0000000000107947 */ /* 0x000fec0003800000 */
.L_x_4306:
[----:B------:R-:W2:Y:S02]  /*5580*/  LDG.E R4, desc[UR36][R4.64] ;  /* 0x0000002404047981 */ /* 0x000ea4000c1e1900 */
[----:B--2---:R-:W-:-:S04]  /*5590*/  I2FP.F32.U32 R0, R4 ;  /* 0x0000000400007245 */ /* 0x004fc80000201000 */
[----:B------:R-:W-:-:S04]  /*55a0*/  F2FP.BF16.F32.PACK_AB R0, RZ, R0 ;  /* 0x00000000ff00723e */ /* 0x000fc800000010ff */
[----:B------:R-:W-:-:S07]  /*55b0*/  PRMT R18, R0, 0x7610, R18 ;  /* 0x0000761000127816 */ /* 0x000fce0000000012 */
.L_x_4283:
        /* <DEDUP_REMOVED lines=22> */
.L_x_4314:
[----:B------:R-:W2:Y:S02]  /*5720*/  LDG.E.U8 R4, desc[UR36][R4.64] ;  /* 0x0000002404047981 */ /* 0x000ea4000c1e1100 */
[----:B--2---:R-:W-:-:S04]  /*5730*/  I2FP.F32.U32 R0, R4 ;  /* 0x0000000400007245 */ /* 0x004fc80000201000 */
[----:B------:R-:W-:-:S04]  /*5740*/  F2FP.BF16.F32.PACK_AB R0, RZ, R0 ;  /* 0x00000000ff00723e */ /* 0x000fc800000010ff */
[----:B------:R-:W-:Y:S01]  /*5750*/  PRMT R24, R0, 0x7610, R24 ;  /* 0x0000761000187816 */ /* 0x000fe20000000018 */
[----:B------:R-:W-:Y:S06]  /*5760*/  BRA `(.L_x_4316) ;  /* 0x0000000c00c87947 */ /* 0x000fec0003800000 */
.L_x_4313:
        /* <DEDUP_REMOVED lines=11> */
.L_x_4318:
[----:B------:R-:W2:Y:S02]  /*5820*/  LDG.E R4, desc[UR36][R4.64] ;  /* 0x0000002404047981 */ /* 0x000ea4000c1e1900 */
[----:B--2---:R-:W-:-:S04]  /*5830*/  I2FP.F32.S32 R0, R4 ;  /* 0x0000000400007245 */ /* 0x004fc80000201400 */
[----:B------:R-:W-:-:S04]  /*5840*/  F2FP.BF16.F32.PACK_AB R0, RZ, R0 ;  /* 0x00000000ff00723e */ /* 0x000fc800000010ff */
[----:B------:R-:W-:Y:S01]  /*5850*/  PRMT R24, R0, 0x7610, R24 ;  /* 0x0000761000187816 */ /* 0x000fe20000000018 */
[----:B------:R-:W-:Y:S06]  /*5860*/  BRA `(.L_x_4316) ;  /* 0x0000000c00887947 */ /* 0x000fec0003800000 */
.L_x_4317:
[----:B------:R-:W2:Y:S02]  /*5870*/  LDG.E.U16 R4, desc[UR36][R4.64] ;  /* 0x0000002404047981 */ /* 0x000ea4000c1e1500 */
[----:B--2---:R-:W0:Y:S02]  /*5880*/  I2F.S16 R0, R4 ;  /* 0x0000000400007306 */ /* 0x004e240000101400 */
[----:B0-----:R-:W-:-:S04]  /*5890*/  F2FP.BF16.F32.PACK_AB R0, RZ, R0 ;  /* 0x00000000ff00723e */ /* 0x001fc800000010ff */
[----:B------:R-:W-:Y:S01]  /*58a0*/  PRMT R24, R0, 0x7610, R24 ;  /* 0x0000761000187816 */ /* 0x000fe20000000018 */
[----:B------:R-:W-:Y:S06]  /*58b0*/  BRA `(.L_x_4316) ;  /* 0x0000000c00747947 */ /* 0x000fec0003800000 */
.L_x_4312:
        /* <DEDUP_REMOVED lines=9> */
.L_x_4320:
[----:B------:R-:W2:Y:S02]  /*5950*/  LDG.E.U16 R0, desc[UR36][R4.64] ;  /* 0x0000002404007981 */ /* 0x000ea4000c1e1500 */
[----:B--2---:R-:W-:-:S05]  /*5960*/  HADD2.F32 R0, -RZ, R0.H0_H0 ;  /* 0x20000000ff007230 */ /* 0x004fca0000004100 */
[----:B------:R-:W-:-:S04]  /*5970*/  F2FP.BF16.F32.PACK_AB R0, RZ, R0 ;  /* 0x00000000ff00723e */ /* 0x000fc800000010ff */
[----:B------:R-:W-:Y:S01]  /*5980*/  PRMT R24, R0, 0x7610, R24 ;  /* 0x0000761000187816 */ /* 0x000fe20000000018 */
[----:B------:R-:W-:Y:S06]  /*5990*/  BRA `(.L_x_4316) ;  /* 0x0000000c003c7947 */ /* 0x000fec0003800000 */
.L_x_4319:
        /* <DEDUP_REMOVED lines=9> */
.L_x_4322:
[----:B------:R-:W2:Y:S02]  /*5a30*/  LDG.E.U16 R4, desc[UR36][R4.64] ;  /* 0x0000002404047981 */ /* 0x000ea4000c1e1500 */
[----:B--2---:R-:W-:-:S05]  /*5a40*/  HADD2.F32 R0, -RZ, R4.H0_H0 ;  /* 0x20000004ff007230 */ /* 0x004fca0000004100 */
[----:B------:R-:W-:-:S04]  /*5a50*/  F2FP.BF16.F32.PACK_AB R0, RZ, R0 ;  /* 0x00000000ff00723e */ /* 0x000fc800000010ff */
[----:B------:R-:W-:Y:S01]  /*5a60*/  PRMT R24, R0, 0x7610, R24 ;  /* 0x0000761000187816 */ /* 0x000fe20000000018 */
[----:B------:R-:W-:Y:S06]  /*5a70*/  BRA `(.L_x_4316) ;  /* 0x0000000c00047947 */ /* 0x000fec0003800000 */
.L_x_4321:
        /* <DEDUP_REMOVED lines=9> */
.L_x_4311:
        /* <DEDUP_REMOVED lines=14> */
.L_x_4325:
        /* <DEDUP_REMOVED lines=9> */
.L_x_4324:
        /* <DEDUP_REMOVED lines=28> */
.L_x_4327:
        /* <DEDUP_REMOVED lines=15> */
.L_x_4326:
[----:B------:R0:W5:Y:S01]  /*5f30*/  LDG.E.U16 R24, desc[UR36][R4.64] ;  /* 0x0000002404187981 */ /* 0x000162000c1e1500 */
[----:B------:R-:W-:Y:S05]  /*5f40*/  BRA `(.L_x_4316) ;  /* 0x0000000400d07947 */ /* 0x000fea0003800000 */
.L_x_4323:
        /* <DEDUP_REMOVED lines=13> */
.L_x_4330:
        /* <DEDUP_REMOVED lines=21> */
.L_x_4334:
[----:B------:R-:W-:Y:S05]  /*6170*/  BSYNC B1 ;  /* 0x0000000000017941 */ /* 0x000fea0003800000 */
.L_x_4333:
[----:B------:R-:W-:Y:S01]  /*6180*/  LEA R5, R0, 0x3b800000, 0x17 ;  /* 0x3b80000000057811 */ /* 0x000fe200078eb8ff */
[----:B------:R-:W-:-:S05]  /*6190*/  IMAD.SHL.U32 R0, R3, 0x100000, RZ ;  /* 0x0010000003007824 */ /* 0x000fca00078e00ff */
[----:B------:R-:W-:-:S07]  /*61a0*/  LOP3.LUT R0, R5, R0, R6, 0xfe, !PT ;  /* 0x0000000005007212 */ /* 0x000fce00078efe06 */
.L_x_4332:
[----:B------:R-:W-:Y:S05]  /*61b0*/  BSYNC B0 ;  /* 0x0000000000007941 */ /* 0x000fea0003800000 */
.L_x_4331:
[----:B------:R-:W-:-:S04]  /*61c0*/  F2FP.BF16.F32.PACK_AB R0, RZ, R0 ;  /* 0x00000000ff00723e */ /* 0x000fc800000010ff */
[----:B------:R-:W-:Y:S01]  /*61d0*/  PRMT R24, R0, 0x7610, R24 ;  /* 0x0000761000187816 */ /* 0x000fe20000000018 */
[----:B------:R-:W-:Y:S06]  /*61e0*/  BRA `(.L_x_4316) ;  /* 0x0000000400287947 */ /* 0x000fec0003800000 */
.L_x_4329:
        /* <DEDUP_REMOVED lines=21> */
.L_x_4338:
[----:B------:R-:W-:Y:S05]  /*6340*/  BSYNC B1 ;  /* 0x0000000000017941 */ /* 0x000fea0003800000 */
.L_x_4337:
[----:B------:R-:W-:Y:S01]  /*6350*/  LEA R5, R0, 0x37800000, 0x17 ;  /* 0x3780000000057811 */ /* 0x000fe200078eb8ff */
[----:B------:R-:W-:-:S05]  /*6360*/  IMAD.SHL.U32 R0, R3, 0x200000, RZ ;  /* 0x0020000003007824 */ /* 0x000fca00078e00ff */
[----:B------:R-:W-:-:S07]  /*6370*/  LOP3.LUT R0, R5, R0, R6, 0xfe, !PT ;  /* 0x0000000005007212 */ /* 0x000fce00078efe06 */
.L_x_4336:
[----:B------:R-:W-:Y:S05]  /*6380*/  BSYNC B0 ;  /* 0x0000000000007941 */ /* 0x000fea0003800000 */
.L_x_4335:
[----:B------:R-:W-:-:S04]  /*6390*/  F2FP.BF16.F32.PACK_AB R0, RZ, R0 ;  /* 0x00000000ff00723e */ /* 0x000fc800000010ff */
[----:B------:R-:W-:Y:S01]  /*63a0*/  PRMT R24, R0, 0x7610, R24 ;  /* 0x0000761000187816 */ /* 0x000fe20000000018 */
[----:B------:R-:W-:Y:S06]  /*63b0*/  BRA `(.L_x_4316) ;  /* 0x0000000000b47947 */ /* 0x000fec0003800000 */
.L_x_4328:
        /* <DEDUP_REMOVED lines=14> */
.L_x_4342:
[----:B------:R-:W-:Y:S05]  /*64a0*/  BSYNC B0 ;  /* 0x0000000000007941 */ /* 0x000fea0003800000 */
.L_x_4341:
[----:B------:R-:W-:-:S04]  /*64b0*/  F2FP.BF16.F32.PACK_AB R0, RZ, R0 ;  /* 0x00000000ff00723e */ /* 0x000fc800000010ff */
[----:B------:R-:W-:Y:S01]  /*64c0*/  PRMT R24, R0, 0x7610, R24 ;  /* 0x0000761000187816 */ /* 0x000fe20000000018 */
[----:B------:R-:W-:Y:S06]  /*64d0*/  BRA `(.L_x_4316) ;  /* 0x00000000006c7947 */ /* 0x000fec0003800000 */
.L_x_4315:
        /* <DEDUP_REMOVED lines=16> */
.L_x_4343:
[----:B------:R-:W-:Y:S01]  /*65e0*/  PRMT R24, RZ, 0x7610, R24 ;  /* 0x00007610ff187816 */ /* 0x000fe20000000018 */
[----:B------:R-:W-:Y:S06]  /*65f0*/  BRA `(.L_x_4316) ;  /* 0x0000000000247947 */ /* 0x000fec0003800000 */
.L_x_4340:
[----:B------:R-:W2:Y:S02]  /*6600*/  LDG.E.64 R4, desc[UR36][R4.64] ;  /* 0x0000002404047981 */ /* 0x000ea4000c1e1b00 */
[----:B--2---:R-:W0:Y:S02]  /*6610*/  I2F.U64 R0, R4 ;  /* 0x0000000400007312 */ /* 0x004e240000301000 */
[----:B0-----:R-:W-:-:S04]  /*6620*/  F2FP.BF16.F32.PACK_AB R0, RZ, R0 ;  /* 0x00000000ff00723e */ /* 0x001fc800000010ff */
[----:B------:R-:W-:Y:S01]  /*6630*/  PRMT R24, R0, 0x7610, R24 ;  /* 0x0000761000187816 */ /* 0x000fe20000000018 */
[----:B------:R-:W-:Y:S06]  /*6640*/  BRA `(.L_x_4316) ;  /* 0x0000000000107947 */ /* 0x000fec0003800000 */
.L_x_4339:
[----:B------:R-:W2:Y:S02]  /*6650*/  LDG.E R4, desc[UR36][R4.64] ;  /* 0x0000002404047981 */ /* 0x000ea4000c1e1900 */
[----:B--2---:R-:W-:-:S04]  /*6660*/  I2FP.F32.U32 R0, R4 ;  /* 0x0000000400007245 */ /* 0x004fc80000201000 */
[----:B------:R-:W-:-:S04]  /*6670*/  F2FP.BF16.F32.PACK_AB R0, RZ, R0 ;  /* 0x00000000ff00723e */ /* 0x000fc800000010ff */
[----:B------:R-:W-:-:S07]  /*6680*/  PRMT R24, R0, 0x7610, R24 ;  /* 0x0000761000187816 */ /* 0x000fce0000000018 */
.L_x_4316:
[----:B------:R-:W-:-:S07]  /*6690*/  VIADD R23, R23, 0x80 ;  /* 0x0000008017177836 */ /* 0x000fce0000000000 */
.L_x_4277:
[----:B------:R-:W-:Y:S05]  /*66a0*/  BSYNC B6 ;  /* 0x0000000000067941 */ /* 0x000fea0003800000 */
.L_x_4276:
        /* <DEDUP_REMOVED lines=26> */
.L_x_4349:
[----:B------:R-:W2:Y:S02]  /*6850*/  LDG.E.U8 R4, desc[UR36][R4.64] ;  /* 0x0000002404047981 */ /* 0x000ea4000c1e1100 */
[----:B--2---:R-:W-:-:S04]  /*6860*/  I2FP.F32.U32 R0, R4 ;  /* 0x0000000400007245 */ /* 0x004fc80000201000 */
[----:B------:R-:W-:-:S04]  /*6870*/  F2FP.BF16.F32.PACK_AB R0, RZ, R0 ;  /* 0x00000000ff00723e */ /* 0x000fc800000010ff */
[----:B------:R-:W-:Y:S01]  /*6880*/  PRMT R19, R0, 0x7610, R19 ;  /* 0x0000761000137816 */ /* 0x000fe20000000013 */
[----:B------:R-:W-:Y:S06]  /*6890*/  BRA `(.L_x_4351) ;  /* 0x0000000c00c87947 */ /* 0x000fec0003800000 */
.L_x_4348:
        /* <DEDUP_REMOVED lines=11> */
.L_x_4353:
[----:B------:R-:W2:Y:S02]  /*6950*/  LDG.E R4, desc[UR36][R4.64] ;  /* 0x0000002404047981 */ /* 0x000ea4000c1e1900 */
[----:B--2---:R-:W-:-:S04]  /*6960*/  I2FP.F32.S32 R0, R4 ;  /* 0x0000000400007245 */ /* 0x004fc80000201400 */
[----:B------:R-:W-:-:S04]  /*6970*/  F2FP.BF16.F32.PACK_AB R0, RZ, R0 ;  /* 0x00000000ff00723e */ /* 0x000fc800000010ff */
[----:B------:R-:W-:Y:S01]  /*6980*/  PRMT R19, R0, 0x7610, R19 ;  /* 0x0000761000137816 */ /* 0x000fe20000000013 */
[----:B------:R-:W-:Y:S06]  /*6990*/  BRA `(.L_x_4351) ;  /* 0x0000000c00887947 */ /* 0x000fec0003800000 */
.L_x_4352:
[----:B------:R-:W2:Y:S02]  /*69a0*/  LDG.E.U16 R4, desc[UR36][R4.64] ;  /* 0x0000002404047981 */ /* 0x000ea4000c1e1500 */
[----:B--2---:R-:W0:Y:S02]  /*69b0*/  I2F.S16 R0, R4 ;  /* 0x0000000400007306 */ /* 0x004e240000101400 */
[----:B0-----:R-:W-:-:S04]  /*69c0*/  F2FP.BF16.F32.PACK_AB R0, RZ, R0 ;  /* 0x00000000ff00723e */ /* 0x001fc800000010ff */
[----:B------:R-:W-:Y:S01]  /*69d0*/  PRMT R19, R0, 0x7610, R19 ;  /* 0x0000761000137816 */ /* 0x000fe20000000013 */
[----:B------:R-:W-:Y:S06]  /*69e0*/  BRA `(.L_x_4351) ;  /* 0x0000000c00747947 */ /* 0x000fec0003800000 */
.L_x_4347:
        /* <DEDUP_REMOVED lines=9> */
.L_x_4355:
[----:B------:R-:W2:Y:S02]  /*6a80*/  LDG.E.U16 R0, desc[UR36][R4.64] ;  /* 0x0000002404007981 */ /* 0x000ea4000c1e1500 */
[----:B--2---:R-:W-:-:S05]  /*6a90*/  HADD2.F32 R0, -RZ, R0.H0_H0 ;  /* 0x20000000ff007230 */ /* 0x004fca0000004100 */
[----:B------:R-:W-:-:S04]  /*6aa0*/  F2FP.BF16.F32.PACK_AB R0, RZ, R0 ;  /* 0x00000000ff00723e */ /* 0x000fc800000010ff */
[----:B------:R-:W-:Y:S01]  /*6ab0*/  PRMT R19, R0, 0x7610, R19 ;  /* 0x0000761000137816 */ /* 0x000fe20000000013 */
[----:B------:R-:W-:Y:S06]  /*6ac0*/  BRA `(.L_x_4351) ;  /* 0x0000000c003c7947 */ /* 0x000fec0003800000 */
.L_x_4354:
        /* <DEDUP_REMOVED lines=9> */
.L_x_4357:
[----:B------:R-:W2:Y:S02]  /*6b60*/  LDG.E.U16 R4, desc[UR36][R4.64] ;  /* 0x0000002404047981 */ /* 0x000ea4000c1e1500 */
[----:B--2---:R-:W-:-:S05]  /*6b70*/  HADD2.F32 R0, -RZ, R4.H0_H0 ;  /* 0x20000004ff007230 */ /* 0x004fca0000004100 */
[----:B------:R-:W-:-:S04]  /*6b80*/  F2FP.BF16.F32.PACK_AB R0, RZ, R0 ;  /* 0x00000000ff00723e */ /* 0x000fc800000010ff */
[----:B------:R-:W-:Y:S01]  /*6b90*/  PRMT R19, R0, 0x7610, R19 ;  /* 0x0000761000137816 */ /* 0x000fe20000000013 */
[----:B------:R-:W-:Y:S06]  /*6ba0*/  BRA `(.L_x_4351) ;  /* 0x0000000c00047947 */ /* 0x000fec0003800000 */
.L_x_4356:
        /* <DEDUP_REMOVED lines=9> */
.L_x_4346:
        /* <DEDUP_REMOVED lines=14> */
.L_x_4360:
        /* <DEDUP_REMOVED lines=9> */
.L_x_4359:
        /* <DEDUP_REMOVED lines=28> */
.L_x_4362:
        /* <DEDUP_REMOVED lines=15> */
.L_x_4361:
[----:B------:R0:W5:Y:S01]  /*7060*/  LDG.E.U16 R19, desc[UR36][R4.64] ;  /* 0x0000002404137981 */ /* 0x000162000c1e1500 */
[----:B------:R-:W-:Y:S05]  /*7070*/  BRA `(.L_x_4351) ;  /* 0x0000000400d07947 */ /* 0x000fea0003800000 */
.L_x_4358:
        /* <DEDUP_REMOVED lines=13> */
.L_x_4365:
        /* <DEDUP_REMOVED lines=21> */
.L_x_4369:
[----:B------:R-:W-:Y:S05]  /*72a0*/  BSYNC B1 ;  /* 0x0000000000017941 */ /* 0x000fea0003800000 */
.L_x_4368:
[----:B------:R-:W-:Y:S01]  /*72b0*/  LEA R5, R0, 0x3b800000, 0x17 ;  /* 0x3b80000000057811 */ /* 0x000fe200078eb8ff */
[----:B------:R-:W-:-:S05]  /*72c0*/  IMAD.SHL.U32 R0, R3, 0x100000, RZ ;  /* 0x0010000003007824 */ /* 0x000fca00078e00ff */
[----:B------:R-:W-:-:S07]  /*72d0*/  LOP3.LUT R0, R5, R0, R6, 0xfe, !PT ;  /* 0x0000000005007212 */ /* 0x000fce00078efe06 */
.L_x_4367:
[----:B------:R-:W-:Y:S05]  /*72e0*/  BSYNC B0 ;  /* 0x0000000000007941 */ /* 0x000fea0003800000 */
.L_x_4366:
[----:B------:R-:W-:-:S04]  /*72f0*/  F2FP.BF16.F32.PACK_AB R0, RZ, R0 ;  /* 0x00000000ff00723e */ /* 0x000fc800000010ff */
[----:B------:R-:W-:Y:S01]  /*7300*/  PRMT R19, R0, 0x7610, R19 ;  /* 0x0000761000137816 */ /* 0x000fe20000000013 */
[----:B------:R-:W-:Y:S06]  /*7310*/  BRA `(.L_x_4351) ;  /* 0x0000000400287947 */ /* 0x000fec0003800000 */
.L_x_4364:
        /* <DEDUP_REMOVED lines=21> */
.L_x_4373:
[----:B------:R-:W-:Y:S05]  /*7470*/  BSYNC B1 ;  /* 0x0000000000017941 */ /* 0x000fea0003800000 */
.L_x_4372:
[----:B------:R-:W-:Y:S01]  /*7480*/  LEA R5, R0, 0x37800000, 0x17 ;  /* 0x3780000000057811 */ /* 0x000fe200078eb8ff */
[----:B------:R-:W-:-:S05]  /*7490*/  IMAD.SHL.U32 R0, R3, 0x200000, RZ ;  /* 0x0020000003007824 */ /* 0x000fca00078e00ff */
[----:B------:R-:W-:-:S07]  /*74a0*/  LOP3.LUT R0, R5, R0, R6, 0xfe, !PT ;  /* 0x0000000005007212 */ /* 0x000fce00078efe06 */
.L_x_4371:
[----:B------:R-:W-:Y:S05]  /*74b0*/  BSYNC B0 ;  /* 0x0000000000007941 */ /* 0x000fea0003800000 */
.L_x_4370:
[----:B------:R-:W-:-:S04]  /*74c0*/  F2FP.BF16.F32.PACK_AB R0, RZ, R0 ;  /* 0x00000000ff00723e */ /* 0x000fc800000010ff */
[----:B------:R-:W-:Y:S01]  /*74d0*/  PRMT R19, R0, 0x7610, R19 ;  /* 0x0000761000137816 */ /* 0x000fe20000000013 */
[----:B------:R-:W-:Y:S06]  /*74e0*/  BRA `(.L_x_4351) ;  /* 0x0000000000b47947 */ /* 0x000fec0003800000 */
.L_x_4363:
        /* <DEDUP_REMOVED lines=14> */
.L_x_4377:
[----:B------:R-:W-:Y:S05]  /*75d0*/  BSYNC B0 ;  /* 0x0000000000007941 */ /* 0x000fea0003800000 */
.L_x_4376:
[----:B------:R-:W-:-:S04]  /*75e0*/  F2FP.BF16.F32.PACK_AB R0, RZ, R0 ;  /* 0x00000000ff00723e */ /* 0x000fc800000010ff */
[----:B------:R-:W-:Y:S01]  /*75f0*/  PRMT R19, R0, 0x7610, R19 ;  /* 0x0000761000137816 */ /* 0x000fe20000000013 */
[----:B------:R-:W-:Y:S06]  /*7600*/  BRA `(.L_x_4351) ;  /* 0x00000000006c7947 */ /* 0x000fec0003800000 */
.L_x_4350:
        /* <DEDUP_REMOVED lines=16> */
.L_x_4378:
[----:B------:R-:W-:Y:S01]  /*7710*/  PRMT R19, RZ, 0x7610, R19 ;  /* 0x00007610ff137816 */ /* 0x000fe20000000013 */
[----:B------:R-:W-:Y:S06]  /*7720*/  BRA `(.L_x_4351) ;  /* 0x0000000000247947 */ /* 0x000fec0003800000 */
.L_x_4375:
[----:B------:R-:W2:Y:S02]  /*7730*/  LDG.E.64 R4, desc[UR36][R4.64] ;  /* 0x0000002404047981 */ /* 0x000ea4000c1e1b00 */
[----:B--2---:R-:W0:Y:S02]  /*7740*/  I2F.U64 R0, R4 ;  /* 0x0000000400007312 */ /* 0x004e240000301000 */
[----:B0-----:R-:W-:-:S04]  /*7750*/  F2FP.BF16.F32.PACK_AB R0, RZ, R0 ;  /* 0x00000000ff00723e */ /* 0x001fc800000010ff */
[----:B------:R-:W-:Y:S01]  /*7760*/  PRMT R19, R0, 0x7610, R19 ;  /* 0x0000761000137816 */ /* 0x000fe20000000013 */
[----:B------:R-:W-:Y:S06]  /*7770*/  BRA `(.L_x_4351) ;  /* 0x0000000000107947 */ /* 0x000fec0003800000 */
.L_x_4374:
[----:B------:R-:W2:Y:S02]  /*7780*/  LDG.E R4, desc[UR36][R4.64] ;  /* 0x0000002404047981 */ /* 0x000ea4000c1e1900 */
[----:B--2---:R-:W-:-:S04]  /*7790*/  I2FP.F32.U32 R0, R4 ;  /* 0x0000000400007245 */ /* 0x004fc80000201000 */
[----:B------:R-:W-:-:S04]  /*77a0*/  F2FP.BF16.F32.PACK_AB R0, RZ, R0 ;  /* 0x00000000ff00723e */ /* 0x000fc800000010ff */
[----:B------:R-:W-:-:S07]  /*77b0*/  PRMT R19, R0, 0x7610, R19 ;  /* 0x0000761000137816 */ /* 0x000fce0000000013 */
.L_x_4351:
        /* <DEDUP_REMOVED lines=21> */
.L_x_4382:
[----:B------:R-:W2:Y:S02]  /*7910*/  LDG.E.U8 R4, desc[UR36][R4.64] ;  /* 0x0000002404047981 */ /* 0x000ea4000c1e1100 */
[----:B--2---:R-:W-:-:S04]  /*7920*/  I2FP.F32.U32 R0, R4 ;  /* 0x0000000400007245 */ /* 0x004fc80000201000 */
[----:B------:R-:W-:Y:S01]  /*7930*/  F2FP.BF16.F32.PACK_AB R0, RZ, R0 ;  /* 0x00000000ff00723e */ /* 0x000fe200000010ff */
[----:B------:R-:W-:Y:S06]  /*7940*/  BRA `(.L_x_4345) ;  /* 0x0000000c008c7947 */ /* 0x000fec0003800000 */
.L_x_4381:
        /* <DEDUP_REMOVED lines=10> */
.L_x_4385:
[----:B------:R-:W2:Y:S02]  /*79f0*/  LDG.E R4, desc[UR36][R4.64] ;  /* 0x0000002404047981 */ /* 0x000ea4000c1e1900 */
[----:B--2---:R-:W-:-:S04]  /*7a00*/  I2FP.F32.S32 R0, R4 ;  /* 0x0000000400007245 */ /* 0x004fc80000201400 */
[----:B------:R-:W-:Y:S01]  /*7a10*/  F2FP.BF16.F32.PACK_AB R0, RZ, R0 ;  /* 0x00000000ff00723e */ /* 0x000fe200000010ff */
[----:B------:R-:W-:Y:S06]  /*7a20*/  BRA `(.L_x_4345) ;  /* 0x0000000c00547947 */ /* 0x000fec0003800000 */
.L_x_4384:
[----:B------:R-:W2:Y:S02]  /*7a30*/  LDG.E.U16 R4, desc[UR36][R4.64] ;  /* 0x0000002404047981 */ /* 0x000ea4000c1e1500 */
[----:B--2---:R-:W0:Y:S02]  /*7a40*/  I2F.S16 R0, R4 ;  /* 0x0000000400007306 */ /* 0x004e240000101400 */
[----:B0-----:R-:W-:Y:S01]  /*7a50*/  F2FP.BF16.F32.PACK_AB R0, RZ, R0 ;  /* 0x00000000ff00723e */ /* 0x001fe200000010ff */
[----:B------:R-:W-:Y:S06]  /*7a60*/  BRA `(.L_x_4345) ;  /* 0x0000000c00447947 */ /* 0x000fec0003800000 */
.L_x_4380:
        /* <DEDUP_REMOVED lines=9> */
.L_x_4387:
[----:B------:R-:W2:Y:S02]  /*7b00*/  LDG.E.U16 R0, desc[UR36][R4.64] ;  /* 0x0000002404007981 */ /* 0x000ea4000c1e1500 */
[----:B--2---:R-:W-:-:S05]  /*7b10*/  HADD2.F32 R0, -RZ, R0.H0_H0 ;  /* 0x20000000ff007230 */ /* 0x004fca0000004100 */
[----:B------:R-:W-:Y:S01]  /*7b20*/  F2FP.BF16.F32.PACK_AB R0, RZ, R0 ;  /* 0x00000000ff00723e */ /* 0x000fe200000010ff */
[----:B------:R-:W-:Y:S06]  /*7b30*/  BRA `(.L_x_4345) ;  /* 0x0000000c00107947 */ /* 0x000fec0003800000 */
.L_x_4386:
        /* <DEDUP_REMOVED lines=9> */
.L_x_4389:
[----:B------:R-:W2:Y:S02]  /*7bd0*/  LDG.E.U16 R4, desc[UR36][R4.64] ;  /* 0x0000002404047981 */ /* 0x000ea4000c1e1500 */
[----:B--2---:R-:W-:-:S05]  /*7be0*/  HADD2.F32 R0, -RZ, R4.H0_H0 ;  /* 0x20000004ff007230 */ /* 0x004fca0000004100 */
[----:B------:R-:W-:Y:S01]  /*7bf0*/  F2FP.BF16.F32.PACK_AB R0, RZ, R0 ;  /* 0x00000000ff00723e */ /* 0x000fe200000010ff */
[----:B------:R-:W-:Y:S06]  /*7c00*/  BRA `(.L_x_4345) ;  /* 0x0000000800dc7947 */ /* 0x000fec0003800000 */
.L_x_4388:
        /* <DEDUP_REMOVED lines=8> */
.L_x_4379:
        /* <DEDUP_REMOVED lines=13> */
.L_x_4392:
        /* <DEDUP_REMOVED lines=8> */
.L_x_4391:
        /* <DEDUP_REMOVED lines=28> */
.L_x_4394:
        /* <DEDUP_REMOVED lines=14> */
.L_x_4393:
[----:B------:R1:W5:Y:S01]  /*8080*/  LDG.E.U16 R0, desc[UR36][R4.64] ;  /* 0x0000002404007981 */ /* 0x000362000c1e1500 */
[----:B------:R-:W-:Y:S05]  /*8090*/  BRA `(.L_x_4345) ;  /* 0x0000000400b87947 */ /* 0x000fea0003800000 */
.L_x_4390:
        /* <DEDUP_REMOVED lines=12> */
.L_x_4397:
        /* <DEDUP_REMOVED lines=21> */
.L_x_4401:
[----:B------:R-:W-:Y:S05]  /*82b0*/  BSYNC B1 ;  /* 0x0000000000017941 */ /* 0x000fea0003800000 */
.L_x_4400:
[----:B------:R-:W-:Y:S01]  /*82c0*/  LEA R5, R0, 0x3b800000, 0x17 ;  /* 0x3b80000000057811 */ /* 0x000fe200078eb8ff */
[----:B------:R-:W-:-:S05]  /*82d0*/  IMAD.SHL.U32 R0, R3, 0x100000, RZ ;  /* 0x0010000003007824 */ /* 0x000fca00078e00ff */
[----:B------:R-:W-:-:S07]  /*82e0*/  LOP3.LUT R0, R5, R0, R6, 0xfe, !PT ;  /* 0x0000000005007212 */ /* 0x000fce00078efe06 */
.L_x_4399:
[----:B------:R-:W-:Y:S05]  /*82f0*/  BSYNC B0 ;  /* 0x0000000000007941 */ /* 0x000fea0003800000 */
.L_x_4398:
[----:B------:R-:W-:Y:S01]  /*8300*/  F2FP.BF16.F32.PACK_AB R0, RZ, R0 ;  /* 0x00000000ff00723e */ /* 0x000fe200000010ff */
[----:B------:R-:W-:Y:S06]  /*8310*/  BRA `(.L_x_4345) ;  /* 0x0000000400187947 */ /* 0x000fec0003800000 */
.L_x_4396:
        /* <DEDUP_REMOVED lines=21> */
.L_x_4405:
[----:B------:R-:W-:Y:S05]  /*8470*/  BSYNC B1 ;  /* 0x0000000000017941 */ /* 0x000fea0003800000 */
.L_x_4404:
[----:B------:R-:W-:Y:S01]  /*8480*/  LEA R5, R0, 0x37800000, 0x17 ;  /* 0x3780000000057811 */ /* 0x000fe200078eb8ff */
[----:B------:R-:W-:-:S05]  /*8490*/  IMAD.SHL.U32 R0, R3, 0x200000, RZ ;  /* 0x0020000003007824 */ /* 0x000fca00078e00ff */
[----:B------:R-:W-:-:S07]  /*84a0*/  LOP3.LUT R0, R5, R0, R6, 0xfe, !PT ;  /* 0x0000000005007212 */ /* 0x000fce00078efe06 */
.L_x_4403:
[----:B------:R-:W-:Y:S05]  /*84b0*/  BSYNC B0 ;  /* 0x0000000000007941 */ /* 0x000fea0003800000 */
.L_x_4402:
[----:B------:R-:W-:Y:S01]  /*84c0*/  F2FP.BF16.F32.PACK_AB R0, RZ, R0 ;  /* 0x00000000ff00723e */ /* 0x000fe200000010ff */
[----:B------:R-:W-:Y:S06]  /*84d0*/  BRA `(.L_x_4345) ;  /* 0x0000000000a87947 */ /* 0x000fec0003800000 */
.L_x_4395:
        /* <DEDUP_REMOVED lines=14> */
.L_x_4409:
[----:B------:R-:W-:Y:S05]  /*85c0*/  BSYNC B0 ;  /* 0x0000000000007941 */ /* 0x000fea0003800000 */
.L_x_4408:
[----:B------:R-:W-:Y:S01]  /*85d0*/  F2FP.BF16.F32.PACK_AB R0, RZ, R0 ;  /* 0x00000000ff00723e */ /* 0x000fe200000010ff */
[----:B------:R-:W-:Y:S06]  /*85e0*/  BRA `(.L_x_4345) ;  /* 0x0000000000647947 */ /* 0x000fec0003800000 */
.L_x_4383:
        /* <DEDUP_REMOVED lines=16> */
.L_x_4410:
[----:B------:R-:W-:Y:S01]  /*86f0*/  PRMT R0, RZ, 0x7610, R0 ;  /* 0x00007610ff007816 */ /* 0x000fe20000000000 */
[----:B------:R-:W-:Y:S06]  /*8700*/  BRA `(.L_x_4345) ;  /* 0x00000000001c7947 */ /* 0x000fec0003800000 */
.L_x_4407:
[----:B------:R-:W2:Y:S02]  /*8710*/  LDG.E.64 R4, desc[UR36][R4.64] ;  /* 0x0000002404047981 */ /* 0x000ea4000c1e1b00 */
[----:B--2---:R-:W0:Y:S02]  /*8720*/  I2F.U64 R0, R4 ;  /* 0x0000000400007312 */ /* 0x004e240000301000 */
[----:B0-----:R-:W-:Y:S01]  /*8730*/  F2FP.BF16.F32.PACK_AB R0, RZ, R0 ;  /* 0x00000000ff00723e */ /* 0x001fe200000010ff */
[----:B------:R-:W-:Y:S06]  /*8740*/  BRA `(.L_x_4345) ;  /* 0x00000000000c7947 */ /* 0x000fec0003800000 */
.L_x_4406:
[----:B------:R-:W2:Y:S02]  /*8750*/  LDG.E R4, desc[UR36][R4.64] ;  /* 0x0000002404047981 */ /* 0x000ea4000c1e1900 */
[----:B--2---:R-:W-:-:S04]  /*8760*/  I2FP.F32.U32 R0, R4 ;  /* 0x0000000400007245 */ /* 0x004fc80000201000 */
[----:B------:R-:W-:-:S07]  /*8770*/  F2FP.BF16.F32.PACK_AB R0, RZ, R0 ;  /* 0x00000000ff00723e */ /* 0x000fce00000010ff */
.L_x_4345:
[----:B------:R-:W-:Y:S05]  /*8780*/  BSYNC B6 ;  /* 0x0000000000067941 */ /* 0x000fea0003800000 */
.L_x_4344:
        /* <DEDUP_REMOVED lines=26> */
[----:B------:R-:W-:-:S04]  /*8930*/  FFMA.FTZ R3, R3, 0.5, R4 ;  /* 0x3f00000003037823 */ /* 0x000fc80000010004 */
[----:B------:R-:W-:-:S06]  /*8940*/  FMUL.FTZ R3, R22, R3 ;  /* 0x0000000316037220 */ /* 0x000fcc0000410000 */
[----:B------:R-:W0:Y:S02]  /*8950*/  F2F.BF16.F32 R3, R3 ;  /* 0x0000000300037304 */ /* 0x000e240000202000 */
.L_x_4412:
[----:B------:R-:W-:Y:S05]  /*8960*/  BSYNC B0 ;  /* 0x0000000000007941 */ /* 0x000fea0003800000 */
.L_x_4411:
[----:B------:R-:W-:Y:S04]  /*8970*/  BSSY B0, `(.L_x_4413) ;  /* 0x0000014000007945 */ /* 0x000fe80003800000 */
[----:B------:R-:W-:Y:S05]  /*8980*/  @P0 BRA `(.L_x_4414) ;  /* 0x0000000000480947 */ /* 0x000fea0003800000 */
        /* <DEDUP_REMOVED lines=10> */
[----:B------:R-:W1:Y:S02]  /*8a30*/  MUFU.TANH R6, R6 ;  /* 0x0000000600067308 */ /* 0x000e640000002400 */
[----:B-1----:R-:W-:-:S04]  /*8a40*/  FFMA.FTZ R4, -R6, R6, 1 ;  /* 0x3f80000006047423 */ /* 0x002fc80000010106 */
[----:B------:R-:W-:Y:S01]  /*8a50*/  FMUL.FTZ R8, R27, R4 ;  /* 0x000000041b087220 */ /* 0x000fe20000410000 */
[----:B------:R-:W-:-:S03]  /*8a60*/  FADD.FTZ R4, R6, 1 ;  /* 0x3f80000006047421 */ /* 0x000fc60000010000 */
[----:B------:R-:W-:-:S04]  /*8a70*/  FMUL.FTZ R5, R5, R8 ;  /* 0x0000000805057220 */ /* 0x000fc80000410000 */
[----:B------:R-:W-:-:S04]  /*8a80*/  FFMA.FTZ R5, R4, 0.5, R5 ;  /* 0x3f00000004057823 */ /* 0x000fc80000010005 */
[----:B------:R-:W-:-:S04]  /*8a90*/  FMUL.FTZ R5, R28, R5 ;  /* 0x000000051c057220 */ /* 0x000fc80000410000 */
[----:B------:R1:W2:Y:S03]  /*8aa0*/  F2F.BF16.F32 R22, R5 ;  /* 0x0000000500167304 */ /* 0x0002a60000202000 */
.L_x_4414:
[----:B------:R-:W-:Y:S05]  /*8ab0*/  BSYNC B0 ;  /* 0x0000000000007941 */ /* 0x000fea0003800000 */
.L_x_4413:
[----:B------:R-:W-:Y:S04]  /*8ac0*/  BSSY B0, `(.L_x_4415) ;  /* 0x0000014000007945 */ /* 0x000fe80003800000 */
[----:B------:R-:W-:Y:S05]  /*8ad0*/  @P1 BRA `(.L_x_4416) ;  /* 0x0000000000481947 */ /* 0x000fea0003800000 */
[----:B-----5:R-:W-:Y:S02]  /*8ae0*/  IMAD.U32 R24, R24, 0x10000, RZ ;  /* 0x0001000018187824 */ /* 0x020fe400078e00ff */
[----:B------:R-:W-:Y:S02]  /*8af0*/  IMAD.MOV.U32 R4, RZ, RZ, 0x3e095d4e ;  /* 0x3e095d4eff047424 */ /* 0x000fe400078e00ff */
[----:B-1----:R-:W-:Y:S01]  /*8b00*/  FMUL.FTZ R5, R24, R24 ;  /* 0x0000001818057220 */ /* 0x002fe20000410000 */
        /* <DEDUP_REMOVED lines=8> */
[C---:B-1----:R-:W-:Y:S01]  /*8b90*/  FFMA.FTZ R5, -R7.reuse, R7, 1 ;  /* 0x3f80000007057423 */ /* 0x042fe20000010107 */
[----:B------:R-:W-:-:S03]  /*8ba0*/  FADD.FTZ R4, R7, 1 ;  /* 0x3f80000007047421 */ /* 0x000fc60000010000 */
[----:B------:R-:W-:-:S04]  /*8bb0*/  FMUL.FTZ R5, R24, R5 ;  /* 0x0000000518057220 */ /* 0x000fc80000410000 */
[----:B------:R-:W-:-:S04]  /*8bc0*/  FMUL.FTZ R5, R6, R5 ;  /* 0x0000000506057220 */ /* 0x000fc80000410000 */
[----:B------:R-:W-:-:S04]  /*8bd0*/  FFMA.FTZ R5, R4, 0.5, R5 ;  /* 0x3f00000004057823 */ /* 0x000fc80000010005 */
[----:B------:R-:W-:-:S06]  /*8be0*/  FMUL.FTZ R18, R18, R5 ;  /* 0x0000000512127220 */ /* 0x000fcc0000410000 */
[----:B------:R-:W4:Y:S02]  /*8bf0*/  F2F.BF16.F32 R18, R18 ;  /* 0x0000001200127304 */ /* 0x000f240000202000 */
.L_x_4416:
[----:B------:R-:W-:Y:S05]  /*8c00*/  BSYNC B0 ;  /* 0x0000000000007941 */ /* 0x000fea0003800000 */
.L_x_4415:
        /* <DEDUP_REMOVED lines=18> */
[----:B------:R-:W-:-:S06]  /*8d30*/  FMUL.FTZ R19, R19, R0 ;  /* 0x0000000013137220 */ /* 0x000fcc0000410000 */
[----:B------:R-:W1:Y:S02]  /*8d40*/  F2F.BF16.F32 R19, R19 ;  /* 0x0000001300137304 */ /* 0x000e640000202000 */
.L_x_4418:
[----:B------:R-:W-:Y:S05]  /*8d50*/  BSYNC B0 ;  /* 0x0000000000007941 */ /* 0x000fea0003800000 */
.L_x_4417:
        /* <DEDUP_REMOVED lines=24> */
.L_x_4424:
[----:B-1----:R-:W-:Y:S02]  /*8ee0*/  IMAD.U32 R5, R3, 0x10000, RZ ;  /* 0x0001000003057824 */ /* 0x002fe400078e00ff */
[----:B------:R-:W-:-:S04]  /*8ef0*/  IMAD.MOV.U32 R25, RZ, RZ, R23 ;  /* 0x000000ffff197224 */ /* 0x000fc800078e0017 */
[----:B------:R-:W0:Y:S02]  /*8f00*/  F2I.S64.TRUNC R4, R5 ;  /* 0x0000000500047311 */ /* 0x000e24000020d900 */
[----:B0-----:R0:W-:Y:S01]  /*8f10*/  STG.E.U8 desc[UR36][R8.64], R4 ;  /* 0x0000000408007986 */ /* 0x0011e2000c101124 */
[----:B------:R-:W-:Y:S05]  /*8f20*/  BRA `(.L_x_4420) ;  /* 0x0000000c00d47947 */ /* 0x000fea0003800000 */
.L_x_4423:
        /* <DEDUP_REMOVED lines=8> */
[----:B-1----:R-:W0:Y:S02]  /*8fb0*/  F2I.S64.TRUNC R4, R4 ;  /* 0x0000000400047311 */ /* 0x002e24000020d900 */
[----:B0-----:R0:W-:Y:S01]  /*8fc0*/  STG.E.64 desc[UR36][R8.64], R4 ;  /* 0x0000000408007986 */ /* 0x0011e2000c101b24 */
[----:B------:R-:W-:Y:S05]  /*8fd0*/  BRA `(.L_x_4420) ;  /* 0x0000000c00a87947 */ /* 0x000fea0003800000 */
.L_x_4427:
[----:B------:R-:W-:Y:S02]  /*8fe0*/  IMAD.U32 R3, R3, 0x10000, RZ ;  /* 0x0001000003037824 */ /* 0x000fe400078e00ff */
[----:B------:R-:W-:-:S04]  /*8ff0*/  IMAD.MOV.U32 R25, RZ, RZ, R23 ;  /* 0x000000ffff197224 */ /* 0x000fc800078e0017 */
[----:B------:R-:W0:Y:S02]  /*9000*/  F2I.FTZ.TRUNC.NTZ R3, R3 ;  /* 0x0000000300037305 */ /* 0x000e24000021f100 */
[----:B0-----:R0:W-:Y:S01]  /*9010*/  STG.E desc[UR36][R8.64], R3 ;  /* 0x0000000308007986 */ /* 0x0011e2000c101924 */
[----:B------:R-:W-:Y:S05]  /*9020*/  BRA `(.L_x_4420) ;  /* 0x0000000c00947947 */ /* 0x000fea0003800000 */
.L_x_4426:
[----:B------:R-:W-:Y:S02]  /*9030*/  IMAD.U32 R3, R3, 0x10000, RZ ;  /* 0x0001000003037824 */ /* 0x000fe400078e00ff */
[----:B------:R-:W-:-:S04]  /*9040*/  IMAD.MOV.U32 R25, RZ, RZ, R23 ;  /* 0x000000ffff197224 */ /* 0x000fc800078e0017 */
[----:B------:R-:W0:Y:S02]  /*9050*/  F2I.FTZ.TRUNC.NTZ R3, R3 ;  /* 0x0000000300037305 */ /* 0x000e24000021f100 */
[----:B0-----:R0:W-:Y:S01]  /*9060*/  STG.E.U16 desc[UR36][R8.64], R3 ;  /* 0x0000000308007986 */ /* 0x0011e2000c101524 */
[----:B------:R-:W-:Y:S05]  /*9070*/  BRA `(.L_x_4420) ;  /* 0x0000000c00807947 */ /* 0x000fea0003800000 */
.L_x_4422:
        /* <DEDUP_REMOVED lines=10> */
.L_x_4429:
[----:B------:R-:W-:Y:S02]  /*9120*/  IMAD.U32 R0, R3, 0x10000, RZ ;  /* 0x0001000003007824 */ /* 0x000fe400078e00ff */
[----:B------:R-:W-:-:S03]  /*9130*/  IMAD.MOV.U32 R25, RZ, RZ, R23 ;  /* 0x000000ffff197224 */ /* 0x000fc600078e0017 */
[----:B------:R-:W-:-:S05]  /*9140*/  F2FP.F16.F32.PACK_AB R0, RZ, R0 ;  /* 0x00000000ff00723e */ /* 0x000fca00000000ff */
[----:B------:R0:W-:Y:S01]  /*9150*/  STG.E.U16 desc[UR36][R8.64], R0 ;  /* 0x0000000008007986 */ /* 0x0001e2000c101524 */
[----:B------:R-:W-:Y:S05]  /*9160*/  BRA `(.L_x_4420) ;  /* 0x0000000c00447947 */ /* 0x000fea0003800000 */
.L_x_4428:
[----:B------:R-:W-:-:S13]  /*9170*/  ISETP.NE.AND P0, PT, R0, 0x7, PT ;  /* 0x000000070000780c */ /* 0x000fda0003f05270 */
[----:B------:R-:W-:Y:S05]  /*9180*/  @!P0 BRA `(.L_x_4430) ;  /* 0x00000000003c8947 */ /* 0x000fea0003800000 */
[----:B------:R-:W-:-:S13]  /*9190*/  ISETP.NE.AND P0, PT, R0, 0x8, PT ;  /* 0x000000080000780c */ /* 0x000fda0003f05270 */
[----:B------:R-:W-:Y:S05]  /*91a0*/  @!P0 BRA `(.L_x_4431) ;  /* 0x00000000001c8947 */ /* 0x000fea0003800000 */
[----:B------:R-:W-:-:S13]  /*91b0*/  ISETP.NE.AND P0, PT, R0, 0x9, PT ;  /* 0x000000090000780c */ /* 0x000fda0003f05270 */
[----:B------:R-:W-:Y:S05]  /*91c0*/  @P0 BRA `(.L_x_4425) ;  /* 0x0000000800c00947 */ /* 0x000fea0003800000 */
[----:B------:R-:W-:Y:S02]  /*91d0*/  IMAD.U32 R4, R3, 0x10000, RZ ;  /* 0x0001000003047824 */ /* 0x000fe400078e00ff */
[----:B-1----:R-:W-:Y:S02]  /*91e0*/  IMAD.MOV.U32 R5, RZ, RZ, RZ ;  /* 0x000000ffff057224 */ /* 0x002fe400078e00ff */
[----:B------:R-:W-:-:S03]  /*91f0*/  IMAD.MOV.U32 R25, RZ, RZ, R23 ;  /* 0x000000ffff197224 */ /* 0x000fc600078e0017 */
[----:B------:R0:W-:Y:S01]  /*9200*/  STG.E.64 desc[UR36][R8.64], R4 ;  /* 0x0000000408007986 */ /* 0x0001e2000c101b24 */
[----:B------:R-:W-:Y:S05]  /*9210*/  BRA `(.L_x_4420) ;  /* 0x0000000c00187947 */ /* 0x000fea0003800000 */
.L_x_4431:
[----:B------:R-:W-:Y:S02]  /*9220*/  IMAD.U32 R3, R3, 0x10000, RZ ;  /* 0x0001000003037824 */ /* 0x000fe400078e00ff */
[----:B------:R-:W-:-:S03]  /*9230*/  IMAD.MOV.U32 R25, RZ, RZ, R23 ;  /* 0x000000ffff197224 */ /* 0x000fc600078e0017 */
[----:B------:R-:W-:-:S04]  /*9240*/  F2FP.F16.F32.PACK_AB R3, RZ, R3 ;  /* 0x00000003ff03723e */ /* 0x000fc800000000ff */
[----:B------:R-:W-:-:S05]  /*9250*/  PRMT R3, R3, 0x5410, RZ ;  /* 0x0000541003037816 */ /* 0x000fca00000000ff */
[----:B------:R0:W-:Y:S01]  /*9260*/  STG.E desc[UR36][R8.64], R3 ;  /* 0x0000000308007986 */ /* 0x0001e2000c101924 */
[----:B------:R-:W-:Y:S05]  /*9270*/  BRA `(.L_x_4420) ;  /* 0x0000000c00007947 */ /* 0x000fea0003800000 */
.L_x_4430:
[----:B------:R-:W-:Y:S02]  /*9280*/  IMAD.U32 R4, R3, 0x10000, RZ ;  /* 0x0001000003047824 */ /* 0x000fe400078e00ff */
[----:B------:R-:W-:Y:S02]  /*9290*/  IMAD.MOV.U32 R25, RZ, RZ, R23 ;  /* 0x000000ffff197224 */ /* 0x000fe400078e0017 */
[----:B------:R-:W-:-:S06]  /*92a0*/  FMUL.FTZ R4, R4, 1 ;  /* 0x3f80000004047820 */ /* 0x000fcc0000410000 */
[----:B-1----:R-:W0:Y:S02]  /*92b0*/  F2F.F64.F32 R4, R4 ;  /* 0x0000000400047310 */ /* 0x002e240000201800 */
[----:B0-----:R0:W-:Y:S01]  /*92c0*/  STG.E.64 desc[UR36][R8.64], R4 ;  /* 0x0000000408007986 */ /* 0x0011e2000c101b24 */
[----:B------:R-:W-:Y:S05]  /*92d0*/  BRA `(.L_x_4420) ;  /* 0x0000000800e87947 */ /* 0x000fea0003800000 */
.L_x_4421:
        /* <DEDUP_REMOVED lines=14> */
.L_x_4434:
[----:B------:R-:W-:Y:S01]  /*93c0*/  IMAD.U32 R3, R3, 0x10000, RZ ;  /* 0x0001000003037824 */ /* 0x000fe200078e00ff */
[----:B------:R-:W-:Y:S01]  /*93d0*/  CS2R R6, SRZ ;  /* 0x0000000000067805 */ /* 0x000fe2000001ff00 */
[----:B------:R-:W-:Y:S02]  /*93e0*/  IMAD.MOV.U32 R25, RZ, RZ, R23 ;  /* 0x000000ffff197224 */ /* 0x000fe400078e0017 */
[----:B------:R-:W-:-:S04]  /*93f0*/  FMUL.FTZ R3, R3, 1 ;  /* 0x3f80000003037820 */ /* 0x000fc80000410000 */
[----:B-1----:R-:W0:Y:S02]  /*9400*/  F2F.F64.F32 R4, R3 ;  /* 0x0000000300047310 */ /* 0x002e240000201800 */
[----:B0-----:R0:W-:Y:S01]  /*9410*/  STG.E.128 desc[UR36][R8.64], R4 ;  /* 0x0000000408007986 */ /* 0x0011e2000c101d24 */
[----:B------:R-:W-:Y:S05]  /*9420*/  BRA `(.L_x_4420) ;  /* 0x0000000800947947 */ /* 0x000fea0003800000 */
.L_x_4433:
        /* <DEDUP_REMOVED lines=11> */
[----:B-1----:R-:W-:Y:S01]  /*94e0*/  SHF.R.U32.HI R5, RZ, 0x18, R0 ;  /* 0x00000018ff057819 */ /* 0x002fe20000011600 */
        /* <DEDUP_REMOVED lines=9> */
.L_x_4438:
[----:B------:R-:W-:Y:S05]  /*9580*/  BSYNC B0 ;  /* 0x0000000000007941 */ /* 0x000fea0003800000 */
.L_x_4437:
[----:B------:R-:W-:Y:S01]  /*9590*/  LOP3.LUT R5, R0, R5, RZ, 0xfc, !PT ;  /* 0x0000000500057212 */ /* 0x000fe200078efcff */
[----:B------:R-:W-:-:S04]  /*95a0*/  IMAD.MOV.U32 R25, RZ, RZ, R23 ;  /* 0x000000ffff197224 */ /* 0x000fc800078e0017 */
[----:B------:R0:W-:Y:S01]  /*95b0*/  STG.E.U8 desc[UR36][R8.64], R5 ;  /* 0x0000000508007986 */ /* 0x0001e2000c101124 */
[----:B------:R-:W-:Y:S05]  /*95c0*/  BRA `(.L_x_4420) ;  /* 0x00000008002c7947 */ /* 0x000fea0003800000 */
.L_x_4436:
        /* <DEDUP_REMOVED lines=13> */
.L_x_4440:
[----:B------:R-:W-:Y:S01]  /*96a0*/  IMAD.MOV.U32 R0, RZ, RZ, 0x7f ;  /* 0x0000007fff007424 */ /* 0x000fe200078e00ff */
[----:B------:R-:W-:-:S04]  /*96b0*/  ISETP.GT.U32.AND P0, PT, R3, 0x7f800000, PT ;  /* 0x7f8000000300780c */ /* 0x000fc80003f04070 */
[----:B------:R-:W-:-:S09]  /*96c0*/  SEL R0, R0, 0x7c, P0 ;  /* 0x0000007c00007807 */ /* 0x000fd20000000000 */
.L_x_4441:
[----:B------:R-:W-:Y:S05]  /*96d0*/  BSYNC B0 ;  /* 0x0000000000007941 */ /* 0x000fea0003800000 */
.L_x_4439:
[----:B------:R-:W-:Y:S01]  /*96e0*/  LOP3.LUT R3, R5, 0x80000000, RZ, 0xc0, !PT ;  /* 0x8000000005037812 */ /* 0x000fe200078ec0ff */
[----:B------:R-:W-:-:S03]  /*96f0*/  IMAD.MOV.U32 R25, RZ, RZ, R23 ;  /* 0x000000ffff197224 */ /* 0x000fc600078e0017 */
[----:B------:R-:W-:-:S04]  /*9700*/  SHF.R.U32.HI R3, RZ, 0x18, R3 ;  /* 0x00000018ff037819 */ /* 0x000fc80000011603 */
[----:B------:R-:W-:-:S05]  /*9710*/  LOP3.LUT R3, R0, R3, RZ, 0xfc, !PT ;  /* 0x0000000300037212 */ /* 0x000fca00078efcff */
[----:B------:R0:W-:Y:S01]  /*9720*/  STG.E.U8 desc[UR36][R8.64], R3 ;  /* 0x0000000308007986 */ /* 0x0001e2000c101124 */
[----:B------:R-:W-:Y:S05]  /*9730*/  BRA `(.L_x_4420) ;  /* 0x0000000400d07947 */ /* 0x000fea0003800000 */
.L_x_4435:
[----:B------:R0:W-:Y:S01]  /*9740*/  STG.E.U16 desc[UR36][R8.64], R3 ;  /* 0x0000000308007986 */ /* 0x0001e2000c101524 */
[----:B------:R-:W-:Y:S01]  /*9750*/  IMAD.MOV.U32 R25, RZ, RZ, R23 ;  /* 0x000000ffff197224 */ /* 0x000fe200078e0017 */
[----:B------:R-:W-:Y:S06]  /*9760*/  BRA `(.L_x_4420) ;  /* 0x0000000400c47947 */ /* 0x000fec0003800000 */
.L_x_4432:
        /* <DEDUP_REMOVED lines=13> */
.L_x_4444:
        /* <DEDUP_REMOVED lines=17> */
.L_x_4447:
[----:B------:R-:W-:-:S04]  /*9950*/  LOP3.LUT R3, R5, 0x80000000, RZ, 0xc0, !PT ;  /* 0x8000000005037812 */ /* 0x000fc800078ec0ff */
[----:B------:R-:W-:-:S04]  /*9960*/  SHF.R.U32.HI R3, RZ, 0x18, R3 ;  /* 0x00000018ff037819 */ /* 0x000fc80000011603 */
[----:B------:R-:W-:-:S04]  /*9970*/  LOP3.LUT R0, R0, R3, RZ, 0xfc, !PT ;  /* 0x0000000300007212 */ /* 0x000fc800078efcff */
[----:B------:R-:W-:-:S07]  /*9980*/  PRMT R4, R0, 0x7610, R4 ;  /* 0x0000761000047816 */ /* 0x000fce0000000004 */
.L_x_4446:
[----:B------:R-:W-:Y:S05]  /*9990*/  BSYNC B0 ;  /* 0x0000000000007941 */ /* 0x000fea0003800000 */
.L_x_4445:
[----:B------:R0:W-:Y:S01]  /*99a0*/  STG.E.U8 desc[UR36][R8.64], R4 ;  /* 0x0000000408007986 */ /* 0x0001e2000c101124 */
[----:B------:R-:W-:Y:S01]  /*99b0*/  IMAD.MOV.U32 R25, RZ, RZ, R23 ;  /* 0x000000ffff197224 */ /* 0x000fe200078e0017 */
[----:B------:R-:W-:Y:S06]  /*99c0*/  BRA `(.L_x_4420) ;  /* 0x00000004002c7947 */ /* 0x000fec0003800000 */
.L_x_4443:
        /* <DEDUP_REMOVED lines=17> */
.L_x_4450:
[----:B------:R-:W-:-:S04]  /*9ae0*/  LOP3.LUT R3, R5, 0x80000000, RZ, 0xc0, !PT ;  /* 0x8000000005037812 */ /* 0x000fc800078ec0ff */
[----:B------:R-:W-:-:S04]  /*9af0*/  SHF.R.U32.HI R3, RZ, 0x18, R3 ;  /* 0x00000018ff037819 */ /* 0x000fc80000011603 */
[----:B------:R-:W-:-:S04]  /*9b00*/  LOP3.LUT R0, R0, R3, RZ, 0xfc, !PT ;  /* 0x0000000300007212 */ /* 0x000fc800078efcff */
[----:B------:R-:W-:-:S07]  /*9b10*/  PRMT R4, R0, 0x7610, R4 ;  /* 0x0000761000047816 */ /* 0x000fce0000000004 */
.L_x_4449:
[----:B------:R-:W-:Y:S05]  /*9b20*/  BSYNC B0 ;  /* 0x0000000000007941 */ /* 0x000fea0003800000 */
.L_x_4448:
[----:B------:R0:W-:Y:S01]  /*9b30*/  STG.E.U8 desc[UR36][R8.64], R4 ;  /* 0x0000000408007986 */ /* 0x0001e2000c101124 */
[----:B------:R-:W-:Y:S01]  /*9b40*/  IMAD.MOV.U32 R25, RZ, RZ, R23 ;  /* 0x000000ffff197224 */ /* 0x000fe200078e0017 */
[----:B------:R-:W-:Y:S06]  /*9b50*/  BRA `(.L_x_4420) ;  /* 0x0000000000c87947 */ /* 0x000fec0003800000 */
.L_x_4442:
        /* <DEDUP_REMOVED lines=8> */
[----:B-1----:R-:W-:-:S04]  /*9be0*/  SHF.R.U32.HI R5, RZ, 0x17, R4 ;  /* 0x00000017ff057819 */ /* 0x002fc80000011604 */
        /* <DEDUP_REMOVED lines=14> */
.L_x_4425:
[----:B------:R-:W-:Y:S01]  /*9cd0*/  MOV R14, 0x0 ;  /* 0x00000000000e7802 */ /* 0x000fe20000000f00 */
[----:B------:R-:W-:Y:S01]  /*9ce0*/  ULDC.64 UR4, c[0x4][0x128] ;  /* 0x01004a0000047ab9 */ /* 0x000fe20000000a00 */
[----:B------:R-:W-:Y:S01]  /*9cf0*/  ULDC.64 UR6, c[0x4][0x130] ;  /* 0x01004c0000067ab9 */ /* 0x000fe20000000a00 */
[----:B------:R-:W-:Y:S02]  /*9d00*/  IMAD.U32 R4, RZ, RZ, UR4 ;  /* 0x00000004ff047e24 */ /* 0x000fe4000f8e00ff */
[----:B-1----:R-:W-:Y:S01]  /*9d10*/  IMAD.U32 R5, RZ, RZ, UR5 ;  /* 0x00000005ff057e24 */ /* 0x002fe2000f8e00ff */
        /* <DEDUP_REMOVED lines=11> */
.L_x_4453:
[----:B------:R-:W-:Y:S01]  /*9dd0*/  IMAD.MOV.U32 R25, RZ, RZ, R23 ;  /* 0x000000ffff197224 */ /* 0x000fe200078e0017 */
[----:B------:R-:W-:Y:S06]  /*9de0*/  BRA `(.L_x_4420) ;  /* 0x0000000000247947 */ /* 0x000fec0003800000 */
.L_x_4452:
[----:B------:R-:W-:Y:S02]  /*9df0*/  IMAD.U32 R4, R3, 0x10000, RZ ;  /* 0x0001000003047824 */ /* 0x000fe400078e00ff */
[----:B------:R-:W-:-:S04]  /*9e00*/  IMAD.MOV.U32 R25, RZ, RZ, R23 ;  /* 0x000000ffff197224 */ /* 0x000fc800078e0017 */
[----:B-1----:R-:W0:Y:S02]  /*9e10*/  F2I.U64.TRUNC R4, R4 ;  /* 0x0000000400047311 */ /* 0x002e24000020d800 */
[----:B0-----:R0:W-:Y:S01]  /*9e20*/  STG.E.64 desc[UR36][R8.64], R4 ;  /* 0x0000000408007986 */ /* 0x0011e2000c101b24 */
[----:B------:R-:W-:Y:S05]  /*9e30*/  BRA `(.L_x_4420) ;  /* 0x0000000000107947 */ /* 0x000fea0003800000 */
.L_x_4451:
[----:B------:R-:W-:Y:S02]  /*9e40*/  IMAD.U32 R3, R3, 0x10000, RZ ;  /* 0x0001000003037824 */ /* 0x000fe400078e00ff */
[----:B------:R-:W-:-:S04]  /*9e50*/  IMAD.MOV.U32 R25, RZ, RZ, R23 ;  /* 0x000000ffff197224 */ /* 0x000fc800078e0017 */
[----:B------:R-:W0:Y:S02]  /*9e60*/  F2I.FTZ.U32.TRUNC.NTZ R3, R3 ;  /* 0x0000000300037305 */ /* 0x000e24000021f000 */
[----:B0-----:R0:W-:Y:S02]  /*9e70*/  STG.E desc[UR36][R8.64], R3 ;  /* 0x0000000308007986 */ /* 0x0011e4000c101924 */
.L_x_4420:
[----:B------:R-:W-:Y:S05]  /*9e80*/  BSYNC B6 ;  /* 0x0000000000067941 */ /* 0x000fea0003800000 */
.L_x_4419:
        /* <DEDUP_REMOVED lines=25> */
.L_x_4459:
[----:B-12---:R-:W-:-:S06]  /*a020*/  IMAD.U32 R5, R22, 0x10000, RZ ;  /* 0x0001000016057824 */ /* 0x006fcc00078e00ff */
[----:B------:R-:W0:Y:S02]  /*a030*/  F2I.S64.TRUNC R4, R5 ;  /* 0x0000000500047311 */ /* 0x000e24000020d900 */
[----:B0-----:R0:W-:Y:S01]  /*a040*/  STG.E.U8 desc[UR36][R8.64], R4 ;  /* 0x0000000408007986 */ /* 0x0011e2000c101124 */
[----:B------:R-:W-:Y:S05]  /*a050*/  BRA `(.L_x_4461) ;  /* 0x0000000c00847947 */ /* 0x000fea0003800000 */
.L_x_4458:
[----:B------:R-:W-:-:S13]  /*a060*/  ISETP.NE.AND P0, PT, R0, 0x2, PT ;  /* 0x000000020000780c */ /* 0x000fda0003f05270 */
[----:B------:R-:W-:Y:S05]  /*a070*/  @!P0 BRA `(.L_x_4462) ;  /* 0x0000000000308947 */ /* 0x000fea0003800000 */
[----:B------:R-:W-:-:S13]  /*a080*/  ISETP.NE.AND P0, PT, R0, 0x3, PT ;  /* 0x000000030000780c */ /* 0x000fda0003f05270 */
[----:B------:R-:W-:Y:S05]  /*a090*/  @!P0 BRA `(.L_x_4463) ;  /* 0x0000000000188947 */ /* 0x000fea0003800000 */
[----:B------:R-:W-:-:S13]  /*a0a0*/  ISETP.NE.AND P0, PT, R0, 0x4, PT ;  /* 0x000000040000780c */ /* 0x000fda0003f05270 */
[----:B------:R-:W-:Y:S05]  /*a0b0*/  @P0 BRA `(.L_x_4460) ;  /* 0x0000000c000c0947 */ /* 0x000fea0003800000 */
[----:B--2---:R-:W-:-:S06]  /*a0c0*/  IMAD.U32 R4, R22, 0x10000, RZ ;  /* 0x0001000016047824 */ /* 0x004fcc00078e00ff */
[----:B-1----:R-:W0:Y:S02]  /*a0d0*/  F2I.S64.TRUNC R4, R4 ;  /* 0x0000000400047311 */ /* 0x002e24000020d900 */
[----:B0-----:R0:W-:Y:S01]  /*a0e0*/  STG.E.64 desc[UR36][R8.64], R4 ;  /* 0x0000000408007986 */ /* 0x0011e2000c101b24 */
[----:B------:R-:W-:Y:S05]  /*a0f0*/  BRA `(.L_x_4461) ;  /* 0x0000000c005c7947 */ /* 0x000fea0003800000 */
.L_x_4463:
[----:B--2---:R-:W-:-:S04]  /*a100*/  IMAD.U32 R22, R22, 0x10000, RZ ;  /* 0x0001000016167824 */ /* 0x004fc800078e00ff */
[----:B------:R-:W0:Y:S02]  /*a110*/  F2I.FTZ.TRUNC.NTZ R3, R22 ;  /* 0x0000001600037305 */ /* 0x000e24000021f100 */
[----:B0-----:R0:W-:Y:S01]  /*a120*/  STG.E desc[UR36][R8.64], R3 ;  /* 0x0000000308007986 */ /* 0x0011e2000c101924 */
[----:B------:R-:W-:Y:S05]  /*a130*/  BRA `(.L_x_4461) ;  /* 0x0000000c004c7947 */ /* 0x000fea0003800000 */
.L_x_4462:
[----:B--2---:R-:W-:-:S04]  /*a140*/  IMAD.U32 R22, R22, 0x10000, RZ ;  /* 0x0001000016167824 */ /* 0x004fc800078e00ff */
[----:B------:R-:W0:Y:S02]  /*a150*/  F2I.FTZ.TRUNC.NTZ R3, R22 ;  /* 0x0000001600037305 */ /* 0x000e24000021f100 */
[----:B0-----:R0:W-:Y:S01]  /*a160*/  STG.E.U16 desc[UR36][R8.64], R3 ;  /* 0x0000000308007986 */ /* 0x0011e2000c101524 */
[----:B------:R-:W-:Y:S05]  /*a170*/  BRA `(.L_x_4461) ;  /* 0x0000000c003c7947 */ /* 0x000fea0003800000 */
.L_x_4457:
        /* <DEDUP_REMOVED lines=9> */
.L_x_4465:
[----:B--2---:R-:W-:-:S05]  /*a210*/  IMAD.U32 R0, R22, 0x10000, RZ ;  /* 0x0001000016007824 */ /* 0x004fca00078e00ff */
[----:B------:R-:W-:-:S05]  /*a220*/  F2FP.F16.F32.PACK_AB R0, RZ, R0 ;  /* 0x00000000ff00723e */ /* 0x000fca00000000ff */
[----:B------:R0:W-:Y:S01]  /*a230*/  STG.E.U16 desc[UR36][R8.64], R0 ;  /* 0x0000000008007986 */ /* 0x0001e2000c101524 */
[----:B------:R-:W-:Y:S05]  /*a240*/  BRA `(.L_x_4461) ;  /* 0x0000000c00087947 */ /* 0x000fea0003800000 */
.L_x_4464:
        /* <DEDUP_REMOVED lines=10> */
.L_x_4467:
[----:B--2---:R-:W-:-:S05]  /*a2f0*/  IMAD.U32 R22, R22, 0x10000, RZ ;  /* 0x0001000016167824 */ /* 0x004fca00078e00ff */
[----:B------:R-:W-:-:S04]  /*a300*/  F2FP.F16.F32.PACK_AB R3, RZ, R22 ;  /* 0x00000016ff03723e */ /* 0x000fc800000000ff */
[----:B------:R-:W-:-:S05]  /*a310*/  PRMT R3, R3, 0x5410, RZ ;  /* 0x0000541003037816 */ /* 0x000fca00000000ff */
[----:B------:R0:W-:Y:S01]  /*a320*/  STG.E desc[UR36][R8.64], R3 ;  /* 0x0000000308007986 */ /* 0x0001e2000c101924 */
[----:B------:R-:W-:Y:S05]  /*a330*/  BRA `(.L_x_4461) ;  /* 0x0000000800cc7947 */ /* 0x000fea0003800000 */
.L_x_4466:
[----:B--2---:R-:W-:-:S04]  /*a340*/  IMAD.U32 R4, R22, 0x10000, RZ ;  /* 0x0001000016047824 */ /* 0x004fc800078e00ff */
[----:B------:R-:W-:-:S06]  /*a350*/  FMUL.FTZ R4, R4, 1 ;  /* 0x3f80000004047820 */ /* 0x000fcc0000410000 */
[----:B-1----:R-:W0:Y:S02]  /*a360*/  F2F.F64.F32 R4, R4 ;  /* 0x0000000400047310 */ /* 0x002e240000201800 */
[----:B0-----:R0:W-:Y:S01]  /*a370*/  STG.E.64 desc[UR36][R8.64], R4 ;  /* 0x0000000408007986 */ /* 0x0011e2000c101b24 */
[----:B------:R-:W-:Y:S05]  /*a380*/  BRA `(.L_x_4461) ;  /* 0x0000000800b87947 */ /* 0x000fea0003800000 */
.L_x_4456:
        /* <DEDUP_REMOVED lines=13> */
.L_x_4470:
[----:B--2---:R-:W-:Y:S01]  /*a460*/  IMAD.U32 R22, R22, 0x10000, RZ ;  /* 0x0001000016167824 */ /* 0x004fe200078e00ff */
[----:B------:R-:W-:-:S03]  /*a470*/  CS2R R6, SRZ ;  /* 0x0000000000067805 */ /* 0x000fc6000001ff00 */
[----:B------:R-:W-:-:S06]  /*a480*/  FMUL.FTZ R4, R22, 1 ;  /* 0x3f80000016047820 */ /* 0x000fcc0000410000 */
[----:B-1----:R-:W0:Y:S02]  /*a490*/  F2F.F64.F32 R4, R4 ;  /* 0x0000000400047310 */ /* 0x002e240000201800 */
[----:B0-----:R0:W-:Y:S01]  /*a4a0*/  STG.E.128 desc[UR36][R8.64], R4 ;  /* 0x0000000408007986 */ /* 0x0011e2000c101d24 */
[----:B------:R-:W-:Y:S05]  /*a4b0*/  BRA `(.L_x_4461) ;  /* 0x00000008006c7947 */ /* 0x000fea0003800000 */
.L_x_4469:
        /* <DEDUP_REMOVED lines=21> */
.L_x_4474:
[----:B------:R-:W-:Y:S05]  /*a610*/  BSYNC B0 ;  /* 0x0000000000007941 */ /* 0x000fea0003800000 */
.L_x_4473:
[----:B------:R-:W-:-:S05]  /*a620*/  LOP3.LUT R5, R0, R5, RZ, 0xfc, !PT ;  /* 0x0000000500057212 */ /* 0x000fca00078efcff */
[----:B------:R0:W-:Y:S01]  /*a630*/  STG.E.U8 desc[UR36][R8.64], R5 ;  /* 0x0000000508007986 */ /* 0x0001e2000c101124 */
[----:B------:R-:W-:Y:S05]  /*a640*/  BRA `(.L_x_4461) ;  /* 0x0000000800087947 */ /* 0x000fea0003800000 */
.L_x_4472:
[----:B-12---:R-:W-:Y:S01]  /*a650*/  IMAD.U32 R5, R22, 0x10000, RZ ;  /* 0x0001000016057824 */ /* 0x006fe200078e00ff */
        /* <DEDUP_REMOVED lines=12> */
.L_x_4476:
[----:B------:R-:W-:Y:S01]  /*a720*/  IMAD.MOV.U32 R0, RZ, RZ, 0x7f ;  /* 0x0000007fff007424 */ /* 0x000fe200078e00ff */
[----:B------:R-:W-:-:S04]  /*a730*/  ISETP.GT.U32.AND P0, PT, R3, 0x7f800000, PT ;  /* 0x7f8000000300780c */ /* 0x000fc80003f04070 */
[----:B------:R-:W-:-:S09]  /*a740*/  SEL R0, R0, 0x7c, P0 ;  /* 0x0000007c00007807 */ /* 0x000fd20000000000 */
.L_x_4477:
[----:B------:R-:W-:Y:S05]  /*a750*/  BSYNC B0 ;  /* 0x0000000000007941 */ /* 0x000fea0003800000 */
.L_x_4475:
[----:B------:R-:W-:-:S04]  /*a760*/  LOP3.LUT R3, R5, 0x80000000, RZ, 0xc0, !PT ;  /* 0x8000000005037812 */ /* 0x000fc800078ec0ff */
[----:B------:R-:W-:-:S04]  /*a770*/  SHF.R.U32.HI R3, RZ, 0x18, R3 ;  /* 0x00000018ff037819 */ /* 0x000fc80000011603 */
[----:B------:R-:W-:-:S05]  /*a780*/  LOP3.LUT R3, R0, R3, RZ, 0xfc, !PT ;  /* 0x0000000300037212 */ /* 0x000fca00078efcff */
[----:B------:R0:W-:Y:S01]  /*a790*/  STG.E.U8 desc[UR36][R8.64], R3 ;  /* 0x0000000308007986 */ /* 0x0001e2000c101124 */
[----:B------:R-:W-:Y:S05]  /*a7a0*/  BRA `(.L_x_4461) ;  /* 0x0000000400b07947 */ /* 0x000fea0003800000 */
.L_x_4471:
[----:B--2---:R3:W-:Y:S01]  /*a7b0*/  STG.E.U16 desc[UR36][R8.64], R22 ;  /* 0x0000001608007986 */ /* 0x0047e2000c101524 */
[----:B------:R-:W-:Y:S05]  /*a7c0*/  BRA `(.L_x_4461) ;  /* 0x0000000400a87947 */ /* 0x000fea0003800000 */
.L_x_4468:
        /* <DEDUP_REMOVED lines=12> */
.L_x_4480:
[----:B-12---:R-:W-:Y:S01]  /*a890*/  IMAD.U32 R5, R22, 0x10000, RZ ;  /* 0x0001000016057824 */ /* 0x006fe200078e00ff */
        /* <DEDUP_REMOVED lines=16> */
.L_x_4483:
[----:B------:R-:W-:-:S04]  /*a9a0*/  LOP3.LUT R3, R5, 0x80000000, RZ, 0xc0, !PT ;  /* 0x8000000005037812 */ /* 0x000fc800078ec0ff */
[----:B------:R-:W-:-:S04]  /*a9b0*/  SHF.R.U32.HI R3, RZ, 0x18, R3 ;  /* 0x00000018ff037819 */ /* 0x000fc80000011603 */
[----:B------:R-:W-:-:S04]  /*a9c0*/  LOP3.LUT R0, R0, R3, RZ, 0xfc, !PT ;  /* 0x0000000300007212 */ /* 0x000fc800078efcff */
[----:B------:R-:W-:-:S07]  /*a9d0*/  PRMT R4, R0, 0x7610, R4 ;  /* 0x0000761000047816 */ /* 0x000fce0000000004 */
.L_x_4482:
[----:B------:R-:W-:Y:S05]  /*a9e0*/  BSYNC B0 ;  /* 0x0000000000007941 */ /* 0x000fea0003800000 */
.L_x_4481:
[----:B------:R0:W-:Y:S01]  /*a9f0*/  STG.E.U8 desc[UR36][R8.64], R4 ;  /* 0x0000000408007986 */ /* 0x0001e2000c101124 */
[----:B------:R-:W-:Y:S05]  /*aa00*/  BRA `(.L_x_4461) ;  /* 0x0000000400187947 */ /* 0x000fea0003800000 */
.L_x_4479:
        /* <DEDUP_REMOVED lines=17> */
.L_x_4486:
[----:B------:R-:W-:-:S04]  /*ab20*/  LOP3.LUT R3, R5, 0x80000000, RZ, 0xc0, !PT ;  /* 0x8000000005037812 */ /* 0x000fc800078ec0ff */
[----:B------:R-:W-:-:S04]  /*ab30*/  SHF.R.U32.HI R3, RZ, 0x18, R3 ;  /* 0x00000018ff037819 */ /* 0x000fc80000011603 */
[----:B------:R-:W-:-:S04]  /*ab40*/  LOP3.LUT R0, R0, R3, RZ, 0xfc, !PT ;  /* 0x0000000300007212 */ /* 0x000fc800078efcff */
[----:B------:R-:W-:-:S07]  /*ab50*/  PRMT R4, R0, 0x7610, R4 ;  /* 0x0000761000047816 */ /* 0x000fce0000000004 */
.L_x_4485:
[----:B------:R-:W-:Y:S05]  /*ab60*/  BSYNC B0 ;  /* 0x0000000000007941 */ /* 0x000fea0003800000 */
.L_x_4484:
[----:B------:R0:W-:Y:S01]  /*ab70*/  STG.E.U8 desc[UR36][R8.64], R4 ;  /* 0x0000000408007986 */ /* 0x0001e2000c101124 */
[----:B------:R-:W-:Y:S05]  /*ab80*/  BRA `(.L_x_4461) ;  /* 0x0000000000b87947 */ /* 0x000fea0003800000 */
.L_x_4478:
        /* <DEDUP_REMOVED lines=22> */
.L_x_4460:
        /* <DEDUP_REMOVED lines=16> */
.L_x_4489:
[----:B------:R-:W-:Y:S05]  /*adf0*/  BRA `(.L_x_4461) ;  /* 0x00000000001c7947 */ /* 0x000fea0003800000 */
.L_x_4488:
[----:B--2---:R-:W-:-:S06]  /*ae00*/  IMAD.U32 R4, R22, 0x10000, RZ ;  /* 0x0001000016047824 */ /* 0x004fcc00078e00ff */
[----:B-1----:R-:W0:Y:S02]  /*ae10*/  F2I.U64.TRUNC R4, R4 ;  /* 0x0000000400047311 */ /* 0x002e24000020d800 */
[----:B0-----:R0:W-:Y:S01]  /*ae20*/  STG.E.64 desc[UR36][R8.64], R4 ;  /* 0x0000000408007986 */ /* 0x0011e2000c101b24 */
[----:B------:R-:W-:Y:S05]  /*ae30*/  BRA `(.L_x_4461) ;  /* 0x00000000000c7947 */ /* 0x000fea0003800000 */
.L_x_4487:
[----:B--2---:R-:W-:-:S04]  /*ae40*/  IMAD.U32 R22, R22, 0x10000, RZ ;  /* 0x0001000016167824 */ /* 0x004fc800078e00ff */
[----:B------:R-:W0:Y:S02]  /*ae50*/  F2I.FTZ.U32.TRUNC.NTZ R3, R22 ;  /* 0x0000001600037305 */ /* 0x000e24000021f000 */
[----:B0-----:R0:W-:Y:S02]  /*ae60*/  STG.E desc[UR36][R8.64], R3 ;  /* 0x0000000308007986 */ /* 0x0011e4000c101924 */
.L_x_4461:
        /* <DEDUP_REMOVED lines=21> */
[----:B----4-:R-:W-:-:S04]  /*afc0*/  IMAD.U32 R18, R18, 0x10000, RZ ;  /* 0x0001000012127824 */ /* 0x010fc800078e00ff */
[----:B------:R-:W0:Y:S02]  /*afd0*/  F2I.FTZ.TRUNC.NTZ R3, R18 ;  /* 0x0000001200037305 */ /* 0x000e24000021f100 */
[----:B0-----:R0:W-:Y:S01]  /*afe0*/  STG.E.U8 desc[UR36][R8.64], R3 ;  /* 0x0000000308007986 */ /* 0x0011e2000c101124 */
[----:B------:R-:W-:Y:S05]  /*aff0*/  BRA `(.L_x_4495) ;  /* 0x0000000c00947947 */ /* 0x000fea0003800000 */
.L_x_4493:
[----:B-1--4-:R-:W-:-:S06]  /*b000*/  IMAD.U32 R5, R18, 0x10000, RZ ;  /* 0x0001000012057824 */ /* 0x012fcc00078e00ff */
[----:B------:R-:W0:Y:S02]  /*b010*/  F2I.S64.TRUNC R4, R5 ;  /* 0x0000000500047311 */ /* 0x000e24000020d900 */
[----:B0-----:R0:W-:Y:S01]  /*b020*/  STG.E.U8 desc[UR36][R8.64], R4 ;  /* 0x0000000408007986 */ /* 0x0011e2000c101124 */
[----:B------:R-:W-:Y:S05]  /*b030*/  BRA `(.L_x_4495) ;  /* 0x0000000c00847947 */ /* 0x000fea0003800000 */
.L_x_4492:
[----:B------:R-:W-:-:S13]  /*b040*/  ISETP.NE.AND P0, PT, R0, 0x2, PT ;  /* 0x000000020000780c */ /* 0x000fda0003f05270 */
[----:B------:R-:W-:Y:S05]  /*b050*/  @!P0 BRA `(.L_x_4496) ;  /* 0x0000000000308947 */ /* 0x000fea0003800000 */
[----:B------:R-:W-:-:S13]  /*b060*/  ISETP.NE.AND P0, PT, R0, 0x3, PT ;  /* 0x000000030000780c */ /* 0x000fda0003f05270 */
[----:B------:R-:W-:Y:S05]  /*b070*/  @!P0 BRA `(.L_x_4497) ;  /* 0x0000000000188947 */ /* 0x000fea0003800000 */
[----:B------:R-:W-:-:S13]  /*b080*/  ISETP.NE.AND P0, PT, R0, 0x4, PT ;  /* 0x000000040000780c */ /* 0x000fda0003f05270 */
[----:B------:R-:W-:Y:S05]  /*b090*/  @P0 BRA `(.L_x_4494) ;  /* 0x0000000c000c0947 */ /* 0x000fea0003800000 */
[----:B----4-:R-:W-:-:S06]  /*b0a0*/  IMAD.U32 R4, R18, 0x10000, RZ ;  /* 0x0001000012047824 */ /* 0x010fcc00078e00ff */
[----:B-1----:R-:W0:Y:S02]  /*b0b0*/  F2I.S64.TRUNC R4, R4 ;  /* 0x0000000400047311 */ /* 0x002e24000020d900 */
[----:B0-----:R0:W-:Y:S01]  /*b0c0*/  STG.E.64 desc[UR36][R8.64], R4 ;  /* 0x0000000408007986 */ /* 0x0011e2000c101b24 */
[----:B------:R-:W-:Y:S05]  /*b0d0*/  BRA `(.L_x_4495) ;  /* 0x0000000c005c7947 */ /* 0x000fea0003800000 */
.L_x_4497:
[----:B----4-:R-:W-:-:S04]  /*b0e0*/  IMAD.U32 R18, R18, 0x10000, RZ ;  /* 0x0001000012127824 */ /* 0x010fc800078e00ff */
[----:B------:R-:W0:Y:S02]  /*b0f0*/  F2I.FTZ.TRUNC.NTZ R3, R18 ;  /* 0x0000001200037305 */ /* 0x000e24000021f100 */
[----:B0-----:R0:W-:Y:S01]  /*b100*/  STG.E desc[UR36][R8.64], R3 ;  /* 0x0000000308007986 */ /* 0x0011e2000c101924 */
[----:B------:R-:W-:Y:S05]  /*b110*/  BRA `(.L_x_4495) ;  /* 0x0000000c004c7947 */ /* 0x000fea0003800000 */
.L_x_4496:
[----:B----4-:R-:W-:-:S04]  /*b120*/  IMAD.U32 R18, R18, 0x10000, RZ ;  /* 0x0001000012127824 */ /* 0x010fc800078e00ff */
[----:B------:R-:W0:Y:S02]  /*b130*/  F2I.FTZ.TRUNC.NTZ R3, R18 ;  /* 0x0000001200037305 */ /* 0x000e24000021f100 */
[----:B0-----:R0:W-:Y:S01]  /*b140*/  STG.E.U16 desc[UR36][R8.64], R3 ;  /* 0x0000000308007986 */ /* 0x0011e2000c101524 */
[----:B------:R-:W-:Y:S05]  /*b150*/  BRA `(.L_x_4495) ;  /* 0x0000000c003c7947 */ /* 0x000fea0003800000 */
.L_x_4491:
[----:B------:R-:W-:-:S13]  /*b160*/  ISETP.GT.AND P0, PT, R0, 0x6, PT ;  /* 0x000000060000780c */ /* 0x000fda0003f04270 */
[----:B------:R-:W-:Y:S05]  /*b170*/  @P0 BRA `(.L_x_4498) ;  /* 0x00000000002c0947 */ /* 0x000fea0003800000 */
[----:B------:R-:W-:-:S13]  /*b180*/  ISETP.NE.AND P0, PT, R0, 0x5, PT ;  /* 0x000000050000780c */ /* 0x000fda0003f05270 */
[----:B------:R-:W-:Y:S05]  /*b190*/  @!P0 BRA `(.L_x_4499) ;  /* 0x0000000000148947 */ /* 0x000fea0003800000 */
[----:B------:R-:W-:-:S13]  /*b1a0*/  ISETP.NE.AND P0, PT, R0, 0x6, PT ;  /* 0x000000060000780c */ /* 0x000fda0003f05270 */
[----:B------:R-:W-:Y:S05]  /*b1b0*/  @P0 BRA `(.L_x_4494) ;  /* 0x0000000800c40947 */ /* 0x000fea0003800000 */
[----:B----4-:R-:W-:-:S05]  /*b1c0*/  IMAD.U32 R3, R18, 0x10000, RZ ;  /* 0x0001000012037824 */ /* 0x010fca00078e00ff */
[----:B------:R2:W-:Y:S01]  /*b1d0*/  STG.E desc[UR36][R8.64], R3 ;  /* 0x0000000308007986 */ /* 0x0005e2000c101924 */
[----:B------:R-:W-:Y:S05]  /*b1e0*/  BRA `(.L_x_4495) ;  /* 0x0000000c00187947 */ /* 0x000fea0003800000 */
.L_x_4499:
[----:B----4-:R-:W-:-:S05]  /*b1f0*/  IMAD.U32 R0, R18, 0x10000, RZ ;  /* 0x0001000012007824 */ /* 0x010fca00078e00ff */
[----:B------:R-:W-:-:S05]  /*b200*/  F2FP.F16.F32.PACK_AB R0, RZ, R0 ;  /* 0x00000000ff00723e */ /* 0x000fca00000000ff */
[----:B------:R0:W-:Y:S01]  /*b210*/  STG.E.U16 desc[UR36][R8.64], R0 ;  /* 0x0000000008007986 */ /* 0x0001e2000c101524 */
[----:B------:R-:W-:Y:S05]  /*b220*/  BRA `(.L_x_4495) ;  /* 0x0000000c00087947 */ /* 0x000fea0003800000 */
.L_x_4498:
[----:B------:R-:W-:-:S13]  /*b230*/  ISETP.NE.AND P0, PT, R0, 0x7, PT ;  /* 0x000000070000780c */ /* 0x000fda0003f05270 */
[----:B------:R-:W-:Y:S05]  /*b240*/  @!P0 BRA `(.L_x_4500) ;  /* 0x0000000000348947 */ /* 0x000fea0003800000 */
[----:B------:R-:W-:-:S13]  /*b250*/  ISETP.NE.AND P0, PT, R0, 0x8, PT ;  /* 0x000000080000780c */ /* 0x000fda0003f05270 */
[----:B------:R-:W-:Y:S05]  /*b260*/  @!P0 BRA `(.L_x_4501) ;  /* 0x0000000000188947 */ /* 0x000fea0003800000 */
[----:B------:R-:W-:-:S13]  /*b270*/  ISETP.NE.AND P0, PT, R0, 0x9, PT ;  /* 0x000000090000780c */ /* 0x000fda0003f05270 */
[----:B------:R-:W-:Y:S05]  /*b280*/  @P0 BRA `(.L_x_4494) ;  /* 0x0000000800900947 */ /* 0x000fea0003800000 */
[----:B----4-:R-:W-:Y:S02]  /*b290*/  IMAD.U32 R4, R18, 0x10000, RZ ;  /* 0x0001000012047824 */ /* 0x010fe400078e00ff */
[----:B-1----:R-:W-:-:S05]  /*b2a0*/  IMAD.MOV.U32 R5, RZ, RZ, RZ ;  /* 0x000000ffff057224 */ /* 0x002fca00078e00ff */
[----:B------:R4:W-:Y:S01]  /*b2b0*/  STG.E.64 desc[UR36][R8.64], R4 ;  /* 0x0000000408007986 */ /* 0x0009e2000c101b24 */
[----:B------:R-:W-:Y:S05]  /*b2c0*/  BRA `(.L_x_4495) ;  /* 0x0000000800e07947 */ /* 0x000fea0003800000 */
.L_x_4501:
[----:B----4-:R-:W-:-:S05]  /*b2d0*/  IMAD.U32 R18, R18, 0x10000, RZ ;  /* 0x0001000012127824 */ /* 0x010fca00078e00ff */
[----:B------:R-:W-:-:S04]  /*b2e0*/  F2FP.F16.F32.PACK_AB R3, RZ, R18 ;  /* 0x00000012ff03723e */ /* 0x000fc800000000ff */
[----:B------:R-:W-:-:S05]  /*b2f0*/  PRMT R3, R3, 0x5410, RZ ;  /* 0x0000541003037816 */ /* 0x000fca00000000ff */
[----:B------:R3:W-:Y:S01]  /*b300*/  STG.E desc[UR36][R8.64], R3 ;  /* 0x0000000308007986 */ /* 0x0007e2000c101924 */
[----:B------:R-:W-:Y:S05]  /*b310*/  BRA `(.L_x_4495) ;  /* 0x0000000800cc7947 */ /* 0x000fea0003800000 */
.L_x_4500:
[----:B----4-:R-:W-:-:S04]  /*b320*/  IMAD.U32 R4, R18, 0x10000, RZ ;  /* 0x0001000012047824 */ /* 0x010fc800078e00ff */
[----:B------:R-:W-:-:S06]  /*b330*/  FMUL.FTZ R4, R4, 1 ;  /* 0x3f80000004047820 */ /* 0x000fcc0000410000 */
[----:B-1----:R-:W0:Y:S02]  /*b340*/  F2F.F64.F32 R4, R4 ;  /* 0x0000000400047310 */ /* 0x002e240000201800 */
[----:B0-----:R0:W-:Y:S01]  /*b350*/  STG.E.64 desc[UR36][R8.64], R4 ;  /* 0x0000000408007986 */ /* 0x0011e2000c101b24 */
[----:B------:R-:W-:Y:S05]  /*b360*/  BRA `(.L_x_4495) ;  /* 0x0000000800b87947 */ /* 0x000fea0003800000 */
.L_x_4490:
        /* <DEDUP_REMOVED lines=11> */
[----:B------:R0:W-:Y:S01]  /*b420*/  STG.E.U8 desc[UR36][R8.64], R3 ;  /* 0x0000000308007986 */ /* 0x0001e2000c101124 */
[----:B------:R-:W-:Y:S05]  /*b430*/  BRA `(.L_x_4495) ;  /* 0x0000000800847947 */ /* 0x000fea0003800000 */
.L_x_4504:
[----:B----4-:R-:W-:Y:S01]  /*b440*/  IMAD.U32 R18, R18, 0x10000, RZ ;  /* 0x0001000012127824 */ /* 0x010fe200078e00ff */
[----:B------:R-:W-:-:S03]  /*b450*/  CS2R R6, SRZ ;  /* 0x0000000000067805 */ /* 0x000fc6000001ff00 */
[----:B------:R-:W-:-:S06]  /*b460*/  FMUL.FTZ R4, R18, 1 ;  /* 0x3f80000012047820 */ /* 0x000fcc0000410000 */
[----:B-1----:R-:W0:Y:S02]  /*b470*/  F2F.F64.F32 R4, R4 ;  /* 0x0000000400047310 */ /* 0x002e240000201800 */
[----:B0-----:R0:W-:Y:S01]  /*b480*/  STG.E.128 desc[UR36][R8.64], R4 ;  /* 0x0000000408007986 */ /* 0x0011e2000c101d24 */
[----:B------:R-:W-:Y:S05]  /*b490*/  BRA `(.L_x_4495) ;  /* 0x00000008006c7947 */ /* 0x000fea0003800000 */
.L_x_4503:
        /* <DEDUP_REMOVED lines=21> */
.L_x_4508:
[----:B------:R-:W-:Y:S05]  /*b5f0*/  BSYNC B0 ;  /* 0x0000000000007941 */ /* 0x000fea0003800000 */
.L_x_4507:
[----:B------:R-:W-:-:S05]  /*b600*/  LOP3.LUT R5, R0, R5, RZ, 0xfc, !PT ;  /* 0x0000000500057212 */ /* 0x000fca00078efcff */
[----:B------:R0:W-:Y:S01]  /*b610*/  STG.E.U8 desc[UR36][R8.64], R5 ;  /* 0x0000000508007986 */ /* 0x0001e2000c101124 */
[----:B------:R-:W-:Y:S05]  /*b620*/  BRA `(.L_x_4495) ;  /* 0x0000000800087947 */ /* 0x000fea0003800000 */
.L_x_4506:
[----:B-1--4-:R-:W-:Y:S01]  /*b630*/  IMAD.U32 R5, R18, 0x10000, RZ ;  /* 0x0001000012057824 */ /* 0x012fe200078e00ff */
        /* <DEDUP_REMOVED lines=12> */
.L_x_4510:
[----:B------:R-:W-:Y:S01]  /*b700*/  IMAD.MOV.U32 R0, RZ, RZ, 0x7f ;  /* 0x0000007fff007424 */ /* 0x000fe200078e00ff */
[----:B------:R-:W-:-:S04]  /*b710*/  ISETP.GT.U32.AND P0, PT, R3, 0x7f800000, PT ;  /* 0x7f8000000300780c */ /* 0x000fc80003f04070 */
[----:B------:R-:W-:-:S09]  /*b720*/  SEL R0, R0, 0x7c, P0 ;  /* 0x0000007c00007807 */ /* 0x000fd20000000000 */
.L_x_4511:
[----:B------:R-:W-:Y:S05]  /*b730*/  BSYNC B0 ;  /* 0x0000000000007941 */ /* 0x000fea0003800000 */
.L_x_4509:
[----:B------:R-:W-:-:S04]  /*b740*/  LOP3.LUT R3, R5, 0x80000000, RZ, 0xc0, !PT ;  /* 0x8000000005037812 */ /* 0x000fc800078ec0ff */
[----:B------:R-:W-:-:S04]  /*b750*/  SHF.R.U32.HI R3, RZ, 0x18, R3 ;  /* 0x00000018ff037819 */ /* 0x000fc80000011603 */
[----:B------:R-:W-:-:S05]  /*b760*/  LOP3.LUT R3, R0, R3, RZ, 0xfc, !PT ;  /* 0x0000000300037212 */ /* 0x000fca00078efcff */
[----:B------:R0:W-:Y:S01]  /*b770*/  STG.E.U8 desc[UR36][R8.64], R3 ;  /* 0x0000000308007986 */ /* 0x0001e2000c101124 */
[----:B------:R-:W-:Y:S05]  /*b780*/  BRA `(.L_x_4495) ;  /* 0x0000000400b07947 */ /* 0x000fea0003800000 */
.L_x_4505:
[----:B----4-:R0:W-:Y:S01]  /*b790*/  STG.E.U16 desc[UR36][R8.64], R18 ;  /* 0x0000001208007986 */ /* 0x0101e2000c101524 */
[----:B------:R-:W-:Y:S05]  /*b7a0*/  BRA `(.L_x_4495) ;  /* 0x0000000400a87947 */ /* 0x000fea0003800000 */
.L_x_4502:
        /* <DEDUP_REMOVED lines=10> */
[----:B0-----:R0:W-:Y:S01]  /*b850*/  STG.E.U16 desc[UR36][R8.64], R3 ;  /* 0x0000000308007986 */ /* 0x0011e2000c101524 */
[----:B------:R-:W-:Y:S05]  /*b860*/  BRA `(.L_x_4495) ;  /* 0x0000000400787947 */ /* 0x000fea0003800000 */
.L_x_4514:
[----:B-1--4-:R-:W-:Y:S01]  /*b870*/  IMAD.U32 R5, R18, 0x10000, RZ ;  /* 0x0001000012057824 */ /* 0x012fe200078e00ff */
        /* <DEDUP_REMOVED lines=16> */
.L_x_4517:
[----:B------:R-:W-:-:S04]  /*b980*/  LOP3.LUT R3, R5, 0x80000000, RZ, 0xc0, !PT ;  /* 0x8000000005037812 */ /* 0x000fc800078ec0ff */
[----:B------:R-:W-:-:S04]  /*b990*/  SHF.R.U32.HI R3, RZ, 0x18, R3 ;  /* 0x00000018ff037819 */ /* 0x000fc80000011603 */
[----:B------:R-:W-:-:S04]  /*b9a0*/  LOP3.LUT R0, R0, R3, RZ, 0xfc, !PT ;  /* 0x0000000300007212 */ /* 0x000fc800078efcff */
[----:B------:R-:W-:-:S07]  /*b9b0*/  PRMT R4, R0, 0x7610, R4 ;  /* 0x0000761000047816 */ /* 0x000fce0000000004 */
.L_x_4516:
[----:B------:R-:W-:Y:S05]  /*b9c0*/  BSYNC B0 ;  /* 0x0000000000007941 */ /* 0x000fea0003800000 */
.L_x_4515:
[----:B------:R0:W-:Y:S01]  /*b9d0*/  STG.E.U8 desc[UR36][R8.64], R4 ;  /* 0x0000000408007986 */ /* 0x0001e2000c101124 */
[----:B------:R-:W-:Y:S05]  /*b9e0*/  BRA `(.L_x_4495) ;  /* 0x0000000400187947 */ /* 0x000fea0003800000 */
.L_x_4513:
        /* <DEDUP_REMOVED lines=17> */
.L_x_4520:
[----:B------:R-:W-:-:S04]  /*bb00*/  LOP3.LUT R3, R5, 0x80000000, RZ, 0xc0, !PT ;  /* 0x8000000005037812 */ /* 0x000fc800078ec0ff */
[----:B------:R-:W-:-:S04]  /*bb10*/  SHF.R.U32.HI R3, RZ, 0x18, R3 ;  /* 0x00000018ff037819 */ /* 0x000fc80000011603 */
[----:B------:R-:W-:-:S04]  /*bb20*/  LOP3.LUT R0, R0, R3, RZ, 0xfc, !PT ;  /* 0x0000000300007212 */ /* 0x000fc800078efcff */
[----:B------:R-:W-:-:S07]  /*bb30*/  PRMT R4, R0, 0x7610, R4 ;  /* 0x0000761000047816 */ /* 0x000fce0000000004 */
.L_x_4519:
[----:B------:R-:W-:Y:S05]  /*bb40*/  BSYNC B0 ;  /* 0x0000000000007941 */ /* 0x000fea0003800000 */
.L_x_4518:
[----:B------:R0:W-:Y:S01]  /*bb50*/  STG.E.U8 desc[UR36][R8.64], R4 ;  /* 0x0000000408007986 */ /* 0x0001e2000c101124 */
[----:B------:R-:W-:Y:S05]  /*bb60*/  BRA `(.L_x_4495) ;  /* 0x0000000000b87947 */ /* 0x000fea0003800000 */
.L_x_4512:
[----:B------:R-:W-:-:S13]  /*bb70*/  ISETP.NE.AND P0, PT, R0, 0x1c, PT ;  /* 0x0000001c0000780c */ /* 0x000fda0003f05270 */
[----:B------:R-:W-:Y:S05]  /*bb80*/  @!P0 BRA `(.L_x_4521) ;  /* 0x0000000000a48947 */ /* 0x000fea0003800000 */
[----:B------:R-:W-:-:S13]  /*bb90*/  ISETP.NE.AND P0, PT, R0, 0x1d, PT ;  /* 0x0000001d0000780c */ /* 0x000fda0003f05270 */
[----:B------:R-:W-:Y:S05]  /*bba0*/  @!P0 BRA `(.L_x_4522) ;  /* 0x00000000008c8947 */ /* 0x000fea0003800000 */
[----:B------:R-:W-:-:S13]  /*bbb0*/  ISETP.NE.AND P0, PT, R0, 0x2c, PT ;  /* 0x0000002c0000780c */ /* 0x000fda0003f05270 */
[----:B------:R-:W-:Y:S05]  /*bbc0*/  @P0 BRA `(.L_x_4494) ;  /* 0x0000000000400947 */ /* 0x000fea0003800000 */
[----:B----4-:R-:W-:-:S05]  /*bbd0*/  IMAD.U32 R18, R18, 0x10000, RZ ;  /* 0x0001000012127824 */ /* 0x010fca00078e00ff */
        /* <DEDUP_REMOVED lines=15> */
.L_x_4494:
        /* <DEDUP_REMOVED lines=15> */
[----:B0---4-:R-:W-:Y:S05]  /*bdc0*/  CALL.ABS.NOINC R14 ;  /* 0x000000000e007343 */ /* 0x011fea0003c00000 */
.L_x_4523:
[----:B------:R-:W-:Y:S05]  /*bdd0*/  BRA `(.L_x_4495) ;  /* 0x00000000001c7947 */ /* 0x000fea0003800000 */
.L_x_4522:
[----:B----4-:R-:W-:-:S06]  /*bde0*/  IMAD.U32 R4, R18, 0x10000, RZ ;  /* 0x0001000012047824 */ /* 0x010fcc00078e00ff */
[----:B-1----:R-:W0:Y:S02]  /*bdf0*/  F2I.U64.TRUNC R4, R4 ;  /* 0x0000000400047311 */ /* 0x002e24000020d800 */
[----:B0-----:R0:W-:Y:S01]  /*be00*/  STG.E.64 desc[UR36][R8.64], R4 ;  /* 0x0000000408007986 */ /* 0x0011e2000c101b24 */
[----:B------:R-:W-:Y:S05]  /*be10*/  BRA `(.L_x_4495) ;  /* 0x00000000000c7947 */ /* 0x000fea0003800000 */
.L_x_4521:
[----:B----4-:R-:W-:-:S04]  /*be20*/  IMAD.U32 R18, R18, 0x10000, RZ ;  /* 0x0001000012127824 */ /* 0x010fc800078e00ff */
[----:B------:R-:W0:Y:S02]  /*be30*/  F2I.FTZ.U32.TRUNC.NTZ R3, R18 ;  /* 0x0000001200037305 */ /* 0x000e24000021f000 */
[----:B0-----:R0:W-:Y:S02]  /*be40*/  STG.E desc[UR36][R8.64], R3 ;  /* 0x0000000308007986 */ /* 0x0011e4000c101924 */
.L_x_4495:
[----:B------:R-:W-:-:S07]  /*be50*/  VIADD R25, R25, 0x80 ;  /* 0x0000008019197836 */ /* 0x000fce0000000000 */
.L_x_4455:
[----:B------:R-:W-:Y:S05]  /*be60*/  BSYNC B6 ;  /* 0x0000000000067941 */ /* 0x000fea0003800000 */
.L_x_4454:
[----:B------:R-:W-:-:S13]  /*be70*/  ISETP.GE.AND P0, PT, R25, R16, PT ;  /* 0x000000101900720c */ /* 0x000fda0003f06270 */
[----:B------:R-:W-:Y:S05]  /*be80*/  @P0 EXIT ;  /* 0x000000000000094d */ /* 0x000fea0003800000 */
[----:B01--4-:R-:W0:Y:S01]  /*be90*/  LDC.64 R4, c[0x0][0x218] ;  /* 0x00008600ff047b82 */ /* 0x013e220000000a00 */
[----:B---3-5:R-:W-:Y:S01]  /*bea0*/  PRMT R0, R17, 0x9910, RZ ;  /* 0x0000991011007816 */ /* 0x028fe200000000ff */
        /* <DEDUP_REMOVED lines=15> */
[----:B------:R-:W-:-:S06]  /*bfa0*/  IMAD.U32 R19, R19, 0x10000, RZ ;  /* 0x0001000013137824 */ /* 0x000fcc00078e00ff */
[----:B------:R-:W0:Y:S02]  /*bfb0*/  F2I.FTZ.TRUNC.NTZ R19, R19 ;  /* 0x0000001300137305 */ /* 0x000e24000021f100 */
[----:B0-----:R-:W-:Y:S01]  /*bfc0*/  STG.E.U8 desc[UR36][R2.64], R19 ;  /* 0x0000001302007986 */ /* 0x001fe2000c101124 */
[----:B------:R-:W-:Y:S05]  /*bfd0*/  EXIT ;  /* 0x000000000000794d */ /* 0x000fea0003800000 */
.L_x_4527:
[----:B------:R-:W-:-:S06]  /*bfe0*/  IMAD.U32 R5, R19, 0x10000, RZ ;  /* 0x0001000013057824 */ /* 0x000fcc00078e00ff */
[----:B------:R-:W0:Y:S02]  /*bff0*/  F2I.S64.TRUNC R4, R5 ;  /* 0x0000000500047311 */ /* 0x000e24000020d900 */
[----:B0-----:R-:W-:Y:S01]  /*c000*/  STG.E.U8 desc[UR36][R2.64], R4 ;  /* 0x0000000402007986 */ /* 0x001fe2000c101124 */
[----:B------:R-:W-:Y:S05]  /*c010*/  EXIT ;  /* 0x000000000000794d */ /* 0x000fea0003800000 */
.L_x_4526:
[----:B------:R-:W-:-:S13]  /*c020*/  ISETP.NE.AND P0, PT, R0, 0x2, PT ;  /* 0x000000020000780c */ /* 0x000fda0003f05270 */
[----:B------:R-:W-:Y:S05]  /*c030*/  @!P0 BRA `(.L_x_4529) ;  /* 0x0000000000308947 */ /* 0x000fea0003800000 */
[----:B------:R-:W-:-:S13]  /*c040*/  ISETP.NE.AND P0, PT, R0, 0x3, PT ;  /* 0x000000030000780c */ /* 0x000fda0003f05270 */
[----:B------:R-:W-:Y:S05]  /*c050*/  @!P0 BRA `(.L_x_4530) ;  /* 0x0000000000188947 */ /* 0x000fea0003800000 */
[----:B------:R-:W-:-:S13]  /*c060*/  ISETP.NE.AND P0, PT, R0, 0x4, PT ;  /* 0x000000040000780c */ /* 0x000fda0003f05270 */
[----:B------:R-:W-:Y:S05]  /*c070*/  @P0 BRA `(.L_x_4528) ;  /* 0x0000000c000c0947 */ /* 0x000fea0003800000 */
[----:B------:R-:W-:-:S06]  /*c080*/  IMAD.U32 R4, R19, 0x10000, RZ ;  /* 0x0001000013047824 */ /* 0x000fcc00078e00ff */
[----:B------:R-:W0:Y:S02]  /*c090*/  F2I.S64.TRUNC R4, R4 ;  /* 0x0000000400047311 */ /* 0x000e24000020d900 */
[----:B0-----:R-:W-:Y:S01]  /*c0a0*/  STG.E.64 desc[UR36][R2.64], R4 ;  /* 0x0000000402007986 */ /* 0x001fe2000c101b24 */
[----:B------:R-:W-:Y:S05]  /*c0b0*/  EXIT ;  /* 0x000000000000794d */ /* 0x000fea0003800000 */
.L_x_4530:
[----:B------:R-:W-:-:S06]  /*c0c0*/  IMAD.U32 R19, R19, 0x10000, RZ ;  /* 0x0001000013137824 */ /* 0x000fcc00078e00ff */
[----:B------:R-:W0:Y:S02]  /*c0d0*/  F2I.FTZ.TRUNC.NTZ R19, R19 ;  /* 0x0000001300137305 */ /* 0x000e24000021f100 */
[----:B0-----:R-:W-:Y:S01]  /*c0e0*/  STG.E desc[UR36][R2.64], R19 ;  /* 0x0000001302007986 */ /* 0x001fe2000c101924 */
[----:B------:R-:W-:Y:S05]  /*c0f0*/  EXIT ;  /* 0x000000000000794d */ /* 0x000fea0003800000 */
.L_x_4529:
[----:B------:R-:W-:-:S06]  /*c100*/  IMAD.U32 R19, R19, 0x10000, RZ ;  /* 0x0001000013137824 */ /* 0x000fcc00078e00ff */
[----:B------:R-:W0:Y:S02]  /*c110*/  F2I.FTZ.TRUNC.NTZ R19, R19 ;  /* 0x0000001300137305 */ /* 0x000e24000021f100 */
[----:B0-----:R-:W-:Y:S01]  /*c120*/  STG.E.U16 desc[UR36][R2.64], R19 ;  /* 0x0000001302007986 */ /* 0x001fe2000c101524 */
[----:B------:R-:W-:Y:S05]  /*c130*/  EXIT ;  /* 0x000000000000794d */ /* 0x000fea0003800000 */
.L_x_4525:
[----:B------:R-:W-:-:S13]  /*c140*/  ISETP.GT.AND P0, PT, R0, 0x6, PT ;  /* 0x000000060000780c */ /* 0x000fda0003f04270 */
[----:B------:R-:W-:Y:S05]  /*c150*/  @P0 BRA `(.L_x_4531) ;  /* 0x00000000002c0947 */ /* 0x000fea0003800000 */
[----:B------:R-:W-:-:S13]  /*c160*/  ISETP.NE.AND P0, PT, R0, 0x5, PT ;  /* 0x000000050000780c */ /* 0x000fda0003f05270 */
[----:B------:R-:W-:Y:S05]  /*c170*/  @!P0 BRA `(.L_x_4532) ;  /* 0x0000000000148947 */ /* 0x000fea0003800000 */
[----:B------:R-:W-:-:S13]  /*c180*/  ISETP.NE.AND P0, PT, R0, 0x6, PT ;  /* 0x000000060000780c */ /* 0x000fda0003f05270 */
[----:B------:R-:W-:Y:S05]  /*c190*/  @P0 BRA `(.L_x_4528) ;  /* 0x0000000800c40947 */ /* 0x000fea0003800000 */
[----:B------:R-:W-:-:S05]  /*c1a0*/  IMAD.U32 R19, R19, 0x10000, RZ ;  /* 0x0001000013137824 */ /* 0x000fca00078e00ff */
[----:B------:R-:W-:Y:S01]  /*c1b0*/  STG.E desc[UR36][R2.64], R19 ;  /* 0x0000001302007986 */ /* 0x000fe2000c101924 */
[----:B------:R-:W-:Y:S05]  /*c1c0*/  EXIT ;  /* 0x000000000000794d */ /* 0x000fea0003800000 */
.L_x_4532:
[----:B------:R-:W-:-:S05]  /*c1d0*/  IMAD.U32 R0, R19, 0x10000, RZ ;  /* 0x0001000013007824 */ /* 0x000fca00078e00ff */
[----:B------:R-:W-:-:S05]  /*c1e0*/  F2FP.F16.F32.PACK_AB R0, RZ, R0 ;  /* 0x00000000ff00723e */ /* 0x000fca00000000ff */
[----:B------:R-:W-:Y:S01]  /*c1f0*/  STG.E.U16 desc[UR36][R2.64], R0 ;  /* 0x0000000002007986 */ /* 0x000fe2000c101524 */
[----:B------:R-:W-:Y:S05]  /*c200*/  EXIT ;  /* 0x000000000000794d */ /* 0x000fea0003800000 */
.L_x_4531:
[----:B------:R-:W-:-:S13]  /*c210*/  ISETP.NE.AND P0, PT, R0, 0x7, PT ;  /* 0x000000070000780c */ /* 0x000fda0003f05270 */
[----:B------:R-:W-:Y:S05]  /*c220*/  @!P0 BRA `(.L_x_4533) ;  /* 0x0000000000348947 */ /* 0x000fea0003800000 */
[----:B------:R-:W-:-:S13]  /*c230*/  ISETP.NE.AND P0, PT, R0, 0x8, PT ;  /* 0x000000080000780c */ /* 0x000fda0003f05270 */
[----:B------:R-:W-:Y:S05]  /*c240*/  @!P0 BRA `(.L_x_4534) ;  /* 0x0000000000188947 */ /* 0x000fea0003800000 */
[----:B------:R-:W-:-:S13]  /*c250*/  ISETP.NE.AND P0, PT, R0, 0x9, PT ;  /* 0x000000090000780c */ /* 0x000fda0003f05270 */
[----:B------:R-:W-:Y:S05]  /*c260*/  @P0 BRA `(.L_x_4528) ;  /* 0x0000000800900947 */ /* 0x000fea0003800000 */
[----:B------:R-:W-:Y:S02]  /*c270*/  IMAD.U32 R4, R19, 0x10000, RZ ;  /* 0x0001000013047824 */ /* 0x000fe400078e00ff */
[----:B------:R-:W-:-:S05]  /*c280*/  IMAD.MOV.U32 R5, RZ, RZ, RZ ;  /* 0x000000ffff057224 */ /* 0x000fca00078e00ff */
[----:B------:R-:W-:Y:S01]  /*c290*/  STG.E.64 desc[UR36][R2.64], R4 ;  /* 0x0000000402007986 */ /* 0x000fe2000c101b24 */
[----:B------:R-:W-:Y:S05]  /*c2a0*/  EXIT ;  /* 0x000000000000794d */ /* 0x000fea0003800000 */
.L_x_4534:
[----:B------:R-:W-:-:S05]  /*c2b0*/  IMAD.U32 R19, R19, 0x10000, RZ ;  /* 0x0001000013137824 */ /* 0x000fca00078e00ff */
[----:B------:R-:W-:-:S04]  /*c2c0*/  F2FP.F16.F32.PACK_AB R5, RZ, R19 ;  /* 0x00000013ff05723e */ /* 0x000fc800000000ff */
[----:B------:R-:W-:-:S05]  /*c2d0*/  PRMT R5, R5, 0x5410, RZ ;  /* 0x0000541005057816 */ /* 0x000fca00000000ff */
[----:B------:R-:W-:Y:S01]  /*c2e0*/  STG.E desc[UR36][R2.64], R5 ;  /* 0x0000000502007986 */ /* 0x000fe2000c101924 */
[----:B------:R-:W-:Y:S05]  /*c2f0*/  EXIT ;  /* 0x000000000000794d */ /* 0x000fea0003800000 */
.L_x_4533:
[----:B------:R-:W-:-:S04]  /*c300*/  IMAD.U32 R4, R19, 0x10000, RZ ;  /* 0x0001000013047824 */ /* 0x000fc800078e00ff */
[----:B------:R-:W-:-:S06]  /*c310*/  FMUL.FTZ R4, R4, 1 ;  /* 0x3f80000004047820 */ /* 0x000fcc0000410000 */
[----:B------:R-:W0:Y:S02]  /*c320*/  F2F.F64.F32 R4, R4 ;  /* 0x0000000400047310 */ /* 0x000e240000201800 */
[----:B0-----:R-:W-:Y:S01]  /*c330*/  STG.E.64 desc[UR36][R2.64], R4 ;  /* 0x0000000402007986 */ /* 0x001fe2000c101b24 */
[----:B------:R-:W-:Y:S05]  /*c340*/  EXIT ;  /* 0x000000000000794d */ /* 0x000fea0003800000 */
.L_x_4524:
        /* <DEDUP_REMOVED lines=8> */
[----:B------:R-:W-:-:S05]  /*c3d0*/  IMAD.U32 R19, R19, 0x10000, RZ ;  /* 0x0001000013137824 */ /* 0x000fca00078e00ff */
[----:B------:R-:W-:-:S04]  /*c3e0*/  FSETP.NEU.FTZ.AND P0, PT, R19, RZ, PT ;  /* 0x000000ff1300720b */ /* 0x000fc80003f1d000 */
[----:B------:R-:W-:-:S05]  /*c3f0*/  SEL R5, RZ, 0x1, !P0 ;  /* 0x00000001ff057807 */ /* 0x000fca0004000000 */
[----:B------:R-:W-:Y:S01]  /*c400*/  STG.E.U8 desc[UR36][R2.64], R5 ;  /* 0x0000000502007986 */ /* 0x000fe2000c101124 */
[----:B------:R-:W-:Y:S05]  /*c410*/  EXIT ;  /* 0x000000000000794d */ /* 0x000fea0003800000 */
.L_x_4537:
[----:B------:R-:W-:Y:S01]  /*c420*/  IMAD.U32 R19, R19, 0x10000, RZ ;  /* 0x0001000013137824 */ /* 0x000fe200078e00ff */
[----:B------:R-:W-:-:S03]  /*c430*/  CS2R R6, SRZ ;  /* 0x0000000000067805 */ /* 0x000fc6000001ff00 */
[----:B------:R-:W-:-:S06]  /*c440*/  FMUL.FTZ R4, R19, 1 ;  /* 0x3f80000013047820 */ /* 0x000fcc0000410000 */
[----:B------:R-:W0:Y:S02]  /*c450*/  F2F.F64.F32 R4, R4 ;  /* 0x0000000400047310 */ /* 0x000e240000201800 */
[----:B0-----:R-:W-:Y:S01]  /*c460*/  STG.E.128 desc[UR36][R2.64], R4 ;  /* 0x0000000402007986 */ /* 0x001fe2000c101d24 */
[----:B------:R-:W-:Y:S05]  /*c470*/  EXIT ;  /* 0x000000000000794d */ /* 0x000fea0003800000 */
.L_x_4536:
        /* <DEDUP_REMOVED lines=21> */
.L_x_4541:
[----:B------:R-:W-:Y:S05]  /*c5d0*/  BSYNC B0 ;  /* 0x0000000000007941 */ /* 0x000fea0003800000 */
.L_x_4540:
[----:B------:R-:W-:-:S05]  /*c5e0*/  LOP3.LUT R5, R0, R5, RZ, 0xfc, !PT ;  /* 0x0000000500057212 */ /* 0x000fca00078efcff */
[----:B------:R-:W-:Y:S01]  /*c5f0*/  STG.E.U8 desc[UR36][R2.64], R5 ;  /* 0x0000000502007986 */ /* 0x000fe2000c101124 */
[----:B------:R-:W-:Y:S05]  /*c600*/  EXIT ;  /* 0x000000000000794d */ /* 0x000fea0003800000 */
.L_x_4539:
        /* <DEDUP_REMOVED lines=13> */
.L_x_4543:
[----:B------:R-:W-:Y:S01]  /*c6e0*/  IMAD.MOV.U32 R0, RZ, RZ, 0x7f ;  /* 0x0000007fff007424 */ /* 0x000fe200078e00ff */
[----:B------:R-:W-:-:S04]  /*c6f0*/  ISETP.GT.U32.AND P0, PT, R4, 0x7f800000, PT ;  /* 0x7f8000000400780c */ /* 0x000fc80003f04070 */
[----:B------:R-:W-:-:S09]  /*c700*/  SEL R0, R0, 0x7c, P0 ;  /* 0x0000007c00007807 */ /* 0x000fd20000000000 */
.L_x_4544:
[----:B------:R-:W-:Y:S05]  /*c710*/  BSYNC B0 ;  /* 0x0000000000007941 */ /* 0x000fea0003800000 */
.L_x_4542:
[----:B------:R-:W-:-:S04]  /*c720*/  LOP3.LUT R4, R19, 0x80000000, RZ, 0xc0, !PT ;  /* 0x8000000013047812 */ /* 0x000fc800078ec0ff */
[----:B------:R-:W-:-:S04]  /*c730*/  SHF.R.U32.HI R5, RZ, 0x18, R4 ;  /* 0x00000018ff057819 */ /* 0x000fc80000011604 */
[----:B------:R-:W-:-:S05]  /*c740*/  LOP3.LUT R5, R0, R5, RZ, 0xfc, !PT ;  /* 0x0000000500057212 */ /* 0x000fca00078efcff */
[----:B------:R-:W-:Y:S01]  /*c750*/  STG.E.U8 desc[UR36][R2.64], R5 ;  /* 0x0000000502007986 */ /* 0x000fe2000c101124 */
[----:B------:R-:W-:Y:S05]  /*c760*/  EXIT ;  /* 0x000000000000794d */ /* 0x000fea0003800000 */
.L_x_4538:
[----:B------:R-:W-:Y:S01]  /*c770*/  STG.E.U16 desc[UR36][R2.64], R19 ;  /* 0x0000001302007986 */ /* 0x000fe2000c101524 */
[----:B------:R-:W-:Y:S05]  /*c780*/  EXIT ;  /* 0x000000000000794d */ /* 0x000fea0003800000 */
.L_x_4535:
        /* <DEDUP_REMOVED lines=8> */
[----:B------:R-:W-:-:S06]  /*c810*/  IMAD.U32 R5, R19, 0x10000, RZ ;  /* 0x0001000013057824 */ /* 0x000fcc00078e00ff */
[----:B------:R-:W0:Y:S02]  /*c820*/  F2I.FTZ.U32.TRUNC.NTZ R5, R5 ;  /* 0x0000000500057305 */ /* 0x000e24000021f000 */
[----:B0-----:R-:W-:Y:S01]  /*c830*/  STG.E.U16 desc[UR36][R2.64], R5 ;  /* 0x0000000502007986 */ /* 0x001fe2000c101524 */
[----:B------:R-:W-:Y:S05]  /*c840*/  EXIT ;  /* 0x000000000000794d */ /* 0x000fea0003800000 */
.L_x_4547:
        /* <DEDUP_REMOVED lines=17> */
.L_x_4550:
[----:B------:R-:W-:-:S04]  /*c960*/  LOP3.LUT R0, R19, 0x80000000, RZ, 0xc0, !PT ;  /* 0x8000000013007812 */ /* 0x000fc800078ec0ff */
[----:B------:R-:W-:-:S04]  /*c970*/  SHF.R.U32.HI R5, RZ, 0x18, R0 ;  /* 0x00000018ff057819 */ /* 0x000fc80000011600 */
[----:B------:R-:W-:-:S04]  /*c980*/  LOP3.LUT R4, R4, R5, RZ, 0xfc, !PT ;  /* 0x0000000504047212 */ /* 0x000fc800078efcff */
[----:B------:R-:W-:-:S07]  /*c990*/  PRMT R0, R4, 0x7610, R0 ;  /* 0x0000761004007816 */ /* 0x000fce0000000000 */
.L_x_4549:
[----:B------:R-:W-:Y:S05]  /*c9a0*/  BSYNC B0 ;  /* 0x0000000000007941 */ /* 0x000fea0003800000 */
.L_x_4548:
[----:B------:R-:W-:Y:S01]  /*c9b0*/  STG.E.U8 desc[UR36][R2.64], R0 ;  /* 0x0000000002007986 */ /* 0x000fe2000c101124 */
[----:B------:R-:W-:Y:S05]  /*c9c0*/  EXIT ;  /* 0x000000000000794d */ /* 0x000fea0003800000 */
.L_x_4546:
        /* <DEDUP_REMOVED lines=17> */
.L_x_4553:
[----:B------:R-:W-:-:S04]  /*cae0*/  LOP3.LUT R0, R19, 0x80000000, RZ, 0xc0, !PT ;  /* 0x8000000013007812 */ /* 0x000fc800078ec0ff */
[----:B------:R-:W-:-:S04]  /*caf0*/  SHF.R.U32.HI R5, RZ, 0x18, R0 ;  /* 0x00000018ff057819 */ /* 0x000fc80000011600 */
[----:B------:R-:W-:-:S04]  /*cb00*/  LOP3.LUT R4, R4, R5, RZ, 0xfc, !PT ;  /* 0x0000000504047212 */ /* 0x000fc800078efcff */
[----:B------:R-:W-:-:S07]  /*cb10*/  PRMT R0, R4, 0x7610, R0 ;  /* 0x0000761004007816 */ /* 0x000fce0000000000 */
.L_x_4552:
[----:B------:R-:W-:Y:S05]  /*cb20*/  BSYNC B0 ;  /* 0x0000000000007941 */ /* 0x000fea0003800000 */
.L_x_4551:
[----:B------:R-:W-:Y:S01]  /*cb30*/  STG.E.U8 desc[UR36][R2.64], R0 ;  /* 0x0000000002007986 */ /* 0x000fe2000c101124 */
[----:B------:R-:W-:Y:S05]  /*cb40*/  EXIT ;  /* 0x000000000000794d */ /* 0x000fea0003800000 */
.L_x_4545:
[----:B------:R-:W-:-:S13]  /*cb50*/  ISETP.NE.AND P0, PT, R0, 0x1c, PT ;  /* 0x0000001c0000780c */ /* 0x000fda0003f05270 */
[----:B------:R-:W-:Y:S05]  /*cb60*/  @!P0 BRA `(.L_x_4554) ;  /* 0x0000000000a48947 */ /* 0x000fea0003800000 */
[----:B------:R-:W-:-:S13]  /*cb70*/  ISETP.NE.AND P0, PT, R0, 0x1d, PT ;  /* 0x0000001d0000780c */ /* 0x000fda0003f05270 */
[----:B------:R-:W-:Y:S05]  /*cb80*/  @!P0 BRA `(.L_x_4555) ;  /* 0x00000000008c8947 */ /* 0x000fea0003800000 */
[----:B------:R-:W-:-:S13]  /*cb90*/  ISETP.NE.AND P0, PT, R0, 0x2c, PT ;  /* 0x0000002c0000780c */ /* 0x000fda0003f05270 */
[----:B------:R-:W-:Y:S05]  /*cba0*/  @P0 BRA `(.L_x_4528) ;  /* 0x0000000000400947 */ /* 0x000fea0003800000 */
[----:B------:R-:W-:Y:S02]  /*cbb0*/  IMAD.U32 R19, R19, 0x10000, RZ ;  /* 0x0001000013137824 */ /* 0x000fe400078e00ff */
        /* <DEDUP_REMOVED lines=15> */
.L_x_4528:
        /* <DEDUP_REMOVED lines=16> */
.L_x_4556:
[----:B------:R-:W-:Y:S05]  /*cdb0*/  EXIT ;  /* 0x000000000000794d */ /* 0x000fea0003800000 */
.L_x_4555:
[----:B------:R-:W-:-:S06]  /*cdc0*/  IMAD.U32 R4, R19, 0x10000, RZ ;  /* 0x0001000013047824 */ /* 0x000fcc00078e00ff */
[----:B------:R-:W0:Y:S02]  /*cdd0*/  F2I.U64.TRUNC R4, R4 ;  /* 0x0000000400047311 */ /* 0x000e24000020d800 */
[----:B0-----:R-:W-:Y:S01]  /*cde0*/  STG.E.64 desc[UR36][R2.64], R4 ;  /* 0x0000000402007986 */ /* 0x001fe2000c101b24 */
[----:B------:R-:W-:Y:S05]  /*cdf0*/  EXIT ;  /* 0x000000000000794d */ /* 0x000fea0003800000 */
.L_x_4554:
[----:B------:R-:W-:-:S06]  /*ce00*/  IMAD.U32 R19, R19, 0x10000, RZ ;  /* 0x0001000013137824 */ /* 0x000fcc00078e00ff */
[----:B------:R-:W0:Y:S02]  /*ce10*/  F2I.FTZ.U32.TRUNC.NTZ R19, R19 ;  /* 0x0000001300137305 */ /* 0x000e24000021f000 */
[----:B0-----:R-:W-:Y:S01]  /*ce20*/  STG.E desc[UR36][R2.64], R19 ;  /* 0x0000001302007986 */ /* 0x001fe2000c101924 */
[----:B------:R-:W-:Y:S05]  /*ce30*/  EXIT ;  /* 0x000000000000794d */ /* 0x000fea0003800000 */
.L_x_4557:
        /* <DEDUP_REMOVED lines=12> */
.L_x_12852:


//--------------------- .text._ZN2at6native18elementwise_kernelILi128ELi4EZNS0_22gpu_kernel_impl_nocastIZZZNS0_26GeluBackwardCUDAKernelImplERNS_18TensorIteratorBaseENS0_8GeluTypeEENKUlvE_clEvENKUlvE2_clEvEUlN3c108BFloat16ES9_E_EEvS4_RKT_EUliE_EEviT1_ --------------------------
	.section	.text._ZN2at6native18elementwise_kernelILi128ELi4EZNS0_22gpu_kernel_impl_nocastIZZZNS0_26GeluBackwardCUDAKernelImplERNS_18TensorIteratorBaseENS0_8GeluTypeEENKUlvE_clEvENKUlvE2_clEvEUlN3c108BFloat16ES9_E_EEvS4_RKT_EUliE_EEviT1_,"ax",@progbits
	.align	128
        .global         _ZN2at6native18elementwise_kernelILi128ELi4EZNS0_22gpu_kernel_impl_nocastIZZZNS0_26GeluBackwardCUDAKernelImplERNS_18TensorIteratorBaseENS0_8GeluTypeEENKUlvE_clEvENKUlvE2_clEvEUlN3c108BFloat16ES9_E_EEvS4_RKT_EUliE_EEviT1_
        .type           _ZN2at6native18elementwise_kernelILi128ELi4EZNS0_22gpu_kernel_impl_nocastIZZZNS0_26GeluBackwardCUDAKernelImplERNS_18TensorIteratorBaseENS0_8GeluTypeEENKUlvE_clEvENKUlvE2_clEvEUlN3c108BFloat16ES9_E_EEvS4_RKT_EUliE_EEviT1_,@function
        .size           _ZN2at6native18elementwise_kernelILi128ELi4EZNS0_22gpu_kernel_impl_nocastIZZZNS0_26GeluBackwardCUDAKernelImplERNS_18TensorIteratorBaseENS0_8GeluTypeEENKUlvE_clEvENKUlvE2_clEvEUlN3c108BFloat16ES9_E_EEvS4_RKT_EUliE_EEviT1_,(.L_x_12853 - _ZN2at6native18elementwise_kernelILi128ELi4EZNS0_22gpu_kernel_impl_nocastIZZZNS0_26GeluBackwardCUDAKernelImplERNS_18TensorIteratorBaseENS0_8GeluTypeEENKUlvE_clEvENKUlvE2_clEvEUlN3c108BFloat16ES9_E_EEvS4_RKT_EUliE_EEviT1_)
        .other          _ZN2at6native18elementwise_kernelILi128ELi4EZNS0_22gpu_kernel_impl_nocastIZZZNS0_26GeluBackwardCUDAKernelImplERNS_18TensorIteratorBaseENS0_8GeluTypeEENKUlvE_clEvENKUlvE2_clEvEUlN3c108BFloat16ES9_E_EEvS4_RKT_EUliE_EEviT1_,@"STO_CUDA_ENTRY STV_DEFAULT"
_ZN2at6native18elementwise_kernelILi128ELi4EZNS0_22gpu_kernel_impl_nocastIZZZNS0_26GeluBackwardCUDAKernelImplERNS_18TensorIteratorBaseENS0_8GeluTypeEENKUlvE_clEvENKUlvE2_clEvEUlN3c108BFloat16ES9_E_EEvS4_RKT_EUliE_EEviT1_:
.text._ZN2at6native18elementwise_kernelILi128ELi4EZNS0_22gpu_kernel_impl_nocastIZZZNS0_26GeluBackwardCUDAKernelImplERNS_18TensorIteratorBaseENS0_8GeluTypeEENKUlvE_clEvENKUlvE2_clEvEUlN3c108BFloat16ES9_E_EEvS4_RKT_EUliE_EEviT1_:
        /* <DEDUP_REMOVED lines=363> */
.L_x_4560:
[----:B------:R-:W-:Y:S02]  /*16b0*/  ULDC.64 UR8, c[0x0][0x488] ;  /* 0x0001220000087ab9 */ /* 0x000fe40000000a00 */
[----:B------:R-:W-:-:S04]  /*16c0*/  IADD3 R8, P0, R2, UR8, RZ ;  /* 0x0000000802087c10 */ /* 0x000fc8000ff1e0ff */
[----:B------:R-:W-:Y:S01]  /*16d0*/  IADD3.X R9, RZ, UR9, RZ, P0, !PT ;  /* 0x00000009ff097c10 */ /* 0x000fe200087fe4ff */
[----:B------:R-:W-:-:S04]  /*16e0*/  ULDC.64 UR8, c[0x0][0x480] ;  /* 0x0001200000087ab9 */ /* 0x000fc80000000a00 */
[----:B------:R-:W2:Y:S01]  /*16f0*/  LDG.E.U16 R8, desc[UR4][R8.64] ;  /* 0x0000000408087981 */ /* 0x000ea2000c1e1500 */
[----:B------:R-:W-:-:S04]  /*1700*/  IADD3 R6, P0, R0, UR8, RZ ;  /* 0x0000000800067c10 */ /* 0x000fc8000ff1e0ff */
[----:B------:R-:W-:Y:S01]  /*1710*/  IADD3.X R7, RZ, UR9, RZ, P0, !PT ;  /* 0x00000009ff077c10 */ /* 0x000fe200087fe4ff */
[----:B------:R-:W-:-:S04]  /*1720*/  ULDC.64 UR8, c[0x0][0x478] ;  /* 0x00011e0000087ab9 */ /* 0x000fc80000000a00 */
[----:B------:R-:W3:Y:S01]  /*1730*/  LDG.E.U16 R6, desc[UR4][R6.64] ;  /* 0x0000000406067981 */ /* 0x000ee2000c1e1500 */
[----:B------:R-:W-:Y:S02]  /*1740*/  MOV R2, 0x3e095d4e ;  /* 0x3e095d4e00027802 */ /* 0x000fe40000000f00 */
[----:B------:R-:W-:Y:S02]  /*1750*/  IADD3 R4, P0, R5, UR8, RZ ;  /* 0x0000000805047c10 */ /* 0x000fe4000ff1e0ff */
[----:B------:R-:W-:Y:S02]  /*1760*/  IADD3 R3, R3, 0x80, RZ ;  /* 0x0000008003037810 */ /* 0x000fe40007ffe0ff */
[----:B------:R-:W-:Y:S02]  /*1770*/  IADD3.X R5, RZ, UR9, RZ, P0, !PT ;  /* 0x00000009ff057c10 */ /* 0x000fe400087fe4ff */
[----:B--2---:R-:W-:-:S05]  /*1780*/  SHF.L.U32 R0, R8, 0x10, RZ ;  /* 0x0000001008007819 */ /* 0x004fca00000006ff */
[----:B------:R-:W-:-:S04]  /*1790*/  FMUL.FTZ R11, R0, R0 ;  /* 0x00000000000b7220 */ /* 0x000fc80000410000 */
[----:B------:R-:W-:Y:S01]  /*17a0*/  FMUL.FTZ R13, R0, R11 ;  /* 0x0000000b000d7220 */ /* 0x000fe20000410000 */
[----:B------:R-:W-:Y:S01]  /*17b0*/  FFMA.FTZ R11, R11, R2, 1 ;  /* 0x3f8000000b0b7423 */ /* 0x000fe20000010002 */
[----:B---3--:R-:W-:Y:S02]  /*17c0*/  SHF.L.U32 R6, R6, 0x10, RZ ;  /* 0x0000001006067819 */ /* 0x008fe400000006ff */
        /* <DEDUP_REMOVED lines=10> */
[----:B------:R-:W-:-:S05]  /*1870*/  FMUL.FTZ R6, R6, R11 ;  /* 0x0000000b06067220 */ /* 0x000fca0000410000 */
[----:B------:R-:W-:-:S05]  /*1880*/  F2FP.BF16.F32.PACK_AB R6, RZ, R6 ;  /* 0x00000006ff06723e */ /* 0x000fca00000010ff */
[----:B------:R0:W-:Y:S02]  /*1890*/  STG.E.U16 desc[UR4][R4.64], R6 ;  /* 0x0000000604007986 */ /* 0x0001e4000c101504 */
.L_x_4559:
[----:B------:R-:W-:Y:S05]  /*18a0*/  BSYNC B0 ;  /* 0x0000000000007941 */ /* 0x000fea0003800000 */
.L_x_4558:
        /* <DEDUP_REMOVED lines=356> */
.L_x_4563:
        /* <DEDUP_REMOVED lines=13> */
[----:B------:R-:W-:Y:S02]  /*2fc0*/  ISETP.GE.AND P0, PT, R3, UR6, PT ;  /* 0x0000000603007c0c */ /* 0x000fe4000bf06270 */
        /* <DEDUP_REMOVED lines=372> */
.L_x_4564:
        /* <DEDUP_REMOVED lines=31> */
.L_x_4562:
[----:B------:R-:W-:Y:S05]  /*4900*/  BSYNC B0 ;  /* 0x0000000000007941 */ /* 0x000fea0003800000 */
.L_x_4561:
        /* <DEDUP_REMOVED lines=355> */
.L_x_4565:
        /* <DEDUP_REMOVED lines=25> */
[----:B------:R-:W-:Y:S01]  /*60d0*/  FMUL.FTZ R9, R2, R9 ;  /* 0x0000000902097220 */ /* 0x000fe20000410000 */
[----:B------:R-:W-:-:S04]  /*60e0*/  IADD3 R2, P0, R5, UR6, RZ ;  /* 0x0000000605027c10 */ /* 0x000fc8000ff1e0ff */
[----:B------:R-:W-:Y:S02]  /*60f0*/  F2FP.BF16.F32.PACK_AB R9, RZ, R9 ;  /* 0x00000009ff09723e */ /* 0x000fe400000010ff */
[----:B------:R-:W-:-:S05]  /*6100*/  IADD3.X R3, RZ, UR7, RZ, P0, !PT ;  /* 0x00000007ff037c10 */ /* 0x000fca00087fe4ff */
[----:B------:R-:W-:Y:S01]  /*6110*/  STG.E.U16 desc[UR4][R2.64], R9 ;  /* 0x0000000902007986 */ /* 0x000fe2000c101504 */
[----:B------:R-:W-:Y:S05]  /*6120*/  EXIT ;  /* 0x000000000000794d */ /* 0x000fea0003800000 */
.L_x_4566:
        /* <DEDUP_REMOVED lines=13> */
.L_x_12853:


//--------------------- .text._ZN2at6native27unrolled_elementwise_kernelIZZZNS0_26GeluBackwardCUDAKernelImplERNS_18TensorIteratorBaseENS0_8GeluTypeEENKUlvE_clEvENKUlvE2_clEvEUlN3c108BFloat16ES8_E_St5arrayIPcLm3EELi4E23TrivialOffsetCalculatorILi2EjESD_ILi1EjENS0_6memory15LoadWithoutCastENSG_16StoreWithoutCastEEEviT_T0_T2_T3_T4_T5_ --------------------------
	.section	.text._ZN2at6native27unrolled_elementwise_kernelIZZZNS0_26GeluBackwardCUDAKernelImplERNS_18TensorIteratorBaseENS0_8GeluTypeEENKUlvE_clEvENKUlvE2_clEvEUlN3c108BFloat16ES8_E_St5arrayIPcLm3EELi4E23TrivialOffsetCalculatorILi2EjESD_ILi1EjENS0_6memory15LoadWithoutCastENSG_16StoreWithoutCastEEEviT_T0_T2_T3_T4_T5_,"ax",@progbits
	.align	128
        .global         _ZN2at6native27unrolled_elementwise_kernelIZZZNS0_26GeluBackwardCUDAKernelImplERNS_18TensorIteratorBaseENS0_8GeluTypeEENKUlvE_clEvENKUlvE2_clEvEUlN3c108BFloat16ES8_E_St5arrayIPcLm3EELi4E23TrivialOffsetCalculatorILi2EjESD_ILi1EjENS0_6memory15LoadWithoutCastENSG_16StoreWithoutCastEEEviT_T0_T2_T3_T4_T5_
        .type           _ZN2at6native27unrolled_elementwise_kernelIZZZNS0_26GeluBackwardCUDAKernelImplERNS_18TensorIteratorBaseENS0_8GeluTypeEENKUlvE_clEvENKUlvE2_clEvEUlN3c108BFloat16ES8_E_St5arrayIPcLm3EELi4E23TrivialOffsetCalculatorILi2EjESD_ILi1EjENS0_6memory15LoadWithoutCastENSG_16StoreWithoutCastEEEviT_T0_T2_T3_T4_T5_,@function
        .size           _ZN2at6native27unrolled_elementwise_kernelIZZZNS0_26GeluBackwardCUDAKernelImplERNS_18TensorIteratorBaseENS0_8GeluTypeEENKUlvE_clEvENKUlvE2_clEvEUlN3c108BFloat16ES8_E_St5arrayIPcLm3EELi4E23TrivialOffsetCalculatorILi2EjESD_ILi1EjENS0_6memory15LoadWithoutCastENSG_16StoreWithoutCastEEEviT_T0_T2_T3_T4_T5_,(.L_x_12854 - _ZN2at6native27unrolled_elementwise_kernelIZZZNS0_26GeluBackwardCUDAKernelImplERNS_18TensorIteratorBaseENS0_8GeluTypeEENKUlvE_clEvENKUlvE2_clEvEUlN3c108BFloat16ES8_E_St5arrayIPcLm3EELi4E23TrivialOffsetCalculatorILi2EjESD_ILi1EjENS0_6memory15LoadWithoutCastENSG_16StoreWithoutCastEEEviT_T0_T2_T3_T4_T5_)
        .other          _ZN2at6native27unrolled_elementwise_kernelIZZZNS0_26GeluBackwardCUDAKernelImplERNS_18TensorIteratorBaseENS0_8GeluTypeEENKUlvE_clEvENKUlvE2_clEvEUlN3c108BFloat16ES8_E_St5arrayIPcLm3EELi4E23TrivialOffsetCalculatorILi2EjESD_ILi1EjENS0_6memory15LoadWithoutCastENSG_16StoreWithoutCastEEEviT_T0_T2_T3_T4_T5_,@"STO_CUDA_ENTRY STV_DEFAULT"
_ZN2at6native27unrolled_elementwise_kernelIZZZNS0_26GeluBackwardCUDAKernelImplERNS_18TensorIteratorBaseENS0_8GeluTypeEENKUlvE_clEvENKUlvE2_clEvEUlN3c108BFloat16ES8_E_St5arrayIPcLm3EELi4E23TrivialOffsetCalculatorILi2EjESD_ILi1EjENS0_6memory15LoadWithoutCastENSG_16StoreWithoutCastEEEviT_T0_T2_T3_T4_T5_:
.text._ZN2at6native27unrolled_elementwise_kernelIZZZNS0_26GeluBackwardCUDAKernelImplERNS_18TensorIteratorBaseENS0_8GeluTypeEENKUlvE_clEvENKUlvE2_clEvEUlN3c108BFloat16ES8_E_St5arrayIPcLm3EELi4E23TrivialOffsetCalculatorILi2EjESD_ILi1EjENS0_6memory15LoadWithoutCastENSG_16StoreWithoutCastEEEviT_T0_T2_T3_T4_T5_:
        /* <DEDUP_REMOVED lines=53> */
[C---:B---3--:R-:W-:Y:S02]  /*0350*/  IADD3 R11, R5.reuse, 0x80, RZ ;  /* 0x00000080050b7810 */ /* 0x048fe40007ffe0ff */
[----:B--2---:R-:W-:Y:S01]  /*0360*/  IADD3 R7, R5, 0x100, RZ ;  /* 0x0000010005077810 */ /* 0x004fe20007ffe0ff */
[----:B------:R-:W-:Y:S01]  /*0370*/  BSSY B0, `(.L_x_4567) ;  /* 0x000001b000007945 */ /* 0x000fe20003800000 */
[----:B------:R-:W-:Y:S02]  /*0380*/  @!P0 MOV R5, R11 ;  /* 0x0000000b00058202 */ /* 0x000fe40000000f00 */
[----:B------:R-:W-:Y:S02]  /*0390*/  ISETP.GE.AND P2, PT, R7, R12, PT ;  /* 0x0000000c0700720c */ /* 0x000fe40003f46270 */
[----:B------:R-:W-:-:S02]  /*03a0*/  @!P0 LEA R7, R0, R15, 0x9 ;  /* 0x0000000f00078211 */ /* 0x000fc400078e48ff */
[-C--:B------:R-:W-:Y:S02]  /*03b0*/  ISETP.GE.AND P1, PT, R11, R12.reuse, PT ;  /* 0x0000000c0b00720c */ /* 0x080fe40003f26270 */
[-C--:B------:R-:W-:Y:S01]  /*03c0*/  ISETP.GE.AND P3, PT, R9, R12.reuse, PT ;  /* 0x0000000c0900720c */ /* 0x080fe20003f66270 */
[----:B0-----:R-:W-:Y:S01]  /*03d0*/  @!P0 IMAD.WIDE.U32 R2, R7, 0x2, R2 ;  /* 0x0000000207028825 */ /* 0x001fe200078e0002 */
[----:B------:R-:W-:Y:S01]  /*03e0*/  ISETP.GE.AND P4, PT, R5, R12, PT ;  /* 0x0000000c0500720c */ /* 0x000fe20003f86270 */
[----:B------:R-:W-:-:S12]  /*03f0*/  @P0 BRA `(.L_x_4568) ;  /* 0x0000000000480947 */ /* 0x000fd80003800000 */
[----:B-----5:R-:W-:Y:S01]  /*0400*/  SHF.L.U32 R21, R21, 0x10, RZ ;  /* 0x0000001015157819 */ /* 0x020fe200000006ff */
[----:B------:R-:W-:Y:S01]  /*0410*/  HFMA2.MMA R7, -RZ, RZ, 1.5087890625, 339.5 ;  /* 0x3e095d4eff077435 */ /* 0x000fe200000001ff */
[----:B------:R-:W-:-:S03]  /*0420*/  SHF.L.U32 R14, R14, 0x10, RZ ;  /* 0x000000100e0e7819 */ /* 0x000fc600000006ff */
[----:B------:R-:W-:-:S04]  /*0430*/  FMUL.FTZ R4, R21, R21 ;  /* 0x0000001515047220 */ /* 0x000fc80000410000 */
[C---:B------:R-:W-:Y:S02]  /*0440*/  FMUL.FTZ R6, R21.reuse, R4 ;  /* 0x0000000415067220 */ /* 0x040fe40000410000 */
[----:B------:R-:W-:Y:S02]  /*0450*/  FFMA.FTZ R7, R4, R7, 1 ;  /* 0x3f80000004077423 */ /* 0x000fe40000010007 */
        /* <DEDUP_REMOVED lines=11> */
[----:B------:R-:W-:-:S07]  /*0510*/  F2FP.BF16.F32.PACK_AB R4, RZ, R4 ;  /* 0x00000004ff04723e */ /* 0x000fce00000010ff */
.L_x_4568:
[----:B------:R-:W-:Y:S05]  /*0520*/  BSYNC B0 ;  /* 0x0000000000007941 */ /* 0x000fea0003800000 */
.L_x_4567:
[----:B------:R-:W-:Y:S04]  /*0530*/  BSSY B0, `(.L_x_4569) ;  /* 0x0000014000007945 */ /* 0x000fe80003800000 */
[----:B------:R-:W-:Y:S05]  /*0540*/  @P1 BRA `(.L_x_4570) ;  /* 0x0000000000481947 */ /* 0x000fea0003800000 */
[----:B-----5:R-:W-:Y:S02]  /*0550*/  SHF.L.U32 R20, R20, 0x10, RZ ;  /* 0x0000001014147819 */ /* 0x020fe400000006ff */
[----:B------:R-:W-:Y:S02]  /*0560*/  MOV R6, 0x3e095d4e ;  /* 0x3e095d4e00067802 */ /* 0x000fe40000000f00 */
[----:B------:R-:W-:Y:S01]  /*0570*/  SHF.L.U32 R13, R13, 0x10, RZ ;  /* 0x000000100d0d7819 */ /* 0x000fe200000006ff */
[----:B------:R-:W-:-:S04]  /*0580*/  FMUL.FTZ R7, R20, R20 ;  /* 0x0000001414077220 */ /* 0x000fc80000410000 */
[----:B------:R-:W-:Y:S01]  /*0590*/  FMUL.FTZ R9, R20, R7 ;  /* 0x0000000714097220 */ /* 0x000fe20000410000 */
[----:B------:R-:W-:-:S03]  /*05a0*/  FFMA.FTZ R6, R7, R6, 1 ;  /* 0x3f80000007067423 */ /* 0x000fc60000010006 */
[----:B------:R-:W-:Y:S01]  /*05b0*/  FFMA.FTZ R9, R9, 0.044714998453855514526, R20 ;  /* 0x3d37271309097823 */ /* 0x000fe20000010014 */
[----:B------:R-:W-:Y:S01]  /*05c0*/  FMUL.FTZ R20, R20, 0.5 ;  /* 0x3f00000014147820 */ /* 0x000fe20000410000 */
[----:B------:R-:W-:Y:S02]  /*05d0*/  FMUL.FTZ R8, R6, 0.79788458347320556641 ;  /* 0x3f4c422a06087820 */ /* 0x000fe40000410000 */
[----:B------:R-:W-:-:S06]  /*05e0*/  FMUL.FTZ R9, R9, 0.79788458347320556641 ;  /* 0x3f4c422a09097820 */ /* 0x000fcc0000410000 */
[----:B------:R-:W0:Y:S02]  /*05f0*/  MUFU.TANH R9, R9 ;  /* 0x0000000900097308 */ /* 0x000e240000002400 */
[C---:B0-----:R-:W-:Y:S01]  /*0600*/  FFMA.FTZ R7, -R9.reuse, R9, 1 ;  /* 0x3f80000009077423 */ /* 0x041fe20000010109 */
[----:B------:R-:W-:-:S03]  /*0610*/  FADD.FTZ R6, R9, 1 ;  /* 0x3f80000009067421 */ /* 0x000fc60000010000 */
[----:B------:R-:W-:-:S04]  /*0620*/  FMUL.FTZ R7, R20, R7 ;  /* 0x0000000714077220 */ /* 0x000fc80000410000 */
[----:B------:R-:W-:-:S04]  /*0630*/  FMUL.FTZ R7, R8, R7 ;  /* 0x0000000708077220 */ /* 0x000fc80000410000 */
[----:B------:R-:W-:-:S04]  /*0640*/  FFMA.FTZ R6, R6, 0.5, R7 ;  /* 0x3f00000006067823 */ /* 0x000fc80000010007 */
[----:B------:R-:W-:-:S05]  /*0650*/  FMUL.FTZ R6, R13, R6 ;  /* 0x000000060d067220 */ /* 0x000fca0000410000 */
[----:B------:R-:W-:-:S07]  /*0660*/  F2FP.BF16.F32.PACK_AB R6, RZ, R6 ;  /* 0x00000006ff06723e */ /* 0x000fce00000010ff */
.L_x_4570:
[----:B------:R-:W-:Y:S05]  /*0670*/  BSYNC B0 ;  /* 0x0000000000007941 */ /* 0x000fea0003800000 */
.L_x_4569:
[----:B------:R-:W-:Y:S04]  /*0680*/  BSSY B0, `(.L_x_4571) ;  /* 0x0000014000007945 */ /* 0x000fe80003800000 */
[----:B------:R-:W-:Y:S05]  /*0690*/  @P2 BRA `(.L_x_4572) ;  /* 0x0000000000482947 */ /* 0x000fea0003800000 */
        /* <DEDUP_REMOVED lines=18> */
.L_x_4572:
[----:B------:R-:W-:Y:S05]  /*07c0*/  BSYNC B0 ;  /* 0x0000000000007941 */ /* 0x000fea0003800000 */
.L_x_4571:
        /* <DEDUP_REMOVED lines=20> */
.L_x_4574:
[----:B------:R-:W-:Y:S05]  /*0910*/  BSYNC B0 ;  /* 0x0000000000007941 */ /* 0x000fea0003800000 */
.L_x_4573:
        /* <DEDUP_REMOVED lines=13> */
.L_x_4576:
[----:B------:R-:W-:Y:S05]  /*09f0*/  BSYNC B0 ;  /* 0x0000000000007941 */ /* 0x000fea0003800000 */
.L_x_4575:
[----:B------:R-:W-:-:S13]  /*0a00*/  ISETP.GE.AND P0, PT, R5, R12, PT ;  /* 0x0000000c0500720c */ /* 0x000fda0003f06270 */
[----:B------:R-:W-:Y:S05]  /*0a10*/  @P0 EXIT ;  /* 0x000000000000094d */ /* 0x000fea0003800000 */
[----:B01----:R-:W0:Y:S01]  /*0a20*/  LDC.64 R2, c[0x0][0x218] ;  /* 0x00008600ff027b82 */ /* 0x003e220000000a00 */
[----:B------:R-:W-:-:S05]  /*0a30*/  LEA R5, R0, R5, 0x9 ;  /* 0x0000000500057211 */ /* 0x000fca00078e48ff */
[----:B0-----:R-:W-:-:S05]  /*0a40*/  IMAD.WIDE.U32 R2, R5, 0x2, R2 ;  /* 0x0000000205027825 */ /* 0x001fca00078e0002 */
[----:B------:R-:W-:Y:S01]  /*0a50*/  STG.E.U16 desc[UR4][R2.64], R10 ;  /* 0x0000000a02007986 */ /* 0x000fe2000c101504 */
[----:B------:R-:W-:Y:S05]  /*0a60*/  EXIT ;  /* 0x000000000000794d */ /* 0x000fea0003800000 */
.L_x_4577:
        /* <DEDUP_REMOVED lines=9> */
.L_x_12854:


//--------------------- .text._ZN2at6native29vectorized_elementwise_kernelILi2EZZZNS0_26GeluBackwardCUDAKernelImplERNS_18TensorIteratorBaseENS0_8GeluTypeEENKUlvE_clEvENKUlvE2_clEvEUlN3c108BFloat16ES8_E_St5arrayIPcLm3EEEEviT0_T1_ --------------------------
	.section	.text._ZN2at6native29vectorized_elementwise_kernelILi2EZZZNS0_26GeluBackwardCUDAKernelImplERNS_18TensorIteratorBaseENS0_8GeluTypeEENKUlvE_clEvENKUlvE2_clEvEUlN3c108BFloat16ES8_E_St5arrayIPcLm3EEEEviT0_T1_,"ax",@progbits
	.align	128
        .global         _ZN2at6native29vectorized_elementwise_kernelILi2EZZZNS0_26GeluBackwardCUDAKernelImplERNS_18TensorIteratorBaseENS0_8GeluTypeEENKUlvE_clEvENKUlvE2_clEvEUlN3c108BFloat16ES8_E_St5arrayIPcLm3EEEEviT0_T1_
        .type           _ZN2at6native29vectorized_elementwise_kernelILi2EZZZNS0_26GeluBackwardCUDAKernelImplERNS_18TensorIteratorBaseENS0_8GeluTypeEENKUlvE_clEvENKUlvE2_clEvEUlN3c108BFloat16ES8_E_St5arrayIPcLm3EEEEviT0_T1_,@function
        .size           _ZN2at6native29vectorized_elementwise_kernelILi2EZZZNS0_26GeluBackwardCUDAKernelImplERNS_18TensorIteratorBaseENS0_8GeluTypeEENKUlvE_clEvENKUlvE2_clEvEUlN3c108BFloat16ES8_E_St5arrayIPcLm3EEEEviT0_T1_,(.L_x_12855 - _ZN2at6native29vectorized_elementwise_kernelILi2EZZZNS0_26GeluBackwardCUDAKernelImplERNS_18TensorIteratorBaseENS0_8GeluTypeEENKUlvE_clEvENKUlvE2_clEvEUlN3c108BFloat16ES8_E_St5arrayIPcLm3EEEEviT0_T1_)
        .other          _ZN2at6native29vectorized_elementwise_kernelILi2EZZZNS0_26GeluBackwardCUDAKernelImplERNS_18TensorIteratorBaseENS0_8GeluTypeEENKUlvE_clEvENKUlvE2_clEvEUlN3c108BFloat16ES8_E_St5arrayIPcLm3EEEEviT0_T1_,@"STO_CUDA_ENTRY STV_DEFAULT"
_ZN2at6native29vectorized_elementwise_kernelILi2EZZZNS0_26GeluBackwardCUDAKernelImplERNS_18TensorIteratorBaseENS0_8GeluTypeEENKUlvE_clEvENKUlvE2_clEvEUlN3c108BFloat16ES8_E_St5arrayIPcLm3EEEEviT0_T1_:
.text._ZN2at6native29vectorized_elementwise_kernelILi2EZZZNS0_26GeluBackwardCUDAKernelImplERNS_18TensorIteratorBaseENS0_8GeluTypeEENKUlvE_clEvENKUlvE2_clEvEUlN3c108BFloat16ES8_E_St5arrayIPcLm3EEEEviT0_T1_:
        /* <DEDUP_REMOVED lines=11> */
[----:B0-----:R-:W-:Y:S02]  /*00b0*/  IMAD.WIDE.U32 R22, R5, 0x4, R2 ;  /* 0x0000000405167825 */ /* 0x001fe400078e0002 */
[----:B------:R-:W0:Y:S03]  /*00c0*/  LDC.64 R2, c[0x0][0x220] ;  /* 0x00008800ff027b82 */ /* 0x000e260000000a00 */
[----:B------:R-:W2:Y:S04]  /*00d0*/  LDG.E R21, desc[UR4][R22.64] ;  /* 0x0000000416157981 */ /* 0x000ea8000c1e1900 */
[----:B------:R-:W3:Y:S04]  /*00e0*/  LDG.E R9, desc[UR4][R22.64+0x200] ;  /* 0x0002000416097981 */ /* 0x000ee8000c1e1900 */
[----:B------:R-:W4:Y:S01]  /*00f0*/  LDG.E R10, desc[UR4][R22.64+0x400] ;  /* 0x00040004160a7981 */ /* 0x000f22000c1e1900 */
[----:B0-----:R-:W-:-:S04]  /*0100*/  IMAD.WIDE R2, R0, 0x2, R2 ;  /* 0x0000000200027825 */ /* 0x001fc800078e0202 */
[----:B------:R-:W-:Y:S02]  /*0110*/  IMAD.WIDE.U32 R12, R5, 0x4, R2 ;  /* 0x00000004050c7825 */ /* 0x000fe400078e0002 */
[----:B------:R-:W5:Y:S04]  /*0120*/  LDG.E R2, desc[UR4][R22.64+0x600] ;  /* 0x0006000416027981 */ /* 0x000f68000c1e1900 */
[----:B------:R-:W5:Y:S04]  /*0130*/  LDG.E R3, desc[UR4][R12.64] ;  /* 0x000000040c037981 */ /* 0x000f68000c1e1900 */
[----:B------:R-:W5:Y:S04]  /*0140*/  LDG.E R8, desc[UR4][R12.64+0x200] ;  /* 0x000200040c087981 */ /* 0x000f68000c1e1900 */
[----:B------:R-:W5:Y:S04]  /*0150*/  LDG.E R6, desc[UR4][R12.64+0x400] ;  /* 0x000400040c067981 */ /* 0x000f68000c1e1900 */
[----:B------:R0:W5:Y:S01]  /*0160*/  LDG.E R4, desc[UR4][R12.64+0x600] ;  /* 0x000600040c047981 */ /* 0x000162000c1e1900 */
[----:B------:R-:W-:Y:S01]  /*0170*/  HFMA2.MMA R7, -RZ, RZ, 1.5087890625, 339.5 ;  /* 0x3e095d4eff077435 */ /* 0x000fe200000001ff */
[----:B--2---:R-:W-:-:S02]  /*0180*/  SHF.L.U32 R19, R21, 0x10, RZ ;  /* 0x0000001015137819 */ /* 0x004fc400000006ff */
[----:B------:R-:W-:-:S03]  /*0190*/  PRMT R21, R21, 0x7632, R21 ;  /* 0x0000763215157816 */ /* 0x000fc60000000015 */
[----:B------:R-:W-:Y:S01]  /*01a0*/  FMUL.FTZ R14, R19, R19 ;  /* 0x00000013130e7220 */ /* 0x000fe20000410000 */
[----:B------:R-:W-:-:S03]  /*01b0*/  SHF.L.U32 R21, R21, 0x10, RZ ;  /* 0x0000001015157819 */ /* 0x000fc600000006ff */
[----:B------:R-:W-:Y:S01]  /*01c0*/  FMUL.FTZ R18, R19, R14 ;  /* 0x0000000e13127220 */ /* 0x000fe20000410000 */
[----:B---3--:R-:W-:Y:S01]  /*01d0*/  PRMT R15, R9, 0x7632, R15 ;  /* 0x00007632090f7816 */ /* 0x008fe2000000000f */
[----:B------:R-:W-:Y:S01]  /*01e0*/  FMUL.FTZ R16, R21, R21 ;  /* 0x0000001515107220 */ /* 0x000fe20000410000 */
[----:B------:R-:W-:Y:S01]  /*01f0*/  SHF.L.U32 R9, R9, 0x10, RZ ;  /* 0x0000001009097819 */ /* 0x000fe200000006ff */
[----:B------:R-:W-:Y:S02]  /*0200*/  FFMA.FTZ R18, R18, 0.044714998453855514526, R19 ;  /* 0x3d37271312127823 */ /* 0x000fe40000010013 */
[----:B------:R-:W-:Y:S02]  /*0210*/  FMUL.FTZ R20, R21, R16 ;  /* 0x0000001015147220 */ /* 0x000fe40000410000 */
[----:B------:R-:W-:Y:S01]  /*0220*/  FMUL.FTZ R17, R18, 0.79788458347320556641 ;  /* 0x3f4c422a12117820 */ /* 0x000fe20000410000 */
[----:B------:R-:W-:Y:S01]  /*0230*/  FMUL.FTZ R18, R9, R9 ;  /* 0x0000000909127220 */ /* 0x000fe20000410000 */
[----:B------:R-:W-:Y:S01]  /*0240*/  SHF.L.U32 R15, R15, 0x10, RZ ;  /* 0x000000100f0f7819 */ /* 0x000fe200000006ff */
[----:B------:R-:W-:-:S02]  /*0250*/  FFMA.FTZ R20, R20, 0.044714998453855514526, R21 ;  /* 0x3d37271314147823 */ /* 0x000fc40000010015 */
[----:B0-----:R-:W-:Y:S02]  /*0260*/  FMUL.FTZ R12, R9, R18 ;  /* 0x00000012090c7220 */ /* 0x001fe40000410000 */
[----:B------:R-:W-:Y:S01]  /*0270*/  FMUL.FTZ R13, R20, 0.79788458347320556641 ;  /* 0x3f4c422a140d7820 */ /* 0x000fe20000410000 */
[----:B------:R-:W-:Y:S01]  /*0280*/  FMUL.FTZ R20, R15, R15 ;  /* 0x0000000f0f147220 */ /* 0x000fe20000410000 */
[----:B------:R-:W-:-:S03]  /*0290*/  FFMA.FTZ R12, R12, 0.044714998453855514526, R9 ;  /* 0x3d3727130c0c7823 */ /* 0x000fc60000010009 */
[----:B------:R-:W-:Y:S01]  /*02a0*/  FMUL.FTZ R22, R15, R20 ;  /* 0x000000140f167220 */ /* 0x000fe20000410000 */
[----:B------:R-:W-:Y:S01]  /*02b0*/  FMUL.FTZ R12, R12, 0.79788458347320556641 ;  /* 0x3f4c422a0c0c7820 */ /* 0x000fe20000410000 */
[----:B------:R-:W0:Y:S02]  /*02c0*/  MUFU.TANH R17, R17 ;  /* 0x0000001100117308 */ /* 0x000e240000002400 */
[----:B------:R-:W-:-:S04]  /*02d0*/  FFMA.FTZ R22, R22, 0.044714998453855514526, R15 ;  /* 0x3d37271316167823 */ /* 0x000fc8000001000f */
[----:B------:R-:W-:Y:S02]  /*02e0*/  FMUL.FTZ R11, R22, 0.79788458347320556641 ;  /* 0x3f4c422a160b7820 */ /* 0x000fe40000410000 */
[----:B------:R-:W1:Y:S08]  /*02f0*/  MUFU.TANH R12, R12 ;  /* 0x0000000c000c7308 */ /* 0x000e700000002400 */
[----:B------:R-:W2:Y:S01]  /*0300*/  MUFU.TANH R13, R13 ;  /* 0x0000000d000d7308 */ /* 0x000ea20000002400 */
[----:B------:R-:W-:Y:S01]  /*0310*/  FMUL.FTZ R19, R19, 0.5 ;  /* 0x3f00000013137820 */ /* 0x000fe20000410000 */
[----:B0-----:R-:W-:-:S06]  /*0320*/  FFMA.FTZ R22, -R17, R17, 1 ;  /* 0x3f80000011167423 */ /* 0x001fcc0000010111 */
[----:B------:R-:W0:Y:S01]  /*0330*/  MUFU.TANH R11, R11 ;  /* 0x0000000b000b7308 */ /* 0x000e220000002400 */
[----:B------:R-:W-:Y:S01]  /*0340*/  FMUL.FTZ R19, R19, R22 ;  /* 0x0000001613137220 */ /* 0x000fe20000410000 */
[----:B------:R-:W-:Y:S01]  /*0350*/  FMUL.FTZ R9, R9, 0.5 ;  /* 0x3f00000009097820 */ /* 0x000fe20000410000 */
[----:B-1----:R-:W-:Y:S01]  /*0360*/  FFMA.FTZ R22, -R12, R12, 1 ;  /* 0x3f8000000c167423 */ /* 0x002fe2000001010c */
[-C--:B------:R-:W-:Y:S01]  /*0370*/  FFMA.FTZ R18, R18, R7.reuse, 1 ;  /* 0x3f80000012127423 */ /* 0x080fe20000010007 */
[----:B------:R-:W-:Y:S01]  /*0380*/  FMUL.FTZ R21, R21, 0.5 ;  /* 0x3f00000015157820 */ /* 0x000fe20000410000 */
[----:B------:R-:W-:Y:S01]  /*0390*/  FFMA.FTZ R14, R14, R7, 1 ;  /* 0x3f8000000e0e7423 */ /* 0x000fe20000010007 */
[----:B--2---:R-:W-:Y:S01]  /*03a0*/  FFMA.FTZ R24, -R13, R13, 1 ;  /* 0x3f8000000d187423 */ /* 0x004fe2000001010d */
[----:B------:R-:W-:Y:S01]  /*03b0*/  FMUL.FTZ R9, R9, R22 ;  /* 0x0000001609097220 */ /* 0x000fe20000410000 */
[----:B------:R-:W-:Y:S01]  /*03c0*/  FMUL.FTZ R18, R18, 0.79788458347320556641 ;  /* 0x3f4c422a12127820 */ /* 0x000fe20000410000 */
[-C--:B------:R-:W-:Y:S01]  /*03d0*/  FFMA.FTZ R16, R16, R7.reuse, 1 ;  /* 0x3f80000010107423 */ /* 0x080fe20000010007 */
[----:B------:R-:W-:Y:S01]  /*03e0*/  FMUL.FTZ R21, R21, R24 ;  /* 0x0000001815157220 */ /* 0x000fe20000410000 */
[----:B------:R-:W-:Y:S01]  /*03f0*/  FMUL.FTZ R15, R15, 0.5 ;  /* 0x3f0000000f0f7820 */ /* 0x000fe20000410000 */
[----:B------:R-:W-:Y:S01]  /*0400*/  FFMA.FTZ R20, R20, R7, 1 ;  /* 0x3f80000014147423 */ /* 0x000fe20000010007 */
[----:B------:R-:W-:Y:S01]  /*0410*/  FMUL.FTZ R14, R14, 0.79788458347320556641 ;  /* 0x3f4c422a0e0e7820 */ /* 0x000fe20000410000 */
[----:B0-----:R-:W-:Y:S01]  /*0420*/  FFMA.FTZ R24, -R11, R11, 1 ;  /* 0x3f8000000b187423 */ /* 0x001fe2000001010b */
[----:B------:R-:W-:Y:S01]  /*0430*/  FMUL.FTZ R18, R18, R9 ;  /* 0x0000000912127220 */ /* 0x000fe20000410000 */
[----:B------:R-:W-:Y:S01]  /*0440*/  FMUL.FTZ R16, R16, 0.79788458347320556641 ;  /* 0x3f4c422a10107820 */ /* 0x000fe20000410000 */
[----:B----4-:R-:W-:Y:S01]  /*0450*/  SHF.L.U32 R9, R10, 0x10, RZ ;  /* 0x000000100a097819 */ /* 0x010fe200000006ff */
[----:B------:R-:W-:Y:S01]  /*0460*/  FMUL.FTZ R15, R15, R24 ;  /* 0x000000180f0f7220 */ /* 0x000fe20000410000 */
[----:B------:R-:W-:Y:S01]  /*0470*/  FMUL.FTZ R20, R20, 0.79788458347320556641 ;  /* 0x3f4c422a14147820 */ /* 0x000fe20000410000 */
[----:B------:R-:W-:Y:S01]  /*0480*/  PRMT R10, R10, 0x7632, R10 ;  /* 0x000076320a0a7816 */ /* 0x000fe2000000000a */
[----:B------:R-:W-:Y:S01]  /*0490*/  FMUL.FTZ R19, R14, R19 ;  /* 0x000000130e137220 */ /* 0x000fe20000410000 */
[----:B------:R-:W-:Y:S01]  /*04a0*/  FADD.FTZ R14, R17, 1 ;  /* 0x3f800000110e7421 */ /* 0x000fe20000010000 */
[----:B------:R-:W-:Y:S01]  /*04b0*/  FMUL.FTZ R21, R16, R21 ;  /* 0x0000001510157220 */ /* 0x000fe20000410000 */
[----:B------:R-:W-:Y:S01]  /*04c0*/  FMUL.FTZ R16, R20, R15 ;  /* 0x0000000f14107220 */ /* 0x000fe20000410000 */
[----:B------:R-:W-:Y:S01]  /*04d0*/  SHF.L.U32 R10, R10, 0x10, RZ ;  /* 0x000000100a0a7819 */ /* 0x000fe200000006ff */
[----:B------:R-:W-:Y:S01]  /*04e0*/  FMUL.FTZ R20, R9, R9 ;  /* 0x0000000909147220 */ /* 0x000fe20000410000 */
[----:B------:R-:W-:Y:S01]  /*04f0*/  FFMA.FTZ R19, R14, 0.5, R19 ;  /* 0x3f0000000e137823 */ /* 0x000fe20000010013 */
[----:B------:R-:W-:Y:S01]  /*0500*/  FADD.FTZ R17, R12, 1 ;  /* 0x3f8000000c117421 */ /* 0x000fe20000010000 */
[----:B-----5:R-:W-:Y:S01]  /*0510*/  SHF.L.U32 R14, R3, 0x10, RZ ;  /* 0x00000010030e7819 */ /* 0x020fe200000006ff */
[----:B------:R-:W-:Y:S01]  /*0520*/  FADD.FTZ R11, R11, 1 ;  /* 0x3f8000000b0b7421 */ /* 0x000fe20000010000 */
[----:B------:R-:W-:Y:S01]  /*0530*/  FADD.FTZ R22, R13, 1 ;  /* 0x3f8000000d167421 */ /* 0x000fe20000010000 */
[----:B------:R-:W-:Y:S01]  /*0540*/  FMUL.FTZ R12, R9, R20 ;  /* 0x00000014090c7220 */ /* 0x000fe20000410000 */
[----:B------:R-:W-:Y:S01]  /*0550*/  FMUL.FTZ R13, R10, R10 ;  /* 0x0000000a0a0d7220 */ /* 0x000fe20000410000 */
[----:B------:R-:W-:Y:S01]  /*0560*/  FFMA.FTZ R17, R17, 0.5, R18 ;  /* 0x3f00000011117823 */ /* 0x000fe20000010012 */
[--C-:B------:R-:W-:Y:S01]  /*0570*/  FFMA.FTZ R18, R11, 0.5, R16.reuse ;  /* 0x3f0000000b127823 */ /* 0x100fe20000010010 */
[----:B------:R-:W-:Y:S01]  /*0580*/  FFMA.FTZ R22, R22, 0.5, R21 ;  /* 0x3f00000016167823 */ /* 0x000fe20000010015 */
[----:B------:R-:W-:Y:S01]  /*0590*/  FMUL.FTZ R11, R14, R19 ;  /* 0x000000130e0b7220 */ /* 0x000fe20000410000 */
[----:B------:R-:W-:Y:S01]  /*05a0*/  FFMA.FTZ R14, R12, 0.044714998453855514526, R9 ;  /* 0x3d3727130c0e7823 */ /* 0x000fe20000010009 */
[----:B------:R-:W-:Y:S01]  /*05b0*/  PRMT R16, R2, 0x7632, R16 ;  /* 0x0000763202107816 */ /* 0x000fe20000000010 */
[----:B------:R-:W-:Y:S01]  /*05c0*/  FMUL.FTZ R21, R10, R13 ;  /* 0x0000000d0a157220 */ /* 0x000fe20000410000 */
[----:B------:R-:W-:-:S02]  /*05d0*/  SHF.L.U32 R12, R2, 0x10, RZ ;  /* 0x00000010020c7819 */ /* 0x000fc400000006ff */
[----:B------:R-:W-:Y:S01]  /*05e0*/  SHF.L.U32 R16, R16, 0x10, RZ ;  /* 0x0000001010107819 */ /* 0x000fe200000006ff */
[----:B------:R-:W-:Y:S02]  /*05f0*/  FFMA.FTZ R21, R21, 0.044714998453855514526, R10 ;  /* 0x3d37271315157823 */ /* 0x000fe4000001000a */
[----:B------:R-:W-:Y:S01]  /*0600*/  FMUL.FTZ R15, R12, R12 ;  /* 0x0000000c0c0f7220 */ /* 0x000fe20000410000 */
[----:B------:R-:W-:Y:S01]  /*0610*/  PRMT R3, R3, 0x7632, R3 ;  /* 0x0000763203037816 */ /* 0x000fe20000000003 */
[----:B------:R-:W-:Y:S01]  /*0620*/  FMUL.FTZ R26, R21, 0.79788458347320556641 ;  /* 0x3f4c422a151a7820 */ /* 0x000fe20000410000 */
[----:B------:R-:W-:Y:S01]  /*0630*/  FMUL.FTZ R14, R14, 0.79788458347320556641 ;  /* 0x3f4c422a0e0e7820 */ /* 0x000fe20000410000 */
[----:B------:R-:W-:Y:S01]  /*0640*/  FMUL.FTZ R21, R16, R16 ;  /* 0x0000001010157220 */ /* 0x000fe20000410000 */
[----:B------:R-:W-:Y:S01]  /*0650*/  FMUL.FTZ R23, R12, R15 ;  /* 0x0000000f0c177220 */ /* 0x000fe20000410000 */
[----:B------:R-:W-:Y:S02]  /*0660*/  SHF.L.U32 R19, R3, 0x10, RZ ;  /* 0x0000001003137819 */ /* 0x000fe400000006ff */
[----:B------:R-:W-:Y:S01]  /*0670*/  FMUL.FTZ R25, R16, R21 ;  /* 0x0000001510197220 */ /* 0x000fe20000410000 */
[----:B------:R-:W-:Y:S01]  /*0680*/  FFMA.FTZ R23, R23, 0.044714998453855514526, R12 ;  /* 0x3d37271317177823 */ /* 0x000fe2000001000c */
[----:B------:R-:W0:Y:S01]  /*0690*/  MUFU.TANH R14, R14 ;  /* 0x0000000e000e7308 */ /* 0x000e220000002400 */
[----:B------:R-:W1:Y:S01]  /*06a0*/  LDC.64 R2, c[0x0][0x218] ;  /* 0x00008600ff027b82 */ /* 0x000e620000000a00 */
[C---:B------:R-:W-:Y:S01]  /*06b0*/  SHF.L.U32 R24, R8.reuse, 0x10, RZ ;  /* 0x0000001008187819 */ /* 0x040fe200000006ff */
[----:B------:R-:W-:Y:S01]  /*06c0*/  FFMA.FTZ R27, R25, 0.044714998453855514526, R16 ;  /* 0x3d372713191b7823 */ /* 0x000fe20000010010 */
[----:B------:R-:W-:Y:S01]  /*06d0*/  FMUL.FTZ R23, R23, 0.79788458347320556641 ;  /* 0x3f4c422a17177820 */ /* 0x000fe20000410000 */
[----:B------:R-:W-:Y:S01]  /*06e0*/  FMUL.FTZ R22, R19, R22 ;  /* 0x0000001613167220 */ /* 0x000fe20000410000 */
[----:B------:R-:W-:Y:S01]  /*06f0*/  PRMT R8, R8, 0x7632, R8 ;  /* 0x0000763208087816 */ /* 0x000fe20000000008 */
[----:B------:R-:W-:Y:S01]  /*0700*/  FMUL.FTZ R27, R27, 0.79788458347320556641 ;  /* 0x3f4c422a1b1b7820 */ /* 0x000fe20000410000 */
[----:B------:R-:W2:Y:S01]  /*0710*/  MUFU.TANH R19, R26 ;  /* 0x0000001a00137308 */ /* 0x000ea20000002400 */
[----:B------:R-:W-:Y:S01]  /*0720*/  FMUL.FTZ R17, R24, R17 ;  /* 0x0000001118117220 */ /* 0x000fe20000410000 */
[----:B------:R-:W-:Y:S01]  /*0730*/  FMUL.FTZ R24, R9, 0.5 ;  /* 0x3f00000009187820 */ /* 0x000fe20000410000 */
[----:B------:R-:W-:-:S05]  /*0740*/  SHF.L.U32 R9, R8, 0x10, RZ ;  /* 0x0000001008097819 */ /* 0x000fca00000006ff */
[----:B------:R-:W3:Y:S01]  /*0750*/  MUFU.TANH R23, R23 ;  /* 0x0000001700177308 */ /* 0x000ee20000002400 */
[----:B0-----:R-:W-:-:S07]  /*0760*/  FFMA.FTZ R25, -R14, R14, 1 ;  /* 0x3f8000000e197423 */ /* 0x001fce000001010e */
[----:B------:R-:W0:Y:S01]  /*0770*/  MUFU.TANH R8, R27 ;  /* 0x0000001b00087308 */ /* 0x000e220000002400 */
[----:B------:R-:W-:Y:S01]  /*0780*/  FFMA.FTZ R20, R20, R7, 1 ;  /* 0x3f80000014147423 */ /* 0x000fe20000010007 */
[----:B------:R-:W-:Y:S01]  /*0790*/  FMUL.FTZ R25, R24, R25 ;  /* 0x0000001918197220 */ /* 0x000fe20000410000 */
[----:B------:R-:W-:Y:S01]  /*07a0*/  FMUL.FTZ R18, R9, R18 ;  /* 0x0000001209127220 */ /* 0x000fe20000410000 */
[----:B------:R-:W-:Y:S01]  /*07b0*/  FMUL.FTZ R10, R10, 0.5 ;  /* 0x3f0000000a0a7820 */ /* 0x000fe20000410000 */
[----:B------:R-:W-:Y:S01]  /*07c0*/  FMUL.FTZ R20, R20, 0.79788458347320556641 ;  /* 0x3f4c422a14147820 */ /* 0x000fe20000410000 */
[----:B--2---:R-:W-:Y:S01]  /*07d0*/  FFMA.FTZ R9, -R19, R19, 1 ;  /* 0x3f80000013097423 */ /* 0x004fe20000010113 */
[----:B------:R-:W-:Y:S01]  /*07e0*/  FFMA.FTZ R13, R13, R7, 1 ;  /* 0x3f8000000d0d7423 */ /* 0x000fe20000010007 */
[----:B-1----:R-:W-:-:S04]  /*07f0*/  IMAD.WIDE.U32 R2, R0, 0x2, R2 ;  /* 0x0000000200027825 */ /* 0x002fc800078e0002 */
[----:B------:R-:W-:Y:S01]  /*0800*/  FMUL.FTZ R0, R20, R25 ;  /* 0x0000001914007220 */ /* 0x000fe20000410000 */
[----:B------:R-:W-:Y:S01]  /*0810*/  FMUL.FTZ R12, R12, 0.5 ;  /* 0x3f0000000c0c7820 */ /* 0x000fe20000410000 */
[----:B---3--:R-:W-:Y:S01]  /*0820*/  FFMA.FTZ R25, -R23, R23, 1 ;  /* 0x3f80000017197423 */ /* 0x008fe20000010117 */
[----:B------:R-:W-:Y:S01]  /*0830*/  FMUL.FTZ R10, R10, R9 ;  /* 0x000000090a0a7220 */ /* 0x000fe20000410000 */
[-C--:B------:R-:W-:Y:S01]  /*0840*/  FFMA.FTZ R15, R15, R7.reuse, 1 ;  /* 0x3f8000000f0f7423 */ /* 0x080fe20000010007 */
[----:B------:R-:W-:Y:S01]  /*0850*/  FMUL.FTZ R13, R13, 0.79788458347320556641 ;  /* 0x3f4c422a0d0d7820 */ /* 0x000fe20000410000 */
[----:B------:R-:W-:Y:S01]  /*0860*/  FMUL.FTZ R16, R16, 0.5 ;  /* 0x3f00000010107820 */ /* 0x000fe20000410000 */
[----:B------:R-:W-:Y:S01]  /*0870*/  FFMA.FTZ R21, R21, R7, 1 ;  /* 0x3f80000015157423 */ /* 0x000fe20000010007 */
[----:B0-----:R-:W-:Y:S01]  /*0880*/  FFMA.FTZ R9, -R8, R8, 1 ;  /* 0x3f80000008097423 */ /* 0x001fe20000010108 */
[----:B------:R-:W-:Y:S01]  /*0890*/  FADD.FTZ R7, R14, 1 ;  /* 0x3f8000000e077421 */ /* 0x000fe20000010000 */
[----:B------:R-:W-:Y:S01]  /*08a0*/  FMUL.FTZ R20, R12, R25 ;  /* 0x000000190c147220 */ /* 0x000fe20000410000 */
[----:B------:R-:W-:Y:S01]  /*08b0*/  FMUL.FTZ R15, R15, 0.79788458347320556641 ;  /* 0x3f4c422a0f0f7820 */ /* 0x000fe20000410000 */
[----:B------:R-:W-:Y:S01]  /*08c0*/  FMUL.FTZ R12, R13, R10 ;  /* 0x0000000a0d0c7220 */ /* 0x000fe20000410000 */
[----:B------:R-:W-:Y:S01]  /*08d0*/  FMUL.FTZ R16, R16, R9 ;  /* 0x0000000910107220 */ /* 0x000fe20000410000 */
[----:B------:R-:W-:Y:S01]  /*08e0*/  FMUL.FTZ R21, R21, 0.79788458347320556641 ;  /* 0x3f4c422a15157820 */ /* 0x000fe20000410000 */
[--C-:B------:R-:W-:Y:S01]  /*08f0*/  FFMA.FTZ R10, R7, 0.5, R0.reuse ;  /* 0x3f000000070a7823 */ /* 0x100fe20000010000 */
[----:B------:R-:W-:-:S02]  /*0900*/  PRMT R0, R6, 0x7632, R0 ;  /* 0x0000763206007816 */ /* 0x000fc40000000000 */
[----:B------:R-:W-:Y:S01]  /*0910*/  SHF.L.U32 R7, R6, 0x10, RZ ;  /* 0x0000001006077819 */ /* 0x000fe200000006ff */
[----:B------:R-:W-:Y:S01]  /*0920*/  FMUL.FTZ R20, R15, R20 ;  /* 0x000000140f147220 */ /* 0x000fe20000410000 */
[----:B------:R-:W-:Y:S01]  /*0930*/  PRMT R6, R4, 0x7632, R6 ;  /* 0x0000763204067816 */ /* 0x000fe20000000006 */
[----:B------:R-:W-:Y:S01]  /*0940*/  FADD.FTZ R19, R19, 1 ;  /* 0x3f80000013137421 */ /* 0x000fe20000010000 */
[----:B------:R-:W-:Y:S01]  /*0950*/  FADD.FTZ R23, R23, 1 ;  /* 0x3f80000017177421 */ /* 0x000fe20000010000 */
[----:B------:R-:W-:Y:S01]  /*0960*/  FMUL.FTZ R21, R21, R16 ;  /* 0x0000001015157220 */ /* 0x000fe20000410000 */
[----:B------:R-:W-:Y:S01]  /*0970*/  FADD.FTZ R8, R8, 1 ;  /* 0x3f80000008087421 */ /* 0x000fe20000010000 */
[----:B------:R-:W-:Y:S01]  /*0980*/  SHF.L.U32 R0, R0, 0x10, RZ ;  /* 0x0000001000007819 */ /* 0x000fe200000006ff */
[----:B------:R-:W-:Y:S01]  /*0990*/  FFMA.FTZ R19, R19, 0.5, R12 ;  /* 0x3f00000013137823 */ /* 0x000fe2000001000c */
[----:B------:R-:W-:Y:S01]  /*09a0*/  SHF.L.U32 R4, R4, 0x10, RZ ;  /* 0x0000001004047819 */ /* 0x000fe200000006ff */
[----:B------:R-:W-:Y:S01]  /*09b0*/  FFMA.FTZ R23, R23, 0.5, R20 ;  /* 0x3f00000017177823 */ /* 0x000fe20000010014 */
[----:B------:R-:W-:Y:S01]  /*09c0*/  SHF.L.U32 R6, R6, 0x10, RZ ;  /* 0x0000001006067819 */ /* 0x000fe200000006ff */
[----:B------:R-:W-:Y:S01]  /*09d0*/  FFMA.FTZ R21, R8, 0.5, R21 ;  /* 0x3f00000008157823 */ /* 0x000fe20000010015 */
[----:B------:R-:W-:Y:S01]  /*09e0*/  FMUL.FTZ R7, R7, R10 ;  /* 0x0000000a07077220 */ /* 0x000fe20000410000 */
[----:B------:R-:W-:Y:S01]  /*09f0*/  FMUL.FTZ R0, R0, R19 ;  /* 0x0000001300007220 */ /* 0x000fe20000410000 */
[----:B------:R-:W-:Y:S01]  /*0a00*/  FMUL.FTZ R4, R4, R23 ;  /* 0x0000001704047220 */ /* 0x000fe20000410000 */
[----:B------:R-:W-:Y:S01]  /*0a10*/  FMUL.FTZ R21, R6, R21 ;  /* 0x0000001506157220 */ /* 0x000fe20000410000 */
[----:B------:R-:W-:Y:S01]  /*0a20*/  F2FP.BF16.F32.PACK_AB R11, R22, R11 ;  /* 0x0000000b160b723e */ /* 0x000fe200000010ff */
[----:B------:R-:W-:Y:S01]  /*0a30*/  IMAD.WIDE R2, R5, 0x4, R2 ;  /* 0x0000000405027825 */ /* 0x000fe200078e0202 */
[----:B------:R-:W-:-:S02]  /*0a40*/  F2FP.BF16.F32.PACK_AB R17, R18, R17 ;  /* 0x000000111211723e */ /* 0x000fc400000010ff */
[----:B------:R-:W-:Y:S02]  /*0a50*/  F2FP.BF16.F32.PACK_AB R7, R0, R7 ;  /* 0x000000070007723e */ /* 0x000fe400000010ff */
[----:B------:R-:W-:Y:S01]  /*0a60*/  F2FP.BF16.F32.PACK_AB R21, R21, R4 ;  /* 0x000000041515723e */ /* 0x000fe200000010ff */
[----:B------:R-:W-:Y:S04]  /*0a70*/  STG.E desc[UR4][R2.64], R11 ;  /* 0x0000000b02007986 */ /* 0x000fe8000c101904 */
[----:B------:R-:W-:Y:S04]  /*0a80*/  STG.E desc[UR4][R2.64+0x200], R17 ;  /* 0x0002001102007986 */ /* 0x000fe8000c101904 */
[----:B------:R-:W-:Y:S04]  /*0a90*/  STG.E desc[UR4][R2.64+0x400], R7 ;  /* 0x0004000702007986 */ /* 0x000fe8000c101904 */
[----:B------:R-:W-:Y:S01]  /*0aa0*/  STG.E desc[UR4][R2.64+0x600], R21 ;  /* 0x0006001502007986 */ /* 0x000fe2000c101904 */
[----:B------:R-:W-:Y:S05]  /*0ab0*/  EXIT ;  /* 0x000000000000794d */ /* 0x000fea0003800000 */
.L_x_4578:
        /* <DEDUP_REMOVED lines=34> */
[C---:B------:R-:W-:Y:S02]  /*0ce0*/  ISETP.GE.AND P1, PT, R23.reuse, R2, PT ;  /* 0x000000021700720c */ /* 0x040fe40003f26270 */
[----:B------:R-:W-:Y:S01]  /*0cf0*/  PRMT R7, RZ, 0x7610, R7 ;  /* 0x00007610ff077816 */ /* 0x000fe20000000007 */
[----:B---3--:R-:W3:Y:S05]  /*0d00*/  @!P4 LDC.64 R24, c[0x0][0x228] ;  /* 0x00008a00ff18cb82 */ /* 0x008eea0000000a00 */
[----:B------:R1:W5:Y:S05]  /*0d10*/  @!P2 LDG.E.U16 R7, desc[UR4][R16.64] ;  /* 0x000000041007a981 */ /* 0x00036a000c1e1500 */
[----:B----4-:R-:W-:Y:S01]  /*0d20*/  @!P1 IADD3 R19, R0, R23, RZ ;  /* 0x0000001700139210 */ /* 0x010fe20007ffe0ff */
[----:B------:R-:W4:Y:S01]  /*0d30*/  @!P1 LDC.64 R20, c[0x0][0x220] ;  /* 0x00008800ff149b82 */ /* 0x000f220000000a00 */
[----:B------:R-:W-:-:S04]  /*0d40*/  @!P1 IADD3 R23, R23, 0x80, RZ ;  /* 0x0000008017179810 */ /* 0x000fc80007ffe0ff */
[----:B------:R-:W-:Y:S01]  /*0d50*/  ISETP.GE.AND P2, PT, R23, R2, PT ;  /* 0x000000021700720c */ /* 0x000fe20003f46270 */
[----:B0-----:R-:W-:Y:S01]  /*0d60*/  @!P4 IMAD.WIDE.U32 R12, R11, 0x2, R12 ;  /* 0x000000020b0cc825 */ /* 0x001fe200078e000c */
[----:B------:R-:W-:Y:S01]  /*0d70*/  PRMT R10, RZ, 0x7610, R10 ;  /* 0x00007610ff0a7816 */ /* 0x000fe2000000000a */
[----:B-1----:R-:W0:Y:S05]  /*0d80*/  @!P1 LDC.64 R16, c[0x0][0x228] ;  /* 0x00008a00ff109b82 */ /* 0x002e2a0000000a00 */
[----:B------:R1:W5:Y:S05]  /*0d90*/  @!P4 LDG.E.U16 R10, desc[UR4][R12.64] ;  /* 0x000000040c0ac981 */ /* 0x00036a000c1e1500 */
[----:B-1----:R-:W1:Y:S01]  /*0da0*/  @!P2 LDC.64 R12, c[0x0][0x220] ;  /* 0x00008800ff0cab82 */ /* 0x002e620000000a00 */
[----:B------:R-:W-:Y:S01]  /*0db0*/  PRMT R8, RZ, 0x7610, R8 ;  /* 0x00007610ff087816 */ /* 0x000fe20000000008 */
[----:B------:R-:W-:-:S04]  /*0dc0*/  @!P3 IMAD.WIDE.U32 R26, R9, 0x2, R26 ;  /* 0x00000002091ab825 */ /* 0x000fc800078e001a */
[----:B---3--:R-:W-:Y:S01]  /*0dd0*/  @!P4 IMAD.WIDE.U32 R24, R11, 0x2, R24 ;  /* 0x000000020b18c825 */ /* 0x008fe200078e0018 */
[----:B------:R-:W-:Y:S01]  /*0de0*/  PRMT R11, RZ, 0x7610, R11 ;  /* 0x00007610ff0b7816 */ /* 0x000fe2000000000b */
[----:B------:R3:W5:Y:S02]  /*0df0*/  @!P3 LDG.E.U16 R8, desc[UR4][R26.64] ;  /* 0x000000041a08b981 */ /* 0x000764000c1e1500 */
[----:B--2---:R-:W-:Y:S01]  /*0e00*/  @!P3 IMAD.WIDE.U32 R14, R9, 0x2, R14 ;  /* 0x00000002090eb825 */ /* 0x004fe200078e000e */
[----:B------:R-:W-:Y:S02]  /*0e10*/  PRMT R9, RZ, 0x7610, R9 ;  /* 0x00007610ff097816 */ /* 0x000fe40000000009 */
[----:B------:R2:W5:Y:S04]  /*0e20*/  @!P4 LDG.E.U16 R11, desc[UR4][R24.64] ;  /* 0x00000004180bc981 */ /* 0x000568000c1e1500 */
[----:B------:R4:W5:Y:S01]  /*0e30*/  @!P3 LDG.E.U16 R9, desc[UR4][R14.64] ;  /* 0x000000040e09b981 */ /* 0x000962000c1e1500 */
[----:B---3--:R-:W-:-:S02]  /*0e40*/  @!P2 IADD3 R27, R0, R23, RZ ;  /* 0x00000017001ba210 */ /* 0x008fc40007ffe0ff */
[----:B--2---:R-:W-:-:S03]  /*0e50*/  PRMT R24, RZ, 0x7610, R24 ;  /* 0x00007610ff187816 */ /* 0x004fc60000000018 */
[----:B-1----:R-:W-:Y:S01]  /*0e60*/  @!P2 IMAD.WIDE.U32 R12, R27, 0x2, R12 ;  /* 0x000000021b0ca825 */ /* 0x002fe200078e000c */
[----:B----4-:R-:W1:Y:S04]  /*0e70*/  @!P2 LDC.64 R14, c[0x0][0x228] ;  /* 0x00008a00ff0eab82 */ /* 0x010e680000000a00 */
[----:B------:R2:W5:Y:S01]  /*0e80*/  @!P2 LDG.E.U16 R24, desc[UR4][R12.64] ;  /* 0x000000040c18a981 */ /* 0x000562000c1e1500 */
[----:B------:R-:W-:Y:S01]  /*0e90*/  @!P1 IMAD.WIDE.U32 R20, R19, 0x2, R20 ;  /* 0x0000000213149825 */ /* 0x000fe200078e0014 */
[----:B------:R-:W-:-:S03]  /*0ea0*/  PRMT R18, RZ, 0x7610, R18 ;  /* 0x00007610ff127816 */ /* 0x000fc60000000012 */
[----:B0-----:R-:W-:Y:S01]  /*0eb0*/  @!P1 IMAD.WIDE.U32 R16, R19, 0x2, R16 ;  /* 0x0000000213109825 */ /* 0x001fe200078e0010 */
[----:B--2---:R-:W0:Y:S01]  /*0ec0*/  @!P0 LDC.64 R12, c[0x0][0x220] ;  /* 0x00008800ff0c8b82 */ /* 0x004e220000000a00 */
[----:B------:R-:W-:Y:S01]  /*0ed0*/  PRMT R19, RZ, 0x7610, R19 ;  /* 0x00007610ff137816 */ /* 0x000fe20000000013 */
[----:B------:R2:W5:Y:S01]  /*0ee0*/  @!P1 LDG.E.U16 R18, desc[UR4][R20.64] ;  /* 0x0000000414129981 */ /* 0x000562000c1e1500 */
[----:B------:R-:W-:-:S04]  /*0ef0*/  @!P2 IADD3 R23, R23, 0x80, RZ ;  /* 0x000000801717a810 */ /* 0x000fc80007ffe0ff */
[----:B------:R-:W5:Y:S01]  /*0f00*/  @!P1 LDG.E.U16 R19, desc[UR4][R16.64] ;  /* 0x0000000410139981 */ /* 0x000f62000c1e1500 */
[----:B------:R-:W-:Y:S02]  /*0f10*/  ISETP.GE.AND P1, PT, R23, R2, PT ;  /* 0x000000021700720c */ /* 0x000fe40003f26270 */
[----:B------:R-:W-:Y:S01]  /*0f20*/  PRMT R25, RZ, 0x7610, R25 ;  /* 0x00007610ff197816 */ /* 0x000fe20000000019 */
[----:B-1----:R-:W-:-:S05]  /*0f30*/  @!P2 IMAD.WIDE.U32 R14, R27, 0x2, R14 ;  /* 0x000000021b0ea825 */ /* 0x002fca00078e000e */
[----:B------:R0:W5:Y:S05]  /*0f40*/  @!P2 LDG.E.U16 R25, desc[UR4][R14.64] ;  /* 0x000000040e19a981 */ /* 0x00016a000c1e1500 */
[----:B--2---:R-:W1:Y:S01]  /*0f50*/  @!P1 LDC.64 R20, c[0x0][0x220] ;  /* 0x00008800ff149b82 */ /* 0x004e620000000a00 */
[----:B0-----:R-:W-:-:S07]  /*0f60*/  @!P0 IMAD.WIDE.U32 R14, R22, 0x2, R12 ;  /* 0x00000002160e8825 */ /* 0x001fce00078e000c */
[----:B------:R-:W0:Y:S08]  /*0f70*/  @!P1 LDC.64 R16, c[0x0][0x228] ;  /* 0x00008a00ff109b82 */ /* 0x000e300000000a00 */
        /* <DEDUP_REMOVED lines=15> */
[----:B-----5:R-:W-:Y:S01]  /*1070*/  SHF.L.U32 R22, R22, 0x10, RZ ;  /* 0x0000001016167819 */ /* 0x020fe200000006ff */
[----:B-1----:R-:W-:Y:S01]  /*1080*/  HFMA2.MMA R12, -RZ, RZ, 1.5087890625, 339.5 ;  /* 0x3e095d4eff0c7435 */ /* 0x002fe200000001ff */
        /* <DEDUP_REMOVED lines=16> */
.L_x_4580:
[----:B------:R-:W-:Y:S05]  /*1190*/  BSYNC B0 ;  /* 0x0000000000007941 */ /* 0x000fea0003800000 */
.L_x_4579:
[----:B-1----:R-:W-:Y:S01]  /*11a0*/  IADD3 R13, R3, 0x80, RZ ;  /* 0x00000080030d7810 */ /* 0x002fe20007ffe0ff */
[----:B------:R-:W-:Y:S03]  /*11b0*/  BSSY B0, `(.L_x_4581) ;  /* 0x0000015000007945 */ /* 0x000fe60003800000 */
[----:B------:R-:W-:-:S13]  /*11c0*/  ISETP.GE.AND P1, PT, R13, R2, PT ;  /* 0x000000020d00720c */ /* 0x000fda0003f26270 */
        /* <DEDUP_REMOVED lines=19> */
.L_x_4582:
[----:B------:R-:W-:Y:S05]  /*1300*/  BSYNC B0 ;  /* 0x0000000000007941 */ /* 0x000fea0003800000 */
.L_x_4581:
[----:B-----5:R-:W0:Y:S01]  /*1310*/  @!P0 LDC.64 R4, c[0x0][0x218] ;  /* 0x00008600ff048b82 */ /* 0x020e220000000a00 */
[C---:B------:R-:W-:Y:S01]  /*1320*/  IADD3 R15, R3.reuse, 0x100, RZ ;  /* 0x00000100030f7810 */ /* 0x040fe20007ffe0ff */
[----:B------:R-:W-:Y:S01]  /*1330*/  BSSY B0, `(.L_x_4583) ;  /* 0x0000021000007945 */ /* 0x000fe20003800000 */
[----:B------:R-:W-:Y:S02]  /*1340*/  IADD3 R17, R3, 0x180, RZ ;  /* 0x0000018003117810 */ /* 0x000fe40007ffe0ff */
[-C--:B------:R-:W-:Y:S02]  /*1350*/  ISETP.GE.AND P1, PT, R15, R2.reuse, PT ;  /* 0x000000020f00720c */ /* 0x080fe40003f26270 */
[----:B------:R-:W-:Y:S02]  /*1360*/  IADD3 R15, R3, 0x200, RZ ;  /* 0x00000200030f7810 */ /* 0x000fe40007ffe0ff */
[-C--:B------:R-:W-:Y:S02]  /*1370*/  ISETP.GE.AND P2, PT, R17, R2.reuse, PT ;  /* 0x000000021100720c */ /* 0x080fe40003f46270 */
[----:B------:R-:W-:-:S02]  /*1380*/  ISETP.GE.AND P3, PT, R15, R2, PT ;  /* 0x000000020f00720c */ /* 0x000fc40003f66270 */
[C---:B------:R-:W-:Y:S02]  /*1390*/  IADD3 R15, R3.reuse, 0x300, RZ ;  /* 0x00000300030f7810 */ /* 0x040fe40007ffe0ff */
[----:B------:R-:W-:Y:S02]  /*13a0*/  IADD3 R17, R3, 0x280, RZ ;  /* 0x0000028003117810 */ /* 0x000fe40007ffe0ff */
[-C--:B------:R-:W-:Y:S02]  /*13b0*/  ISETP.GE.AND P5, PT, R15, R2.reuse, PT ;  /* 0x000000020f00720c */ /* 0x080fe40003fa6270 */
[----:B------:R-:W-:Y:S02]  /*13c0*/  ISETP.GE.AND P4, PT, R17, R2, PT ;  /* 0x000000021100720c */ /* 0x000fe40003f86270 */
[----:B------:R-:W-:Y:S02]  /*13d0*/  @!P0 IADD3 R15, R0, R3, RZ ;  /* 0x00000003000f8210 */ /* 0x000fe40007ffe0ff */
[----:B------:R-:W-:-:S03]  /*13e0*/  IADD3 R17, R3, 0x380, RZ ;  /* 0x0000038003117810 */ /* 0x000fc60007ffe0ff */
[----:B0-----:R-:W-:Y:S01]  /*13f0*/  @!P0 IMAD.WIDE.U32 R4, R15, 0x2, R4 ;  /* 0x000000020f048825 */ /* 0x001fe200078e0004 */
[----:B------:R-:W-:Y:S01]  /*1400*/  ISETP.GE.AND P6, PT, R17, R2, PT ;  /* 0x000000021100720c */ /* 0x000fe20003fc6270 */
[----:B------:R-:W-:-:S12]  /*1410*/  @P1 BRA `(.L_x_4584) ;  /* 0x0000000000481947 */ /* 0x000fd80003800000 */
[----:B------:R-:W-:Y:S01]  /*1420*/  SHF.L.U32 R7, R7, 0x10, RZ ;  /* 0x0000001007077819 */ /* 0x000fe200000006ff */
        /* <DEDUP_REMOVED lines=17> */
.L_x_4584:
[----:B------:R-:W-:Y:S05]  /*1540*/  BSYNC B0 ;  /* 0x0000000000007941 */ /* 0x000fea0003800000 */
.L_x_4583:
[----:B------:R-:W-:Y:S04]  /*1550*/  BSSY B0, `(.L_x_4585) ;  /* 0x0000014000007945 */ /* 0x000fe80003800000 */
[----:B------:R-:W-:Y:S05]  /*1560*/  @P2 BRA `(.L_x_4586) ;  /* 0x0000000000482947 */ /* 0x000fea0003800000 */
[----:B------:R-:W-:Y:S02]  /*1570*/  SHF.L.U32 R9, R9, 0x10, RZ ;  /* 0x0000001009097819 */ /* 0x000fe400000006ff */
        /* <DEDUP_REMOVED lines=17> */
.L_x_4586:
[----:B------:R-:W-:Y:S05]  /*1690*/  BSYNC B0 ;  /* 0x0000000000007941 */ /* 0x000fea0003800000 */
.L_x_4585:
[----:B------:R-:W-:Y:S04]  /*16a0*/  BSSY B0, `(.L_x_4587) ;  /* 0x0000014000007945 */ /* 0x000fe80003800000 */
[----:B------:R-:W-:Y:S05]  /*16b0*/  @P3 BRA `(.L_x_4588) ;  /* 0x0000000000483947 */ /* 0x000fea0003800000 */
        /* <DEDUP_REMOVED lines=18> */
.L_x_4588:
[----:B------:R-:W-:Y:S05]  /*17e0*/  BSYNC B0 ;  /* 0x0000000000007941 */ /* 0x000fea0003800000 */
.L_x_4587:
        /* <DEDUP_REMOVED lines=20> */
.L_x_4590:
[----:B------:R-:W-:Y:S05]  /*1930*/  BSYNC B0 ;  /* 0x0000000000007941 */ /* 0x000fea0003800000 */
.L_x_4589:
        /* <DEDUP_REMOVED lines=20> */
.L_x_4592:
[----:B------:R-:W-:Y:S05]  /*1a80*/  BSYNC B0 ;  /* 0x0000000000007941 */ /* 0x000fea0003800000 */
.L_x_4591:
        /* <DEDUP_REMOVED lines=20> */
.L_x_4594:
[----:B------:R-:W-:Y:S05]  /*1bd0*/  BSYNC B0 ;  /* 0x0000000000007941 */ /* 0x000fea0003800000 */
.L_x_4593:
        /* <DEDUP_REMOVED lines=18> */
.L_x_4597:
[----:B------:R-:W-:-:S13]  /*1d00*/  ISETP.GE.AND P0, PT, R3, R2, PT ;  /* 0x000000020300720c */ /* 0x000fda0003f06270 */
[----:B------:R-:W-:Y:S05]  /*1d10*/  @P0 BRA `(.L_x_4599) ;  /* 0x0000000000300947 */ /* 0x000fea0003800000 */
[----:B0-----:R-:W0:Y:S01]  /*1d20*/  LDC.64 R4, c[0x0][0x218] ;  /* 0x00008600ff047b82 */ /* 0x001e220000000a00 */
[----:B------:R-:W-:Y:S02]  /*1d30*/  IADD3 R13, R0, R3, RZ ;  /* 0x00000003000d7210 */ /* 0x000fe40007ffe0ff */
[----:B------:R-:W-:-:S03]  /*1d40*/  IADD3 R3, R3, 0x80, RZ ;  /* 0x0000008003037810 */ /* 0x000fc60007ffe0ff */
[----:B0-----:R-:W-:-:S05]  /*1d50*/  IMAD.WIDE.U32 R4, R13, 0x2, R4 ;  /* 0x000000020d047825 */ /* 0x001fca00078e0004 */
[----:B------:R1:W-:Y:S02]  /*1d60*/  STG.E.U16 desc[UR4][R4.64], R7 ;  /* 0x0000000704007986 */ /* 0x0003e4000c101504 */
.L_x_4598:
[----:B------:R-:W-:-:S13]  /*1d70*/  ISETP.GE.AND P0, PT, R3, R2, PT ;  /* 0x000000020300720c */ /* 0x000fda0003f06270 */
[----:B------:R-:W-:Y:S05]  /*1d80*/  @P0 BRA `(.L_x_4600) ;  /* 0x0000000000340947 */ /* 0x000fea0003800000 */
[----:B01----:R-:W0:Y:S01]  /*1d90*/  LDC.64 R4, c[0x0][0x218] ;  /* 0x00008600ff047b82 */ /* 0x003e220000000a00 */
[----:B------:R-:W-:Y:S02]  /*1da0*/  IADD3 R7, R0, R3, RZ ;  /* 0x0000000300077210 */ /* 0x000fe40007ffe0ff */
[----:B------:R-:W-:-:S03]  /*1db0*/  IADD3 R3, R3, 0x80, RZ ;  /* 0x0000008003037810 */ /* 0x000fc60007ffe0ff */
[----:B0-----:R-:W-:-:S05]  /*1dc0*/  IMAD.WIDE.U32 R4, R7, 0x2, R4 ;  /* 0x0000000207047825 */ /* 0x001fca00078e0004 */
[----:B------:R1:W-:Y:S02]  /*1dd0*/  STG.E.U16 desc[UR4][R4.64], R8 ;  /* 0x0000000804007986 */ /* 0x0003e4000c101504 */
.L_x_4599:
        /* <DEDUP_REMOVED lines=8> */
.L_x_4600:
[----:B------:R-:W-:Y:S05]  /*1e60*/  BSYNC B1 ;  /* 0x0000000000017941 */ /* 0x000fea0003800000 */
.L_x_4596:
[----:B------:R-:W-:-:S13]  /*1e70*/  ISETP.GE.AND P0, PT, R3, R2, PT ;  /* 0x000000020300720c */ /* 0x000fda0003f06270 */
[----:B012---:R-:W0:Y:S01]  /*1e80*/  @!P0 LDC.64 R4, c[0x0][0x218] ;  /* 0x00008600ff048b82 */ /* 0x007e220000000a00 */
[----:B------:R-:W-:Y:S02]  /*1e90*/  @!P0 IADD3 R7, R0, R3, RZ ;  /* 0x0000000300078210 */ /* 0x000fe40007ffe0ff */
[----:B------:R-:W-:-:S03]  /*1ea0*/  @!P0 IADD3 R3, R3, 0x80, RZ ;  /* 0x0000008003038810 */ /* 0x000fc60007ffe0ff */
[----:B0-----:R-:W-:-:S05]  /*1eb0*/  @!P0 IMAD.WIDE.U32 R4, R7, 0x2, R4 ;  /* 0x0000000207048825 */ /* 0x001fca00078e0004 */
[----:B------:R2:W-:Y:S02]  /*1ec0*/  @!P0 STG.E.U16 desc[UR4][R4.64], R10 ;  /* 0x0000000a04008986 */ /* 0x0005e4000c101504 */
.L_x_4601:
[----:B------:R-:W-:Y:S05]  /*1ed0*/  BSYNC B0 ;  /* 0x0000000000007941 */ /* 0x000fea0003800000 */
.L_x_4595:
        /* <DEDUP_REMOVED lines=8> */
.L_x_4602:
        /* <DEDUP_REMOVED lines=10> */
.L_x_12855:


//--------------------- .text._ZN2at6native29vectorized_elementwise_kernelILi4EZZZNS0_26GeluBackwardCUDAKernelImplERNS_18TensorIteratorBaseENS0_8GeluTypeEENKUlvE_clEvENKUlvE2_clEvEUlN3c108BFloat16ES8_E_St5arrayIPcLm3EEEEviT0_T1_ --------------------------
	.section	.text._ZN2at6native29vectorized_elementwise_kernelILi4EZZZNS0_26GeluBackwardCUDAKernelImplERNS_18TensorIteratorBaseENS0_8GeluTypeEENKUlvE_clEvENKUlvE2_clEvEUlN3c108BFloat16ES8_E_St5arrayIPcLm3EEEEviT0_T1_,"ax",@progbits
	.align	128
        .global         _ZN2at6native29vectorized_elementwise_kernelILi4EZZZNS0_26GeluBackwardCUDAKernelImplERNS_18TensorIteratorBaseENS0_8GeluTypeEENKUlvE_clEvENKUlvE2_clEvEUlN3c108BFloat16ES8_E_St5arrayIPcLm3EEEEviT0_T1_
        .type           _ZN2at6native29vectorized_elementwise_kernelILi4EZZZNS0_26GeluBackwardCUDAKernelImplERNS_18TensorIteratorBaseENS0_8GeluTypeEENKUlvE_clEvENKUlvE2_clEvEUlN3c108BFloat16ES8_E_St5arrayIPcLm3EEEEviT0_T1_,@function
        .size           _ZN2at6native29vectorized_elementwise_kernelILi4EZZZNS0_26GeluBackwardCUDAKernelImplERNS_18TensorIteratorBaseENS0_8GeluTypeEENKUlvE_clEvENKUlvE2_clEvEUlN3c108BFloat16ES8_E_St5arrayIPcLm3EEEEviT0_T1_,(.L_x_12856 - _ZN2at6native29vectorized_elementwise_kernelILi4EZZZNS0_26GeluBackwardCUDAKernelImplERNS_18TensorIteratorBaseENS0_8GeluTypeEENKUlvE_clEvENKUlvE2_clEvEUlN3c108BFloat16ES8_E_St5arrayIPcLm3EEEEviT0_T1_)
        .other          _ZN2at6native29vectorized_elementwise_kernelILi4EZZZNS0_26GeluBackwardCUDAKernelImplERNS_18TensorIteratorBaseENS0_8GeluTypeEENKUlvE_clEvENKUlvE2_clEvEUlN3c108BFloat16ES8_E_St5arrayIPcLm3EEEEviT0_T1_,@"STO_CUDA_ENTRY STV_DEFAULT"
_ZN2at6native29vectorized_elementwise_kernelILi4EZZZNS0_26GeluBackwardCUDAKernelImplERNS_18TensorIteratorBaseENS0_8GeluTypeEENKUlvE_clEvENKUlvE2_clEvEUlN3c108BFloat16ES8_E_St5arrayIPcLm3EEEEviT0_T1_:
.text._ZN2at6native29vectorized_elementwise_kernelILi4EZZZNS0_26GeluBackwardCUDAKernelImplERNS_18TensorIteratorBaseENS0_8GeluTypeEENKUlvE_clEvENKUlvE2_clEvEUlN3c108BFloat16ES8_E_St5arrayIPcLm3EEEEviT0_T1_:
        /* <DEDUP_REMOVED lines=13> */
[----:B------:R-:W2:Y:S04]  /*00d0*/  LDG.E.64 R16, desc[UR4][R14.64] ;  /* 0x000000040e107981 */ /* 0x000ea8000c1e1b00 */
[----:B------:R-:W3:Y:S01]  /*00e0*/  LDG.E.64 R10, desc[UR4][R14.64+0x400] ;  /* 0x000400040e0a7981 */ /* 0x000ee2000c1e1b00 */
[----:B0-----:R-:W-:-:S04]  /*00f0*/  IMAD.WIDE R2, R0, 0x2, R2 ;  /* 0x0000000200027825 */ /* 0x001fc800078e0202 */
[----:B------:R-:W-:-:S05]  /*0100*/  IMAD.WIDE.U32 R8, R7, 0x8, R2 ;  /* 0x0000000807087825 */ /* 0x000fca00078e0002 */
[----:B------:R-:W4:Y:S04]  /*0110*/  LDG.E.64 R4, desc[UR4][R8.64] ;  /* 0x0000000408047981 */ /* 0x000f28000c1e1b00 */
[----:B------:R0:W5:Y:S02]  /*0120*/  LDG.E.64 R2, desc[UR4][R8.64+0x400] ;  /* 0x0004000408027981 */ /* 0x000164000c1e1b00 */
[----:B0-----:R-:W-:Y:S01]  /*0130*/  HFMA2.MMA R8, -RZ, RZ, 1.5087890625, 339.5 ;  /* 0x3e095d4eff087435 */ /* 0x001fe200000001ff */
[C---:B--2---:R-:W-:Y:S02]  /*0140*/  SHF.L.U32 R12, R16.reuse, 0x10, RZ ;  /* 0x00000010100c7819 */ /* 0x044fe400000006ff */
[C---:B------:R-:W-:Y:S02]  /*0150*/  SHF.L.U32 R18, R17.reuse, 0x10, RZ ;  /* 0x0000001011127819 */ /* 0x040fe400000006ff */
[----:B------:R-:W-:Y:S01]  /*0160*/  PRMT R6, R16, 0x7632, R6 ;  /* 0x0000763210067816 */ /* 0x000fe20000000006 */
[----:B------:R-:W-:Y:S01]  /*0170*/  FMUL.FTZ R21, R12, R12 ;  /* 0x0000000c0c157220 */ /* 0x000fe20000410000 */
[----:B------:R-:W-:Y:S01]  /*0180*/  PRMT R14, R17, 0x7632, R14 ;  /* 0x00007632110e7816 */ /* 0x000fe2000000000e */
[----:B------:R-:W-:Y:S01]  /*0190*/  FMUL.FTZ R17, R18, R18 ;  /* 0x0000001212117220 */ /* 0x000fe20000410000 */
[----:B------:R-:W-:Y:S01]  /*01a0*/  SHF.L.U32 R6, R6, 0x10, RZ ;  /* 0x0000001006067819 */ /* 0x000fe200000006ff */
[----:B------:R-:W-:Y:S01]  /*01b0*/  FMUL.FTZ R13, R12, R21 ;  /* 0x000000150c0d7220 */ /* 0x000fe20000410000 */
[----:B------:R-:W-:Y:S01]  /*01c0*/  SHF.L.U32 R14, R14, 0x10, RZ ;  /* 0x000000100e0e7819 */ /* 0x000fe200000006ff */
[----:B------:R-:W-:Y:S01]  /*01d0*/  FMUL.FTZ R15, R18, R17 ;  /* 0x00000011120f7220 */ /* 0x000fe20000410000 */
[----:B------:R-:W-:Y:S01]  /*01e0*/  FMUL.FTZ R20, R12, 0.5 ;  /* 0x3f0000000c147820 */ /* 0x000fe20000410000 */
[----:B------:R-:W-:Y:S01]  /*01f0*/  FFMA.FTZ R13, R13, 0.044714998453855514526, R12 ;  /* 0x3d3727130d0d7823 */ /* 0x000fe2000001000c */
[C---:B------:R-:W-:Y:S01]  /*0200*/  FMUL.FTZ R9, R6.reuse, R6 ;  /* 0x0000000606097220 */ /* 0x040fe20000410000 */
[----:B------:R-:W-:Y:S01]  /*0210*/  FFMA.FTZ R15, R15, 0.044714998453855514526, R18 ;  /* 0x3d3727130f0f7823 */ /* 0x000fe20000010012 */
[----:B------:R-:W-:Y:S01]  /*0220*/  FFMA.FTZ R21, R21, R8, 1 ;  /* 0x3f80000015157423 */ /* 0x000fe20000010008 */
[----:B------:R-:W-:Y:S01]  /*0230*/  FMUL.FTZ R19, R13, 0.79788458347320556641 ;  /* 0x3f4c422a0d137820 */ /* 0x000fe20000410000 */
[----:B------:R-:W-:Y:S01]  /*0240*/  FMUL.FTZ R13, R6, R9 ;  /* 0x00000009060d7220 */ /* 0x000fe20000410000 */
[----:B------:R-:W-:Y:S01]  /*0250*/  FMUL.FTZ R16, R15, 0.79788458347320556641 ;  /* 0x3f4c422a0f107820 */ /* 0x000fe20000410000 */
[C---:B------:R-:W-:Y:S01]  /*0260*/  FMUL.FTZ R15, R14.reuse, R14 ;  /* 0x0000000e0e0f7220 */ /* 0x040fe20000410000 */
[-C--:B------:R-:W-:Y:S01]  /*0270*/  FFMA.FTZ R17, R17, R8.reuse, 1 ;  /* 0x3f80000011117423 */ /* 0x080fe20000010008 */
[----:B------:R-:W-:Y:S01]  /*0280*/  FFMA.FTZ R13, R13, 0.044714998453855514526, R6 ;  /* 0x3d3727130d0d7823 */ /* 0x000fe20000010006 */
[----:B------:R-:W0:Y:S01]  /*0290*/  MUFU.TANH R19, R19 ;  /* 0x0000001300137308 */ /* 0x000e220000002400 */
[----:B------:R-:W-:Y:S01]  /*02a0*/  FMUL.FTZ R23, R14, R15 ;  /* 0x0000000f0e177220 */ /* 0x000fe20000410000 */
[----:B------:R-:W-:Y:S01]  /*02b0*/  FFMA.FTZ R15, R15, R8, 1 ;  /* 0x3f8000000f0f7423 */ /* 0x000fe20000010008 */
[----:B------:R-:W-:-:S02]  /*02c0*/  FMUL.FTZ R13, R13, 0.79788458347320556641 ;  /* 0x3f4c422a0d0d7820 */ /* 0x000fc40000410000 */
[----:B------:R-:W-:-:S03]  /*02d0*/  FFMA.FTZ R23, R23, 0.044714998453855514526, R14 ;  /* 0x3d37271317177823 */ /* 0x000fc6000001000e */
[----:B------:R-:W1:Y:S01]  /*02e0*/  MUFU.TANH R16, R16 ;  /* 0x0000001000107308 */ /* 0x000e620000002400 */
[----:B------:R-:W-:-:S07]  /*02f0*/  FMUL.FTZ R22, R23, 0.79788458347320556641 ;  /* 0x3f4c422a17167820 */ /* 0x000fce0000410000 */
[----:B------:R-:W2:Y:S01]  /*0300*/  MUFU.TANH R13, R13 ;  /* 0x0000000d000d7308 */ /* 0x000ea20000002400 */
[C---:B0-----:R-:W-:Y:S01]  /*0310*/  FFMA.FTZ R23, -R19.reuse, R19, 1 ;  /* 0x3f80000013177423 */ /* 0x041fe20000010113 */
[----:B------:R-:W-:-:S03]  /*0320*/  FADD.FTZ R19, R19, 1 ;  /* 0x3f80000013137421 */ /* 0x000fc60000010000 */
[----:B------:R-:W-:Y:S01]  /*0330*/  FMUL.FTZ R23, R20, R23 ;  /* 0x0000001714177220 */ /* 0x000fe20000410000 */
[----:B------:R-:W-:Y:S01]  /*0340*/  FMUL.FTZ R20, R18, 0.5 ;  /* 0x3f00000012147820 */ /* 0x000fe20000410000 */
[----:B------:R-:W-:Y:S01]  /*0350*/  FMUL.FTZ R18, R21, 0.79788458347320556641 ;  /* 0x3f4c422a15127820 */ /* 0x000fe20000410000 */
[----:B------:R-:W0:Y:S01]  /*0360*/  MUFU.TANH R12, R22 ;  /* 0x00000016000c7308 */ /* 0x000e220000002400 */
[C---:B-1----:R-:W-:Y:S01]  /*0370*/  FFMA.FTZ R25, -R16.reuse, R16, 1 ;  /* 0x3f80000010197423 */ /* 0x042fe20000010110 */
[----:B------:R-:W-:Y:S01]  /*0380*/  FADD.FTZ R16, R16, 1 ;  /* 0x3f80000010107421 */ /* 0x000fe20000010000 */
[----:B------:R-:W-:Y:S01]  /*0390*/  FMUL.FTZ R18, R18, R23 ;  /* 0x0000001712127220 */ /* 0x000fe20000410000 */
[----:B------:R-:W-:Y:S01]  /*03a0*/  FMUL.FTZ R23, R6, 0.5 ;  /* 0x3f00000006177820 */ /* 0x000fe20000410000 */
[----:B------:R-:W-:Y:S01]  /*03b0*/  FMUL.FTZ R21, R20, R25 ;  /* 0x0000001914157220 */ /* 0x000fe20000410000 */
[----:B------:R-:W-:Y:S01]  /*03c0*/  FMUL.FTZ R20, R14, 0.5 ;  /* 0x3f0000000e147820 */ /* 0x000fe20000410000 */
[----:B------:R-:W-:Y:S01]  /*03d0*/  FMUL.FTZ R14, R17, 0.79788458347320556641 ;  /* 0x3f4c422a110e7820 */ /* 0x000fe20000410000 */
[----:B------:R-:W-:Y:S01]  /*03e0*/  FMUL.FTZ R25, R15, 0.79788458347320556641 ;  /* 0x3f4c422a0f197820 */ /* 0x000fe20000410000 */
[----:B--2---:R-:W-:-:S02]  /*03f0*/  FFMA.FTZ R6, -R13, R13, 1 ;  /* 0x3f8000000d067423 */ /* 0x004fc4000001010d */
[----:B------:R-:W-:Y:S01]  /*0400*/  FMUL.FTZ R21, R14, R21 ;  /* 0x000000150e157220 */ /* 0x000fe20000410000 */
[C---:B---3--:R-:W-:Y:S01]  /*0410*/  SHF.L.U32 R14, R10.reuse, 0x10, RZ ;  /* 0x000000100a0e7819 */ /* 0x048fe200000006ff */
[----:B------:R-:W-:Y:S01]  /*0420*/  FMUL.FTZ R23, R23, R6 ;  /* 0x0000000617177220 */ /* 0x000fe20000410000 */
[----:B------:R-:W-:Y:S01]  /*0430*/  FFMA.FTZ R6, R19, 0.5, R18 ;  /* 0x3f00000013067823 */ /* 0x000fe20000010012 */
[----:B------:R-:W-:Y:S01]  /*0440*/  FFMA.FTZ R18, R9, R8, 1 ;  /* 0x3f80000009127423 */ /* 0x000fe20000010008 */
[----:B------:R-:W-:Y:S01]  /*0450*/  PRMT R10, R10, 0x7632, R10 ;  /* 0x000076320a0a7816 */ /* 0x000fe2000000000a */
[----:B0-----:R-:W-:Y:S01]  /*0460*/  FFMA.FTZ R17, -R12, R12, 1 ;  /* 0x3f8000000c117423 */ /* 0x001fe2000001010c */
[----:B------:R-:W-:Y:S01]  /*0470*/  FMUL.FTZ R9, R14, R14 ;  /* 0x0000000e0e097220 */ /* 0x000fe20000410000 */
[----:B------:R-:W-:Y:S01]  /*0480*/  FMUL.FTZ R18, R18, 0.79788458347320556641 ;  /* 0x3f4c422a12127820 */ /* 0x000fe20000410000 */
[----:B------:R-:W-:Y:S01]  /*0490*/  SHF.L.U32 R10, R10, 0x10, RZ ;  /* 0x000000100a0a7819 */ /* 0x000fe200000006ff */
[----:B------:R-:W-:Y:S01]  /*04a0*/  FMUL.FTZ R20, R20, R17 ;  /* 0x0000001114147220 */ /* 0x000fe20000410000 */
[C---:B------:R-:W-:Y:S01]  /*04b0*/  PRMT R17, R11.reuse, 0x7632, R17 ;  /* 0x000076320b117816 */ /* 0x040fe20000000011 */
[----:B------:R-:W-:Y:S01]  /*04c0*/  FMUL.FTZ R19, R14, R9 ;  /* 0x000000090e137220 */ /* 0x000fe20000410000 */
[----:B------:R-:W-:Y:S01]  /*04d0*/  SHF.L.U32 R11, R11, 0x10, RZ ;  /* 0x000000100b0b7819 */ /* 0x000fe200000006ff */
[----:B------:R-:W-:Y:S01]  /*04e0*/  FMUL.FTZ R23, R18, R23 ;  /* 0x0000001712177220 */ /* 0x000fe20000410000 */
[----:B------:R-:W-:Y:S01]  /*04f0*/  SHF.L.U32 R17, R17, 0x10, RZ ;  /* 0x0000001011117819 */ /* 0x000fe200000006ff */
[----:B------:R-:W-:Y:S01]  /*0500*/  FFMA.FTZ R22, R19, 0.044714998453855514526, R14 ;  /* 0x3d37271313167823 */ /* 0x000fe2000001000e */
[----:B------:R-:W-:Y:S01]  /*0510*/  FMUL.FTZ R19, R10, R10 ;  /* 0x0000000a0a137220 */ /* 0x000fe20000410000 */
[C---:B------:R-:W-:Y:S01]  /*0520*/  FMUL.FTZ R18, R11.reuse, R11 ;  /* 0x0000000b0b127220 */ /* 0x040fe20000410000 */
[----:B------:R-:W-:Y:S01]  /*0530*/  FFMA.FTZ R16, R16, 0.5, R21 ;  /* 0x3f00000010107823 */ /* 0x000fe20000010015 */
[----:B------:R-:W-:Y:S01]  /*0540*/  FMUL.FTZ R26, R22, 0.79788458347320556641 ;  /* 0x3f4c422a161a7820 */ /* 0x000fe20000410000 */
[----:B------:R-:W-:Y:S01]  /*0550*/  FMUL.FTZ R21, R10, R19 ;  /* 0x000000130a157220 */ /* 0x000fe20000410000 */
[----:B------:R-:W-:Y:S01]  /*0560*/  FMUL.FTZ R24, R11, R18 ;  /* 0x000000120b187220 */ /* 0x000fe20000410000 */
[-C--:B------:R-:W-:Y:S01]  /*0570*/  FFMA.FTZ R9, R9, R8.reuse, 1 ;  /* 0x3f80000009097423 */ /* 0x080fe20000010008 */
[----:B------:R-:W0:Y:S01]  /*0580*/  MUFU.TANH R15, R26 ;  /* 0x0000001a000f7308 */ /* 0x000e220000002400 */
[----:B------:R-:W-:Y:S01]  /*0590*/  FFMA.FTZ R18, R18, R8, 1 ;  /* 0x3f80000012127423 */ /* 0x000fe20000010008 */
[----:B------:R-:W-:Y:S01]  /*05a0*/  FFMA.FTZ R22, R24, 0.044714998453855514526, R11 ;  /* 0x3d37271318167823 */ /* 0x000fe2000001000b */
[----:B------:R-:W-:Y:S01]  /*05b0*/  FMUL.FTZ R24, R25, R20 ;  /* 0x0000001419187220 */ /* 0x000fe20000410000 */
[----:B------:R-:W-:Y:S01]  /*05c0*/  FFMA.FTZ R20, R21, 0.044714998453855514526, R10 ;  /* 0x3d37271315147823 */ /* 0x000fe2000001000a */
[----:B------:R-:W-:Y:S01]  /*05d0*/  FFMA.FTZ R19, R19, R8, 1 ;  /* 0x3f80000013137423 */ /* 0x000fe20000010008 */
[----:B------:R-:W-:Y:S01]  /*05e0*/  FMUL.FTZ R28, R22, 0.79788458347320556641 ;  /* 0x3f4c422a161c7820 */ /* 0x000fe20000410000 */
[----:B------:R-:W-:Y:S01]  /*05f0*/  FMUL.FTZ R22, R17, R17 ;  /* 0x0000001111167220 */ /* 0x000fe20000410000 */
[----:B------:R-:W-:Y:S01]  /*0600*/  FMUL.FTZ R27, R20, 0.79788458347320556641 ;  /* 0x3f4c422a141b7820 */ /* 0x000fe20000410000 */
[----:B------:R-:W-:Y:S01]  /*0610*/  FADD.FTZ R20, R13, 1 ;  /* 0x3f8000000d147421 */ /* 0x000fe20000010000 */
[----:B------:R-:W1:Y:S01]  /*0620*/  MUFU.TANH R21, R28 ;  /* 0x0000001c00157308 */ /* 0x000e620000002400 */
[----:B------:R-:W-:Y:S01]  /*0630*/  FMUL.FTZ R25, R17, R22 ;  /* 0x0000001611197220 */ /* 0x000fe20000410000 */
[----:B------:R-:W-:Y:S01]  /*0640*/  FFMA.FTZ R22, R22, R8, 1 ;  /* 0x3f80000016167423 */ /* 0x000fe20000010008 */
[----:B------:R-:W-:Y:S01]  /*0650*/  FFMA.FTZ R20, R20, 0.5, R23 ;  /* 0x3f00000014147823 */ /* 0x000fe20000010017 */
[----:B------:R-:W-:Y:S01]  /*0660*/  FADD.FTZ R23, R12, 1 ;  /* 0x3f8000000c177421 */ /* 0x000fe20000010000 */
[----:B------:R-:W-:Y:S01]  /*0670*/  FFMA.FTZ R25, R25, 0.044714998453855514526, R17 ;  /* 0x3d37271319197823 */ /* 0x000fe20000010011 */
[----:B------:R-:W-:Y:S01]  /*0680*/  FMUL.FTZ R11, R11, 0.5 ;  /* 0x3f0000000b0b7820 */ /* 0x000fe20000410000 */
[----:B0-----:R-:W-:Y:S01]  /*0690*/  FFMA.FTZ R26, -R15, R15, 1 ;  /* 0x3f8000000f1a7423 */ /* 0x001fe2000001010f */
[----:B------:R-:W0:Y:S01]  /*06a0*/  MUFU.TANH R13, R27 ;  /* 0x0000001b000d7308 */ /* 0x000e220000002400 */
[----:B------:R-:W-:Y:S01]  /*06b0*/  FMUL.FTZ R29, R25, 0.79788458347320556641 ;  /* 0x3f4c422a191d7820 */ /* 0x000fe20000410000 */
[----:B------:R-:W-:Y:S01]  /*06c0*/  FMUL.FTZ R25, R14, 0.5 ;  /* 0x3f0000000e197820 */ /* 0x000fe20000410000 */
[----:B------:R-:W-:Y:S01]  /*06d0*/  FFMA.FTZ R12, R23, 0.5, R24 ;  /* 0x3f000000170c7823 */ /* 0x000fe20000010018 */
[----:B------:R-:W-:Y:S01]  /*06e0*/  FMUL.FTZ R24, R9, 0.79788458347320556641 ;  /* 0x3f4c422a09187820 */ /* 0x000fe20000410000 */
[----:B------:R-:W-:Y:S01]  /*06f0*/  FMUL.FTZ R10, R10, 0.5 ;  /* 0x3f0000000a0a7820 */ /* 0x000fe20000410000 */
[----:B------:R-:W2:Y:S01]  /*0700*/  LDC.64 R8, c[0x0][0x218] ;  /* 0x00008600ff087b82 */ /* 0x000ea20000000a00 */
[----:B------:R-:W-:Y:S01]  /*0710*/  FMUL.FTZ R23, R25, R26 ;  /* 0x0000001a19177220 */ /* 0x000fe20000410000 */
[----:B------:R-:W3:Y:S01]  /*0720*/  MUFU.TANH R14, R29 ;  /* 0x0000001d000e7308 */ /* 0x000ee20000002400 */
[----:B-1----:R-:W-:Y:S01]  /*0730*/  FFMA.FTZ R26, -R21, R21, 1 ;  /* 0x3f800000151a7423 */ /* 0x002fe20000010115 */
[----:B------:R-:W-:Y:S01]  /*0740*/  FMUL.FTZ R18, R18, 0.79788458347320556641 ;  /* 0x3f4c422a12127820 */ /* 0x000fe20000410000 */
[----:B------:R-:W-:Y:S01]  /*0750*/  FMUL.FTZ R23, R24, R23 ;  /* 0x0000001718177220 */ /* 0x000fe20000410000 */
[----:B------:R-:W-:Y:S01]  /*0760*/  FMUL.FTZ R24, R17, 0.5 ;  /* 0x3f00000011187820 */ /* 0x000fe20000410000 */
[----:B------:R-:W-:Y:S01]  /*0770*/  FMUL.FTZ R11, R11, R26 ;  /* 0x0000001a0b0b7220 */ /* 0x000fe20000410000 */
[----:B------:R-:W-:Y:S01]  /*0780*/  FMUL.FTZ R22, R22, 0.79788458347320556641 ;  /* 0x3f4c422a16167820 */ /* 0x000fe20000410000 */
[----:B0-----:R-:W-:-:S02]  /*0790*/  FFMA.FTZ R17, -R13, R13, 1 ;  /* 0x3f8000000d117423 */ /* 0x001fc4000001010d */
[----:B------:R-:W-:Y:S01]  /*07a0*/  FMUL.FTZ R11, R18, R11 ;  /* 0x0000000b120b7220 */ /* 0x000fe20000410000 */
[----:B------:R-:W-:Y:S01]  /*07b0*/  FMUL.FTZ R18, R19, 0.79788458347320556641 ;  /* 0x3f4c422a13127820 */ /* 0x000fe20000410000 */
[----:B----4-:R-:W-:Y:S01]  /*07c0*/  SHF.L.U32 R19, R5, 0x10, RZ ;  /* 0x0000001005137819 */ /* 0x010fe200000006ff */
[----:B------:R-:W-:Y:S01]  /*07d0*/  FMUL.FTZ R17, R10, R17 ;  /* 0x000000110a117220 */ /* 0x000fe20000410000 */
[----:B------:R-:W-:Y:S01]  /*07e0*/  FADD.FTZ R10, R15, 1 ;  /* 0x3f8000000f0a7421 */ /* 0x000fe20000010000 */
[----:B------:R-:W-:Y:S01]  /*07f0*/  SHF.L.U32 R15, R4, 0x10, RZ ;  /* 0x00000010040f7819 */ /* 0x000fe200000006ff */
[----:B------:R-:W-:Y:S01]  /*0800*/  FADD.FTZ R13, R13, 1 ;  /* 0x3f8000000d0d7421 */ /* 0x000fe20000010000 */
[----:B---3--:R-:W-:Y:S01]  /*0810*/  FFMA.FTZ R25, -R14, R14, 1 ;  /* 0x3f8000000e197423 */ /* 0x008fe2000001010e */
[----:B------:R-:W-:Y:S01]  /*0820*/  PRMT R4, R4, 0x7632, R4 ;  /* 0x0000763204047816 */ /* 0x000fe20000000004 */
[----:B------:R-:W-:Y:S01]  /*0830*/  FMUL.FTZ R18, R18, R17 ;  /* 0x0000001112127220 */ /* 0x000fe20000410000 */
[----:B------:R-:W-:Y:S01]  /*0840*/  FADD.FTZ R14, R14, 1 ;  /* 0x3f8000000e0e7421 */ /* 0x000fe20000010000 */
[----:B------:R-:W-:Y:S01]  /*0850*/  FMUL.FTZ R25, R24, R25 ;  /* 0x0000001918197220 */ /* 0x000fe20000410000 */
[----:B------:R-:W-:Y:S01]  /*0860*/  SHF.L.U32 R17, R4, 0x10, RZ ;  /* 0x0000001004117819 */ /* 0x000fe200000006ff */
[----:B--2---:R-:W-:-:S04]  /*0870*/  IMAD.WIDE.U32 R8, R0, 0x2, R8 ;  /* 0x0000000200087825 */ /* 0x004fc800078e0008 */
[----:B------:R-:W-:Y:S01]  /*0880*/  FMUL.FTZ R6, R15, R6 ;  /* 0x000000060f067220 */ /* 0x000fe20000410000 */
[----:B------:R-:W-:Y:S01]  /*0890*/  FMUL.FTZ R25, R22, R25 ;  /* 0x0000001916197220 */ /* 0x000fe20000410000 */
[----:B------:R-:W-:Y:S01]  /*08a0*/  PRMT R5, R5, 0x7632, R5 ;  /* 0x0000763205057816 */ /* 0x000fe20000000005 */
[----:B------:R-:W-:Y:S01]  /*08b0*/  FADD.FTZ R24, R21, 1 ;  /* 0x3f80000015187421 */ /* 0x000fe20000010000 */
[----:B-----5:R-:W-:Y:S01]  /*08c0*/  PRMT R0, R2, 0x7632, R0 ;  /* 0x0000763202007816 */ /* 0x020fe20000000000 */
[----:B------:R-:W-:Y:S01]  /*08d0*/  FFMA.FTZ R4, R14, 0.5, R25 ;  /* 0x3f0000000e047823 */ /* 0x000fe20000010019 */
[----:B------:R-:W-:Y:S01]  /*08e0*/  PRMT R14, R3, 0x7632, R14 ;  /* 0x00007632030e7816 */ /* 0x000fe2000000000e */
[----:B------:R-:W-:Y:S01]  /*08f0*/  FMUL.FTZ R15, R17, R20 ;  /* 0x00000014110f7220 */ /* 0x000fe20000410000 */
[----:B------:R-:W-:Y:S01]  /*0900*/  SHF.L.U32 R17, R2, 0x10, RZ ;  /* 0x0000001002117819 */ /* 0x000fe200000006ff */
[----:B------:R-:W-:Y:S01]  /*0910*/  FFMA.FTZ R10, R10, 0.5, R23 ;  /* 0x3f0000000a0a7823 */ /* 0x000fe20000010017 */
[----:B------:R-:W-:Y:S01]  /*0920*/  SHF.L.U32 R2, R3, 0x10, RZ ;  /* 0x0000001003027819 */ /* 0x000fe200000006ff */
[----:B------:R-:W-:Y:S01]  /*0930*/  FFMA.FTZ R11, R24, 0.5, R11 ;  /* 0x3f000000180b7823 */ /* 0x000fe2000001000b */
[----:B------:R-:W-:Y:S01]  /*0940*/  SHF.L.U32 R5, R5, 0x10, RZ ;  /* 0x0000001005057819 */ /* 0x000fe200000006ff */
[----:B------:R-:W-:Y:S01]  /*0950*/  FFMA.FTZ R13, R13, 0.5, R18 ;  /* 0x3f0000000d0d7823 */ /* 0x000fe20000010012 */
[----:B------:R-:W-:Y:S01]  /*0960*/  SHF.L.U32 R0, R0, 0x10, RZ ;  /* 0x0000001000007819 */ /* 0x000fe200000006ff */
[----:B------:R-:W-:Y:S01]  /*0970*/  FMUL.FTZ R16, R19, R16 ;  /* 0x0000001013107220 */ /* 0x000fe20000410000 */
[----:B------:R-:W-:Y:S01]  /*0980*/  SHF.L.U32 R3, R14, 0x10, RZ ;  /* 0x000000100e037819 */ /* 0x000fe200000006ff */
[----:B------:R-:W-:Y:S01]  /*0990*/  FMUL.FTZ R5, R5, R12 ;  /* 0x0000000c05057220 */ /* 0x000fe20000410000 */
[----:B------:R-:W-:Y:S01]  /*09a0*/  FMUL.FTZ R10, R17, R10 ;  /* 0x0000000a110a7220 */ /* 0x000fe20000410000 */
[----:B------:R-:W-:Y:S01]  /*09b0*/  FMUL.FTZ R2, R2, R11 ;  /* 0x0000000b02027220 */ /* 0x000fe20000410000 */
[----:B------:R-:W-:Y:S01]  /*09c0*/  FMUL.FTZ R13, R0, R13 ;  /* 0x0000000d000d7220 */ /* 0x000fe20000410000 */
[----:B------:R-:W-:Y:S01]  /*09d0*/  FMUL.FTZ R3, R3, R4 ;  /* 0x0000000403037220 */ /* 0x000fe20000410000 */
[----:B------:R-:W-:Y:S01]  /*09e0*/  IMAD.WIDE R8, R7, 0x8, R8 ;  /* 0x0000000807087825 */ /* 0x000fe200078e0208 */
[----:B------:R-:W-:-:S02]  /*09f0*/  F2FP.BF16.F32.PACK_AB R4, R15, R6 ;  /* 0x000000060f04723e */ /* 0x000fc400000010ff */
[----:B------:R-:W-:Y:S02]  /*0a00*/  F2FP.BF16.F32.PACK_AB R5, R5, R16 ;  /* 0x000000100505723e */ /* 0x000fe400000010ff */
[----:B------:R-:W-:Y:S02]  /*0a10*/  F2FP.BF16.F32.PACK_AB R10, R13, R10 ;  /* 0x0000000a0d0a723e */ /* 0x000fe400000010ff */
[----:B------:R-:W-:Y:S01]  /*0a20*/  F2FP.BF16.F32.PACK_AB R11, R3, R2 ;  /* 0x00000002030b723e */ /* 0x000fe200000010ff */
[----:B------:R-:W-:Y:S04]  /*0a30*/  STG.E.64 desc[UR4][R8.64], R4 ;  /* 0x0000000408007986 */ /* 0x000fe8000c101b04 */
[----:B------:R-:W-:Y:S01]  /*0a40*/  STG.E.64 desc[UR4][R8.64+0x400], R10 ;  /* 0x0004000a08007986 */ /* 0x000fe2000c101b04 */
[----:B------:R-:W-:Y:S05]  /*0a50*/  EXIT ;  /* 0x000000000000794d */ /* 0x000fea0003800000 */
.L_x_4603:
        /* <DEDUP_REMOVED lines=109> */
.L_x_4605:
[----:B------:R-:W-:Y:S05]  /*1130*/  BSYNC B0 ;  /* 0x0000000000007941 */ /* 0x000fea0003800000 */
.L_x_4604:
        /* <DEDUP_REMOVED lines=22> */
.L_x_4607:
[----:B------:R-:W-:Y:S05]  /*12a0*/  BSYNC B0 ;  /* 0x0000000000007941 */ /* 0x000fea0003800000 */
.L_x_4606:
        /* <DEDUP_REMOVED lines=35> */
.L_x_4609:
[----:B------:R-:W-:Y:S05]  /*14e0*/  BSYNC B0 ;  /* 0x0000000000007941 */ /* 0x000fea0003800000 */
.L_x_4608:
        /* <DEDUP_REMOVED lines=20> */
.L_x_4611:
[----:B------:R-:W-:Y:S05]  /*1630*/  BSYNC B0 ;  /* 0x0000000000007941 */ /* 0x000fea0003800000 */
.L_x_4610:
        /* <DEDUP_REMOVED lines=20> */
.L_x_4613:
[----:B------:R-:W-:Y:S05]  /*1780*/  BSYNC B0 ;  /* 0x0000000000007941 */ /* 0x000fea0003800000 */
.L_x_4612:
        /* <DEDUP_REMOVED lines=20> */
.L_x_4615:
[----:B------:R-:W-:Y:S05]  /*18d0*/  BSYNC B0 ;  /* 0x0000000000007941 */ /* 0x000fea0003800000 */
.L_x_4614:
        /* <DEDUP_REMOVED lines=20> */
.L_x_4617:
[----:B------:R-:W-:Y:S05]  /*1a20*/  BSYNC B0 ;  /* 0x0000000000007941 */ /* 0x000fea0003800000 */
.L_x_4616:
        /* <DEDUP_REMOVED lines=20> */
.L_x_4619:
[----:B------:R-:W-:Y:S05]  /*1b70*/  BSYNC B0 ;  /* 0x0000000000007941 */ /* 0x000fea0003800000 */
.L_x_4618:
        /* <DEDUP_REMOVED lines=18> */
.L_x_4622:
[----:B------:R-:W-:-:S13]  /*1ca0*/  ISETP.GE.AND P0, PT, R3, R2, PT ;  /* 0x000000020300720c */ /* 0x000fda0003f06270 */
[----:B------:R-:W-:Y:S05]  /*1cb0*/  @P0 BRA `(.L_x_4624) ;  /* 0x0000000000300947 */ /* 0x000fea0003800000 */
[----:B0-----:R-:W0:Y:S01]  /*1cc0*/  LDC.64 R4, c[0x0][0x218] ;  /* 0x00008600ff047b82 */ /* 0x001e220000000a00 */
[----:B------:R-:W-:Y:S02]  /*1cd0*/  IADD3 R13, R0, R3, RZ ;  /* 0x00000003000d7210 */ /* 0x000fe40007ffe0ff */
[----:B------:R-:W-:-:S03]  /*1ce0*/  IADD3 R3, R3, 0x80, RZ ;  /* 0x0000008003037810 */ /* 0x000fc60007ffe0ff */
[----:B0-----:R-:W-:-:S05]  /*1cf0*/  IMAD.WIDE.U32 R4, R13, 0x2, R4 ;  /* 0x000000020d047825 */ /* 0x001fca00078e0004 */
[----:B------:R1:W-:Y:S02]  /*1d00*/  STG.E.U16 desc[UR4][R4.64], R7 ;  /* 0x0000000704007986 */ /* 0x0003e4000c101504 */
.L_x_4623:
[----:B------:R-:W-:-:S13]  /*1d10*/  ISETP.GE.AND P0, PT, R3, R2, PT ;  /* 0x000000020300720c */ /* 0x000fda0003f06270 */
[----:B------:R-:W-:Y:S05]  /*1d20*/  @P0 BRA `(.L_x_4625) ;  /* 0x0000000000340947 */ /* 0x000fea0003800000 */
[----:B01----:R-:W0:Y:S01]  /*1d30*/  LDC.64 R4, c[0x0][0x218] ;  /* 0x00008600ff047b82 */ /* 0x003e220000000a00 */
[----:B------:R-:W-:Y:S02]  /*1d40*/  IADD3 R7, R0, R3, RZ ;  /* 0x0000000300077210 */ /* 0x000fe40007ffe0ff */
[----:B------:R-:W-:-:S03]  /*1d50*/  IADD3 R3, R3, 0x80, RZ ;  /* 0x0000008003037810 */ /* 0x000fc60007ffe0ff */
[----:B0-----:R-:W-:-:S05]  /*1d60*/  IMAD.WIDE.U32 R4, R7, 0x2, R4 ;  /* 0x0000000207047825 */ /* 0x001fca00078e0004 */
[----:B------:R1:W-:Y:S02]  /*1d70*/  STG.E.U16 desc[UR4][R4.64], R8 ;  /* 0x0000000804007986 */ /* 0x0003e4000c101504 */
.L_x_4624:
        /* <DEDUP_REMOVED lines=8> */
.L_x_4625:
[----:B------:R-:W-:Y:S05]  /*1e00*/  BSYNC B1 ;  /* 0x0000000000017941 */ /* 0x000fea0003800000 */
.L_x_4621:
[----:B------:R-:W-:-:S13]  /*1e10*/  ISETP.GE.AND P0, PT, R3, R2, PT ;  /* 0x000000020300720c */ /* 0x000fda0003f06270 */
[----:B012---:R-:W0:Y:S01]  /*1e20*/  @!P0 LDC.64 R4, c[0x0][0x218] ;  /* 0x00008600ff048b82 */ /* 0x007e220000000a00 */
[----:B------:R-:W-:Y:S02]  /*1e30*/  @!P0 IADD3 R7, R0, R3, RZ ;  /* 0x0000000300078210 */ /* 0x000fe40007ffe0ff */
[----:B------:R-:W-:-:S03]  /*1e40*/  @!P0 IADD3 R3, R3, 0x80, RZ ;  /* 0x0000008003038810 */ /* 0x000fc60007ffe0ff */
[----:B0-----:R-:W-:-:S05]  /*1e50*/  @!P0 IMAD.WIDE.U32 R4, R7, 0x2, R4 ;  /* 0x0000000207048825 */ /* 0x001fca00078e0004 */
[----:B------:R2:W-:Y:S02]  /*1e60*/  @!P0 STG.E.U16 desc[UR4][R4.64], R10 ;  /* 0x0000000a04008986 */ /* 0x0005e4000c101504 */
.L_x_4626:
[----:B------:R-:W-:Y:S05]  /*1e70*/  BSYNC B0 ;  /* 0x0000000000007941 */ /* 0x000fea0003800000 */
.L_x_4620:
        /* <DEDUP_REMOVED lines=8> */
.L_x_4627:
        /* <DEDUP_REMOVED lines=16> */
.L_x_12856:


//--------------------- .text._ZN2at6native29vectorized_elementwise_kernelILi8EZZZNS0_26GeluBackwardCUDAKernelImplERNS_18TensorIteratorBaseENS0_8GeluTypeEENKUlvE_clEvENKUlvE2_clEvEUlN3c108BFloat16ES8_E_St5arrayIPcLm3EEEEviT0_T1_ --------------------------
	.section	.text._ZN2at6native29vectorized_elementwise_kernelILi8EZZZNS0_26GeluBackwardCUDAKernelImplERNS_18TensorIteratorBaseENS0_8GeluTypeEENKUlvE_clEvENKUlvE2_clEvEUlN3c108BFloat16ES8_E_St5arrayIPcLm3EEEEviT0_T1_,"ax",@progbits
	.align	128
        .global         _ZN2at6native29vectorized_elementwise_kernelILi8EZZZNS0_26GeluBackwardCUDAKernelImplERNS_18TensorIteratorBaseENS0_8GeluTypeEENKUlvE_clEvENKUlvE2_clEvEUlN3c108BFloat16ES8_E_St5arrayIPcLm3EEEEviT0_T1_
        .type           _ZN2at6native29vectorized_elementwise_kernelILi8EZZZNS0_26GeluBackwardCUDAKernelImplERNS_18TensorIteratorBaseENS0_8GeluTypeEENKUlvE_clEvENKUlvE2_clEvEUlN3c108BFloat16ES8_E_St5arrayIPcLm3EEEEviT0_T1_,@function
        .size           _ZN2at6native29vectorized_elementwise_kernelILi8EZZZNS0_26GeluBackwardCUDAKernelImplERNS_18TensorIteratorBaseENS0_8GeluTypeEENKUlvE_clEvENKUlvE2_clEvEUlN3c108BFloat16ES8_E_St5arrayIPcLm3EEEEviT0_T1_,(.L_x_12857 - _ZN2at6native29vectorized_elementwise_kernelILi8EZZZNS0_26GeluBackwardCUDAKernelImplERNS_18TensorIteratorBaseENS0_8GeluTypeEENKUlvE_clEvENKUlvE2_clEvEUlN3c108BFloat16ES8_E_St5arrayIPcLm3EEEEviT0_T1_)
        .other          _ZN2at6native29vectorized_elementwise_kernelILi8EZZZNS0_26GeluBackwardCUDAKernelImplERNS_18TensorIteratorBaseENS0_8GeluTypeEENKUlvE_clEvENKUlvE2_clEvEUlN3c108BFloat16ES8_E_St5arrayIPcLm3EEEEviT0_T1_,@"STO_CUDA_ENTRY STV_DEFAULT"
_ZN2at6native29vectorized_elementwise_kernelILi8EZZZNS0_26GeluBackwardCUDAKernelImplERNS_18TensorIteratorBaseENS0_8GeluTypeEENKUlvE_clEvENKUlvE2_clEvEUlN3c108BFloat16ES8_E_St5arrayIPcLm3EEEEviT0_T1_:
.text._ZN2at6native29vectorized_elementwise_kernelILi8EZZZNS0_26GeluBackwardCUDAKernelImplERNS_18TensorIteratorBaseENS0_8GeluTypeEENKUlvE_clEvENKUlvE2_clEvEUlN3c108BFloat16ES8_E_St5arrayIPcLm3EEEEviT0_T1_:
        /* <DEDUP_REMOVED lines=12> */
[----:B------:R-:W0:Y:S04]  /*00c0*/  LDC.64 R4, c[0x0][0x220] ;  /* 0x00008800ff047b82 */ /* 0x000e280000000a00 */
[----:B------:R-:W2:Y:S01]  /*00d0*/  LDG.E.128 R8, desc[UR4][R8.64] ;  /* 0x0000000408087981 */ /* 0x000ea2000c1e1d00 */
[----:B0-----:R-:W-:-:S04]  /*00e0*/  IMAD.WIDE R4, R0, 0x2, R4 ;  /* 0x0000000200047825 */ /* 0x001fc800078e0204 */
[----:B------:R-:W-:-:S06]  /*00f0*/  IMAD.WIDE.U32 R4, R3, 0x10, R4 ;  /* 0x0000001003047825 */ /* 0x000fcc00078e0004 */
[----:B------:R-:W3:Y:S01]  /*0100*/  LDG.E.128 R4, desc[UR4][R4.64] ;  /* 0x0000000404047981 */ /* 0x000ee2000c1e1d00 */
[----:B------:R-:W-:Y:S01]  /*0110*/  HFMA2.MMA R12, -RZ, RZ, 1.5087890625, 339.5 ;  /* 0x3e095d4eff0c7435 */ /* 0x000fe200000001ff */
[----:B--2---:R-:W-:Y:S02]  /*0120*/  SHF.L.U32 R18, R8, 0x10, RZ ;  /* 0x0000001008127819 */ /* 0x004fe400000006ff */
[----:B------:R-:W-:Y:S02]  /*0130*/  SHF.L.U32 R20, R9, 0x10, RZ ;  /* 0x0000001009147819 */ /* 0x000fe400000006ff */
[----:B------:R-:W-:Y:S01]  /*0140*/  SHF.L.U32 R22, R10, 0x10, RZ ;  /* 0x000000100a167819 */ /* 0x000fe200000006ff */
[----:B------:R-:W-:Y:S01]  /*0150*/  FMUL.FTZ R15, R18, R18 ;  /* 0x00000012120f7220 */ /* 0x000fe20000410000 */
[----:B------:R-:W-:Y:S01]  /*0160*/  SHF.L.U32 R16, R11, 0x10, RZ ;  /* 0x000000100b107819 */ /* 0x000fe200000006ff */
[----:B------:R-:W-:Y:S01]  /*0170*/  FMUL.FTZ R21, R20, R20 ;  /* 0x0000001414157220 */ /* 0x000fe20000410000 */
[C---:B------:R-:W-:Y:S01]  /*0180*/  FMUL.FTZ R24, R18.reuse, 0.5 ;  /* 0x3f00000012187820 */ /* 0x040fe20000410000 */
[----:B------:R-:W-:Y:S01]  /*0190*/  FMUL.FTZ R13, R18, R15 ;  /* 0x0000000f120d7220 */ /* 0x000fe20000410000 */
[----:B------:R-:W-:Y:S01]  /*01a0*/  FMUL.FTZ R17, R22, R22 ;  /* 0x0000001616117220 */ /* 0x000fe20000410000 */
[----:B------:R-:W-:Y:S01]  /*01b0*/  FMUL.FTZ R19, R20, R21 ;  /* 0x0000001514137220 */ /* 0x000fe20000410000 */
[----:B------:R-:W-:Y:S01]  /*01c0*/  FFMA.FTZ R21, R21, R12, 1 ;  /* 0x3f80000015157423 */ /* 0x000fe2000001000c */
[----:B------:R-:W-:Y:S01]  /*01d0*/  FFMA.FTZ R13, R13, 0.044714998453855514526, R18 ;  /* 0x3d3727130d0d7823 */ /* 0x000fe20000010012 */
[----:B------:R-:W-:Y:S01]  /*01e0*/  FMUL.FTZ R23, R22, R17 ;  /* 0x0000001116177220 */ /* 0x000fe20000410000 */
[----:B------:R-:W-:Y:S01]  /*01f0*/  FFMA.FTZ R19, R19, 0.044714998453855514526, R20 ;  /* 0x3d37271313137823 */ /* 0x000fe20000010014 */
[----:B------:R-:W-:Y:S01]  /*0200*/  PRMT R18, R8, 0x7632, R18 ;  /* 0x0000763208127816 */ /* 0x000fe20000000012 */
[----:B------:R-:W-:Y:S01]  /*0210*/  FMUL.FTZ R13, R13, 0.79788458347320556641 ;  /* 0x3f4c422a0d0d7820 */ /* 0x000fe20000410000 */
[----:B------:R-:W-:Y:S01]  /*0220*/  FFMA.FTZ R23, R23, 0.044714998453855514526, R22 ;  /* 0x3d37271317177823 */ /* 0x000fe20000010016 */
[----:B------:R-:W-:Y:S01]  /*0230*/  FMUL.FTZ R14, R19, 0.79788458347320556641 ;  /* 0x3f4c422a130e7820 */ /* 0x000fe20000410000 */
[----:B------:R-:W-:Y:S01]  /*0240*/  FMUL.FTZ R19, R16, R16 ;  /* 0x0000001010137220 */ /* 0x000fe20000410000 */
[----:B------:R-:W-:Y:S01]  /*0250*/  SHF.L.U32 R18, R18, 0x10, RZ ;  /* 0x0000001012127819 */ /* 0x000fe200000006ff */
[----:B------:R-:W-:Y:S01]  /*0260*/  FMUL.FTZ R2, R23, 0.79788458347320556641 ;  /* 0x3f4c422a17027820 */ /* 0x000fe20000410000 */
[----:B------:R-:W0:Y:S01]  /*0270*/  MUFU.TANH R13, R13 ;  /* 0x0000000d000d7308 */ /* 0x000e220000002400 */
[----:B------:R-:W-:Y:S01]  /*0280*/  FMUL.FTZ R23, R16, R19 ;  /* 0x0000001310177220 */ /* 0x000fe20000410000 */
[----:B------:R-:W-:Y:S01]  /*0290*/  FMUL.FTZ R22, R22, 0.5 ;  /* 0x3f00000016167820 */ /* 0x000fe20000410000 */
[----:B------:R-:W-:Y:S01]  /*02a0*/  FMUL.FTZ R25, R18, R18 ;  /* 0x0000001212197220 */ /* 0x000fe20000410000 */
[----:B------:R-:W-:Y:S01]  /*02b0*/  PRMT R9, R9, 0x7632, R9 ;  /* 0x0000763209097816 */ /* 0x000fe20000000009 */
[----:B------:R-:W-:Y:S01]  /*02c0*/  FFMA.FTZ R23, R23, 0.044714998453855514526, R16 ;  /* 0x3d37271317177823 */ /* 0x000fe20000010010 */
[-C--:B------:R-:W-:Y:S01]  /*02d0*/  FFMA.FTZ R15, R15, R12.reuse, 1 ;  /* 0x3f8000000f0f7423 */ /* 0x080fe2000001000c */
[----:B------:R-:W-:Y:S01]  /*02e0*/  FFMA.FTZ R19, R19, R12, 1 ;  /* 0x3f80000013137423 */ /* 0x000fe2000001000c */
[----:B------:R-:W1:Y:S01]  /*02f0*/  MUFU.TANH R14, R14 ;  /* 0x0000000e000e7308 */ /* 0x000e620000002400 */
[----:B------:R-:W-:Y:S01]  /*0300*/  FMUL.FTZ R26, R23, 0.79788458347320556641 ;  /* 0x3f4c422a171a7820 */ /* 0x000fe20000410000 */
[----:B------:R-:W-:-:S06]  /*0310*/  FMUL.FTZ R15, R15, 0.79788458347320556641 ;  /* 0x3f4c422a0f0f7820 */ /* 0x000fcc0000410000 */
[----:B------:R-:W2:Y:S01]  /*0320*/  MUFU.TANH R2, R2 ;  /* 0x0000000200027308 */ /* 0x000ea20000002400 */
[----:B0-----:R-:W-:-:S04]  /*0330*/  FFMA.FTZ R23, -R13, R13, 1 ;  /* 0x3f8000000d177423 */ /* 0x001fc8000001010d */
[----:B------:R-:W-:Y:S01]  /*0340*/  FMUL.FTZ R24, R24, R23 ;  /* 0x0000001718187220 */ /* 0x000fe20000410000 */
[----:B------:R-:W-:Y:S02]  /*0350*/  FMUL.FTZ R23, R20, 0.5 ;  /* 0x3f00000014177820 */ /* 0x000fe40000410000 */
[----:B------:R-:W0:Y:S01]  /*0360*/  MUFU.TANH R8, R26 ;  /* 0x0000001a00087308 */ /* 0x000e220000002400 */
[----:B-1----:R-:W-:Y:S01]  /*0370*/  FFMA.FTZ R20, -R14, R14, 1 ;  /* 0x3f8000000e147423 */ /* 0x002fe2000001010e */
[----:B------:R-:W-:-:S03]  /*0380*/  FMUL.FTZ R15, R15, R24 ;  /* 0x000000180f0f7220 */ /* 0x000fc60000410000 */
[----:B------:R-:W-:Y:S01]  /*0390*/  FMUL.FTZ R23, R23, R20 ;  /* 0x0000001417177220 */ /* 0x000fe20000410000 */
[----:B--2---:R-:W-:-:S04]  /*03a0*/  FFMA.FTZ R27, -R2, R2, 1 ;  /* 0x3f800000021b7423 */ /* 0x004fc80000010102 */
[----:B------:R-:W-:Y:S01]  /*03b0*/  FMUL.FTZ R20, R22, R27 ;  /* 0x0000001b16147220 */ /* 0x000fe20000410000 */
[----:B------:R-:W-:Y:S01]  /*03c0*/  FMUL.FTZ R27, R18, R25 ;  /* 0x00000019121b7220 */ /* 0x000fe20000410000 */
[----:B------:R-:W-:Y:S01]  /*03d0*/  FMUL.FTZ R22, R16, 0.5 ;  /* 0x3f00000010167820 */ /* 0x000fe20000410000 */
[----:B------:R-:W-:Y:S01]  /*03e0*/  FMUL.FTZ R16, R21, 0.79788458347320556641 ;  /* 0x3f4c422a15107820 */ /* 0x000fe20000410000 */
[----:B0-----:R-:W-:Y:S01]  /*03f0*/  FFMA.FTZ R29, -R8, R8, 1 ;  /* 0x3f800000081d7423 */ /* 0x001fe20000010108 */
[----:B------:R-:W-:Y:S01]  /*0400*/  FFMA.FTZ R27, R27, 0.044714998453855514526, R18 ;  /* 0x3d3727131b1b7823 */ /* 0x000fe20000010012 */
[----:B------:R-:W-:Y:S01]  /*0410*/  PRMT R21, R10, 0x7632, R21 ;  /* 0x000076320a157816 */ /* 0x000fe20000000015 */
[----:B------:R-:W-:Y:S01]  /*0420*/  FMUL.FTZ R16, R16, R23 ;  /* 0x0000001710107220 */ /* 0x000fe20000410000 */
[----:B------:R-:W-:Y:S01]  /*0430*/  FFMA.FTZ R23, R17, R12, 1 ;  /* 0x3f80000011177423 */ /* 0x000fe2000001000c */
[----:B------:R-:W-:Y:S01]  /*0440*/  FMUL.FTZ R27, R27, 0.79788458347320556641 ;  /* 0x3f4c422a1b1b7820 */ /* 0x000fe20000410000 */
[----:B------:R-:W-:Y:S01]  /*0450*/  SHF.L.U32 R17, R9, 0x10, RZ ;  /* 0x0000001009117819 */ /* 0x000fe200000006ff */
[----:B------:R-:W-:Y:S01]  /*0460*/  FMUL.FTZ R22, R22, R29 ;  /* 0x0000001d16167220 */ /* 0x000fe20000410000 */
[----:B------:R-:W-:Y:S01]  /*0470*/  PRMT R10, R11, 0x7632, R10 ;  /* 0x000076320b0a7816 */ /* 0x000fe2000000000a */
[----:B------:R0:W1:Y:S01]  /*0480*/  MUFU.TANH R9, R27 ;  /* 0x0000001b00097308 */ /* 0x0000620000002400 */
[----:B------:R-:W-:Y:S01]  /*0490*/  FMUL.FTZ R11, R19, 0.79788458347320556641 ;  /* 0x3f4c422a130b7820 */ /* 0x000fe20000410000 */
[----:B------:R-:W-:Y:S01]  /*04a0*/  FMUL.FTZ R26, R17, R17 ;  /* 0x00000011111a7220 */ /* 0x000fe20000410000 */
[----:B------:R-:W-:Y:S01]  /*04b0*/  SHF.L.U32 R21, R21, 0x10, RZ ;  /* 0x0000001015157819 */ /* 0x000fe200000006ff */
[----:B------:R-:W-:Y:S01]  /*04c0*/  FMUL.FTZ R23, R23, 0.79788458347320556641 ;  /* 0x3f4c422a17177820 */ /* 0x000fe20000410000 */
[----:B------:R-:W-:Y:S01]  /*04d0*/  FMUL.FTZ R11, R11, R22 ;  /* 0x000000160b0b7220 */ /* 0x000fe20000410000 */
[----:B------:R-:W-:Y:S01]  /*04e0*/  FMUL.FTZ R24, R17, R26 ;  /* 0x0000001a11187220 */ /* 0x000fe20000410000 */
[----:B------:R-:W-:Y:S01]  /*04f0*/  SHF.L.U32 R22, R10, 0x10, RZ ;  /* 0x000000100a167819 */ /* 0x000fe200000006ff */
[----:B------:R-:W-:Y:S01]  /*0500*/  FMUL.FTZ R10, R21, R21 ;  /* 0x00000015150a7220 */ /* 0x000fe20000410000 */
[----:B------:R-:W-:Y:S01]  /*0510*/  FMUL.FTZ R20, R23, R20 ;  /* 0x0000001417147220 */ /* 0x000fe20000410000 */
[----:B------:R-:W-:Y:S01]  /*0520*/  FFMA.FTZ R24, R24, 0.044714998453855514526, R17 ;  /* 0x3d37271318187823 */ /* 0x000fe20000010011 */
[----:B------:R-:W-:Y:S01]  /*0530*/  FMUL.FTZ R23, R18, 0.5 ;  /* 0x3f00000012177820 */ /* 0x000fe20000410000 */
[----:B0-----:R-:W-:Y:S01]  /*0540*/  FMUL.FTZ R27, R22, R22 ;  /* 0x00000016161b7220 */ /* 0x001fe20000410000 */
[----:B------:R-:W-:Y:S01]  /*0550*/  FFMA.FTZ R26, R26, R12, 1 ;  /* 0x3f8000001a1a7423 */ /* 0x000fe2000001000c */
[----:B------:R-:W-:Y:S01]  /*0560*/  FMUL.FTZ R19, R24, 0.79788458347320556641 ;  /* 0x3f4c422a18137820 */ /* 0x000fe20000410000 */
[----:B------:R-:W-:Y:S01]  /*0570*/  FMUL.FTZ R24, R21, R10 ;  /* 0x0000000a15187220 */ /* 0x000fe20000410000 */
[----:B------:R-:W-:Y:S01]  /*0580*/  FMUL.FTZ R29, R22, R27 ;  /* 0x0000001b161d7220 */ /* 0x000fe20000410000 */
[----:B-1----:R-:W-:Y:S01]  /*0590*/  FFMA.FTZ R18, -R9, R9, 1 ;  /* 0x3f80000009127423 */ /* 0x002fe20000010109 */
[----:B------:R-:W-:Y:S01]  /*05a0*/  FFMA.FTZ R10, R10, R12, 1 ;  /* 0x3f8000000a0a7423 */ /* 0x000fe2000001000c */
[----:B------:R-:W-:Y:S01]  /*05b0*/  FFMA.FTZ R24, R24, 0.044714998453855514526, R21 ;  /* 0x3d37271318187823 */ /* 0x000fe20000010015 */
[----:B------:R-:W0:Y:S01]  /*05c0*/  MUFU.TANH R19, R19 ;  /* 0x0000001300137308 */ /* 0x000e220000002400 */
[----:B------:R-:W-:Y:S01]  /*05d0*/  FMUL.FTZ R23, R23, R18 ;  /* 0x0000001217177220 */ /* 0x000fe20000410000 */
[-C--:B------:R-:W-:Y:S01]  /*05e0*/  FFMA.FTZ R27, R27, R12.reuse, 1 ;  /* 0x3f8000001b1b7423 */ /* 0x080fe2000001000c */
[----:B------:R-:W-:Y:S01]  /*05f0*/  FMUL.FTZ R18, R24, 0.79788458347320556641 ;  /* 0x3f4c422a18127820 */ /* 0x000fe20000410000 */
[----:B------:R-:W-:Y:S01]  /*0600*/  FFMA.FTZ R24, R25, R12, 1 ;  /* 0x3f80000019187423 */ /* 0x000fe2000001000c */
[----:B------:R-:W-:Y:S01]  /*0610*/  FFMA.FTZ R25, R29, 0.044714998453855514526, R22 ;  /* 0x3d3727131d197823 */ /* 0x000fe20000010016 */
[----:B------:R-:W-:Y:S01]  /*0620*/  FADD.FTZ R12, R13, 1 ;  /* 0x3f8000000d0c7421 */ /* 0x000fe20000010000 */
[----:B------:R-:W-:Y:S01]  /*0630*/  FMUL.FTZ R17, R17, 0.5 ;  /* 0x3f00000011117820 */ /* 0x000fe20000410000 */
[----:B------:R-:W-:Y:S01]  /*0640*/  FMUL.FTZ R24, R24, 0.79788458347320556641 ;  /* 0x3f4c422a18187820 */ /* 0x000fe20000410000 */
[----:B------:R-:W1:Y:S01]  /*0650*/  MUFU.TANH R18, R18 ;  /* 0x0000001200127308 */ /* 0x000e620000002400 */
[----:B------:R-:W-:Y:S01]  /*0660*/  FMUL.FTZ R25, R25, 0.79788458347320556641 ;  /* 0x3f4c422a19197820 */ /* 0x000fe20000410000 */
[----:B------:R-:W-:Y:S01]  /*0670*/  FFMA.FTZ R15, R12, 0.5, R15 ;  /* 0x3f0000000c0f7823 */ /* 0x000fe2000001000f */
[----:B------:R-:W-:Y:S01]  /*0680*/  FMUL.FTZ R23, R24, R23 ;  /* 0x0000001718177220 */ /* 0x000fe20000410000 */
[----:B------:R-:W-:Y:S01]  /*0690*/  FMUL.FTZ R13, R21, 0.5 ;  /* 0x3f000000150d7820 */ /* 0x000fe20000410000 */
[----:B------:R-:W-:Y:S01]  /*06a0*/  FMUL.FTZ R22, R22, 0.5 ;  /* 0x3f00000016167820 */ /* 0x000fe20000410000 */
[----:B------:R-:W-:Y:S01]  /*06b0*/  FMUL.FTZ R10, R10, 0.79788458347320556641 ;  /* 0x3f4c422a0a0a7820 */ /* 0x000fe20000410000 */
[----:B------:R-:W-:Y:S01]  /*06c0*/  FMUL.FTZ R26, R26, 0.79788458347320556641 ;  /* 0x3f4c422a1a1a7820 */ /* 0x000fe20000410000 */
[----:B------:R-:W2:Y:S01]  /*06d0*/  MUFU.TANH R25, R25 ;  /* 0x0000001900197308 */ /* 0x000ea20000002400 */
[----:B0-----:R-:W-:Y:S01]  /*06e0*/  FFMA.FTZ R12, -R19, R19, 1 ;  /* 0x3f800000130c7423 */ /* 0x001fe20000010113 */
[----:B------:R-:W-:-:S03]  /*06f0*/  FMUL.FTZ R27, R27, 0.79788458347320556641 ;  /* 0x3f4c422a1b1b7820 */ /* 0x000fc60000410000 */
[----:B------:R-:W-:Y:S01]  /*0700*/  FMUL.FTZ R21, R17, R12 ;  /* 0x0000000c11157220 */ /* 0x000fe20000410000 */
[----:B-1----:R-:W-:-:S03]  /*0710*/  FFMA.FTZ R24, -R18, R18, 1 ;  /* 0x3f80000012187423 */ /* 0x002fc60000010112 */
[----:B------:R-:W-:Y:S01]  /*0720*/  FMUL.FTZ R21, R26, R21 ;  /* 0x000000151a157220 */ /* 0x000fe20000410000 */
[----:B------:R-:W-:Y:S01]  /*0730*/  FMUL.FTZ R17, R13, R24 ;  /* 0x000000180d117220 */ /* 0x000fe20000410000 */
[----:B------:R-:W-:Y:S01]  /*0740*/  FADD.FTZ R13, R14, 1 ;  /* 0x3f8000000e0d7421 */ /* 0x000fe20000010000 */
[----:B--2---:R-:W-:-:S03]  /*0750*/  FFMA.FTZ R29, -R25, R25, 1 ;  /* 0x3f800000191d7423 */ /* 0x004fc60000010119 */
[----:B------:R-:W-:Y:S01]  /*0760*/  FFMA.FTZ R16, R13, 0.5, R16 ;  /* 0x3f0000000d107823 */ /* 0x000fe20000010010 */
[----:B------:R-:W-:Y:S01]  /*0770*/  FADD.FTZ R25, R25, 1 ;  /* 0x3f80000019197421 */ /* 0x000fe20000010000 */
[----:B------:R-:W0:Y:S01]  /*0780*/  LDC.64 R12, c[0x0][0x218] ;  /* 0x00008600ff0c7b82 */ /* 0x000e220000000a00 */
[----:B------:R-:W-:Y:S01]  /*0790*/  FMUL.FTZ R14, R22, R29 ;  /* 0x0000001d160e7220 */ /* 0x000fe20000410000 */
[----:B------:R-:W-:Y:S01]  /*07a0*/  FADD.FTZ R29, R2, 1 ;  /* 0x3f800000021d7421 */ /* 0x000fe20000010000 */
[----:B------:R-:W-:Y:S01]  /*07b0*/  FADD.FTZ R2, R8, 1 ;  /* 0x3f80000008027421 */ /* 0x000fe20000010000 */
[----:B------:R-:W-:Y:S01]  /*07c0*/  FMUL.FTZ R8, R10, R17 ;  /* 0x000000110a087220 */ /* 0x000fe20000410000 */
[----:B------:R-:W-:Y:S01]  /*07d0*/  FADD.FTZ R10, R19, 1 ;  /* 0x3f800000130a7421 */ /* 0x000fe20000010000 */
[----:B---3--:R-:W-:Y:S01]  /*07e0*/  SHF.L.U32 R17, R5, 0x10, RZ ;  /* 0x0000001005117819 */ /* 0x008fe200000006ff */
[----:B------:R-:W-:Y:S01]  /*07f0*/  FFMA.FTZ R11, R2, 0.5, R11 ;  /* 0x3f000000020b7823 */ /* 0x000fe2000001000b */
[----:B------:R-:W-:Y:S01]  /*0800*/  FADD.FTZ R2, R9, 1 ;  /* 0x3f80000009027421 */ /* 0x000fe20000010000 */
[----:B------:R-:W-:Y:S01]  /*0810*/  FADD.FTZ R9, R18, 1 ;  /* 0x3f80000012097421 */ /* 0x000fe20000010000 */
[----:B------:R-:W-:Y:S01]  /*0820*/  FFMA.FTZ R21, R10, 0.5, R21 ;  /* 0x3f0000000a157823 */ /* 0x000fe20000010015 */
[----:B------:R-:W-:Y:S01]  /*0830*/  FMUL.FTZ R14, R27, R14 ;  /* 0x0000000e1b0e7220 */ /* 0x000fe20000410000 */
[----:B------:R-:W-:Y:S01]  /*0840*/  SHF.L.U32 R10, R4, 0x10, RZ ;  /* 0x00000010040a7819 */ /* 0x000fe200000006ff */
[----:B------:R-:W-:Y:S01]  /*0850*/  FFMA.FTZ R8, R9, 0.5, R8 ;  /* 0x3f00000009087823 */ /* 0x000fe20000010008 */
[----:B------:R-:W-:Y:S01]  /*0860*/  PRMT R9, R6, 0x7632, R9 ;  /* 0x0000763206097816 */ /* 0x000fe20000000009 */
[----:B------:R-:W-:Y:S01]  /*0870*/  FFMA.FTZ R23, R2, 0.5, R23 ;  /* 0x3f00000002177823 */ /* 0x000fe20000010017 */
[----:B------:R-:W-:Y:S01]  /*0880*/  SHF.L.U32 R19, R6, 0x10, RZ ;  /* 0x0000001006137819 */ /* 0x000fe200000006ff */
[----:B------:R-:W-:Y:S01]  /*0890*/  FFMA.FTZ R2, R25, 0.5, R14 ;  /* 0x3f00000019027823 */ /* 0x000fe2000001000e */
[----:B------:R-:W-:Y:S01]  /*08a0*/  PRMT R4, R4, 0x7632, R4 ;  /* 0x0000763204047816 */ /* 0x000fe20000000004 */
[----:B------:R-:W-:Y:S01]  /*08b0*/  FMUL.FTZ R16, R17, R16 ;  /* 0x0000001011107220 */ /* 0x000fe20000410000 */
[----:B------:R-:W-:Y:S01]  /*08c0*/  PRMT R5, R5, 0x7632, R5 ;  /* 0x0000763205057816 */ /* 0x000fe20000000005 */
[----:B------:R-:W-:Y:S01]  /*08d0*/  FFMA.FTZ R20, R29, 0.5, R20 ;  /* 0x3f0000001d147823 */ /* 0x000fe20000010014 */
[C---:B------:R-:W-:Y:S01]  /*08e0*/  PRMT R6, R7.reuse, 0x7632, R6 ;  /* 0x0000763207067816 */ /* 0x040fe20000000006 */
[----:B------:R-:W-:Y:S01]  /*08f0*/  FMUL.FTZ R15, R10, R15 ;  /* 0x0000000f0a0f7220 */ /* 0x000fe20000410000 */
[----:B0-----:R-:W-:Y:S01]  /*0900*/  IMAD.WIDE.U32 R12, R0, 0x2, R12 ;  /* 0x00000002000c7825 */ /* 0x001fe200078e000c */
[----:B------:R-:W-:-:S03]  /*0910*/  SHF.L.U32 R14, R7, 0x10, RZ ;  /* 0x00000010070e7819 */ /* 0x000fc600000006ff */
[----:B------:R-:W-:Y:S01]  /*0920*/  FMUL.FTZ R20, R19, R20 ;  /* 0x0000001413147220 */ /* 0x000fe20000410000 */
[----:B------:R-:W-:Y:S02]  /*0930*/  SHF.L.U32 R0, R5, 0x10, RZ ;  /* 0x0000001005007819 */ /* 0x000fe400000006ff */
        /* <DEDUP_REMOVED lines=15> */
.L_x_4628:
        /* <DEDUP_REMOVED lines=109> */
.L_x_4630:
[----:B------:R-:W-:Y:S05]  /*1100*/  BSYNC B0 ;  /* 0x0000000000007941 */ /* 0x000fea0003800000 */
.L_x_4629:
        /* <DEDUP_REMOVED lines=22> */
.L_x_4632:
[----:B------:R-:W-:Y:S05]  /*1270*/  BSYNC B0 ;  /* 0x0000000000007941 */ /* 0x000fea0003800000 */
.L_x_4631:
        /* <DEDUP_REMOVED lines=35> */
.L_x_4634:
[----:B------:R-:W-:Y:S05]  /*14b0*/  BSYNC B0 ;  /* 0x0000000000007941 */ /* 0x000fea0003800000 */
.L_x_4633:
        /* <DEDUP_REMOVED lines=20> */
.L_x_4636:
[----:B------:R-:W-:Y:S05]  /*1600*/  BSYNC B0 ;  /* 0x0000000000007941 */ /* 0x000fea0003800000 */
.L_x_4635:
        /* <DEDUP_REMOVED lines=20> */
.L_x_4638:
[----:B------:R-:W-:Y:S05]  /*1750*/  BSYNC B0 ;  /* 0x0000000000007941 */ /* 0x000fea0003800000 */
.L_x_4637:
        /* <DEDUP_REMOVED lines=20> */
.L_x_4640:
[----:B------:R-:W-:Y:S05]  /*18a0*/  BSYNC B0 ;  /* 0x0000000000007941 */ /* 0x000fea0003800000 */
.L_x_4639:
        /* <DEDUP_REMOVED lines=20> */
.L_x_4642:
[----:B------:R-:W-:Y:S05]  /*19f0*/  BSYNC B0 ;  /* 0x0000000000007941 */ /* 0x000fea0003800000 */
.L_x_4641:
        /* <DEDUP_REMOVED lines=20> */
.L_x_4644:
[----:B------:R-:W-:Y:S05]  /*1b40*/  BSYNC B0 ;  /* 0x0000000000007941 */ /* 0x000fea0003800000 */
.L_x_4643:
        /* <DEDUP_REMOVED lines=18> */
.L_x_4647:
[----:B------:R-:W-:-:S13]  /*1c70*/  ISETP.GE.AND P0, PT, R3, R2, PT ;  /* 0x000000020300720c */ /* 0x000fda0003f06270 */
[----:B------:R-:W-:Y:S05]  /*1c80*/  @P0 BRA `(.L_x_4649) ;  /* 0x0000000000300947 */ /* 0x000fea0003800000 */
[----:B0-----:R-:W0:Y:S01]  /*1c90*/  LDC.64 R4, c[0x0][0x218] ;  /* 0x00008600ff047b82 */ /* 0x001e220000000a00 */
[----:B------:R-:W-:Y:S02]  /*1ca0*/  IADD3 R13, R0, R3, RZ ;  /* 0x00000003000d7210 */ /* 0x000fe40007ffe0ff */
[----:B------:R-:W-:-:S03]  /*1cb0*/  IADD3 R3, R3, 0x80, RZ ;  /* 0x0000008003037810 */ /* 0x000fc60007ffe0ff */
[----:B0-----:R-:W-:-:S05]  /*1cc0*/  IMAD.WIDE.U32 R4, R13, 0x2, R4 ;  /* 0x000000020d047825 */ /* 0x001fca00078e0004 */
[----:B------:R1:W-:Y:S02]  /*1cd0*/  STG.E.U16 desc[UR4][R4.64], R7 ;  /* 0x0000000704007986 */ /* 0x0003e4000c101504 */
.L_x_4648:
[----:B------:R-:W-:-:S13]  /*1ce0*/  ISETP.GE.AND P0, PT, R3, R2, PT ;  /* 0x000000020300720c */ /* 0x000fda0003f06270 */
[----:B------:R-:W-:Y:S05]  /*1cf0*/  @P0 BRA `(.L_x_4650) ;  /* 0x0000000000340947 */ /* 0x000fea0003800000 */
[----:B01----:R-:W0:Y:S01]  /*1d00*/  LDC.64 R4, c[0x0][0x218] ;  /* 0x00008600ff047b82 */ /* 0x003e220000000a00 */
[----:B------:R-:W-:Y:S02]  /*1d10*/  IADD3 R7, R0, R3, RZ ;  /* 0x0000000300077210 */ /* 0x000fe40007ffe0ff */
[----:B------:R-:W-:-:S03]  /*1d20*/  IADD3 R3, R3, 0x80, RZ ;  /* 0x0000008003037810 */ /* 0x000fc60007ffe0ff */
[----:B0-----:R-:W-:-:S05]  /*1d30*/  IMAD.WIDE.U32 R4, R7, 0x2, R4 ;  /* 0x0000000207047825 */ /* 0x001fca00078e0004 */
[----:B------:R1:W-:Y:S02]  /*1d40*/  STG.E.U16 desc[UR4][R4.64], R8 ;  /* 0x0000000804007986 */ /* 0x0003e4000c101504 */
.L_x_4649:
        /* <DEDUP_REMOVED lines=8> */
.L_x_4650:
[----:B------:R-:W-:Y:S05]  /*1dd0*/  BSYNC B1 ;  /* 0x0000000000017941 */ /* 0x000fea0003800000 */
.L_x_4646:
[----:B------:R-:W-:-:S13]  /*1de0*/  ISETP.GE.AND P0, PT, R3, R2, PT ;  /* 0x000000020300720c */ /* 0x000fda0003f06270 */
[----:B012---:R-:W0:Y:S01]  /*1df0*/  @!P0 LDC.64 R4, c[0x0][0x218] ;  /* 0x00008600ff048b82 */ /* 0x007e220000000a00 */
[----:B------:R-:W-:Y:S02]  /*1e00*/  @!P0 IADD3 R7, R0, R3, RZ ;  /* 0x0000000300078210 */ /* 0x000fe40007ffe0ff */
[----:B------:R-:W-:-:S03]  /*1e10*/  @!P0 IADD3 R3, R3, 0x80, RZ ;  /* 0x0000008003038810 */ /* 0x000fc60007ffe0ff */
[----:B0-----:R-:W-:-:S05]  /*1e20*/  @!P0 IMAD.WIDE.U32 R4, R7, 0x2, R4 ;  /* 0x0000000207048825 */ /* 0x001fca00078e0004 */
[----:B------:R2:W-:Y:S02]  /*1e30*/  @!P0 STG.E.U16 desc[UR4][R4.64], R10 ;  /* 0x0000000a04008986 */ /* 0x0005e4000c101504 */
.L_x_4651:
[----:B------:R-:W-:Y:S05]  /*1e40*/  BSYNC B0 ;  /* 0x0000000000007941 */ /* 0x000fea0003800000 */
.L_x_4645:
        /* <DEDUP_REMOVED lines=8> */
.L_x_4652:
        /* <DEDUP_REMOVED lines=11> */
.L_x_12857:


//--------------------- .text._ZN2at6native18elementwise_kernelILi128ELi4EZNS0_15gpu_kernel_implIZZZNS0_26GeluBackwardCUDAKernelImplERNS_18TensorIteratorBaseENS0_8GeluTypeEENKUlvE_clEvENKUlvE1_clEvEUlN3c104HalfES9_E_EEvS4_RKT_EUliE_EEviT1_ --------------------------
	.section	.text._ZN2at6native18elementwise_kernelILi128ELi4EZNS0_15gpu_kernel_implIZZZNS0_26GeluBackwardCUDAKernelImplERNS_18TensorIteratorBaseENS0_8GeluTypeEENKUlvE_clEvENKUlvE1_clEvEUlN3c104HalfES9_E_EEvS4_RKT_EUliE_EEviT1_,"ax",@progbits
	.align	128
        .global         _ZN2at6native18elementwise_kernelILi128ELi4EZNS0_15gpu_kernel_implIZZZNS0_26GeluBackwardCUDAKernelImplERNS_18TensorIteratorBaseENS0_8GeluTypeEENKUlvE_clEvENKUlvE1_clEvEUlN3c104HalfES9_E_EEvS4_RKT_EUliE_EEviT1_
        .type           _ZN2at6native18elementwise_kernelILi128ELi4EZNS0_15gpu_kernel_implIZZZNS0_26GeluBackwardCUDAKernelImplERNS_18TensorIteratorBaseENS0_8GeluTypeEENKUlvE_clEvENKUlvE1_clEvEUlN3c104HalfES9_E_EEvS4_RKT_EUliE_EEviT1_,@function
        .size           _ZN2at6native18elementwise_kernelILi128ELi4EZNS0_15gpu_kernel_implIZZZNS0_26GeluBackwardCUDAKernelImplERNS_18TensorIteratorBaseENS0_8GeluTypeEENKUlvE_clEvENKUlvE1_clEvEUlN3c104HalfES9_E_EEvS4_RKT_EUliE_EEviT1_,(.L_x_12858 - _ZN2at6native18elementwise_kernelILi128ELi4EZNS0_15gpu_kernel_implIZZZNS0_26GeluBackwardCUDAKernelImplERNS_18TensorIteratorBaseENS0_8GeluTypeEENKUlvE_clEvENKUlvE1_clEvEUlN3c104HalfES9_E_EEvS4_RKT_EUliE_EEviT1_)
        .other          _ZN2at6native18elementwise_kernelILi128ELi4EZNS0_15gpu_kernel_implIZZZNS0_26GeluBackwardCUDAKernelImplERNS_18TensorIteratorBaseENS0_8GeluTypeEENKUlvE_clEvENKUlvE1_clEvEUlN3c104HalfES9_E_EEvS4_RKT_EUliE_EEviT1_,@"STO_CUDA_ENTRY STV_DEFAULT"
_ZN2at6native18elementwise_kernelILi128ELi4EZNS0_15gpu_kernel_implIZZZNS0_26GeluBackwardCUDAKernelImplERNS_18TensorIteratorBaseENS0_8GeluTypeEENKUlvE_clEvENKUlvE1_clEvEUlN3c104HalfES9_E_EEvS4_RKT_EUliE_EEviT1_:
.text._ZN2at6native18elementwise_kernelILi128ELi4EZNS0_15gpu_kernel_implIZZZNS0_26GeluBackwardCUDAKernelImplERNS_18TensorIteratorBaseENS0_8GeluTypeEENKUlvE_clEvENKUlvE1_clEvEUlN3c104HalfES9_E_EEvS4_RKT_EUliE_EEviT1_:
        /* <DEDUP_REMOVED lines=365> */
.L_x_4655:
        /* <DEDUP_REMOVED lines=23> */
.L_x_4659:
[----:B------:R-:W2:Y:S02]  /*1840*/  LDG.E.U8 R2, desc[UR36][R2.64] ;  /* 0x0000002402027981 */ /* 0x000ea4000c1e1100 */
[----:B--2---:R-:W-:-:S04]  /*1850*/  I2FP.F32.U32 R0, R2 ;  /* 0x0000000200007245 */ /* 0x004fc80000201000 */
[----:B------:R-:W-:-:S04]  /*1860*/  F2FP.F16.F32.PACK_AB R0, RZ, R0 ;  /* 0x00000000ff00723e */ /* 0x000fc800000000ff */
[----:B------:R-:W-:Y:S01]  /*1870*/  PRMT R19, R0, 0x7610, R19 ;  /* 0x0000761000137816 */ /* 0x000fe20000000013 */
[----:B------:R-:W-:Y:S06]  /*1880*/  BRA `(.L_x_4661) ;  /* 0x0000000c00bc7947 */ /* 0x000fec0003800000 */
.L_x_4658:
        /* <DEDUP_REMOVED lines=11> */
.L_x_4663:
[----:B------:R-:W2:Y:S02]  /*1940*/  LDG.E R2, desc[UR36][R2.64] ;  /* 0x0000002402027981 */ /* 0x000ea4000c1e1900 */
[----:B--2---:R-:W-:-:S04]  /*1950*/  I2FP.F32.S32 R0, R2 ;  /* 0x0000000200007245 */ /* 0x004fc80000201400 */
[----:B------:R-:W-:-:S04]  /*1960*/  F2FP.F16.F32.PACK_AB R0, RZ, R0 ;  /* 0x00000000ff00723e */ /* 0x000fc800000000ff */
[----:B------:R-:W-:Y:S01]  /*1970*/  PRMT R19, R0, 0x7610, R19 ;  /* 0x0000761000137816 */ /* 0x000fe20000000013 */
[----:B------:R-:W-:Y:S06]  /*1980*/  BRA `(.L_x_4661) ;  /* 0x0000000c007c7947 */ /* 0x000fec0003800000 */
.L_x_4662:
[----:B------:R-:W2:Y:S02]  /*1990*/  LDG.E.U16 R2, desc[UR36][R2.64] ;  /* 0x0000002402027981 */ /* 0x000ea4000c1e1500 */
[----:B--2---:R-:W0:Y:S02]  /*19a0*/  I2F.S16 R0, R2 ;  /* 0x0000000200007306 */ /* 0x004e240000101400 */
[----:B0-----:R-:W-:-:S04]  /*19b0*/  F2FP.F16.F32.PACK_AB R0, RZ, R0 ;  /* 0x00000000ff00723e */ /* 0x001fc800000000ff */
[----:B------:R-:W-:Y:S01]  /*19c0*/  PRMT R19, R0, 0x7610, R19 ;  /* 0x0000761000137816 */ /* 0x000fe20000000013 */
[----:B------:R-:W-:Y:S06]  /*19d0*/  BRA `(.L_x_4661) ;  /* 0x0000000c00687947 */ /* 0x000fec0003800000 */
.L_x_4657:
        /* <DEDUP_REMOVED lines=9> */
.L_x_4665:
[----:B------:R0:W5:Y:S01]  /*1a70*/  LDG.E.U16 R19, desc[UR36][R2.64] ;  /* 0x0000002402137981 */ /* 0x000162000c1e1500 */
[----:B------:R-:W-:Y:S05]  /*1a80*/  BRA `(.L_x_4661) ;  /* 0x0000000c003c7947 */ /* 0x000fea0003800000 */
.L_x_4664:
        /* <DEDUP_REMOVED lines=9> */
.L_x_4667:
[----:B------:R1:W5:Y:S01]  /*1b20*/  LDG.E.U16 R19, desc[UR36][R2.64] ;  /* 0x0000002402137981 */ /* 0x000362000c1e1500 */
[----:B------:R-:W-:Y:S05]  /*1b30*/  BRA `(.L_x_4661) ;  /* 0x0000000c00107947 */ /* 0x000fea0003800000 */
.L_x_4666:
        /* <DEDUP_REMOVED lines=9> */
.L_x_4656:
        /* <DEDUP_REMOVED lines=14> */
.L_x_4670:
        /* <DEDUP_REMOVED lines=9> */
.L_x_4669:
        /* <DEDUP_REMOVED lines=28> */
.L_x_4672:
        /* <DEDUP_REMOVED lines=15> */
.L_x_4671:
[----:B------:R-:W2:Y:S02]  /*1ff0*/  LDG.E.U16 R0, desc[UR36][R2.64] ;  /* 0x0000002402007981 */ /* 0x000ea4000c1e1500 */
[----:B--2---:R-:W-:-:S05]  /*2000*/  IMAD.U32 R0, R0, 0x10000, RZ ;  /* 0x0001000000007824 */ /* 0x004fca00078e00ff */
[----:B------:R-:W-:-:S04]  /*2010*/  F2FP.F16.F32.PACK_AB R0, RZ, R0 ;  /* 0x00000000ff00723e */ /* 0x000fc800000000ff */
[----:B------:R-:W-:Y:S01]  /*2020*/  PRMT R19, R0, 0x7610, R19 ;  /* 0x0000761000137816 */ /* 0x000fe20000000013 */
[----:B------:R-:W-:Y:S06]  /*2030*/  BRA `(.L_x_4661) ;  /* 0x0000000400d07947 */ /* 0x000fec0003800000 */
.L_x_4668:
        /* <DEDUP_REMOVED lines=13> */
.L_x_4675:
        /* <DEDUP_REMOVED lines=21> */
.L_x_4679:
[----:B------:R-:W-:Y:S05]  /*2260*/  BSYNC B1 ;  /* 0x0000000000017941 */ /* 0x000fea0003800000 */
.L_x_4678:
[----:B------:R-:W-:Y:S01]  /*2270*/  LEA R3, R0, 0x3b800000, 0x17 ;  /* 0x3b80000000037811 */ /* 0x000fe200078eb8ff */
[----:B------:R-:W-:-:S05]  /*2280*/  IMAD.SHL.U32 R0, R2, 0x100000, RZ ;  /* 0x0010000002007824 */ /* 0x000fca00078e00ff */
[----:B------:R-:W-:-:S07]  /*2290*/  LOP3.LUT R0, R3, R0, R4, 0xfe, !PT ;  /* 0x0000000003007212 */ /* 0x000fce00078efe04 */
.L_x_4677:
[----:B------:R-:W-:Y:S05]  /*22a0*/  BSYNC B0 ;  /* 0x0000000000007941 */ /* 0x000fea0003800000 */
.L_x_4676:
[----:B------:R-:W-:-:S04]  /*22b0*/  F2FP.F16.F32.PACK_AB R0, RZ, R0 ;  /* 0x00000000ff00723e */ /* 0x000fc800000000ff */
[----:B------:R-:W-:Y:S01]  /*22c0*/  PRMT R19, R0, 0x7610, R19 ;  /* 0x0000761000137816 */ /* 0x000fe20000000013 */
[----:B------:R-:W-:Y:S06]  /*22d0*/  BRA `(.L_x_4661) ;  /* 0x0000000400287947 */ /* 0x000fec0003800000 */
.L_x_4674:
        /* <DEDUP_REMOVED lines=21> */
.L_x_4683:
[----:B------:R-:W-:Y:S05]  /*2430*/  BSYNC B1 ;  /* 0x0000000000017941 */ /* 0x000fea0003800000 */
.L_x_4682:
[----:B------:R-:W-:Y:S01]  /*2440*/  LEA R3, R0, 0x37800000, 0x17 ;  /* 0x3780000000037811 */ /* 0x000fe200078eb8ff */
[----:B------:R-:W-:-:S05]  /*2450*/  IMAD.SHL.U32 R0, R2, 0x200000, RZ ;  /* 0x0020000002007824 */ /* 0x000fca00078e00ff */
[----:B------:R-:W-:-:S07]  /*2460*/  LOP3.LUT R0, R3, R0, R4, 0xfe, !PT ;  /* 0x0000000003007212 */ /* 0x000fce00078efe04 */
.L_x_4681:
[----:B------:R-:W-:Y:S05]  /*2470*/  BSYNC B0 ;  /* 0x0000000000007941 */ /* 0x000fea0003800000 */
.L_x_4680:
[----:B------:R-:W-:-:S04]  /*2480*/  F2FP.F16.F32.PACK_AB R0, RZ, R0 ;  /* 0x00000000ff00723e */ /* 0x000fc800000000ff */
[----:B------:R-:W-:Y:S01]  /*2490*/  PRMT R19, R0, 0x7610, R19 ;  /* 0x0000761000137816 */ /* 0x000fe20000000013 */
[----:B------:R-:W-:Y:S06]  /*24a0*/  BRA `(.L_x_4661) ;  /* 0x0000000000b47947 */ /* 0x000fec0003800000 */
.L_x_4673:
        /* <DEDUP_REMOVED lines=14> */
.L_x_4687:
[----:B------:R-:W-:Y:S05]  /*2590*/  BSYNC B0 ;  /* 0x0000000000007941 */ /* 0x000fea0003800000 */
.L_x_4686:
[----:B------:R-:W-:-:S04]  /*25a0*/  F2FP.F16.F32.PACK_AB R0, RZ, R0 ;  /* 0x00000000ff00723e */ /* 0x000fc800000000ff */
[----:B------:R-:W-:Y:S01]  /*25b0*/  PRMT R19, R0, 0x7610, R19 ;  /* 0x0000761000137816 */ /* 0x000fe20000000013 */
[----:B------:R-:W-:Y:S06]  /*25c0*/  BRA `(.L_x_4661) ;  /* 0x00000000006c7947 */ /* 0x000fec0003800000 */
.L_x_4660:
        /* <DEDUP_REMOVED lines=16> */
.L_x_4688:
[----:B------:R-:W-:Y:S01]  /*26d0*/  PRMT R19, RZ, 0x7610, R19 ;  /* 0x00007610ff137816 */ /* 0x000fe20000000013 */
[----:B------:R-:W-:Y:S06]  /*26e0*/  BRA `(.L_x_4661) ;  /* 0x0000000000247947 */ /* 0x000fec0003800000 */
.L_x_4685:
[----:B------:R-:W2:Y:S02]  /*26f0*/  LDG.E.64 R2, desc[UR36][R2.64] ;  /* 0x0000002402027981 */ /* 0x000ea4000c1e1b00 */
[----:B--2---:R-:W0:Y:S02]  /*2700*/  I2F.U64 R0, R2 ;  /* 0x0000000200007312 */ /* 0x004e240000301000 */
[----:B0-----:R-:W-:-:S04]  /*2710*/  F2FP.F16.F32.PACK_AB R0, RZ, R0 ;  /* 0x00000000ff00723e */ /* 0x001fc800000000ff */
[----:B------:R-:W-:Y:S01]  /*2720*/  PRMT R19, R0, 0x7610, R19 ;  /* 0x0000761000137816 */ /* 0x000fe20000000013 */
[----:B------:R-:W-:Y:S06]  /*2730*/  BRA `(.L_x_4661) ;  /* 0x0000000000107947 */ /* 0x000fec0003800000 */
.L_x_4684:
[----:B------:R-:W2:Y:S02]  /*2740*/  LDG.E R2, desc[UR36][R2.64] ;  /* 0x0000002402027981 */ /* 0x000ea4000c1e1900 */
[----:B--2---:R-:W-:-:S04]  /*2750*/  I2FP.F32.U32 R0, R2 ;  /* 0x0000000200007245 */ /* 0x004fc80000201000 */
[----:B------:R-:W-:-:S04]  /*2760*/  F2FP.F16.F32.PACK_AB R0, RZ, R0 ;  /* 0x00000000ff00723e */ /* 0x000fc800000000ff */
[----:B------:R-:W-:-:S07]  /*2770*/  PRMT R19, R0, 0x7610, R19 ;  /* 0x0000761000137816 */ /* 0x000fce0000000013 */
.L_x_4661:
        /* <DEDUP_REMOVED lines=19> */
.L_x_4692:
[----:B------:R-:W2:Y:S02]  /*28b0*/  LDG.E.U8 R2, desc[UR36][R2.64] ;  /* 0x0000002402027981 */ /* 0x000ea4000c1e1100 */
[----:B--2---:R-:W-:-:S04]  /*28c0*/  I2FP.F32.U32 R0, R2 ;  /* 0x0000000200007245 */ /* 0x004fc80000201000 */
[----:B------:R-:W-:Y:S01]  /*28d0*/  F2FP.F16.F32.PACK_AB R0, RZ, R0 ;  /* 0x00000000ff00723e */ /* 0x000fe200000000ff */
[----:B------:R-:W-:Y:S06]  /*28e0*/  BRA `(.L_x_4694) ;  /* 0x0000000c00887947 */ /* 0x000fec0003800000 */
.L_x_4691:
        /* <DEDUP_REMOVED lines=10> */
.L_x_4696:
[----:B------:R-:W2:Y:S02]  /*2990*/  LDG.E R2, desc[UR36][R2.64] ;  /* 0x0000002402027981 */ /* 0x000ea4000c1e1900 */
[----:B--2---:R-:W-:-:S04]  /*29a0*/  I2FP.F32.S32 R0, R2 ;  /* 0x0000000200007245 */ /* 0x004fc80000201400 */
[----:B------:R-:W-:Y:S01]  /*29b0*/  F2FP.F16.F32.PACK_AB R0, RZ, R0 ;  /* 0x00000000ff00723e */ /* 0x000fe200000000ff */
[----:B------:R-:W-:Y:S06]  /*29c0*/  BRA `(.L_x_4694) ;  /* 0x0000000c00507947 */ /* 0x000fec0003800000 */
.L_x_4695:
[----:B------:R-:W2:Y:S02]  /*29d0*/  LDG.E.U16 R2, desc[UR36][R2.64] ;  /* 0x0000002402027981 */ /* 0x000ea4000c1e1500 */
[----:B--2---:R-:W0:Y:S02]  /*29e0*/  I2F.S16 R0, R2 ;  /* 0x0000000200007306 */ /* 0x004e240000101400 */
[----:B0-----:R-:W-:Y:S01]  /*29f0*/  F2FP.F16.F32.PACK_AB R0, RZ, R0 ;  /* 0x00000000ff00723e */ /* 0x001fe200000000ff */
[----:B------:R-:W-:Y:S06]  /*2a00*/  BRA `(.L_x_4694) ;  /* 0x0000000c00407947 */ /* 0x000fec0003800000 */
.L_x_4690:
        /* <DEDUP_REMOVED lines=9> */
.L_x_4698:
[----:B------:R1:W5:Y:S01]  /*2aa0*/  LDG.E.U16 R0, desc[UR36][R2.64] ;  /* 0x0000002402007981 */ /* 0x000362000c1e1500 */
[----:B------:R-:W-:Y:S05]  /*2ab0*/  BRA `(.L_x_4694) ;  /* 0x0000000c00147947 */ /* 0x000fea0003800000 */
.L_x_4697:
        /* <DEDUP_REMOVED lines=9> */
.L_x_4700:
[----:B------:R0:W5:Y:S01]  /*2b50*/  LDG.E.U16 R0, desc[UR36][R2.64] ;  /* 0x0000002402007981 */ /* 0x000162000c1e1500 */
[----:B------:R-:W-:Y:S05]  /*2b60*/  BRA `(.L_x_4694) ;  /* 0x0000000800e87947 */ /* 0x000fea0003800000 */
.L_x_4699:
        /* <DEDUP_REMOVED lines=8> */
.L_x_4689:
        /* <DEDUP_REMOVED lines=13> */
.L_x_4703:
        /* <DEDUP_REMOVED lines=8> */
.L_x_4702:
        /* <DEDUP_REMOVED lines=28> */
.L_x_4705:
        /* <DEDUP_REMOVED lines=15> */
.L_x_4704:
[----:B------:R-:W2:Y:S02]  /*2ff0*/  LDG.E.U16 R0, desc[UR36][R2.64] ;  /* 0x0000002402007981 */ /* 0x000ea4000c1e1500 */
[----:B--2---:R-:W-:-:S05]  /*3000*/  IMAD.U32 R0, R0, 0x10000, RZ ;  /* 0x0001000000007824 */ /* 0x004fca00078e00ff */
[----:B------:R-:W-:Y:S01]  /*3010*/  F2FP.F16.F32.PACK_AB R0, RZ, R0 ;  /* 0x00000000ff00723e */ /* 0x000fe200000000ff */
[----:B------:R-:W-:Y:S06]  /*3020*/  BRA `(.L_x_4694) ;  /* 0x0000000400b87947 */ /* 0x000fec0003800000 */
.L_x_4701:
        /* <DEDUP_REMOVED lines=12> */
.L_x_4708:
        /* <DEDUP_REMOVED lines=21> */
.L_x_4712:
[----:B------:R-:W-:Y:S05]  /*3240*/  BSYNC B1 ;  /* 0x0000000000017941 */ /* 0x000fea0003800000 */
.L_x_4711:
[----:B------:R-:W-:Y:S01]  /*3250*/  LEA R3, R0, 0x3b800000, 0x17 ;  /* 0x3b80000000037811 */ /* 0x000fe200078eb8ff */
[----:B------:R-:W-:-:S05]  /*3260*/  IMAD.SHL.U32 R0, R2, 0x100000, RZ ;  /* 0x0010000002007824 */ /* 0x000fca00078e00ff */
[----:B------:R-:W-:-:S07]  /*3270*/  LOP3.LUT R0, R3, R0, R4, 0xfe, !PT ;  /* 0x0000000003007212 */ /* 0x000fce00078efe04 */
.L_x_4710:
[----:B------:R-:W-:Y:S05]  /*3280*/  BSYNC B0 ;  /* 0x0000000000007941 */ /* 0x000fea0003800000 */
.L_x_4709:
[----:B------:R-:W-:Y:S01]  /*3290*/  F2FP.F16.F32.PACK_AB R0, RZ, R0 ;  /* 0x00000000ff00723e */ /* 0x000fe200000000ff */
[----:B------:R-:W-:Y:S06]  /*32a0*/  BRA `(.L_x_4694) ;  /* 0x0000000400187947 */ /* 0x000fec0003800000 */
.L_x_4707:
        /* <DEDUP_REMOVED lines=21> */
.L_x_4716:
[----:B------:R-:W-:Y:S05]  /*3400*/  BSYNC B1 ;  /* 0x0000000000017941 */ /* 0x000fea0003800000 */
.L_x_4715:
[----:B------:R-:W-:Y:S01]  /*3410*/  LEA R3, R0, 0x37800000, 0x17 ;  /* 0x3780000000037811 */ /* 0x000fe200078eb8ff */
[----:B------:R-:W-:-:S05]  /*3420*/  IMAD.SHL.U32 R0, R2, 0x200000, RZ ;  /* 0x0020000002007824 */ /* 0x000fca00078e00ff */
[----:B------:R-:W-:-:S07]  /*3430*/  LOP3.LUT R0, R3, R0, R4, 0xfe, !PT ;  /* 0x0000000003007212 */ /* 0x000fce00078efe04 */
.L_x_4714:
[----:B------:R-:W-:Y:S05]  /*3440*/  BSYNC B0 ;  /* 0x0000000000007941 */ /* 0x000fea0003800000 */
.L_x_4713:
[----:B------:R-:W-:Y:S01]  /*3450*/  F2FP.F16.F32.PACK_AB R0, RZ, R0 ;  /* 0x00000000ff00723e */ /* 0x000fe200000000ff */
[----:B------:R-:W-:Y:S06]  /*3460*/  BRA `(.L_x_4694) ;  /* 0x0000000000a87947 */ /* 0x000fec0003800000 */
.L_x_4706:
        /* <DEDUP_REMOVED lines=14> */
.L_x_4720:
[----:B------:R-:W-:Y:S05]  /*3550*/  BSYNC B0 ;  /* 0x0000000000007941 */ /* 0x000fea0003800000 */
.L_x_4719:
[----:B------:R-:W-:Y:S01]  /*3560*/  F2FP.F16.F32.PACK_AB R0, RZ, R0 ;  /* 0x00000000ff00723e */ /* 0x000fe200000000ff */
[----:B------:R-:W-:Y:S06]  /*3570*/  BRA `(.L_x_4694) ;  /* 0x0000000000647947 */ /* 0x000fec0003800000 */
.L_x_4693:
        /* <DEDUP_REMOVED lines=16> */
.L_x_4721:
[----:B------:R-:W-:Y:S01]  /*3680*/  PRMT R0, RZ, 0x7610, R0 ;  /* 0x00007610ff007816 */ /* 0x000fe20000000000 */
[----:B------:R-:W-:Y:S06]  /*3690*/  BRA `(.L_x_4694) ;  /* 0x00000000001c7947 */ /* 0x000fec0003800000 */
.L_x_4718:
[----:B------:R-:W2:Y:S02]  /*36a0*/  LDG.E.64 R2, desc[UR36][R2.64] ;  /* 0x0000002402027981 */ /* 0x000ea4000c1e1b00 */
[----:B--2---:R-:W0:Y:S02]  /*36b0*/  I2F.U64 R0, R2 ;  /* 0x0000000200007312 */ /* 0x004e240000301000 */
[----:B0-----:R-:W-:Y:S01]  /*36c0*/  F2FP.F16.F32.PACK_AB R0, RZ, R0 ;  /* 0x00000000ff00723e */ /* 0x001fe200000000ff */
[----:B------:R-:W-:Y:S06]  /*36d0*/  BRA `(.L_x_4694) ;  /* 0x00000000000c7947 */ /* 0x000fec0003800000 */
.L_x_4717:
[----:B------:R-:W2:Y:S02]  /*36e0*/  LDG.E R2, desc[UR36][R2.64] ;  /* 0x0000002402027981 */ /* 0x000ea4000c1e1900 */
[----:B--2---:R-:W-:-:S04]  /*36f0*/  I2FP.F32.U32 R0, R2 ;  /* 0x0000000200007245 */ /* 0x004fc80000201000 */
[----:B------:R-:W-:-:S07]  /*3700*/  F2FP.F16.F32.PACK_AB R0, RZ, R0 ;  /* 0x00000000ff00723e */ /* 0x000fce00000000ff */
.L_x_4694:
[----:B-----5:R-:W-:Y:S01]  /*3710*/  HADD2.F32 R0, -RZ, R0.H0_H0 ;  /* 0x20000000ff007230 */ /* 0x020fe20000004100 */
[----:B------:R-:W2:Y:S01]  /*3720*/  LDC.U8 R6, c[0x0][0x491] ;  /* 0x00012440ff067b82 */ /* 0x000ea20000000000 */
[----:B01----:R-:W-:Y:S02]  /*3730*/  IMAD.MOV.U32 R2, RZ, RZ, 0x3e095d4e ;  /* 0x3e095d4eff027424 */ /* 0x003fe400078e00ff */
[----:B------:R-:W-:Y:S02]  /*3740*/  HADD2.F32 R19, -RZ, R19.H0_H0 ;  /* 0x20000013ff137230 */ /* 0x000fe40000004100 */
[----:B------:R-:W-:-:S04]  /*3750*/  FMUL.FTZ R3, R0, R0 ;  /* 0x0000000000037220 */ /* 0x000fc80000410000 */
[----:B------:R-:W-:Y:S01]  /*3760*/  FMUL.FTZ R5, R0, R3 ;  /* 0x0000000300057220 */ /* 0x000fe20000410000 */
[----:B------:R-:W-:-:S03]  /*3770*/  FFMA.FTZ R2, R3, R2, 1 ;  /* 0x3f80000003027423 */ /* 0x000fc60000010002 */
[----:B------:R-:W-:Y:S01]  /*3780*/  FFMA.FTZ R5, R5, 0.044714998453855514526, R0 ;  /* 0x3d37271305057823 */ /* 0x000fe20000010000 */
[----:B------:R-:W-:Y:S01]  /*3790*/  FMUL.FTZ R0, R0, 0.5 ;  /* 0x3f00000000007820 */ /* 0x000fe20000410000 */
[----:B------:R-:W-:Y:S02]  /*37a0*/  FMUL.FTZ R2, R2, 0.79788458347320556641 ;  /* 0x3f4c422a02027820 */ /* 0x000fe40000410000 */
[----:B------:R-:W-:-:S06]  /*37b0*/  FMUL.FTZ R5, R5, 0.79788458347320556641 ;  /* 0x3f4c422a05057820 */ /* 0x000fcc0000410000 */
[----:B------:R-:W0:Y:S01]  /*37c0*/  MUFU.TANH R5, R5 ;  /* 0x0000000500057308 */ /* 0x000e220000002400 */
[----:B--2---:R-:W-:Y:S01]  /*37d0*/  PRMT R4, R6, 0x9910, RZ ;  /* 0x0000991006047816 */ /* 0x004fe200000000ff */
[----:B0-----:R-:W-:-:S04]  /*37e0*/  FFMA.FTZ R3, -R5, R5, 1 ;  /* 0x3f80000005037423 */ /* 0x001fc80000010105 */
[----:B------:R-:W-:Y:S01]  /*37f0*/  FMUL.FTZ R3, R0, R3 ;  /* 0x0000000300037220 */ /* 0x000fe20000410000 */
[----:B------:R-:W-:-:S03]  /*3800*/  FADD.FTZ R0, R5, 1 ;  /* 0x3f80000005007421 */ /* 0x000fc60000010000 */
        /* <DEDUP_REMOVED lines=19> */
.L_x_4725:
[----:B------:R-:W-:-:S06]  /*3940*/  HADD2.F32 R3, -RZ, R0.H0_H0 ;  /* 0x20000000ff037230 */ /* 0x000fcc0000004100 */
[----:B------:R-:W0:Y:S02]  /*3950*/  F2I.S64.TRUNC R2, R3 ;  /* 0x0000000300027311 */ /* 0x000e24000020d900 */
[----:B0-----:R1:W-:Y:S01]  /*3960*/  STG.E.U8 desc[UR36][R16.64], R2 ;  /* 0x0000000210007986 */ /* 0x0013e2000c101124 */
[----:B------:R-:W-:Y:S05]  /*3970*/  BRA `(.L_x_4727) ;  /* 0x0000000c00847947 */ /* 0x000fea0003800000 */
.L_x_4724:
        /* <DEDUP_REMOVED lines=10> */
.L_x_4729:
[----:B------:R-:W-:-:S04]  /*3a20*/  HADD2.F32 R0, -RZ, R0.H0_H0 ;  /* 0x20000000ff007230 */ /* 0x000fc80000004100 */
[----:B------:R-:W0:Y:S02]  /*3a30*/  F2I.FTZ.TRUNC.NTZ R3, R0 ;  /* 0x0000000000037305 */ /* 0x000e24000021f100 */
[----:B0-----:R3:W-:Y:S01]  /*3a40*/  STG.E desc[UR36][R16.64], R3 ;  /* 0x0000000310007986 */ /* 0x0017e2000c101924 */
[----:B------:R-:W-:Y:S05]  /*3a50*/  BRA `(.L_x_4727) ;  /* 0x0000000c004c7947 */ /* 0x000fea0003800000 */
.L_x_4728:
[----:B------:R-:W-:-:S04]  /*3a60*/  HADD2.F32 R0, -RZ, R0.H0_H0 ;  /* 0x20000000ff007230 */ /* 0x000fc80000004100 */
[----:B------:R-:W0:Y:S02]  /*3a70*/  F2I.FTZ.TRUNC.NTZ R3, R0 ;  /* 0x0000000000037305 */ /* 0x000e24000021f100 */
[----:B0-----:R2:W-:Y:S01]  /*3a80*/  STG.E.U16 desc[UR36][R16.64], R3 ;  /* 0x0000000310007986 */ /* 0x0015e2000c101524 */
[----:B------:R-:W-:Y:S05]  /*3a90*/  BRA `(.L_x_4727) ;  /* 0x0000000c003c7947 */ /* 0x000fea0003800000 */
.L_x_4723:
        /* <DEDUP_REMOVED lines=9> */
.L_x_4731:
[----:B------:R0:W-:Y:S01]  /*3b30*/  STG.E.U16 desc[UR36][R16.64], R0 ;  /* 0x0000000010007986 */ /* 0x0001e2000c101524 */
[----:B------:R-:W-:Y:S05]  /*3b40*/  BRA `(.L_x_4727) ;  /* 0x0000000c00107947 */ /* 0x000fea0003800000 */
.L_x_4730:
        /* <DEDUP_REMOVED lines=10> */
.L_x_4733:
[----:B------:R-:W-:-:S05]  /*3bf0*/  HADD2.F32 R0, -RZ, R0.H0_H0 ;  /* 0x20000000ff007230 */ /* 0x000fca0000004100 */
[----:B------:R-:W-:-:S04]  /*3c00*/  F2FP.F16.F32.PACK_AB R0, RZ, R0 ;  /* 0x00000000ff00723e */ /* 0x000fc800000000ff */
[----:B------:R-:W-:-:S05]  /*3c10*/  PRMT R0, R0, 0x5410, RZ ;  /* 0x0000541000007816 */ /* 0x000fca00000000ff */
[----:B------:R0:W-:Y:S01]  /*3c20*/  STG.E desc[UR36][R16.64], R0 ;  /* 0x0000000010007986 */ /* 0x0001e2000c101924 */
[----:B------:R-:W-:Y:S05]  /*3c30*/  BRA `(.L_x_4727) ;  /* 0x0000000800d47947 */ /* 0x000fea0003800000 */
.L_x_4732:
[----:B------:R-:W-:-:S05]  /*3c40*/  HADD2.F32 R2, -RZ, R0.H0_H0 ;  /* 0x20000000ff027230 */ /* 0x000fca0000004100 */
[----:B------:R-:W-:-:S06]  /*3c50*/  FMUL.FTZ R2, R2, 1 ;  /* 0x3f80000002027820 */ /* 0x000fcc0000410000 */
[----:B------:R-:W0:Y:S02]  /*3c60*/  F2F.F64.F32 R2, R2 ;  /* 0x0000000200027310 */ /* 0x000e240000201800 */
[----:B0-----:R0:W-:Y:S01]  /*3c70*/  STG.E.64 desc[UR36][R16.64], R2 ;  /* 0x0000000210007986 */ /* 0x0011e2000c101b24 */
[----:B------:R-:W-:Y:S05]  /*3c80*/  BRA `(.L_x_4727) ;  /* 0x0000000800c07947 */ /* 0x000fea0003800000 */
.L_x_4722:
        /* <DEDUP_REMOVED lines=13> */
.L_x_4736:
[----:B------:R-:W-:Y:S01]  /*3d60*/  HADD2.F32 R0, -RZ, R0.H0_H0 ;  /* 0x20000000ff007230 */ /* 0x000fe20000004100 */
[----:B------:R-:W-:-:S04]  /*3d70*/  CS2R R6, SRZ ;  /* 0x0000000000067805 */ /* 0x000fc8000001ff00 */
[----:B------:R-:W-:-:S04]  /*3d80*/  FMUL.FTZ R0, R0, 1 ;  /* 0x3f80000000007820 */ /* 0x000fc80000410000 */
[----:B------:R-:W0:Y:S02]  /*3d90*/  F2F.F64.F32 R4, R0 ;  /* 0x0000000000047310 */ /* 0x000e240000201800 */
[----:B0-----:R0:W-:Y:S01]  /*3da0*/  STG.E.128 desc[UR36][R16.64], R4 ;  /* 0x0000000410007986 */ /* 0x0011e2000c101d24 */
[----:B------:R-:W-:Y:S05]  /*3db0*/  BRA `(.L_x_4727) ;  /* 0x0000000800747947 */ /* 0x000fea0003800000 */
.L_x_4735:
        /* <DEDUP_REMOVED lines=21> */
.L_x_4740:
[----:B------:R-:W-:Y:S05]  /*3f10*/  BSYNC B0 ;  /* 0x0000000000007941 */ /* 0x000fea0003800000 */
.L_x_4739:
[----:B------:R-:W-:-:S05]  /*3f20*/  LOP3.LUT R3, R0, R3, RZ, 0xfc, !PT ;  /* 0x0000000300037212 */ /* 0x000fca00078efcff */
[----:B------:R0:W-:Y:S01]  /*3f30*/  STG.E.U8 desc[UR36][R16.64], R3 ;  /* 0x0000000310007986 */ /* 0x0001e2000c101124 */
[----:B------:R-:W-:Y:S05]  /*3f40*/  BRA `(.L_x_4727) ;  /* 0x0000000800107947 */ /* 0x000fea0003800000 */
.L_x_4738:
        /* <DEDUP_REMOVED lines=13> */
.L_x_4742:
[----:B------:R-:W-:Y:S01]  /*4020*/  IMAD.MOV.U32 R0, RZ, RZ, 0x7f ;  /* 0x0000007fff007424 */ /* 0x000fe200078e00ff */
[----:B------:R-:W-:-:S04]  /*4030*/  ISETP.GT.U32.AND P0, PT, R2, 0x7f800000, PT ;  /* 0x7f8000000200780c */ /* 0x000fc80003f04070 */
[----:B------:R-:W-:-:S09]  /*4040*/  SEL R0, R0, 0x7c, P0 ;  /* 0x0000007c00007807 */ /* 0x000fd20000000000 */
.L_x_4743:
[----:B------:R-:W-:Y:S05]  /*4050*/  BSYNC B0 ;  /* 0x0000000000007941 */ /* 0x000fea0003800000 */
.L_x_4741:
[----:B------:R-:W-:-:S04]  /*4060*/  LOP3.LUT R2, R3, 0x80000000, RZ, 0xc0, !PT ;  /* 0x8000000003027812 */ /* 0x000fc800078ec0ff */
[----:B------:R-:W-:-:S04]  /*4070*/  SHF.R.U32.HI R3, RZ, 0x18, R2 ;  /* 0x00000018ff037819 */ /* 0x000fc80000011602 */
[----:B------:R-:W-:-:S05]  /*4080*/  LOP3.LUT R3, R0, R3, RZ, 0xfc, !PT ;  /* 0x0000000300037212 */ /* 0x000fca00078efcff */
[----:B------:R0:W-:Y:S01]  /*4090*/  STG.E.U8 desc[UR36][R16.64], R3 ;  /* 0x0000000310007986 */ /* 0x0001e2000c101124 */
[----:B------:R-:W-:Y:S05]  /*40a0*/  BRA `(.L_x_4727) ;  /* 0x0000000400b87947 */ /* 0x000fea0003800000 */
.L_x_4737:
[----:B------:R-:W-:-:S05]  /*40b0*/  HADD2.F32 R0, -RZ, R0.H0_H0 ;  /* 0x20000000ff007230 */ /* 0x000fca0000004100 */
[----:B------:R-:W-:-:S05]  /*40c0*/  F2FP.BF16.F32.PACK_AB R0, RZ, R0 ;  /* 0x00000000ff00723e */ /* 0x000fca00000010ff */
[----:B------:R0:W-:Y:S01]  /*40d0*/  STG.E.U16 desc[UR36][R16.64], R0 ;  /* 0x0000000010007986 */ /* 0x0001e2000c101524 */
[----:B------:R-:W-:Y:S05]  /*40e0*/  BRA `(.L_x_4727) ;  /* 0x0000000400a87947 */ /* 0x000fea0003800000 */
.L_x_4734:
        /* <DEDUP_REMOVED lines=12> */
.L_x_4746:
        /* <DEDUP_REMOVED lines=17> */
.L_x_4749:
[----:B------:R-:W-:-:S04]  /*42c0*/  LOP3.LUT R2, R3, 0x80000000, RZ, 0xc0, !PT ;  /* 0x8000000003027812 */ /* 0x000fc800078ec0ff */
[----:B------:R-:W-:-:S04]  /*42d0*/  SHF.R.U32.HI R3, RZ, 0x18, R2 ;  /* 0x00000018ff037819 */ /* 0x000fc80000011602 */
[----:B------:R-:W-:-:S04]  /*42e0*/  LOP3.LUT R0, R0, R3, RZ, 0xfc, !PT ;  /* 0x0000000300007212 */ /* 0x000fc800078efcff */
[----:B------:R-:W-:-:S07]  /*42f0*/  PRMT R8, R0, 0x7610, R8 ;  /* 0x0000761000087816 */ /* 0x000fce0000000008 */
.L_x_4748:
[----:B------:R-:W-:Y:S05]  /*4300*/  BSYNC B0 ;  /* 0x0000000000007941 */ /* 0x000fea0003800000 */
.L_x_4747:
[----:B------:R0:W-:Y:S01]  /*4310*/  STG.E.U8 desc[UR36][R16.64], R8 ;  /* 0x0000000810007986 */ /* 0x0001e2000c101124 */
[----:B------:R-:W-:Y:S05]  /*4320*/  BRA `(.L_x_4727) ;  /* 0x0000000400187947 */ /* 0x000fea0003800000 */
.L_x_4745:
        /* <DEDUP_REMOVED lines=17> */
.L_x_4752:
[----:B------:R-:W-:-:S04]  /*4440*/  LOP3.LUT R2, R3, 0x80000000, RZ, 0xc0, !PT ;  /* 0x8000000003027812 */ /* 0x000fc800078ec0ff */
[----:B------:R-:W-:-:S04]  /*4450*/  SHF.R.U32.HI R3, RZ, 0x18, R2 ;  /* 0x00000018ff037819 */ /* 0x000fc80000011602 */
[----:B------:R-:W-:-:S04]  /*4460*/  LOP3.LUT R0, R0, R3, RZ, 0xfc, !PT ;  /* 0x0000000300007212 */ /* 0x000fc800078efcff */
[----:B------:R-:W-:-:S07]  /*4470*/  PRMT R8, R0, 0x7610, R8 ;  /* 0x0000761000087816 */ /* 0x000fce0000000008 */
.L_x_4751:
[----:B------:R-:W-:Y:S05]  /*4480*/  BSYNC B0 ;  /* 0x0000000000007941 */ /* 0x000fea0003800000 */
.L_x_4750:
[----:B------:R0:W-:Y:S01]  /*4490*/  STG.E.U8 desc[UR36][R16.64], R8 ;  /* 0x0000000810007986 */ /* 0x0001e2000c101124 */
[----:B------:R-:W-:Y:S05]  /*44a0*/  BRA `(.L_x_4727) ;  /* 0x0000000000b87947 */ /* 0x000fea0003800000 */
.L_x_4744:
        /* <DEDUP_REMOVED lines=22> */
.L_x_4726:
        /* <DEDUP_REMOVED lines=16> */
.L_x_4755:
[----:B------:R-:W-:Y:S05]  /*4710*/  BRA `(.L_x_4727) ;  /* 0x00000000001c7947 */ /* 0x000fea0003800000 */
.L_x_4754:
[----:B------:R-:W-:-:S06]  /*4720*/  HADD2.F32 R2, -RZ, R0.H0_H0 ;  /* 0x20000000ff027230 */ /* 0x000fcc0000004100 */
[----:B------:R-:W0:Y:S02]  /*4730*/  F2I.U64.TRUNC R2, R2 ;  /* 0x0000000200027311 */ /* 0x000e24000020d800 */
[----:B0-----:R0:W-:Y:S01]  /*4740*/  STG.E.64 desc[UR36][R16.64], R2 ;  /* 0x0000000210007986 */ /* 0x0011e2000c101b24 */
[----:B------:R-:W-:Y:S05]  /*4750*/  BRA `(.L_x_4727) ;  /* 0x00000000000c7947 */ /* 0x000fea0003800000 */
.L_x_4753:
[----:B------:R-:W-:-:S04]  /*4760*/  HADD2.F32 R0, -RZ, R0.H0_H0 ;  /* 0x20000000ff007230 */ /* 0x000fc80000004100 */
[----:B------:R-:W0:Y:S02]  /*4770*/  F2I.FTZ.U32.TRUNC.NTZ R3, R0 ;  /* 0x0000000000037305 */ /* 0x000e24000021f000 */
[----:B0-----:R0:W-:Y:S02]  /*4780*/  STG.E desc[UR36][R16.64], R3 ;  /* 0x0000000310007986 */ /* 0x0011e4000c101924 */
.L_x_4727:
[----:B------:R-:W-:-:S04]  /*4790*/  IMAD R18, R18, 0x200, R23 ;  /* 0x0000020012127824 */ /* 0x000fc800078e0217 */
[----:B------:R-:W-:-:S07]  /*47a0*/  VIADD R19, R18, 0x80 ;  /* 0x0000008012137836 */ /* 0x000fce0000000000 */
.L_x_4654:
[----:B------:R-:W-:Y:S05]  /*47b0*/  BSYNC B6 ;  /* 0x0000000000067941 */ /* 0x000fea0003800000 */
.L_x_4653:
        /* <DEDUP_REMOVED lines=358> */
.L_x_4758:
        /* <DEDUP_REMOVED lines=23> */
.L_x_4762:
[----:B------:R-:W2:Y:S02]  /*5f90*/  LDG.E.U8 R2, desc[UR36][R2.64] ;  /* 0x0000002402027981 */ /* 0x000ea4000c1e1100 */
[----:B--2---:R-:W-:-:S04]  /*5fa0*/  I2FP.F32.U32 R0, R2 ;  /* 0x0000000200007245 */ /* 0x004fc80000201000 */
[----:B------:R-:W-:-:S04]  /*5fb0*/  F2FP.F16.F32.PACK_AB R0, RZ, R0 ;  /* 0x00000000ff00723e */ /* 0x000fc800000000ff */
[----:B------:R-:W-:Y:S01]  /*5fc0*/  PRMT R22, R0, 0x7610, R22 ;  /* 0x0000761000167816 */ /* 0x000fe20000000016 */
[----:B------:R-:W-:Y:S06]  /*5fd0*/  BRA `(.L_x_4764) ;  /* 0x0000000c00bc7947 */ /* 0x000fec0003800000 */
.L_x_4761:
        /* <DEDUP_REMOVED lines=11> */
.L_x_4766:
[----:B------:R-:W2:Y:S02]  /*6090*/  LDG.E R2, desc[UR36][R2.64] ;  /* 0x0000002402027981 */ /* 0x000ea4000c1e1900 */
[----:B--2---:R-:W-:-:S04]  /*60a0*/  I2FP.F32.S32 R0, R2 ;  /* 0x0000000200007245 */ /* 0x004fc80000201400 */
[----:B------:R-:W-:-:S04]  /*60b0*/  F2FP.F16.F32.PACK_AB R0, RZ, R0 ;  /* 0x00000000ff00723e */ /* 0x000fc800000000ff */
[----:B------:R-:W-:Y:S01]  /*60c0*/  PRMT R22, R0, 0x7610, R22 ;  /* 0x0000761000167816 */ /* 0x000fe20000000016 */
[----:B------:R-:W-:Y:S06]  /*60d0*/  BRA `(.L_x_4764) ;  /* 0x0000000c007c7947 */ /* 0x000fec0003800000 */
.L_x_4765:
[----:B------:R-:W2:Y:S02]  /*60e0*/  LDG.E.U16 R2, desc[UR36][R2.64] ;  /* 0x0000002402027981 */ /* 0x000ea4000c1e1500 */
[----:B--2---:R-:W0:Y:S02]  /*60f0*/  I2F.S16 R0, R2 ;  /* 0x0000000200007306 */ /* 0x004e240000101400 */
[----:B0-----:R-:W-:-:S04]  /*6100*/  F2FP.F16.F32.PACK_AB R0, RZ, R0 ;  /* 0x00000000ff00723e */ /* 0x001fc800000000ff */
[----:B------:R-:W-:Y:S01]  /*6110*/  PRMT R22, R0, 0x7610, R22 ;  /* 0x0000761000167816 */ /* 0x000fe20000000016 */
[----:B------:R-:W-:Y:S06]  /*6120*/  BRA `(.L_x_4764) ;  /* 0x0000000c00687947 */ /* 0x000fec0003800000 */
.L_x_4760:
        /* <DEDUP_REMOVED lines=9> */
.L_x_4768:
[----:B------:R1:W5:Y:S01]  /*61c0*/  LDG.E.U16 R22, desc[UR36][R2.64] ;  /* 0x0000002402167981 */ /* 0x000362000c1e1500 */
[----:B------:R-:W-:Y:S05]  /*61d0*/  BRA `(.L_x_4764) ;  /* 0x0000000c003c7947 */ /* 0x000fea0003800000 */
.L_x_4767:
        /* <DEDUP_REMOVED lines=9> */
.L_x_4770:
[----:B------:R0:W5:Y:S01]  /*6270*/  LDG.E.U16 R22, desc[UR36][R2.64] ;  /* 0x0000002402167981 */ /* 0x000162000c1e1500 */
[----:B------:R-:W-:Y:S05]  /*6280*/  BRA `(.L_x_4764) ;  /* 0x0000000c00107947 */ /* 0x000fea0003800000 */
.L_x_4769:
        /* <DEDUP_REMOVED lines=9> */
.L_x_4759:
        /* <DEDUP_REMOVED lines=14> */
.L_x_4773:
        /* <DEDUP_REMOVED lines=9> */
.L_x_4772:
        /* <DEDUP_REMOVED lines=28> */
.L_x_4775:
        /* <DEDUP_REMOVED lines=15> */
.L_x_4774:
[----:B------:R-:W2:Y:S02]  /*6740*/  LDG.E.U16 R0, desc[UR36][R2.64] ;  /* 0x0000002402007981 */ /* 0x000ea4000c1e1500 */
[----:B--2---:R-:W-:-:S05]  /*6750*/  IMAD.U32 R0, R0, 0x10000, RZ ;  /* 0x0001000000007824 */ /* 0x004fca00078e00ff */
[----:B------:R-:W-:-:S04]  /*6760*/  F2FP.F16.F32.PACK_AB R0, RZ, R0 ;  /* 0x00000000ff00723e */ /* 0x000fc800000000ff */
[----:B------:R-:W-:Y:S01]  /*6770*/  PRMT R22, R0, 0x7610, R22 ;  /* 0x0000761000167816 */ /* 0x000fe20000000016 */
[----:B------:R-:W-:Y:S06]  /*6780*/  BRA `(.L_x_4764) ;  /* 0x0000000400d07947 */ /* 0x000fec0003800000 */
.L_x_4771:
        /* <DEDUP_REMOVED lines=13> */
.L_x_4778:
        /* <DEDUP_REMOVED lines=21> */
.L_x_4782:
[----:B------:R-:W-:Y:S05]  /*69b0*/  BSYNC B1 ;  /* 0x0000000000017941 */ /* 0x000fea0003800000 */
.L_x_4781:
[----:B------:R-:W-:Y:S01]  /*69c0*/  LEA R3, R0, 0x3b800000, 0x17 ;  /* 0x3b80000000037811 */ /* 0x000fe200078eb8ff */
[----:B------:R-:W-:-:S05]  /*69d0*/  IMAD.SHL.U32 R0, R2, 0x100000, RZ ;  /* 0x0010000002007824 */ /* 0x000fca00078e00ff */
[----:B------:R-:W-:-:S07]  /*69e0*/  LOP3.LUT R0, R3, R0, R4, 0xfe, !PT ;  /* 0x0000000003007212 */ /* 0x000fce00078efe04 */
.L_x_4780:
[----:B------:R-:W-:Y:S05]  /*69f0*/  BSYNC B0 ;  /* 0x0000000000007941 */ /* 0x000fea0003800000 */
.L_x_4779:
[----:B------:R-:W-:-:S04]  /*6a00*/  F2FP.F16.F32.PACK_AB R0, RZ, R0 ;  /* 0x00000000ff00723e */ /* 0x000fc800000000ff */
[----:B------:R-:W-:Y:S01]  /*6a10*/  PRMT R22, R0, 0x7610, R22 ;  /* 0x0000761000167816 */ /* 0x000fe20000000016 */
[----:B------:R-:W-:Y:S06]  /*6a20*/  BRA `(.L_x_4764) ;  /* 0x0000000400287947 */ /* 0x000fec0003800000 */
.L_x_4777:
        /* <DEDUP_REMOVED lines=21> */
.L_x_4786:
[----:B------:R-:W-:Y:S05]  /*6b80*/  BSYNC B1 ;  /* 0x0000000000017941 */ /* 0x000fea0003800000 */
.L_x_4785:
[----:B------:R-:W-:Y:S01]  /*6b90*/  LEA R3, R0, 0x37800000, 0x17 ;  /* 0x3780000000037811 */ /* 0x000fe200078eb8ff */
[----:B------:R-:W-:-:S05]  /*6ba0*/  IMAD.SHL.U32 R0, R2, 0x200000, RZ ;  /* 0x0020000002007824 */ /* 0x000fca00078e00ff */
[----:B------:R-:W-:-:S07]  /*6bb0*/  LOP3.LUT R0, R3, R0, R4, 0xfe, !PT ;  /* 0x0000000003007212 */ /* 0x000fce00078efe04 */
.L_x_4784:
[----:B------:R-:W-:Y:S05]  /*6bc0*/  BSYNC B0 ;  /* 0x0000000000007941 */ /* 0x000fea0003800000 */
.L_x_4783:
[----:B------:R-:W-:-:S04]  /*6bd0*/  F2FP.F16.F32.PACK_AB R0, RZ, R0 ;  /* 0x00000000ff00723e */ /* 0x000fc800000000ff */
[----:B------:R-:W-:Y:S01]  /*6be0*/  PRMT R22, R0, 0x7610, R22 ;  /* 0x0000761000167816 */ /* 0x000fe20000000016 */
[----:B------:R-:W-:Y:S06]  /*6bf0*/  BRA `(.L_x_4764) ;  /* 0x0000000000b47947 */ /* 0x000fec0003800000 */
.L_x_4776:
        /* <DEDUP_REMOVED lines=14> */
.L_x_4790:
[----:B------:R-:W-:Y:S05]  /*6ce0*/  BSYNC B0 ;  /* 0x0000000000007941 */ /* 0x000fea0003800000 */
.L_x_4789:
[----:B------:R-:W-:-:S04]  /*6cf0*/  F2FP.F16.F32.PACK_AB R0, RZ, R0 ;  /* 0x00000000ff00723e */ /* 0x000fc800000000ff */
[----:B------:R-:W-:Y:S01]  /*6d00*/  PRMT R22, R0, 0x7610, R22 ;  /* 0x0000761000167816 */ /* 0x000fe20000000016 */
[----:B------:R-:W-:Y:S06]  /*6d10*/  BRA `(.L_x_4764) ;  /* 0x00000000006c7947 */ /* 0x000fec0003800000 */
.L_x_4763:
        /* <DEDUP_REMOVED lines=16> */
.L_x_4791:
[----:B------:R-:W-:Y:S01]  /*6e20*/  PRMT R22, RZ, 0x7610, R22 ;  /* 0x00007610ff167816 */ /* 0x000fe20000000016 */
[----:B------:R-:W-:Y:S06]  /*6e30*/  BRA `(.L_x_4764) ;  /* 0x0000000000247947 */ /* 0x000fec0003800000 */
.L_x_4788:
[----:B------:R-:W2:Y:S02]  /*6e40*/  LDG.E.64 R2, desc[UR36][R2.64] ;  /* 0x0000002402027981 */ /* 0x000ea4000c1e1b00 */
[----:B--2---:R-:W0:Y:S02]  /*6e50*/  I2F.U64 R0, R2 ;  /* 0x0000000200007312 */ /* 0x004e240000301000 */
[----:B0-----:R-:W-:-:S04]  /*6e60*/  F2FP.F16.F32.PACK_AB R0, RZ, R0 ;  /* 0x00000000ff00723e */ /* 0x001fc800000000ff */
[----:B------:R-:W-:Y:S01]  /*6e70*/  PRMT R22, R0, 0x7610, R22 ;  /* 0x0000761000167816 */ /* 0x000fe20000000016 */
[----:B------:R-:W-:Y:S06]  /*6e80*/  BRA `(.L_x_4764) ;  /* 0x0000000000107947 */ /* 0x000fec0003800000 */
.L_x_4787:
[----:B------:R-:W2:Y:S02]  /*6e90*/  LDG.E R2, desc[UR36][R2.64] ;  /* 0x0000002402027981 */ /* 0x000ea4000c1e1900 */
[----:B--2---:R-:W-:-:S04]  /*6ea0*/  I2FP.F32.U32 R0, R2 ;  /* 0x0000000200007245 */ /* 0x004fc80000201000 */
[----:B------:R-:W-:-:S04]  /*6eb0*/  F2FP.F16.F32.PACK_AB R0, RZ, R0 ;  /* 0x00000000ff00723e */ /* 0x000fc800000000ff */
[----:B------:R-:W-:-:S07]  /*6ec0*/  PRMT R22, R0, 0x7610, R22 ;  /* 0x0000761000167816 */ /* 0x000fce0000000016 */
.L_x_4764:
        /* <DEDUP_REMOVED lines=19> */
.L_x_4795:
[----:B------:R-:W2:Y:S02]  /*7000*/  LDG.E.U8 R2, desc[UR36][R2.64] ;  /* 0x0000002402027981 */ /* 0x000ea4000c1e1100 */
[----:B--2---:R-:W-:-:S04]  /*7010*/  I2FP.F32.U32 R0, R2 ;  /* 0x0000000200007245 */ /* 0x004fc80000201000 */
[----:B------:R-:W-:Y:S01]  /*7020*/  F2FP.F16.F32.PACK_AB R0, RZ, R0 ;  /* 0x00000000ff00723e */ /* 0x000fe200000000ff */
[----:B------:R-:W-:Y:S06]  /*7030*/  BRA `(.L_x_4797) ;  /* 0x0000000c00887947 */ /* 0x000fec0003800000 */
.L_x_4794:
        /* <DEDUP_REMOVED lines=10> */
.L_x_4799:
[----:B------:R-:W2:Y:S02]  /*70e0*/  LDG.E R2, desc[UR36][R2.64] ;  /* 0x0000002402027981 */ /* 0x000ea4000c1e1900 */
[----:B--2---:R-:W-:-:S04]  /*70f0*/  I2FP.F32.S32 R0, R2 ;  /* 0x0000000200007245 */ /* 0x004fc80000201400 */
[----:B------:R-:W-:Y:S01]  /*7100*/  F2FP.F16.F32.PACK_AB R0, RZ, R0 ;  /* 0x00000000ff00723e */ /* 0x000fe200000000ff */
[----:B------:R-:W-:Y:S06]  /*7110*/  BRA `(.L_x_4797) ;  /* 0x0000000c00507947 */ /* 0x000fec0003800000 */
.L_x_4798:
[----:B------:R-:W2:Y:S02]  /*7120*/  LDG.E.U16 R2, desc[UR36][R2.64] ;  /* 0x0000002402027981 */ /* 0x000ea4000c1e1500 */
[----:B--2---:R-:W0:Y:S02]  /*7130*/  I2F.S16 R0, R2 ;  /* 0x0000000200007306 */ /* 0x004e240000101400 */
[----:B0-----:R-:W-:Y:S01]  /*7140*/  F2FP.F16.F32.PACK_AB R0, RZ, R0 ;  /* 0x00000000ff00723e */ /* 0x001fe200000000ff */
[----:B------:R-:W-:Y:S06]  /*7150*/  BRA `(.L_x_4797) ;  /* 0x0000000c00407947 */ /* 0x000fec0003800000 */
.L_x_4793:
        /* <DEDUP_REMOVED lines=9> */
.L_x_4801:
[----:B------:R1:W5:Y:S01]  /*71f0*/  LDG.E.U16 R0, desc[UR36][R2.64] ;  /* 0x0000002402007981 */ /* 0x000362000c1e1500 */
[----:B------:R-:W-:Y:S05]  /*7200*/  BRA `(.L_x_4797) ;  /* 0x0000000c00147947 */ /* 0x000fea0003800000 */
.L_x_4800:
        /* <DEDUP_REMOVED lines=9> */
.L_x_4803:
[----:B------:R0:W5:Y:S01]  /*72a0*/  LDG.E.U16 R0, desc[UR36][R2.64] ;  /* 0x0000002402007981 */ /* 0x000162000c1e1500 */
[----:B------:R-:W-:Y:S05]  /*72b0*/  BRA `(.L_x_4797) ;  /* 0x0000000800e87947 */ /* 0x000fea0003800000 */
.L_x_4802:
        /* <DEDUP_REMOVED lines=8> */
.L_x_4792:
        /* <DEDUP_REMOVED lines=13> */
.L_x_4806:
        /* <DEDUP_REMOVED lines=8> */
.L_x_4805:
        /* <DEDUP_REMOVED lines=28> */
.L_x_4808:
        /* <DEDUP_REMOVED lines=15> */
.L_x_4807:
[----:B------:R-:W2:Y:S02]  /*7740*/  LDG.E.U16 R0, desc[UR36][R2.64] ;  /* 0x0000002402007981 */ /* 0x000ea4000c1e1500 */
[----:B--2---:R-:W-:-:S05]  /*7750*/  IMAD.U32 R0, R0, 0x10000, RZ ;  /* 0x0001000000007824 */ /* 0x004fca00078e00ff */
[----:B------:R-:W-:Y:S01]  /*7760*/  F2FP.F16.F32.PACK_AB R0, RZ, R0 ;  /* 0x00000000ff00723e */ /* 0x000fe200000000ff */
[----:B------:R-:W-:Y:S06]  /*7770*/  BRA `(.L_x_4797) ;  /* 0x0000000400b87947 */ /* 0x000fec0003800000 */
.L_x_4804:
        /* <DEDUP_REMOVED lines=12> */
.L_x_4811:
        /* <DEDUP_REMOVED lines=21> */
.L_x_4815:
[----:B------:R-:W-:Y:S05]  /*7990*/  BSYNC B1 ;  /* 0x0000000000017941 */ /* 0x000fea0003800000 */
.L_x_4814:
[----:B------:R-:W-:Y:S01]  /*79a0*/  LEA R3, R0, 0x3b800000, 0x17 ;  /* 0x3b80000000037811 */ /* 0x000fe200078eb8ff */
[----:B------:R-:W-:-:S05]  /*79b0*/  IMAD.SHL.U32 R0, R2, 0x100000, RZ ;  /* 0x0010000002007824 */ /* 0x000fca00078e00ff */
[----:B------:R-:W-:-:S07]  /*79c0*/  LOP3.LUT R0, R3, R0, R4, 0xfe, !PT ;  /* 0x0000000003007212 */ /* 0x000fce00078efe04 */
.L_x_4813:
[----:B------:R-:W-:Y:S05]  /*79d0*/  BSYNC B0 ;  /* 0x0000000000007941 */ /* 0x000fea0003800000 */
.L_x_4812:
[----:B------:R-:W-:Y:S01]  /*79e0*/  F2FP.F16.F32.PACK_AB R0, RZ, R0 ;  /* 0x00000000ff00723e */ /* 0x000fe200000000ff */
[----:B------:R-:W-:Y:S06]  /*79f0*/  BRA `(.L_x_4797) ;  /* 0x0000000400187947 */ /* 0x000fec0003800000 */
.L_x_4810:
        /* <DEDUP_REMOVED lines=21> */
.L_x_4819:
[----:B------:R-:W-:Y:S05]  /*7b50*/  BSYNC B1 ;  /* 0x0000000000017941 */ /* 0x000fea0003800000 */
.L_x_4818:
[----:B------:R-:W-:Y:S01]  /*7b60*/  LEA R3, R0, 0x37800000, 0x17 ;  /* 0x3780000000037811 */ /* 0x000fe200078eb8ff */
[----:B------:R-:W-:-:S05]  /*7b70*/  IMAD.SHL.U32 R0, R2, 0x200000, RZ ;  /* 0x0020000002007824 */ /* 0x000fca00078e00ff */
[----:B------:R-:W-:-:S07]  /*7b80*/  LOP3.LUT R0, R3, R0, R4, 0xfe, !PT ;  /* 0x0000000003007212 */ /* 0x000fce00078efe04 */
.L_x_4817:
[----:B------:R-:W-:Y:S05]  /*7b90*/  BSYNC B0 ;  /* 0x0000000000007941 */ /* 0x000fea0003800000 */
.L_x_4816:
[----:B------:R-:W-:Y:S01]  /*7ba0*/  F2FP.F16.F32.PACK_AB R0, RZ, R0 ;  /* 0x00000000ff00723e */ /* 0x000fe200000000ff */
[----:B------:R-:W-:Y:S06]  /*7bb0*/  BRA `(.L_x_4797) ;  /* 0x0000000000a87947 */ /* 0x000fec0003800000 */
.L_x_4809:
        /* <DEDUP_REMOVED lines=14> */
.L_x_4823:
[----:B------:R-:W-:Y:S05]  /*7ca0*/  BSYNC B0 ;  /* 0x0000000000007941 */ /* 0x000fea0003800000 */
.L_x_4822:
[----:B------:R-:W-:Y:S01]  /*7cb0*/  F2FP.F16.F32.PACK_AB R0, RZ, R0 ;  /* 0x00000000ff00723e */ /* 0x000fe200000000ff */
[----:B------:R-:W-:Y:S06]  /*7cc0*/  BRA `(.L_x_4797) ;  /* 0x0000000000647947 */ /* 0x000fec0003800000 */
.L_x_4796:
        /* <DEDUP_REMOVED lines=16> */
.L_x_4824:
[----:B------:R-:W-:Y:S01]  /*7dd0*/  PRMT R0, RZ, 0x7610, R0 ;  /* 0x00007610ff007816 */ /* 0x000fe20000000000 */
[----:B------:R-:W-:Y:S06]  /*7de0*/  BRA `(.L_x_4797) ;  /* 0x00000000001c7947 */ /* 0x000fec0003800000 */
.L_x_4821:
[----:B------:R-:W2:Y:S02]  /*7df0*/  LDG.E.64 R2, desc[UR36][R2.64] ;  /* 0x0000002402027981 */ /* 0x000ea4000c1e1b00 */
[----:B--2---:R-:W0:Y:S02]  /*7e00*/  I2F.U64 R0, R2 ;  /* 0x0000000200007312 */ /* 0x004e240000301000 */
[----:B0-----:R-:W-:Y:S01]  /*7e10*/  F2FP.F16.F32.PACK_AB R0, RZ, R0 ;  /* 0x00000000ff00723e */ /* 0x001fe200000000ff */
[----:B------:R-:W-:Y:S06]  /*7e20*/  BRA `(.L_x_4797) ;  /* 0x00000000000c7947 */ /* 0x000fec0003800000 */
.L_x_4820:
[----:B------:R-:W2:Y:S02]  /*7e30*/  LDG.E R2, desc[UR36][R2.64] ;  /* 0x0000002402027981 */ /* 0x000ea4000c1e1900 */
[----:B--2---:R-:W-:-:S04]  /*7e40*/  I2FP.F32.U32 R0, R2 ;  /* 0x0000000200007245 */ /* 0x004fc80000201000 */
[----:B------:R-:W-:-:S07]  /*7e50*/  F2FP.F16.F32.PACK_AB R0, RZ, R0 ;  /* 0x00000000ff00723e */ /* 0x000fce00000000ff */
.L_x_4797:
        /* <DEDUP_REMOVED lines=35> */
.L_x_4828:
[----:B------:R-:W-:-:S06]  /*8090*/  HADD2.F32 R3, -RZ, R3.H0_H0 ;  /* 0x20000003ff037230 */ /* 0x000fcc0000004100 */
[----:B------:R-:W0:Y:S02]  /*80a0*/  F2I.S64.TRUNC R2, R3 ;  /* 0x0000000300027311 */ /* 0x000e24000020d900 */
[----:B0-----:R0:W-:Y:S01]  /*80b0*/  STG.E.U8 desc[UR36][R16.64], R2 ;  /* 0x0000000210007986 */ /* 0x0011e2000c101124 */
[----:B------:R-:W-:Y:S05]  /*80c0*/  BRA `(.L_x_4830) ;  /* 0x0000000c00847947 */ /* 0x000fea0003800000 */
.L_x_4827:
        /* <DEDUP_REMOVED lines=10> */
.L_x_4832:
[----:B------:R-:W-:-:S06]  /*8170*/  HADD2.F32 R3, -RZ, R3.H0_H0 ;  /* 0x20000003ff037230 */ /* 0x000fcc0000004100 */
[----:B------:R-:W0:Y:S02]  /*8180*/  F2I.FTZ.TRUNC.NTZ R3, R3 ;  /* 0x0000000300037305 */ /* 0x000e24000021f100 */
[----:B0-----:R3:W-:Y:S01]  /*8190*/  STG.E desc[UR36][R16.64], R3 ;  /* 0x0000000310007986 */ /* 0x0017e2000c101924 */
[----:B------:R-:W-:Y:S05]  /*81a0*/  BRA `(.L_x_4830) ;  /* 0x0000000c004c7947 */ /* 0x000fea0003800000 */
.L_x_4831:
[----:B------:R-:W-:-:S06]  /*81b0*/  HADD2.F32 R3, -RZ, R3.H0_H0 ;  /* 0x20000003ff037230 */ /* 0x000fcc0000004100 */
[----:B------:R-:W0:Y:S02]  /*81c0*/  F2I.FTZ.TRUNC.NTZ R3, R3 ;  /* 0x0000000300037305 */ /* 0x000e24000021f100 */
[----:B0-----:R2:W-:Y:S01]  /*81d0*/  STG.E.U16 desc[UR36][R16.64], R3 ;  /* 0x0000000310007986 */ /* 0x0015e2000c101524 */
[----:B------:R-:W-:Y:S05]  /*81e0*/  BRA `(.L_x_4830) ;  /* 0x0000000c003c7947 */ /* 0x000fea0003800000 */
.L_x_4826:
        /* <DEDUP_REMOVED lines=9> */
.L_x_4834:
[----:B------:R0:W-:Y:S01]  /*8280*/  STG.E.U16 desc[UR36][R16.64], R3 ;  /* 0x0000000310007986 */ /* 0x0001e2000c101524 */
[----:B------:R-:W-:Y:S05]  /*8290*/  BRA `(.L_x_4830) ;  /* 0x0000000c00107947 */ /* 0x000fea0003800000 */
.L_x_4833:
        /* <DEDUP_REMOVED lines=10> */
.L_x_4836:
[----:B------:R-:W-:-:S05]  /*8340*/  HADD2.F32 R0, -RZ, R3.H0_H0 ;  /* 0x20000003ff007230 */ /* 0x000fca0000004100 */
[----:B------:R-:W-:-:S04]  /*8350*/  F2FP.F16.F32.PACK_AB R0, RZ, R0 ;  /* 0x00000000ff00723e */ /* 0x000fc800000000ff */
[----:B------:R-:W-:-:S05]  /*8360*/  PRMT R0, R0, 0x5410, RZ ;  /* 0x0000541000007816 */ /* 0x000fca00000000ff */
[----:B------:R0:W-:Y:S01]  /*8370*/  STG.E desc[UR36][R16.64], R0 ;  /* 0x0000000010007986 */ /* 0x0001e2000c101924 */
[----:B------:R-:W-:Y:S05]  /*8380*/  BRA `(.L_x_4830) ;  /* 0x0000000800d47947 */ /* 0x000fea0003800000 */
.L_x_4835:
[----:B------:R-:W-:-:S05]  /*8390*/  HADD2.F32 R2, -RZ, R3.H0_H0 ;  /* 0x20000003ff027230 */ /* 0x000fca0000004100 */
[----:B------:R-:W-:-:S06]  /*83a0*/  FMUL.FTZ R2, R2, 1 ;  /* 0x3f80000002027820 */ /* 0x000fcc0000410000 */
[----:B------:R-:W0:Y:S02]  /*83b0*/  F2F.F64.F32 R2, R2 ;  /* 0x0000000200027310 */ /* 0x000e240000201800 */
[----:B0-----:R0:W-:Y:S01]  /*83c0*/  STG.E.64 desc[UR36][R16.64], R2 ;  /* 0x0000000210007986 */ /* 0x0011e2000c101b24 */
[----:B------:R-:W-:Y:S05]  /*83d0*/  BRA `(.L_x_4830) ;  /* 0x0000000800c07947 */ /* 0x000fea0003800000 */
.L_x_4825:
        /* <DEDUP_REMOVED lines=13> */
.L_x_4839:
[----:B------:R-:W-:Y:S01]  /*84b0*/  HADD2.F32 R3, -RZ, R3.H0_H0 ;  /* 0x20000003ff037230 */ /* 0x000fe20000004100 */
[----:B------:R-:W-:-:S04]  /*84c0*/  CS2R R6, SRZ ;  /* 0x0000000000067805 */ /* 0x000fc8000001ff00 */
[----:B------:R-:W-:-:S04]  /*84d0*/  FMUL.FTZ R3, R3, 1 ;  /* 0x3f80000003037820 */ /* 0x000fc80000410000 */
[----:B------:R-:W0:Y:S02]  /*84e0*/  F2F.F64.F32 R4, R3 ;  /* 0x0000000300047310 */ /* 0x000e240000201800 */
[----:B0-----:R0:W-:Y:S01]  /*84f0*/  STG.E.128 desc[UR36][R16.64], R4 ;  /* 0x0000000410007986 */ /* 0x0011e2000c101d24 */
[----:B------:R-:W-:Y:S05]  /*8500*/  BRA `(.L_x_4830) ;  /* 0x0000000800747947 */ /* 0x000fea0003800000 */
.L_x_4838:
        /* <DEDUP_REMOVED lines=21> */
.L_x_4843:
[----:B------:R-:W-:Y:S05]  /*8660*/  BSYNC B0 ;  /* 0x0000000000007941 */ /* 0x000fea0003800000 */
.L_x_4842:
[----:B------:R-:W-:-:S05]  /*8670*/  LOP3.LUT R3, R0, R3, RZ, 0xfc, !PT ;  /* 0x0000000300037212 */ /* 0x000fca00078efcff */
[----:B------:R0:W-:Y:S01]  /*8680*/  STG.E.U8 desc[UR36][R16.64], R3 ;  /* 0x0000000310007986 */ /* 0x0001e2000c101124 */
[----:B------:R-:W-:Y:S05]  /*8690*/  BRA `(.L_x_4830) ;  /* 0x0000000800107947 */ /* 0x000fea0003800000 */
.L_x_4841:
        /* <DEDUP_REMOVED lines=13> */
.L_x_4845:
[----:B------:R-:W-:Y:S01]  /*8770*/  IMAD.MOV.U32 R0, RZ, RZ, 0x7f ;  /* 0x0000007fff007424 */ /* 0x000fe200078e00ff */
[----:B------:R-:W-:-:S04]  /*8780*/  ISETP.GT.U32.AND P0, PT, R2, 0x7f800000, PT ;  /* 0x7f8000000200780c */ /* 0x000fc80003f04070 */
[----:B------:R-:W-:-:S09]  /*8790*/  SEL R0, R0, 0x7c, P0 ;  /* 0x0000007c00007807 */ /* 0x000fd20000000000 */
.L_x_4846:
[----:B------:R-:W-:Y:S05]  /*87a0*/  BSYNC B0 ;  /* 0x0000000000007941 */ /* 0x000fea0003800000 */
.L_x_4844:
[----:B------:R-:W-:-:S04]  /*87b0*/  LOP3.LUT R2, R3, 0x80000000, RZ, 0xc0, !PT ;  /* 0x8000000003027812 */ /* 0x000fc800078ec0ff */
[----:B------:R-:W-:-:S04]  /*87c0*/  SHF.R.U32.HI R3, RZ, 0x18, R2 ;  /* 0x00000018ff037819 */ /* 0x000fc80000011602 */
[----:B------:R-:W-:-:S05]  /*87d0*/  LOP3.LUT R3, R0, R3, RZ, 0xfc, !PT ;  /* 0x0000000300037212 */ /* 0x000fca00078efcff */
[----:B------:R0:W-:Y:S01]  /*87e0*/  STG.E.U8 desc[UR36][R16.64], R3 ;  /* 0x0000000310007986 */ /* 0x0001e2000c101124 */
[----:B------:R-:W-:Y:S05]  /*87f0*/  BRA `(.L_x_4830) ;  /* 0x0000000400b87947 */ /* 0x000fea0003800000 */
.L_x_4840:
[----:B------:R-:W-:-:S05]  /*8800*/  HADD2.F32 R0, -RZ, R3.H0_H0 ;  /* 0x20000003ff007230 */ /* 0x000fca0000004100 */
[----:B------:R-:W-:-:S05]  /*8810*/  F2FP.BF16.F32.PACK_AB R0, RZ, R0 ;  /* 0x00000000ff00723e */ /* 0x000fca00000010ff */
[----:B------:R0:W-:Y:S01]  /*8820*/  STG.E.U16 desc[UR36][R16.64], R0 ;  /* 0x0000000010007986 */ /* 0x0001e2000c101524 */
[----:B------:R-:W-:Y:S05]  /*8830*/  BRA `(.L_x_4830) ;  /* 0x0000000400a87947 */ /* 0x000fea0003800000 */
.L_x_4837:
        /* <DEDUP_REMOVED lines=12> */
.L_x_4849:
        /* <DEDUP_REMOVED lines=17> */
.L_x_4852:
[----:B------:R-:W-:-:S04]  /*8a10*/  LOP3.LUT R2, R3, 0x80000000, RZ, 0xc0, !PT ;  /* 0x8000000003027812 */ /* 0x000fc800078ec0ff */
[----:B------:R-:W-:-:S04]  /*8a20*/  SHF.R.U32.HI R3, RZ, 0x18, R2 ;  /* 0x00000018ff037819 */ /* 0x000fc80000011602 */
[----:B------:R-:W-:-:S04]  /*8a30*/  LOP3.LUT R0, R0, R3, RZ, 0xfc, !PT ;  /* 0x0000000300007212 */ /* 0x000fc800078efcff */
[----:B------:R-:W-:-:S07]  /*8a40*/  PRMT R8, R0, 0x7610, R8 ;  /* 0x0000761000087816 */ /* 0x000fce0000000008 */
.L_x_4851:
[----:B------:R-:W-:Y:S05]  /*8a50*/  BSYNC B0 ;  /* 0x0000000000007941 */ /* 0x000fea0003800000 */
.L_x_4850:
[----:B------:R0:W-:Y:S01]  /*8a60*/  STG.E.U8 desc[UR36][R16.64], R8 ;  /* 0x0000000810007986 */ /* 0x0001e2000c101124 */
[----:B------:R-:W-:Y:S05]  /*8a70*/  BRA `(.L_x_4830) ;  /* 0x0000000400187947 */ /* 0x000fea0003800000 */
.L_x_4848:
        /* <DEDUP_REMOVED lines=17> */
.L_x_4855:
[----:B------:R-:W-:-:S04]  /*8b90*/  LOP3.LUT R2, R3, 0x80000000, RZ, 0xc0, !PT ;  /* 0x8000000003027812 */ /* 0x000fc800078ec0ff */
[----:B------:R-:W-:-:S04]  /*8ba0*/  SHF.R.U32.HI R3, RZ, 0x18, R2 ;  /* 0x00000018ff037819 */ /* 0x000fc80000011602 */
[----:B------:R-:W-:-:S04]  /*8bb0*/  LOP3.LUT R0, R0, R3, RZ, 0xfc, !PT ;  /* 0x0000000300007212 */ /* 0x000fc800078efcff */
[----:B------:R-:W-:-:S07]  /*8bc0*/  PRMT R8, R0, 0x7610, R8 ;  /* 0x0000761000087816 */ /* 0x000fce0000000008 */
.L_x_4854:
[----:B------:R-:W-:Y:S05]  /*8bd0*/  BSYNC B0 ;  /* 0x0000000000007941 */ /* 0x000fea0003800000 */
.L_x_4853:
[----:B------:R0:W-:Y:S01]  /*8be0*/  STG.E.U8 desc[UR36][R16.64], R8 ;  /* 0x0000000810007986 */ /* 0x0001e2000c101124 */
[----:B------:R-:W-:Y:S05]  /*8bf0*/  BRA `(.L_x_4830) ;  /* 0x0000000000b87947 */ /* 0x000fea0003800000 */
.L_x_4847:
        /* <DEDUP_REMOVED lines=22> */
.L_x_4829:
        /* <DEDUP_REMOVED lines=16> */
.L_x_4858:
[----:B------:R-:W-:Y:S05]  /*8e60*/  BRA `(.L_x_4830) ;  /* 0x00000000001c7947 */ /* 0x000fea0003800000 */
.L_x_4857:
[----:B------:R-:W-:-:S06]  /*8e70*/  HADD2.F32 R3, -RZ, R3.H0_H0 ;  /* 0x20000003ff037230 */ /* 0x000fcc0000004100 */
[----:B------:R-:W0:Y:S02]  /*8e80*/  F2I.U64.TRUNC R2, R3 ;  /* 0x0000000300027311 */ /* 0x000e24000020d800 */
[----:B0-----:R0:W-:Y:S01]  /*8e90*/  STG.E.64 desc[UR36][R16.64], R2 ;  /* 0x0000000210007986 */ /* 0x0011e2000c101b24 */
[----:B------:R-:W-:Y:S05]  /*8ea0*/  BRA `(.L_x_4830) ;  /* 0x00000000000c7947 */ /* 0x000fea0003800000 */
.L_x_4856:
[----:B------:R-:W-:-:S06]  /*8eb0*/  HADD2.F32 R3, -RZ, R3.H0_H0 ;  /* 0x20000003ff037230 */ /* 0x000fcc0000004100 */
[----:B------:R-:W0:Y:S02]  /*8ec0*/  F2I.FTZ.U32.TRUNC.NTZ R3, R3 ;  /* 0x0000000300037305 */ /* 0x000e24000021f000 */
[----:B0-----:R0:W-:Y:S02]  /*8ed0*/  STG.E desc[UR36][R16.64], R3 ;  /* 0x0000000310007986 */ /* 0x0011e4000c101924 */
.L_x_4830:
[----:B------:R-:W-:-:S07]  /*8ee0*/  VIADD R19, R19, 0x80 ;  /* 0x0000008013137836 */ /* 0x000fce0000000000 */
.L_x_4757:
[----:B------:R-:W-:Y:S05]  /*8ef0*/  BSYNC B6 ;  /* 0x0000000000067941 */ /* 0x000fea0003800000 */
.L_x_4756:
        /* <DEDUP_REMOVED lines=358> */
.L_x_4861:
        /* <DEDUP_REMOVED lines=23> */
.L_x_4865:
[----:B------:R-:W2:Y:S02]  /*a6d0*/  LDG.E.U8 R2, desc[UR36][R2.64] ;  /* 0x0000002402027981 */ /* 0x000ea4000c1e1100 */
[----:B--2---:R-:W-:-:S04]  /*a6e0*/  I2FP.F32.U32 R0, R2 ;  /* 0x0000000200007245 */ /* 0x004fc80000201000 */
[----:B------:R-:W-:-:S04]  /*a6f0*/  F2FP.F16.F32.PACK_AB R0, RZ, R0 ;  /* 0x00000000ff00723e */ /* 0x000fc800000000ff */
[----:B------:R-:W-:Y:S01]  /*a700*/  PRMT R22, R0, 0x7610, R22 ;  /* 0x0000761000167816 */ /* 0x000fe20000000016 */
[----:B------:R-:W-:Y:S06]  /*a710*/  BRA `(.L_x_4867) ;  /* 0x0000000c00bc7947 */ /* 0x000fec0003800000 */
.L_x_4864:
        /* <DEDUP_REMOVED lines=11> */
.L_x_4869:
[----:B------:R-:W2:Y:S02]  /*a7d0*/  LDG.E R2, desc[UR36][R2.64] ;  /* 0x0000002402027981 */ /* 0x000ea4000c1e1900 */
[----:B--2---:R-:W-:-:S04]  /*a7e0*/  I2FP.F32.S32 R0, R2 ;  /* 0x0000000200007245 */ /* 0x004fc80000201400 */
[----:B------:R-:W-:-:S04]  /*a7f0*/  F2FP.F16.F32.PACK_AB R0, RZ, R0 ;  /* 0x00000000ff00723e */ /* 0x000fc800000000ff */
[----:B------:R-:W-:Y:S01]  /*a800*/  PRMT R22, R0, 0x7610, R22 ;  /* 0x0000761000167816 */ /* 0x000fe20000000016 */
[----:B------:R-:W-:Y:S06]  /*a810*/  BRA `(.L_x_4867) ;  /* 0x0000000c007c7947 */ /* 0x000fec0003800000 */
.L_x_4868:
[----:B------:R-:W2:Y:S02]  /*a820*/  LDG.E.U16 R2, desc[UR36][R2.64] ;  /* 0x0000002402027981 */ /* 0x000ea4000c1e1500 */
[----:B--2---:R-:W0:Y:S02]  /*a830*/  I2F.S16 R0, R2 ;  /* 0x0000000200007306 */ /* 0x004e240000101400 */
[----:B0-----:R-:W-:-:S04]  /*a840*/  F2FP.F16.F32.PACK_AB R0, RZ, R0 ;  /* 0x00000000ff00723e */ /* 0x001fc800000000ff */
[----:B------:R-:W-:Y:S01]  /*a850*/  PRMT R22, R0, 0x7610, R22 ;  /* 0x0000761000167816 */ /* 0x000fe20000000016 */
[----:B------:R-:W-:Y:S06]  /*a860*/  BRA `(.L_x_4867) ;  /* 0x0000000c00687947 */ /* 0x000fec0003800000 */
.L_x_4863:
        /* <DEDUP_REMOVED lines=9> */
.L_x_4871:
[----:B------:R0:W5:Y:S01]  /*a900*/  LDG.E.U16 R22, desc[UR36][R2.64] ;  /* 0x0000002402167981 */ /* 0x000162000c1e1500 */
[----:B------:R-:W-:Y:S05]  /*a910*/  BRA `(.L_x_4867) ;  /* 0x0000000c003c7947 */ /* 0x000fea0003800000 */
.L_x_4870:
        /* <DEDUP_REMOVED lines=9> */
.L_x_4873:
[----:B------:R1:W5:Y:S01]  /*a9b0*/  LDG.E.U16 R22, desc[UR36][R2.64] ;  /* 0x0000002402167981 */ /* 0x000362000c1e1500 */
[----:B------:R-:W-:Y:S05]  /*a9c0*/  BRA `(.L_x_4867) ;  /* 0x0000000c00107947 */ /* 0x000fea0003800000 */
.L_x_4872:
        /* <DEDUP_REMOVED lines=9> */
.L_x_4862:
        /* <DEDUP_REMOVED lines=14> */
.L_x_4876:
        /* <DEDUP_REMOVED lines=9> */
.L_x_4875:
        /* <DEDUP_REMOVED lines=28> */
.L_x_4878:
        /* <DEDUP_REMOVED lines=15> */
.L_x_4877:
[----:B------:R-:W2:Y:S02]  /*ae80*/  LDG.E.U16 R0, desc[UR36][R2.64] ;  /* 0x0000002402007981 */ /* 0x000ea4000c1e1500 */
[----:B--2---:R-:W-:-:S05]  /*ae90*/  IMAD.U32 R0, R0, 0x10000, RZ ;  /* 0x0001000000007824 */ /* 0x004fca00078e00ff */
[----:B------:R-:W-:-:S04]  /*aea0*/  F2FP.F16.F32.PACK_AB R0, RZ, R0 ;  /* 0x00000000ff00723e */ /* 0x000fc800000000ff */
[----:B------:R-:W-:Y:S01]  /*aeb0*/  PRMT R22, R0, 0x7610, R22 ;  /* 0x0000761000167816 */ /* 0x000fe20000000016 */
[----:B------:R-:W-:Y:S06]  /*aec0*/  BRA `(.L_x_4867) ;  /* 0x0000000400d07947 */ /* 0x000fec0003800000 */
.L_x_4874:
        /* <DEDUP_REMOVED lines=13> */
.L_x_4881:
        /* <DEDUP_REMOVED lines=21> */
.L_x_4885:
[----:B------:R-:W-:Y:S05]  /*b0f0*/  BSYNC B1 ;  /* 0x0000000000017941 */ /* 0x000fea0003800000 */
.L_x_4884:
[----:B------:R-:W-:Y:S01]  /*b100*/  LEA R3, R0, 0x3b800000, 0x17 ;  /* 0x3b80000000037811 */ /* 0x000fe200078eb8ff */
[----:B------:R-:W-:-:S05]  /*b110*/  IMAD.SHL.U32 R0, R2, 0x100000, RZ ;  /* 0x0010000002007824 */ /* 0x000fca00078e00ff */
[----:B------:R-:W-:-:S07]  /*b120*/  LOP3.LUT R0, R3, R0, R4, 0xfe, !PT ;  /* 0x0000000003007212 */ /* 0x000fce00078efe04 */
.L_x_4883:
[----:B------:R-:W-:Y:S05]  /*b130*/  BSYNC B0 ;  /* 0x0000000000007941 */ /* 0x000fea0003800000 */
.L_x_4882:
[----:B------:R-:W-:-:S04]  /*b140*/  F2FP.F16.F32.PACK_AB R0, RZ, R0 ;  /* 0x00000000ff00723e */ /* 0x000fc800000000ff */
[----:B------:R-:W-:Y:S01]  /*b150*/  PRMT R22, R0, 0x7610, R22 ;  /* 0x0000761000167816 */ /* 0x000fe20000000016 */
[----:B------:R-:W-:Y:S06]  /*b160*/  BRA `(.L_x_4867) ;  /* 0x0000000400287947 */ /* 0x000fec0003800000 */
.L_x_4880:
        /* <DEDUP_REMOVED lines=21> */
.L_x_4889:
[----:B------:R-:W-:Y:S05]  /*b2c0*/  BSYNC B1 ;  /* 0x0000000000017941 */ /* 0x000fea0003800000 */
.L_x_4888:
[----:B------:R-:W-:Y:S01]  /*b2d0*/  LEA R3, R0, 0x37800000, 0x17 ;  /* 0x3780000000037811 */ /* 0x000fe200078eb8ff */
[----:B------:R-:W-:-:S05]  /*b2e0*/  IMAD.SHL.U32 R0, R2, 0x200000, RZ ;  /* 0x0020000002007824 */ /* 0x000fca00078e00ff */
[----:B------:R-:W-:-:S07]  /*b2f0*/  LOP3.LUT R0, R3, R0, R4, 0xfe, !PT ;  /* 0x0000000003007212 */ /* 0x000fce00078efe04 */
.L_x_4887:
[----:B------:R-:W-:Y:S05]  /*b300*/  BSYNC B0 ;  /* 0x0000000000007941 */ /* 0x000fea0003800000 */
.L_x_4886:
[----:B------:R-:W-:-:S04]  /*b310*/  F2FP.F16.F32.PACK_AB R0, RZ, R0 ;  /* 0x00000000ff00723e */ /* 0x000fc800000000ff */
[----:B------:R-:W-:Y:S01]  /*b320*/  PRMT R22, R0, 0x7610, R22 ;  /* 0x0000761000167816 */ /* 0x000fe20000000016 */
[----:B------:R-:W-:Y:S06]  /*b330*/  BRA `(.L_x_4867) ;  /* 0x0000000000b47947 */ /* 0x000fec0003800000 */
.L_x_4879:
        /* <DEDUP_REMOVED lines=14> */
.L_x_4893:
[----:B------:R-:W-:Y:S05]  /*b420*/  BSYNC B0 ;  /* 0x0000000000007941 */ /* 0x000fea0003800000 */
.L_x_4892:
[----:B------:R-:W-:-:S04]  /*b430*/  F2FP.F16.F32.PACK_AB R0, RZ, R0 ;  /* 0x00000000ff00723e */ /* 0x000fc800000000ff */
[----:B------:R-:W-:Y:S01]  /*b440*/  PRMT R22, R0, 0x7610, R22 ;  /* 0x0000761000167816 */ /* 0x000fe20000000016 */
[----:B------:R-:W-:Y:S06]  /*b450*/  BRA `(.L_x_4867) ;  /* 0x00000000006c7947 */ /* 0x000fec0003800000 */
.L_x_4866:
        /* <DEDUP_REMOVED lines=16> */
.L_x_4894:
[----:B------:R-:W-:Y:S01]  /*b560*/  PRMT R22, RZ, 0x7610, R22 ;  /* 0x00007610ff167816 */ /* 0x000fe20000000016 */
[----:B------:R-:W-:Y:S06]  /*b570*/  BRA `(.L_x_4867) ;  /* 0x0000000000247947 */ /* 0x000fec0003800000 */
.L_x_4891:
[----:B------:R-:W2:Y:S02]  /*b580*/  LDG.E.64 R2, desc[UR36][R2.64] ;  /* 0x0000002402027981 */ /* 0x000ea4000c1e1b00 */
[----:B--2---:R-:W0:Y:S02]  /*b590*/  I2F.U64 R0, R2 ;  /* 0x0000000200007312 */ /* 0x004e240000301000 */
[----:B0-----:R-:W-:-:S04]  /*b5a0*/  F2FP.F16.F32.PACK_AB R0, RZ, R0 ;  /* 0x00000000ff00723e */ /* 0x001fc800000000ff */
[----:B------:R-:W-:Y:S01]  /*b5b0*/  PRMT R22, R0, 0x7610, R22 ;  /* 0x0000761000167816 */ /* 0x000fe20000000016 */
[----:B------:R-:W-:Y:S06]  /*b5c0*/  BRA `(.L_x_4867) ;  /* 0x0000000000107947 */ /* 0x000fec0003800000 */
.L_x_4890:
[----:B------:R-:W2:Y:S02]  /*b5d0*/  LDG.E R2, desc[UR36][R2.64] ;  /* 0x0000002402027981 */ /* 0x000ea4000c1e1900 */
[----:B--2---:R-:W-:-:S04]  /*b5e0*/  I2FP.F32.U32 R0, R2 ;  /* 0x0000000200007245 */ /* 0x004fc80000201000 */
[----:B------:R-:W-:-:S04]  /*b5f0*/  F2FP.F16.F32.PACK_AB R0, RZ, R0 ;  /* 0x00000000ff00723e */ /* 0x000fc800000000ff */
[----:B------:R-:W-:-:S07]  /*b600*/  PRMT R22, R0, 0x7610, R22 ;  /* 0x0000761000167816 */ /* 0x000fce0000000016 */
.L_x_4867:
        /* <DEDUP_REMOVED lines=19> */
.L_x_4898:
[----:B------:R-:W2:Y:S02]  /*b740*/  LDG.E.U8 R2, desc[UR36][R2.64] ;  /* 0x0000002402027981 */ /* 0x000ea4000c1e1100 */
[----:B--2---:R-:W-:-:S04]  /*b750*/  I2FP.F32.U32 R0, R2 ;  /* 0x0000000200007245 */ /* 0x004fc80000201000 */
[----:B------:R-:W-:Y:S01]  /*b760*/  F2FP.F16.F32.PACK_AB R0, RZ, R0 ;  /* 0x00000000ff00723e */ /* 0x000fe200000000ff */
[----:B------:R-:W-:Y:S06]  /*b770*/  BRA `(.L_x_4900) ;  /* 0x0000000c00887947 */ /* 0x000fec0003800000 */
.L_x_4897:
        /* <DEDUP_REMOVED lines=10> */
.L_x_4902:
[----:B------:R-:W2:Y:S02]  /*b820*/  LDG.E R2, desc[UR36][R2.64] ;  /* 0x0000002402027981 */ /* 0x000ea4000c1e1900 */
[----:B--2---:R-:W-:-:S04]  /*b830*/  I2FP.F32.S32 R0, R2 ;  /* 0x0000000200007245 */ /* 0x004fc80000201400 */
[----:B------:R-:W-:Y:S01]  /*b840*/  F2FP.F16.F32.PACK_AB R0, RZ, R0 ;  /* 0x00000000ff00723e */ /* 0x000fe200000000ff */
[----:B------:R-:W-:Y:S06]  /*b850*/  BRA `(.L_x_4900) ;  /* 0x0000000c00507947 */ /* 0x000fec0003800000 */
.L_x_4901:
[----:B------:R-:W2:Y:S02]  /*b860*/  LDG.E.U16 R2, desc[UR36][R2.64] ;  /* 0x0000002402027981 */ /* 0x000ea4000c1e1500 */
[----:B--2---:R-:W0:Y:S02]  /*b870*/  I2F.S16 R0, R2 ;  /* 0x0000000200007306 */ /* 0x004e240000101400 */
[----:B0-----:R-:W-:Y:S01]  /*b880*/  F2FP.F16.F32.PACK_AB R0, RZ, R0 ;  /* 0x00000000ff00723e */ /* 0x001fe200000000ff */
[----:B------:R-:W-:Y:S06]  /*b890*/  BRA `(.L_x_4900) ;  /* 0x0000000c00407947 */ /* 0x000fec0003800000 */
.L_x_4896:
        /* <DEDUP_REMOVED lines=9> */
.L_x_4904:
[----:B------:R0:W5:Y:S01]  /*b930*/  LDG.E.U16 R0, desc[UR36][R2.64] ;  /* 0x0000002402007981 */ /* 0x000162000c1e1500 */
[----:B------:R-:W-:Y:S05]  /*b940*/  BRA `(.L_x_4900) ;  /* 0x0000000c00147947 */ /* 0x000fea0003800000 */
.L_x_4903:
        /* <DEDUP_REMOVED lines=9> */
.L_x_4906:
[----:B------:R1:W5:Y:S01]  /*b9e0*/  LDG.E.U16 R0, desc[UR36][R2.64] ;  /* 0x0000002402007981 */ /* 0x000362000c1e1500 */
[----:B------:R-:W-:Y:S05]  /*b9f0*/  BRA `(.L_x_4900) ;  /* 0x0000000800e87947 */ /* 0x000fea0003800000 */
.L_x_4905:
        /* <DEDUP_REMOVED lines=8> */
.L_x_4895:
        /* <DEDUP_REMOVED lines=13> */
.L_x_4909:
        /* <DEDUP_REMOVED lines=8> */
.L_x_4908:
        /* <DEDUP_REMOVED lines=28> */
.L_x_4911:
        /* <DEDUP_REMOVED lines=15> */
.L_x_4910:
[----:B------:R-:W2:Y:S02]  /*be80*/  LDG.E.U16 R0, desc[UR36][R2.64] ;  /* 0x0000002402007981 */ /* 0x000ea4000c1e1500 */
[----:B--2---:R-:W-:-:S05]  /*be90*/  IMAD.U32 R0, R0, 0x10000, RZ ;  /* 0x0001000000007824 */ /* 0x004fca00078e00ff */
[----:B------:R-:W-:Y:S01]  /*bea0*/  F2FP.F16.F32.PACK_AB R0, RZ, R0 ;  /* 0x00000000ff00723e */ /* 0x000fe200000000ff */
[----:B------:R-:W-:Y:S06]  /*beb0*/  BRA `(.L_x_4900) ;  /* 0x0000000400b87947 */ /* 0x000fec0003800000 */
.L_x_4907:
        /* <DEDUP_REMOVED lines=12> */
.L_x_4914:
        /* <DEDUP_REMOVED lines=21> */
.L_x_4918:
[----:B------:R-:W-:Y:S05]  /*c0d0*/  BSYNC B1 ;  /* 0x0000000000017941 */ /* 0x000fea0003800000 */
.L_x_4917:
[----:B------:R-:W-:Y:S01]  /*c0e0*/  LEA R3, R0, 0x3b800000, 0x17 ;  /* 0x3b80000000037811 */ /* 0x000fe200078eb8ff */
[----:B------:R-:W-:-:S05]  /*c0f0*/  IMAD.SHL.U32 R0, R2, 0x100000, RZ ;  /* 0x0010000002007824 */ /* 0x000fca00078e00ff */
[----:B------:R-:W-:-:S07]  /*c100*/  LOP3.LUT R0, R3, R0, R4, 0xfe, !PT ;  /* 0x0000000003007212 */ /* 0x000fce00078efe04 */
.L_x_4916:
[----:B------:R-:W-:Y:S05]  /*c110*/  BSYNC B0 ;  /* 0x0000000000007941 */ /* 0x000fea0003800000 */
.L_x_4915:
[----:B------:R-:W-:Y:S01]  /*c120*/  F2FP.F16.F32.PACK_AB R0, RZ, R0 ;  /* 0x00000000ff00723e */ /* 0x000fe200000000ff */
[----:B------:R-:W-:Y:S06]  /*c130*/  BRA `(.L_x_4900) ;  /* 0x0000000400187947 */ /* 0x000fec0003800000 */
.L_x_4913:
        /* <DEDUP_REMOVED lines=21> */
.L_x_4922:
[----:B------:R-:W-:Y:S05]  /*c290*/  BSYNC B1 ;  /* 0x0000000000017941 */ /* 0x000fea0003800000 */
.L_x_4921:
[----:B------:R-:W-:Y:S01]  /*c2a0*/  LEA R3, R0, 0x37800000, 0x17 ;  /* 0x3780000000037811 */ /* 0x000fe200078eb8ff */
[----:B------:R-:W-:-:S05]  /*c2b0*/  IMAD.SHL.U32 R0, R2, 0x200000, RZ ;  /* 0x0020000002007824 */ /* 0x000fca00078e00ff */
[----:B------:R-:W-:-:S07]  /*c2c0*/  LOP3.LUT R0, R3, R0, R4, 0xfe, !PT ;  /* 0x0000000003007212 */ /* 0x000fce00078efe04 */
.L_x_4920:
[----:B------:R-:W-:Y:S05]  /*c2d0*/  BSYNC B0 ;  /* 0x0000000000007941 */ /* 0x000fea0003800000 */
.L_x_4919:
[----:B------:R-:W-:Y:S01]  /*c2e0*/  F2FP.F16.F32.PACK_AB R0, RZ, R0 ;  /* 0x00000000ff00723e */ /* 0x000fe200000000ff */
[----:B------:R-:W-:Y:S06]  /*c2f0*/  BRA `(.L_x_4900) ;  /* 0x0000000000a87947 */ /* 0x000fec0003800000 */
.L_x_4912:
        /* <DEDUP_REMOVED lines=14> */
.L_x_4926:
[----:B------:R-:W-:Y:S05]  /*c3e0*/  BSYNC B0 ;  /* 0x0000000000007941 */ /* 0x000fea0003800000 */
.L_x_4925:
[----:B------:R-:W-:Y:S01]  /*c3f0*/  F2FP.F16.F32.PACK_AB R0, RZ, R0 ;  /* 0x00000000ff00723e */ /* 0x000fe200000000ff */
[----:B------:R-:W-:Y:S06]  /*c400*/  BRA `(.L_x_4900) ;  /* 0x0000000000647947 */ /* 0x000fec0003800000 */
.L_x_4899:
        /* <DEDUP_REMOVED lines=16> */
.L_x_4927:
[----:B------:R-:W-:Y:S01]  /*c510*/  PRMT R0, RZ, 0x7610, R0 ;  /* 0x00007610ff007816 */ /* 0x000fe20000000000 */
[----:B------:R-:W-:Y:S06]  /*c520*/  BRA `(.L_x_4900) ;  /* 0x00000000001c7947 */ /* 0x000fec0003800000 */
.L_x_4924:
[----:B------:R-:W2:Y:S02]  /*c530*/  LDG.E.64 R2, desc[UR36][R2.64] ;  /* 0x0000002402027981 */ /* 0x000ea4000c1e1b00 */
[----:B--2---:R-:W0:Y:S02]  /*c540*/  I2F.U64 R0, R2 ;  /* 0x0000000200007312 */ /* 0x004e240000301000 */
[----:B0-----:R-:W-:Y:S01]  /*c550*/  F2FP.F16.F32.PACK_AB R0, RZ, R0 ;  /* 0x00000000ff00723e */ /* 0x001fe200000000ff */
[----:B------:R-:W-:Y:S06]  /*c560*/  BRA `(.L_x_4900) ;  /* 0x00000000000c7947 */ /* 0x000fec0003800000 */
.L_x_4923:
[----:B------:R-:W2:Y:S02]  /*c570*/  LDG.E R2, desc[UR36][R2.64] ;  /* 0x0000002402027981 */ /* 0x000ea4000c1e1900 */
[----:B--2---:R-:W-:-:S04]  /*c580*/  I2FP.F32.U32 R0, R2 ;  /* 0x0000000200007245 */ /* 0x004fc80000201000 */
[----:B------:R-:W-:-:S07]  /*c590*/  F2FP.F16.F32.PACK_AB R0, RZ, R0 ;  /* 0x00000000ff00723e */ /* 0x000fce00000000ff */
.L_x_4900:
        /* <DEDUP_REMOVED lines=35> */
.L_x_4931:
[----:B------:R-:W-:-:S06]  /*c7d0*/  HADD2.F32 R3, -RZ, R3.H0_H0 ;  /* 0x20000003ff037230 */ /* 0x000fcc0000004100 */
[----:B------:R-:W0:Y:S02]  /*c7e0*/  F2I.S64.TRUNC R2, R3 ;  /* 0x0000000300027311 */ /* 0x000e24000020d900 */
[----:B0-----:R0:W-:Y:S01]  /*c7f0*/  STG.E.U8 desc[UR36][R16.64], R2 ;  /* 0x0000000210007986 */ /* 0x0011e2000c101124 */
[----:B------:R-:W-:Y:S05]  /*c800*/  BRA `(.L_x_4933) ;  /* 0x0000000c00847947 */ /* 0x000fea0003800000 */
.L_x_4930:
        /* <DEDUP_REMOVED lines=10> */
.L_x_4935:
[----:B------:R-:W-:-:S06]  /*c8b0*/  HADD2.F32 R3, -RZ, R3.H0_H0 ;  /* 0x20000003ff037230 */ /* 0x000fcc0000004100 */
[----:B------:R-:W0:Y:S02]  /*c8c0*/  F2I.FTZ.TRUNC.NTZ R3, R3 ;  /* 0x0000000300037305 */ /* 0x000e24000021f100 */
[----:B0-----:R0:W-:Y:S01]  /*c8d0*/  STG.E desc[UR36][R16.64], R3 ;  /* 0x0000000310007986 */ /* 0x0011e2000c101924 */
[----:B------:R-:W-:Y:S05]  /*c8e0*/  BRA `(.L_x_4933) ;  /* 0x0000000c004c7947 */ /* 0x000fea0003800000 */
.L_x_4934:
[----:B------:R-:W-:-:S06]  /*c8f0*/  HADD2.F32 R3, -RZ, R3.H0_H0 ;  /* 0x20000003ff037230 */ /* 0x000fcc0000004100 */
[----:B------:R-:W0:Y:S02]  /*c900*/  F2I.FTZ.TRUNC.NTZ R3, R3 ;  /* 0x0000000300037305 */ /* 0x000e24000021f100 */
[----:B0-----:R0:W-:Y:S01]  /*c910*/  STG.E.U16 desc[UR36][R16.64], R3 ;  /* 0x0000000310007986 */ /* 0x0011e2000c101524 */
[----:B------:R-:W-:Y:S05]  /*c920*/  BRA `(.L_x_4933) ;  /* 0x0000000c003c7947 */ /* 0x000fea0003800000 */
.L_x_4929:
        /* <DEDUP_REMOVED lines=9> */
.L_x_4937:
[----:B------:R0:W-:Y:S01]  /*c9c0*/  STG.E.U16 desc[UR36][R16.64], R3 ;  /* 0x0000000310007986 */ /* 0x0001e2000c101524 */
[----:B------:R-:W-:Y:S05]  /*c9d0*/  BRA `(.L_x_4933) ;  /* 0x0000000c00107947 */ /* 0x000fea0003800000 */
.L_x_4936:
        /* <DEDUP_REMOVED lines=10> */
.L_x_4939:
[----:B------:R-:W-:-:S05]  /*ca80*/  HADD2.F32 R0, -RZ, R3.H0_H0 ;  /* 0x20000003ff007230 */ /* 0x000fca0000004100 */
[----:B------:R-:W-:-:S04]  /*ca90*/  F2FP.F16.F32.PACK_AB R0, RZ, R0 ;  /* 0x00000000ff00723e */ /* 0x000fc800000000ff */
[----:B------:R-:W-:-:S05]  /*caa0*/  PRMT R0, R0, 0x5410, RZ ;  /* 0x0000541000007816 */ /* 0x000fca00000000ff */
[----:B------:R0:W-:Y:S01]  /*cab0*/  STG.E desc[UR36][R16.64], R0 ;  /* 0x0000000010007986 */ /* 0x0001e2000c101924 */
[----:B------:R-:W-:Y:S05]  /*cac0*/  BRA `(.L_x_4933) ;  /* 0x0000000800d47947 */ /* 0x000fea0003800000 */
.L_x_4938:
[----:B------:R-:W-:-:S05]  /*cad0*/  HADD2.F32 R2, -RZ, R3.H0_H0 ;  /* 0x20000003ff027230 */ /* 0x000fca0000004100 */
[----:B------:R-:W-:-:S06]  /*cae0*/  FMUL.FTZ R2, R2, 1 ;  /* 0x3f80000002027820 */ /* 0x000fcc0000410000 */
[----:B------:R-:W0:Y:S02]  /*caf0*/  F2F.F64.F32 R2, R2 ;  /* 0x0000000200027310 */ /* 0x000e240000201800 */
[----:B0-----:R0:W-:Y:S01]  /*cb00*/  STG.E.64 desc[UR36][R16.64], R2 ;  /* 0x0000000210007986 */ /* 0x0011e2000c101b24 */
[----:B------:R-:W-:Y:S05]  /*cb10*/  BRA `(.L_x_4933) ;  /* 0x0000000800c07947 */ /* 0x000fea0003800000 */
.L_x_4928:
        /* <DEDUP_REMOVED lines=13> */
.L_x_4942:
[----:B------:R-:W-:Y:S01]  /*cbf0*/  HADD2.F32 R3, -RZ, R3.H0_H0 ;  /* 0x20000003ff037230 */ /* 0x000fe20000004100 */
[----:B------:R-:W-:-:S04]  /*cc00*/  CS2R R6, SRZ ;  /* 0x0000000000067805 */ /* 0x000fc8000001ff00 */
[----:B------:R-:W-:-:S04]  /*cc10*/  FMUL.FTZ R3, R3, 1 ;  /* 0x3f80000003037820 */ /* 0x000fc80000410000 */
[----:B------:R-:W0:Y:S02]  /*cc20*/  F2F.F64.F32 R4, R3 ;  /* 0x0000000300047310 */ /* 0x000e240000201800 */
[----:B0-----:R0:W-:Y:S01]  /*cc30*/  STG.E.128 desc[UR36][R16.64], R4 ;  /* 0x0000000410007986 */ /* 0x0011e2000c101d24 */
[----:B------:R-:W-:Y:S05]  /*cc40*/  BRA `(.L_x_4933) ;  /* 0x0000000800747947 */ /* 0x000fea0003800000 */
.L_x_4941:
        /* <DEDUP_REMOVED lines=21> */
.L_x_4946:
[----:B------:R-:W-:Y:S05]  /*cda0*/  BSYNC B0 ;  /* 0x0000000000007941 */ /* 0x000fea0003800000 */
.L_x_4945:
[----:B------:R-:W-:-:S05]  /*cdb0*/  LOP3.LUT R3, R0, R3, RZ, 0xfc, !PT ;  /* 0x0000000300037212 */ /* 0x000fca00078efcff */
[----:B------:R0:W-:Y:S01]  /*cdc0*/  STG.E.U8 desc[UR36][R16.64], R3 ;  /* 0x0000000310007986 */ /* 0x0001e2000c101124 */
[----:B------:R-:W-:Y:S05]  /*cdd0*/  BRA `(.L_x_4933) ;  /* 0x0000000800107947 */ /* 0x000fea0003800000 */
.L_x_4944:
        /* <DEDUP_REMOVED lines=13> */
.L_x_4948:
[----:B------:R-:W-:Y:S01]  /*ceb0*/  IMAD.MOV.U32 R0, RZ, RZ, 0x7f ;  /* 0x0000007fff007424 */ /* 0x000fe200078e00ff */
[----:B------:R-:W-:-:S04]  /*cec0*/  ISETP.GT.U32.AND P0, PT, R2, 0x7f800000, PT ;  /* 0x7f8000000200780c */ /* 0x000fc80003f04070 */
[----:B------:R-:W-:-:S09]  /*ced0*/  SEL R0, R0, 0x7c, P0 ;  /* 0x0000007c00007807 */ /* 0x000fd20000000000 */
.L_x_4949:
[----:B------:R-:W-:Y:S05]  /*cee0*/  BSYNC B0 ;  /* 0x0000000000007941 */ /* 0x000fea0003800000 */
.L_x_4947:
[----:B------:R-:W-:-:S04]  /*cef0*/  LOP3.LUT R2, R3, 0x80000000, RZ, 0xc0, !PT ;  /* 0x8000000003027812 */ /* 0x000fc800078ec0ff */
[----:B------:R-:W-:-:S04]  /*cf00*/  SHF.R.U32.HI R3, RZ, 0x18, R2 ;  /* 0x00000018ff037819 */ /* 0x000fc80000011602 */
[----:B------:R-:W-:-:S05]  /*cf10*/  LOP3.LUT R3, R0, R3, RZ, 0xfc, !PT ;  /* 0x0000000300037212 */ /* 0x000fca00078efcff */
[----:B------:R0:W-:Y:S01]  /*cf20*/  STG.E.U8 desc[UR36][R16.64], R3 ;  /* 0x0000000310007986 */ /* 0x0001e2000c101124 */
[----:B------:R-:W-:Y:S05]  /*cf30*/  BRA `(.L_x_4933) ;  /* 0x0000000400b87947 */ /* 0x000fea0003800000 */
.L_x_4943:
[----:B------:R-:W-:-:S05]  /*cf40*/  HADD2.F32 R0, -RZ, R3.H0_H0 ;  /* 0x20000003ff007230 */ /* 0x000fca0000004100 */
[----:B------:R-:W-:-:S05]  /*cf50*/  F2FP.BF16.F32.PACK_AB R0, RZ, R0 ;  /* 0x00000000ff00723e */ /* 0x000fca00000010ff */
[----:B------:R0:W-:Y:S01]  /*cf60*/  STG.E.U16 desc[UR36][R16.64], R0 ;  /* 0x0000000010007986 */ /* 0x0001e2000c101524 */
[----:B------:R-:W-:Y:S05]  /*cf70*/  BRA `(.L_x_4933) ;  /* 0x0000000400a87947 */ /* 0x000fea0003800000 */
.L_x_4940:
        /* <DEDUP_REMOVED lines=12> */
.L_x_4952:
        /* <DEDUP_REMOVED lines=17> */
.L_x_4955:
[----:B------:R-:W-:-:S04]  /*d150*/  LOP3.LUT R2, R3, 0x80000000, RZ, 0xc0, !PT ;  /* 0x8000000003027812 */ /* 0x000fc800078ec0ff */
[----:B------:R-:W-:-:S04]  /*d160*/  SHF.R.U32.HI R3, RZ, 0x18, R2 ;  /* 0x00000018ff037819 */ /* 0x000fc80000011602 */
[----:B------:R-:W-:-:S04]  /*d170*/  LOP3.LUT R0, R0, R3, RZ, 0xfc, !PT ;  /* 0x0000000300007212 */ /* 0x000fc800078efcff */
[----:B------:R-:W-:-:S07]  /*d180*/  PRMT R8, R0, 0x7610, R8 ;  /* 0x0000761000087816 */ /* 0x000fce0000000008 */
.L_x_4954:
[----:B------:R-:W-:Y:S05]  /*d190*/  BSYNC B0 ;  /* 0x0000000000007941 */ /* 0x000fea0003800000 */
.L_x_4953:
[----:B------:R3:W-:Y:S01]  /*d1a0*/  STG.E.U8 desc[UR36][R16.64], R8 ;  /* 0x0000000810007986 */ /* 0x0007e2000c101124 */
[----:B------:R-:W-:Y:S05]  /*d1b0*/  BRA `(.L_x_4933) ;  /* 0x0000000400187947 */ /* 0x000fea0003800000 */
.L_x_4951:
        /* <DEDUP_REMOVED lines=17> */
.L_x_4958:
[----:B------:R-:W-:-:S04]  /*d2d0*/  LOP3.LUT R2, R3, 0x80000000, RZ, 0xc0, !PT ;  /* 0x8000000003027812 */ /* 0x000fc800078ec0ff */
[----:B------:R-:W-:-:S04]  /*d2e0*/  SHF.R.U32.HI R3, RZ, 0x18, R2 ;  /* 0x00000018ff037819 */ /* 0x000fc80000011602 */
[----:B------:R-:W-:-:S04]  /*d2f0*/  LOP3.LUT R0, R0, R3, RZ, 0xfc, !PT ;  /* 0x0000000300007212 */ /* 0x000fc800078efcff */
[----:B------:R-:W-:-:S07]  /*d300*/  PRMT R8, R0, 0x7610, R8 ;  /* 0x0000761000087816 */ /* 0x000fce0000000008 */
.L_x_4957:
[----:B------:R-:W-:Y:S05]  /*d310*/  BSYNC B0 ;  /* 0x0000000000007941 */ /* 0x000fea0003800000 */
.L_x_4956:
[----:B------:R0:W-:Y:S01]  /*d320*/  STG.E.U8 desc[UR36][R16.64], R8 ;  /* 0x0000000810007986 */ /* 0x0001e2000c101124 */
[----:B------:R-:W-:Y:S05]  /*d330*/  BRA `(.L_x_4933) ;  /* 0x0000000000b87947 */ /* 0x000fea0003800000 */
.L_x_4950:
        /* <DEDUP_REMOVED lines=22> */
.L_x_4932:
        /* <DEDUP_REMOVED lines=16> */
.L_x_4961:
[----:B------:R-:W-:Y:S05]  /*d5a0*/  BRA `(.L_x_4933) ;  /* 0x00000000001c7947 */ /* 0x000fea0003800000 */
.L_x_4960:
[----:B------:R-:W-:-:S06]  /*d5b0*/  HADD2.F32 R3, -RZ, R3.H0_H0 ;  /* 0x20000003ff037230 */ /* 0x000fcc0000004100 */
[----:B------:R-:W0:Y:S02]  /*d5c0*/  F2I.U64.TRUNC R2, R3 ;  /* 0x0000000300027311 */ /* 0x000e24000020d800 */
[----:B0-----:R1:W-:Y:S01]  /*d5d0*/  STG.E.64 desc[UR36][R16.64], R2 ;  /* 0x0000000210007986 */ /* 0x0013e2000c101b24 */
[----:B------:R-:W-:Y:S05]  /*d5e0*/  BRA `(.L_x_4933) ;  /* 0x00000000000c7947 */ /* 0x000fea0003800000 */
.L_x_4959:
[----:B------:R-:W-:-:S06]  /*d5f0*/  HADD2.F32 R3, -RZ, R3.H0_H0 ;  /* 0x20000003ff037230 */ /* 0x000fcc0000004100 */
[----:B------:R-:W0:Y:S02]  /*d600*/  F2I.FTZ.U32.TRUNC.NTZ R3, R3 ;  /* 0x0000000300037305 */ /* 0x000e24000021f000 */
[----:B0-----:R0:W-:Y:S02]  /*d610*/  STG.E desc[UR36][R16.64], R3 ;  /* 0x0000000310007986 */ /* 0x0011e4000c101924 */
.L_x_4933:
[----:B------:R-:W-:-:S07]  /*d620*/  VIADD R19, R19, 0x80 ;  /* 0x0000008013137836 */ /* 0x000fce0000000000 */
.L_x_4860:
[----:B------:R-:W-:Y:S05]  /*d630*/  BSYNC B6 ;  /* 0x0000000000067941 */ /* 0x000fea0003800000 */
.L_x_4859:
        /* <DEDUP_REMOVED lines=357> */
.L_x_4962:
        /* <DEDUP_REMOVED lines=23> */
.L_x_4966:
[----:B------:R-:W2:Y:S02]  /*ee00*/  LDG.E.U8 R2, desc[UR36][R2.64] ;  /* 0x0000002402027981 */ /* 0x000ea4000c1e1100 */
[----:B--2---:R-:W-:-:S04]  /*ee10*/  I2FP.F32.U32 R0, R2 ;  /* 0x0000000200007245 */ /* 0x004fc80000201000 */
[----:B------:R-:W-:-:S04]  /*ee20*/  F2FP.F16.F32.PACK_AB R0, RZ, R0 ;  /* 0x00000000ff00723e */ /* 0x000fc800000000ff */
[----:B------:R-:W-:Y:S01]  /*ee30*/  PRMT R19, R0, 0x7610, R19 ;  /* 0x0000761000137816 */ /* 0x000fe20000000013 */
[----:B------:R-:W-:Y:S06]  /*ee40*/  BRA `(.L_x_4968) ;  /* 0x0000000c00bc7947 */ /* 0x000fec0003800000 */
.L_x_4965:
        /* <DEDUP_REMOVED lines=11> */
.L_x_4970:
[----:B------:R-:W2:Y:S02]  /*ef00*/  LDG.E R2, desc[UR36][R2.64] ;  /* 0x0000002402027981 */ /* 0x000ea4000c1e1900 */
[----:B--2---:R-:W-:-:S04]  /*ef10*/  I2FP.F32.S32 R0, R2 ;  /* 0x0000000200007245 */ /* 0x004fc80000201400 */
[----:B------:R-:W-:-:S04]  /*ef20*/  F2FP.F16.F32.PACK_AB R0, RZ, R0 ;  /* 0x00000000ff00723e */ /* 0x000fc800000000ff */
[----:B------:R-:W-:Y:S01]  /*ef30*/  PRMT R19, R0, 0x7610, R19 ;  /* 0x0000761000137816 */ /* 0x000fe20000000013 */
[----:B------:R-:W-:Y:S06]  /*ef40*/  BRA `(.L_x_4968) ;  /* 0x0000000c007c7947 */ /* 0x000fec0003800000 */
.L_x_4969:
[----:B------:R-:W2:Y:S02]  /*ef50*/  LDG.E.U16 R2, desc[UR36][R2.64] ;  /* 0x0000002402027981 */ /* 0x000ea4000c1e1500 */
[----:B--2---:R-:W0:Y:S02]  /*ef60*/  I2F.S16 R0, R2 ;  /* 0x0000000200007306 */ /* 0x004e240000101400 */
[----:B0-----:R-:W-:-:S04]  /*ef70*/  F2FP.F16.F32.PACK_AB R0, RZ, R0 ;  /* 0x00000000ff00723e */ /* 0x001fc800000000ff */
[----:B------:R-:W-:Y:S01]  /*ef80*/  PRMT R19, R0, 0x7610, R19 ;  /* 0x0000761000137816 */ /* 0x000fe20000000013 */
[----:B------:R-:W-:Y:S06]  /*ef90*/  BRA `(.L_x_4968) ;  /* 0x0000000c00687947 */ /* 0x000fec0003800000 */
.L_x_4964:
        /* <DEDUP_REMOVED lines=9> */
.L_x_4972:
[----:B------:R1:W5:Y:S01]  /*f030*/  LDG.E.U16 R19, desc[UR36][R2.64] ;  /* 0x0000002402137981 */ /* 0x000362000c1e1500 */
[----:B------:R-:W-:Y:S05]  /*f040*/  BRA `(.L_x_4968) ;  /* 0x0000000c003c7947 */ /* 0x000fea0003800000 */
.L_x_4971:
        /* <DEDUP_REMOVED lines=9> */
.L_x_4974:
[----:B------:R0:W5:Y:S01]  /*f0e0*/  LDG.E.U16 R19, desc[UR36][R2.64] ;  /* 0x0000002402137981 */ /* 0x000162000c1e1500 */
[----:B------:R-:W-:Y:S05]  /*f0f0*/  BRA `(.L_x_4968) ;  /* 0x0000000c00107947 */ /* 0x000fea0003800000 */
.L_x_4973:
        /* <DEDUP_REMOVED lines=9> */
.L_x_4963:
        /* <DEDUP_REMOVED lines=14> */
.L_x_4977:
        /* <DEDUP_REMOVED lines=9> */
.L_x_4976:
        /* <DEDUP_REMOVED lines=28> */
.L_x_4979:
        /* <DEDUP_REMOVED lines=15> */
.L_x_4978:
[----:B------:R-:W2:Y:S02]  /*f5b0*/  LDG.E.U16 R0, desc[UR36][R2.64] ;  /* 0x0000002402007981 */ /* 0x000ea4000c1e1500 */
[----:B--2---:R-:W-:-:S05]  /*f5c0*/  IMAD.U32 R0, R0, 0x10000, RZ ;  /* 0x0001000000007824 */ /* 0x004fca00078e00ff */
[----:B------:R-:W-:-:S04]  /*f5d0*/  F2FP.F16.F32.PACK_AB R0, RZ, R0 ;  /* 0x00000000ff00723e */ /* 0x000fc800000000ff */
[----:B------:R-:W-:Y:S01]  /*f5e0*/  PRMT R19, R0, 0x7610, R19 ;  /* 0x0000761000137816 */ /* 0x000fe20000000013 */
[----:B------:R-:W-:Y:S06]  /*f5f0*/  BRA `(.L_x_4968) ;  /* 0x0000000400d07947 */ /* 0x000fec0003800000 */
.L_x_4975:
        /* <DEDUP_REMOVED lines=13> */
.L_x_4982:
        /* <DEDUP_REMOVED lines=21> */
.L_x_4986:
[----:B------:R-:W-:Y:S05]  /*f820*/  BSYNC B1 ;  /* 0x0000000000017941 */ /* 0x000fea0003800000 */
.L_x_4985:
[----:B------:R-:W-:Y:S01]  /*f830*/  LEA R3, R0, 0x3b800000, 0x17 ;  /* 0x3b80000000037811 */ /* 0x000fe200078eb8ff */
[----:B------:R-:W-:-:S05]  /*f840*/  IMAD.SHL.U32 R0, R2, 0x100000, RZ ;  /* 0x0010000002007824 */ /* 0x000fca00078e00ff */
[----:B------:R-:W-:-:S07]  /*f850*/  LOP3.LUT R0, R3, R0, R4, 0xfe, !PT ;  /* 0x0000000003007212 */ /* 0x000fce00078efe04 */
.L_x_4984:
[----:B------:R-:W-:Y:S05]  /*f860*/  BSYNC B0 ;  /* 0x0000000000007941 */ /* 0x000fea0003800000 */
.L_x_4983:
[----:B------:R-:W-:-:S04]  /*f870*/  F2FP.F16.F32.PACK_AB R0, RZ, R0 ;  /* 0x00000000ff00723e */ /* 0x000fc800000000ff */
[----:B------:R-:W-:Y:S01]  /*f880*/  PRMT R19, R0, 0x7610, R19 ;  /* 0x0000761000137816 */ /* 0x000fe20000000013 */
[----:B------:R-:W-:Y:S06]  /*f890*/  BRA `(.L_x_4968) ;  /* 0x0000000400287947 */ /* 0x000fec0003800000 */
.L_x_4981:
        /* <DEDUP_REMOVED lines=21> */
.L_x_4990:
[----:B------:R-:W-:Y:S05]  /*f9f0*/  BSYNC B1 ;  /* 0x0000000000017941 */ /* 0x000fea0003800000 */
.L_x_4989:
[----:B------:R-:W-:Y:S01]  /*fa00*/  LEA R3, R0, 0x37800000, 0x17 ;  /* 0x3780000000037811 */ /* 0x000fe200078eb8ff */
[----:B------:R-:W-:-:S05]  /*fa10*/  IMAD.SHL.U32 R0, R2, 0x200000, RZ ;  /* 0x0020000002007824 */ /* 0x000fca00078e00ff */
[----:B------:R-:W-:-:S07]  /*fa20*/  LOP3.LUT R0, R3, R0, R4, 0xfe, !PT ;  /* 0x0000000003007212 */ /* 0x000fce00078efe04 */
.L_x_4988:
[----:B------:R-:W-:Y:S05]  /*fa30*/  BSYNC B0 ;  /* 0x0000000000007941 */ /* 0x000fea0003800000 */
.L_x_4987:
[----:B------:R-:W-:-:S04]  /*fa40*/  F2FP.F16.F32.PACK_AB R0, RZ, R0 ;  /* 0x00000000ff00723e */ /* 0x000fc800000000ff */
[----:B------:R-:W-:Y:S01]  /*fa50*/  PRMT R19, R0, 0x7610, R19 ;  /* 0x0000761000137816 */ /* 0x000fe20000000013 */
[----:B------:R-:W-:Y:S06]  /*fa60*/  BRA `(.L_x_4968) ;  /* 0x0000000000b47947 */ /* 0x000fec0003800000 */
.L_x_4980:
        /* <DEDUP_REMOVED lines=14> */
.L_x_4994:
[----:B------:R-:W-:Y:S05]  /*fb50*/  BSYNC B0 ;  /* 0x0000000000007941 */ /* 0x000fea0003800000 */
.L_x_4993:
[----:B------:R-:W-:-:S04]  /*fb60*/  F2FP.F16.F32.PACK_AB R0, RZ, R0 ;  /* 0x00000000ff00723e */ /* 0x000fc800000000ff */
[----:B------:R-:W-:Y:S01]  /*fb70*/  PRMT R19, R0, 0x7610, R19 ;  /* 0x0000761000137816 */ /* 0x000fe20000000013 */
[----:B------:R-:W-:Y:S06]  /*fb80*/  BRA `(.L_x_4968) ;  /* 0x00000000006c7947 */ /* 0x000fec0003800000 */
.L_x_4967:
        /* <DEDUP_REMOVED lines=16> */
.L_x_4995:
[----:B------:R-:W-:Y:S01]  /*fc90*/  PRMT R19, RZ, 0x7610, R19 ;  /* 0x00007610ff137816 */ /* 0x000fe20000000013 */
[----:B------:R-:W-:Y:S06]  /*fca0*/  BRA `(.L_x_4968) ;  /* 0x0000000000247947 */ /* 0x000fec0003800000 */
.L_x_4992:
[----:B------:R-:W2:Y:S02]  /*fcb0*/  LDG.E.64 R2, desc[UR36][R2.64] ;  /* 0x0000002402027981 */ /* 0x000ea4000c1e1b00 */
[----:B--2---:R-:W0:Y:S02]  /*fcc0*/  I2F.U64 R0, R2 ;  /* 0x0000000200007312 */ /* 0x004e240000301000 */
[----:B0-----:R-:W-:-:S04]  /*fcd0*/  F2FP.F16.F32.PACK_AB R0, RZ, R0 ;  /* 0x00000000ff00723e */ /* 0x001fc800000000ff */
[----:B------:R-:W-:Y:S01]  /*fce0*/  PRMT R19, R0, 0x7610, R19 ;  /* 0x0000761000137816 */ /* 0x000fe20000000013 */
[----:B------:R-:W-:Y:S06]  /*fcf0*/  BRA `(.L_x_4968) ;  /* 0x0000000000107947 */ /* 0x000fec0003800000 */
.L_x_4991:
[----:B------:R-:W2:Y:S02]  /*fd00*/  LDG.E R2, desc[UR36][R2.64] ;  /* 0x0000002402027981 */ /* 0x000ea4000c1e1900 */
[----:B--2---:R-:W-:-:S04]  /*fd10*/  I2FP.F32.U32 R0, R2 ;  /* 0x0000000200007245 */ /* 0x004fc80000201000 */
[----:B------:R-:W-:-:S04]  /*fd20*/  F2FP.F16.F32.PACK_AB R0, RZ, R0 ;  /* 0x00000000ff00723e */ /* 0x000fc800000000ff */
[----:B------:R-:W-:-:S07]  /*fd30*/  PRMT R19, R0, 0x7610, R19 ;  /* 0x0000761000137816 */ /* 0x000fce0000000013 */
.L_x_4968:
        /* <DEDUP_REMOVED lines=19> */
.L_x_4999:
[----:B------:R-:W2:Y:S02]  /*fe70*/  LDG.E.U8 R2, desc[UR36][R2.64] ;  /* 0x0000002402027981 */ /* 0x000ea4000c1e1100 */
[----:B--2---:R-:W-:-:S04]  /*fe80*/  I2FP.F32.U32 R0, R2 ;  /* 0x0000000200007245 */ /* 0x004fc80000201000 */
[----:B------:R-:W-:Y:S01]  /*fe90*/  F2FP.F16.F32.PACK_AB R0, RZ, R0 ;  /* 0x00000000ff00723e */ /* 0x000fe200000000ff */
[----:B------:R-:W-:Y:S06]  /*fea0*/  BRA `(.L_x_5001) ;  /* 0x0000000c00887947 */ /* 0x000fec0003800000 */
.L_x_4998:
        /* <DEDUP_REMOVED lines=10> */
.L_x_5003:
[----:B------:R-:W2:Y:S02]  /*ff50*/  LDG.E R2, desc[UR36][R2.64] ;  /* 0x0000002402027981 */ /* 0x000ea4000c1e1900 */
[----:B--2---:R-:W-:-:S04]  /*ff60*/  I2FP.F32.S32 R0, R2 ;  /* 0x0000000200007245 */ /* 0x004fc80000201400 */
[----:B------:R-:W-:Y:S01]  /*ff70*/  F2FP.F16.F32.PACK_AB R0, RZ, R0 ;  /* 0x00000000ff00723e */ /* 0x000fe200000000ff */
[----:B------:R-:W-:Y:S06]  /*ff80*/  BRA `(.L_x_5001) ;  /* 0x0000000c00507947 */ /* 0x000fec0003800000 */
.L_x_5002:
[----:B------:R-:W2:Y:S02]  /*ff90*/  LDG.E.U16 R2, desc[UR36][R2.64] ;  /* 0x0000002402027981 */ /* 0x000ea4000c1e1500 */
[----:B--2---:R-:W0:Y:S02]  /*ffa0*/  I2F.S16 R0, R2 ;  /* 0x0000000200007306 */ /* 0x004e240000101400 */
[----:B0-----:R-:W-:Y:S01]  /*ffb0*/  F2FP.F16.F32.PACK_AB R0, RZ, R0 ;  /* 0x00000000ff00723e */ /* 0x001fe200000000ff */
[----:B------:R-:W-:Y:S06]  /*ffc0*/  BRA `(.L_x_5001) ;  /* 0x0000000c00407947 */ /* 0x000fec0003800000 */
.L_x_4997:
        /* <DEDUP_REMOVED lines=9> */
.L_x_5005:
[----:B------:R1:W5:Y:S01]  /*10060*/  LDG.E.U16 R0, desc[UR36][R2.64] ;  /* 0x0000002402007981 */ /* 0x000362000c1e1500 */
[----:B------:R-:W-:Y:S05]  /*10070*/  BRA `(.L_x_5001) ;  /* 0x0000000c00147947 */ /* 0x000fea0003800000 */
.L_x_5004:
        /* <DEDUP_REMOVED lines=9> */
.L_x_5007:
[----:B------:R0:W5:Y:S01]  /*10110*/  LDG.E.U16 R0, desc[UR36][R2.64] ;  /* 0x0000002402007981 */ /* 0x000162000c1e1500 */
[----:B------:R-:W-:Y:S05]  /*10120*/  BRA `(.L_x_5001) ;  /* 0x0000000800e87947 */ /* 0x000fea0003800000 */
.L_x_5006:
        /* <DEDUP_REMOVED lines=8> */
.L_x_4996:
        /* <DEDUP_REMOVED lines=13> */
.L_x_5010:
        /* <DEDUP_REMOVED lines=8> */
.L_x_5009:
        /* <DEDUP_REMOVED lines=28> */
.L_x_5012:
        /* <DEDUP_REMOVED lines=15> */
.L_x_5011:
[----:B------:R-:W2:Y:S02]  /*105b0*/  LDG.E.U16 R0, desc[UR36][R2.64] ;  /* 0x0000002402007981 */ /* 0x000ea4000c1e1500 */
[----:B--2---:R-:W-:-:S05]  /*105c0*/  IMAD.U32 R0, R0, 0x10000, RZ ;  /* 0x0001000000007824 */ /* 0x004fca00078e00ff */
[----:B------:R-:W-:Y:S01]  /*105d0*/  F2FP.F16.F32.PACK_AB R0, RZ, R0 ;  /* 0x00000000ff00723e */ /* 0x000fe200000000ff */
[----:B------:R-:W-:Y:S06]  /*105e0*/  BRA `(.L_x_5001) ;  /* 0x0000000400b87947 */ /* 0x000fec0003800000 */
.L_x_5008:
        /* <DEDUP_REMOVED lines=12> */
.L_x_5015:
        /* <DEDUP_REMOVED lines=21> */
.L_x_5019:
[----:B------:R-:W-:Y:S05]  /*10800*/  BSYNC B1 ;  /* 0x0000000000017941 */ /* 0x000fea0003800000 */
.L_x_5018:
[----:B------:R-:W-:Y:S01]  /*10810*/  LEA R3, R0, 0x3b800000, 0x17 ;  /* 0x3b80000000037811 */ /* 0x000fe200078eb8ff */
[----:B------:R-:W-:-:S05]  /*10820*/  IMAD.SHL.U32 R0, R2, 0x100000, RZ ;  /* 0x0010000002007824 */ /* 0x000fca00078e00ff */
[----:B------:R-:W-:-:S07]  /*10830*/  LOP3.LUT R0, R3, R0, R4, 0xfe, !PT ;  /* 0x0000000003007212 */ /* 0x000fce00078efe04 */
.L_x_5017:
[----:B------:R-:W-:Y:S05]  /*10840*/  BSYNC B0 ;  /* 0x0000000000007941 */ /* 0x000fea0003800000 */
.L_x_5016:
[----:B------:R-:W-:Y:S01]  /*10850*/  F2FP.F16.F32.PACK_AB R0, RZ, R0 ;  /* 0x00000000ff00723e */ /* 0x000fe200000000ff */
[----:B------:R-:W-:Y:S06]  /*10860*/  BRA `(.L_x_5001) ;  /* 0x0000000400187947 */ /* 0x000fec0003800000 */
.L_x_5014:
        /* <DEDUP_REMOVED lines=21> */
.L_x_5023:
[----:B------:R-:W-:Y:S05]  /*109c0*/  BSYNC B1 ;  /* 0x0000000000017941 */ /* 0x000fea0003800000 */
.L_x_5022:
[----:B------:R-:W-:Y:S01]  /*109d0*/  LEA R3, R0, 0x37800000, 0x17 ;  /* 0x3780000000037811 */ /* 0x000fe200078eb8ff */
[----:B------:R-:W-:-:S05]  /*109e0*/  IMAD.SHL.U32 R0, R2, 0x200000, RZ ;  /* 0x0020000002007824 */ /* 0x000fca00078e00ff */
[----:B------:R-:W-:-:S07]  /*109f0*/  LOP3.LUT R0, R3, R0, R4, 0xfe, !PT ;  /* 0x0000000003007212 */ /* 0x000fce00078efe04 */
.L_x_5021:
[----:B------:R-:W-:Y:S05]  /*10a00*/  BSYNC B0 ;  /* 0x0000000000007941 */ /* 0x000fea0003800000 */
.L_x_5020:
[----:B------:R-:W-:Y:S01]  /*10a10*/  F2FP.F16.F32.PACK_AB R0, RZ, R0 ;  /* 0x00000000ff00723e */ /* 0x000fe200000000ff */
[----:B------:R-:W-:Y:S06]  /*10a20*/  BRA `(.L_x_5001) ;  /* 0x0000000000a87947 */ /* 0x000fec0003800000 */
.L_x_5013:
        /* <DEDUP_REMOVED lines=14> */
.L_x_5027:
[----:B------:R-:W-:Y:S05]  /*10b10*/  BSYNC B0 ;  /* 0x0000000000007941 */ /* 0x000fea0003800000 */
.L_x_5026:
[----:B------:R-:W-:Y:S01]  /*10b20*/  F2FP.F16.F32.PACK_AB R0, RZ, R0 ;  /* 0x00000000ff00723e */ /* 0x000fe200000000ff */
[----:B------:R-:W-:Y:S06]  /*10b30*/  BRA `(.L_x_5001) ;  /* 0x0000000000647947 */ /* 0x000fec0003800000 */
.L_x_5000:
        /* <DEDUP_REMOVED lines=16> */
.L_x_5028:
[----:B------:R-:W-:Y:S01]  /*10c40*/  PRMT R0, RZ, 0x7610, R0 ;  /* 0x00007610ff007816 */ /* 0x000fe20000000000 */
[----:B------:R-:W-:Y:S06]  /*10c50*/  BRA `(.L_x_5001) ;  /* 0x00000000001c7947 */ /* 0x000fec0003800000 */
.L_x_5025:
[----:B------:R-:W2:Y:S02]  /*10c60*/  LDG.E.64 R2, desc[UR36][R2.64] ;  /* 0x0000002402027981 */ /* 0x000ea4000c1e1b00 */
[----:B--2---:R-:W0:Y:S02]  /*10c70*/  I2F.U64 R0, R2 ;  /* 0x0000000200007312 */ /* 0x004e240000301000 */
[----:B0-----:R-:W-:Y:S01]  /*10c80*/  F2FP.F16.F32.PACK_AB R0, RZ, R0 ;  /* 0x00000000ff00723e */ /* 0x001fe200000000ff */
[----:B------:R-:W-:Y:S06]  /*10c90*/  BRA `(.L_x_5001) ;  /* 0x00000000000c7947 */ /* 0x000fec0003800000 */
.L_x_5024:
[----:B------:R-:W2:Y:S02]  /*10ca0*/  LDG.E R2, desc[UR36][R2.64] ;  /* 0x0000002402027981 */ /* 0x000ea4000c1e1900 */
[----:B--2---:R-:W-:-:S04]  /*10cb0*/  I2FP.F32.U32 R0, R2 ;  /* 0x0000000200007245 */ /* 0x004fc80000201000 */
[----:B------:R-:W-:-:S07]  /*10cc0*/  F2FP.F16.F32.PACK_AB R0, RZ, R0 ;  /* 0x00000000ff00723e */ /* 0x000fce00000000ff */
.L_x_5001:
        /* <DEDUP_REMOVED lines=35> */
.L_x_5032:
[----:B------:R-:W-:-:S06]  /*10f00*/  HADD2.F32 R3, -RZ, R0.H0_H0 ;  /* 0x20000000ff037230 */ /* 0x000fcc0000004100 */
[----:B------:R-:W0:Y:S02]  /*10f10*/  F2I.S64.TRUNC R2, R3 ;  /* 0x0000000300027311 */ /* 0x000e24000020d900 */
[----:B0-----:R-:W-:Y:S01]  /*10f20*/  STG.E.U8 desc[UR36][R16.64], R2 ;  /* 0x0000000210007986 */ /* 0x001fe2000c101124 */
[----:B------:R-:W-:Y:S05]  /*10f30*/  EXIT ;  /* 0x000000000000794d */ /* 0x000fea0003800000 */
.L_x_5031:
        /* <DEDUP_REMOVED lines=10> */
.L_x_5035:
[----:B------:R-:W-:-:S04]  /*10fe0*/  HADD2.F32 R0, -RZ, R0.H0_H0 ;  /* 0x20000000ff007230 */ /* 0x000fc80000004100 */
[----:B------:R-:W0:Y:S02]  /*10ff0*/  F2I.FTZ.TRUNC.NTZ R3, R0 ;  /* 0x0000000000037305 */ /* 0x000e24000021f100 */
[----:B0-----:R-:W-:Y:S01]  /*11000*/  STG.E desc[UR36][R16.64], R3 ;  /* 0x0000000310007986 */ /* 0x001fe2000c101924 */
[----:B------:R-:W-:Y:S05]  /*11010*/  EXIT ;  /* 0x000000000000794d */ /* 0x000fea0003800000 */
.L_x_5034:
[----:B------:R-:W-:-:S04]  /*11020*/  HADD2.F32 R0, -RZ, R0.H0_H0 ;  /* 0x20000000ff007230 */ /* 0x000fc80000004100 */
[----:B------:R-:W0:Y:S02]  /*11030*/  F2I.FTZ.TRUNC.NTZ R3, R0 ;  /* 0x0000000000037305 */ /* 0x000e24000021f100 */
[----:B0-----:R-:W-:Y:S01]  /*11040*/  STG.E.U16 desc[UR36][R16.64], R3 ;  /* 0x0000000310007986 */ /* 0x001fe2000c101524 */
[----:B------:R-:W-:Y:S05]  /*11050*/  EXIT ;  /* 0x000000000000794d */ /* 0x000fea0003800000 */
.L_x_5030:
        /* <DEDUP_REMOVED lines=9> */
.L_x_5037:
[----:B------:R-:W-:Y:S01]  /*110f0*/  STG.E.U16 desc[UR36][R16.64], R0 ;  /* 0x0000000010007986 */ /* 0x000fe2000c101524 */
[----:B------:R-:W-:Y:S05]  /*11100*/  EXIT ;  /* 0x000000000000794d */ /* 0x000fea0003800000 */
.L_x_5036:
        /* <DEDUP_REMOVED lines=10> */
.L_x_5039:
[----:B------:R-:W-:-:S05]  /*111b0*/  HADD2.F32 R0, -RZ, R0.H0_H0 ;  /* 0x20000000ff007230 */ /* 0x000fca0000004100 */
[----:B------:R-:W-:-:S04]  /*111c0*/  F2FP.F16.F32.PACK_AB R0, RZ, R0 ;  /* 0x00000000ff00723e */ /* 0x000fc800000000ff */
[----:B------:R-:W-:-:S05]  /*111d0*/  PRMT R0, R0, 0x5410, RZ ;  /* 0x0000541000007816 */ /* 0x000fca00000000ff */
[----:B------:R-:W-:Y:S01]  /*111e0*/  STG.E desc[UR36][R16.64], R0 ;  /* 0x0000000010007986 */ /* 0x000fe2000c101924 */
[----:B------:R-:W-:Y:S05]  /*111f0*/  EXIT ;  /* 0x000000000000794d */ /* 0x000fea0003800000 */
.L_x_5038:
[----:B------:R-:W-:-:S05]  /*11200*/  HADD2.F32 R2, -RZ, R0.H0_H0 ;  /* 0x20000000ff027230 */ /* 0x000fca0000004100 */
[----:B------:R-:W-:-:S06]  /*11210*/  FMUL.FTZ R2, R2, 1 ;  /* 0x3f80000002027820 */ /* 0x000fcc0000410000 */
[----:B------:R-:W0:Y:S02]  /*11220*/  F2F.F64.F32 R2, R2 ;  /* 0x0000000200027310 */ /* 0x000e240000201800 */
[----:B0-----:R-:W-:Y:S01]  /*11230*/  STG.E.64 desc[UR36][R16.64], R2 ;  /* 0x0000000210007986 */ /* 0x001fe2000c101b24 */
[----:B------:R-:W-:Y:S05]  /*11240*/  EXIT ;  /* 0x000000000000794d */ /* 0x000fea0003800000 */
.L_x_5029:
        /* <DEDUP_REMOVED lines=13> */
.L_x_5042:
[----:B------:R-:W-:Y:S01]  /*11320*/  HADD2.F32 R0, -RZ, R0.H0_H0 ;  /* 0x20000000ff007230 */ /* 0x000fe20000004100 */
[----:B------:R-:W-:-:S04]  /*11330*/  CS2R R6, SRZ ;  /* 0x0000000000067805 */ /* 0x000fc8000001ff00 */
[----:B------:R-:W-:-:S04]  /*11340*/  FMUL.FTZ R0, R0, 1 ;  /* 0x3f80000000007820 */ /* 0x000fc80000410000 */
[----:B------:R-:W0:Y:S02]  /*11350*/  F2F.F64.F32 R4, R0 ;  /* 0x0000000000047310 */ /* 0x000e240000201800 */
[----:B0-----:R-:W-:Y:S01]  /*11360*/  STG.E.128 desc[UR36][R16.64], R4 ;  /* 0x0000000410007986 */ /* 0x001fe2000c101d24 */
[----:B------:R-:W-:Y:S05]  /*11370*/  EXIT ;  /* 0x000000000000794d */ /* 0x000fea0003800000 */
.L_x_5041:
        /* <DEDUP_REMOVED lines=21> */
.L_x_5046:
[----:B------:R-:W-:Y:S05]  /*114d0*/  BSYNC B0 ;  /* 0x0000000000007941 */ /* 0x000fea0003800000 */
.L_x_5045:
[----:B------:R-:W-:-:S05]  /*114e0*/  LOP3.LUT R3, R0, R3, RZ, 0xfc, !PT ;  /* 0x0000000300037212 */ /* 0x000fca00078efcff */
[----:B------:R-:W-:Y:S01]  /*114f0*/  STG.E.U8 desc[UR36][R16.64], R3 ;  /* 0x0000000310007986 */ /* 0x000fe2000c101124 */
[----:B------:R-:W-:Y:S05]  /*11500*/  EXIT ;  /* 0x000000000000794d */ /* 0x000fea0003800000 */
.L_x_5044:
        /* <DEDUP_REMOVED lines=13> */
.L_x_5048:
[----:B------:R-:W-:Y:S01]  /*115e0*/  IMAD.MOV.U32 R0, RZ, RZ, 0x7f ;  /* 0x0000007fff007424 */ /* 0x000fe200078e00ff */
[----:B------:R-:W-:-:S04]  /*115f0*/  ISETP.GT.U32.AND P0, PT, R2, 0x7f800000, PT ;  /* 0x7f8000000200780c */ /* 0x000fc80003f04070 */
[----:B------:R-:W-:-:S09]  /*11600*/  SEL R0, R0, 0x7c, P0 ;  /* 0x0000007c00007807 */ /* 0x000fd20000000000 */
.L_x_5049:
[----:B------:R-:W-:Y:S05]  /*11610*/  BSYNC B0 ;  /* 0x0000000000007941 */ /* 0x000fea0003800000 */
.L_x_5047:
[----:B------:R-:W-:-:S04]  /*11620*/  LOP3.LUT R2, R3, 0x80000000, RZ, 0xc0, !PT ;  /* 0x8000000003027812 */ /* 0x000fc800078ec0ff */
[----:B------:R-:W-:-:S04]  /*11630*/  SHF.R.U32.HI R3, RZ, 0x18, R2 ;  /* 0x00000018ff037819 */ /* 0x000fc80000011602 */
[----:B------:R-:W-:-:S05]  /*11640*/  LOP3.LUT R3, R0, R3, RZ, 0xfc, !PT ;  /* 0x0000000300037212 */ /* 0x000fca00078efcff */
[----:B------:R-:W-:Y:S01]  /*11650*/  STG.E.U8 desc[UR36][R16.64], R3 ;  /* 0x0000000310007986 */ /* 0x000fe2000c101124 */
[----:B------:R-:W-:Y:S05]  /*11660*/  EXIT ;  /* 0x000000000000794d */ /* 0x000fea0003800000 */
.L_x_5043:
[----:B------:R-:W-:-:S05]  /*11670*/  HADD2.F32 R0, -RZ, R0.H0_H0 ;  /* 0x20000000ff007230 */ /* 0x000fca0000004100 */
[----:B------:R-:W-:-:S05]  /*11680*/  F2FP.BF16.F32.PACK_AB R0, RZ, R0 ;  /* 0x00000000ff00723e */ /* 0x000fca00000010ff */
[----:B------:R-:W-:Y:S01]  /*11690*/  STG.E.U16 desc[UR36][R16.64], R0 ;  /* 0x0000000010007986 */ /* 0x000fe2000c101524 */
[----:B------:R-:W-:Y:S05]  /*116a0*/  EXIT ;  /* 0x000000000000794d */ /* 0x000fea0003800000 */
.L_x_5040:
        /* <DEDUP_REMOVED lines=12> */
.L_x_5052:
        /* <DEDUP_REMOVED lines=17> */
.L_x_5055:
[----:B------:R-:W-:-:S04]  /*11880*/  LOP3.LUT R2, R3, 0x80000000, RZ, 0xc0, !PT ;  /* 0x8000000003027812 */ /* 0x000fc800078ec0ff */
[----:B------:R-:W-:-:S04]  /*11890*/  SHF.R.U32.HI R3, RZ, 0x18, R2 ;  /* 0x00000018ff037819 */ /* 0x000fc80000011602 */
[----:B------:R-:W-:-:S04]  /*118a0*/  LOP3.LUT R0, R0, R3, RZ, 0xfc, !PT ;  /* 0x0000000300007212 */ /* 0x000fc800078efcff */
[----:B------:R-:W-:-:S07]  /*118b0*/  PRMT R8, R0, 0x7610, R8 ;  /* 0x0000761000087816 */ /* 0x000fce0000000008 */
.L_x_5054:
[----:B------:R-:W-:Y:S05]  /*118c0*/  BSYNC B0 ;  /* 0x0000000000007941 */ /* 0x000fea0003800000 */
.L_x_5053:
[----:B------:R-:W-:Y:S01]  /*118d0*/  STG.E.U8 desc[UR36][R16.64], R8 ;  /* 0x0000000810007986 */ /* 0x000fe2000c101124 */
[----:B------:R-:W-:Y:S05]  /*118e0*/  EXIT ;  /* 0x000000000000794d */ /* 0x000fea0003800000 */
.L_x_5051:
        /* <DEDUP_REMOVED lines=17> */
.L_x_5058:
[----:B------:R-:W-:-:S04]  /*11a00*/  LOP3.LUT R2, R3, 0x80000000, RZ, 0xc0, !PT ;  /* 0x8000000003027812 */ /* 0x000fc800078ec0ff */
[----:B------:R-:W-:-:S04]  /*11a10*/  SHF.R.U32.HI R3, RZ, 0x18, R2 ;  /* 0x00000018ff037819 */ /* 0x000fc80000011602 */
[----:B------:R-:W-:-:S04]  /*11a20*/  LOP3.LUT R0, R0, R3, RZ, 0xfc, !PT ;  /* 0x0000000300007212 */ /* 0x000fc800078efcff */
[----:B------:R-:W-:-:S07]  /*11a30*/  PRMT R8, R0, 0x7610, R8 ;  /* 0x0000761000087816 */ /* 0x000fce0000000008 */
.L_x_5057:
[----:B------:R-:W-:Y:S05]  /*11a40*/  BSYNC B0 ;  /* 0x0000000000007941 */ /* 0x000fea0003800000 */
.L_x_5056:
[----:B------:R-:W-:Y:S01]  /*11a50*/  STG.E.U8 desc[UR36][R16.64], R8 ;  /* 0x0000000810007986 */ /* 0x000fe2000c101124 */
[----:B------:R-:W-:Y:S05]  /*11a60*/  EXIT ;  /* 0x000000000000794d */ /* 0x000fea0003800000 */
.L_x_5050:
        /* <DEDUP_REMOVED lines=22> */
.L_x_5033:
        /* <DEDUP_REMOVED lines=16> */
.L_x_5061:
[----:B------:R-:W-:Y:S05]  /*11cd0*/  EXIT ;  /* 0x000000000000794d */ /* 0x000fea0003800000 */
.L_x_5060:
[----:B------:R-:W-:-:S06]  /*11ce0*/  HADD2.F32 R2, -RZ, R0.H0_H0 ;  /* 0x20000000ff027230 */ /* 0x000fcc0000004100 */
[----:B------:R-:W0:Y:S02]  /*11cf0*/  F2I.U64.TRUNC R2, R2 ;  /* 0x0000000200027311 */ /* 0x000e24000020d800 */
[----:B0-----:R-:W-:Y:S01]  /*11d00*/  STG.E.64 desc[UR36][R16.64], R2 ;  /* 0x0000000210007986 */ /* 0x001fe2000c101b24 */
[----:B------:R-:W-:Y:S05]  /*11d10*/  EXIT ;  /* 0x000000000000794d */ /* 0x000fea0003800000 */
.L_x_5059:
[----:B------:R-:W-:-:S04]  /*11d20*/  HADD2.F32 R0, -RZ, R0.H0_H0 ;  /* 0x20000000ff007230 */ /* 0x000fc80000004100 */
[----:B------:R-:W0:Y:S02]  /*11d30*/  F2I.FTZ.U32.TRUNC.NTZ R3, R0 ;  /* 0x0000000000037305 */ /* 0x000e24000021f000 */
[----:B0-----:R-:W-:Y:S01]  /*11d40*/  STG.E desc[UR36][R16.64], R3 ;  /* 0x0000000310007986 */ /* 0x001fe2000c101924 */
[----:B------:R-:W-:Y:S05]  /*11d50*/  EXIT ;  /* 0x000000000000794d */ /* 0x000fea0003800000 */
.L_x_5062:
        /* <DEDUP_REMOVED lines=10> */
.L_x_12858:


//--------------------- .text._ZN2at6native27unrolled_elementwise_kernelIZZZNS0_26GeluBackwardCUDAKernelImplERNS_18TensorIteratorBaseENS0_8GeluTypeEENKUlvE_clEvENKUlvE1_clEvEUlN3c104HalfES8_E_St5arrayIPcLm3EELi4E23TrivialOffsetCalculatorILi2EjESD_ILi1EjENS0_6memory12LoadWithCastILi2EEENSG_13StoreWithCastILi1EEEEEviT_T0_T2_T3_T4_T5_ --------------------------
	.section	.text._ZN2at6native27unrolled_elementwise_kernelIZZZNS0_26GeluBackwardCUDAKernelImplERNS_18TensorIteratorBaseENS0_8GeluTypeEENKUlvE_clEvENKUlvE1_clEvEUlN3c104HalfES8_E_St5arrayIPcLm3EELi4E23TrivialOffsetCalculatorILi2EjESD_ILi1EjENS0_6memory12LoadWithCastILi2EEENSG_13StoreWithCastILi1EEEEEviT_T0_T2_T3_T4_T5_,"ax",@progbits
	.align	128
        .global         _ZN2at6native27unrolled_elementwise_kernelIZZZNS0_26GeluBackwardCUDAKernelImplERNS_18TensorIteratorBaseENS0_8GeluTypeEENKUlvE_clEvENKUlvE1_clEvEUlN3c104HalfES8_E_St5arrayIPcLm3EELi4E23TrivialOffsetCalculatorILi2EjESD_ILi1EjENS0_6memory12LoadWithCastILi2EEENSG_13StoreWithCastILi1EEEEEviT_T0_T2_T3_T4_T5_
        .type           _ZN2at6native27unrolled_elementwise_kernelIZZZNS0_26GeluBackwardCUDAKernelImplERNS_18TensorIteratorBaseENS0_8GeluTypeEENKUlvE_clEvENKUlvE1_clEvEUlN3c104HalfES8_E_St5arrayIPcLm3EELi4E23TrivialOffsetCalculatorILi2EjESD_ILi1EjENS0_6memory12LoadWithCastILi2EEENSG_13StoreWithCastILi1EEEEEviT_T0_T2_T3_T4_T5_,@function
        .size           _ZN2at6native27unrolled_elementwise_kernelIZZZNS0_26GeluBackwardCUDAKernelImplERNS_18TensorIteratorBaseENS0_8GeluTypeEENKUlvE_clEvENKUlvE1_clEvEUlN3c104HalfES8_E_St5arrayIPcLm3EELi4E23TrivialOffsetCalculatorILi2EjESD_ILi1EjENS0_6memory12LoadWithCastILi2EEENSG_13StoreWithCastILi1EEEEEviT_T0_T2_T3_T4_T5_,(.L_x_12859 - _ZN2at6native27unrolled_elementwise_kernelIZZZNS0_26GeluBackwardCUDAKernelImplERNS_18TensorIteratorBaseENS0_8GeluTypeEENKUlvE_clEvENKUlvE1_clEvEUlN3c104HalfES8_E_St5arrayIPcLm3EELi4E23TrivialOffsetCalculatorILi2EjESD_ILi1EjENS0_6memory12LoadWithCastILi2EEENSG_13StoreWithCastILi1EEEEEviT_T0_T2_T3_T4_T5_)
        .other          _ZN2at6native27unrolled_elementwise_kernelIZZZNS0_26GeluBackwardCUDAKernelImplERNS_18TensorIteratorBaseENS0_8GeluTypeEENKUlvE_clEvENKUlvE1_clEvEUlN3c104HalfES8_E_St5arrayIPcLm3EELi4E23TrivialOffsetCalculatorILi2EjESD_ILi1EjENS0_6memory12LoadWithCastILi2EEENSG_13StoreWithCastILi1EEEEEviT_T0_T2_T3_T4_T5_,@"STO_CUDA_ENTRY STV_DEFAULT"
_ZN2at6native27unrolled_elementwise_kernelIZZZNS0_26GeluBackwardCUDAKernelImplERNS_18TensorIteratorBaseENS0_8GeluTypeEENKUlvE_clEvENKUlvE1_clEvEUlN3c104HalfES8_E_St5arrayIPcLm3EELi4E23TrivialOffsetCalculatorILi2EjESD_ILi1EjENS0_6memory12LoadWithCastILi2EEENSG_13StoreWithCastILi1EEEEEviT_T0_T2_T3_T4_T5_:
.text._ZN2at6native27unrolled_elementwise_kernelIZZZNS0_26GeluBackwardCUDAKernelImplERNS_18TensorIteratorBaseENS0_8GeluTypeEENKUlvE_clEvENKUlvE1_clEvEUlN3c104HalfES8_E_St5arrayIPcLm3EELi4E23TrivialOffsetCalculatorILi2EjESD_ILi1EjENS0_6memory12LoadWithCastILi2EEENSG_13StoreWithCastILi1EEEEEviT_T0_T2_T3_T4_T5_:
        /* <DEDUP_REMOVED lines=36> */
.L_x_5068:
[----:B------:R-:W2:Y:S02]  /*0240*/  LDG.E.U8 R4, desc[UR36][R4.64] ;  /* 0x0000002404047981 */ /* 0x000ea4000c1e1100 */
[----:B--2---:R-:W-:-:S04]  /*0250*/  I2FP.F32.U32 R0, R4 ;  /* 0x0000000400007245 */ /* 0x004fc80000201000 */
[----:B------:R-:W-:-:S04]  /*0260*/  F2FP.F16.F32.PACK_AB R0, RZ, R0 ;  /* 0x00000000ff00723e */ /* 0x000fc800000000ff */
[----:B------:R-:W-:Y:S01]  /*0270*/  PRMT R17, R0, 0x7610, R17 ;  /* 0x0000761000117816 */ /* 0x000fe20000000011 */
[----:B------:R-:W-:Y:S06]  /*0280*/  BRA `(.L_x_5070) ;  /* 0x0000000c00bc7947 */ /* 0x000fec0003800000 */
.L_x_5067:
        /* <DEDUP_REMOVED lines=11> */
.L_x_5072:
[----:B------:R-:W2:Y:S02]  /*0340*/  LDG.E R4, desc[UR36][R4.64] ;  /* 0x0000002404047981 */ /* 0x000ea4000c1e1900 */
[----:B--2---:R-:W-:-:S04]  /*0350*/  I2FP.F32.S32 R0, R4 ;  /* 0x0000000400007245 */ /* 0x004fc80000201400 */
[----:B------:R-:W-:-:S04]  /*0360*/  F2FP.F16.F32.PACK_AB R0, RZ, R0 ;  /* 0x00000000ff00723e */ /* 0x000fc800000000ff */
[----:B------:R-:W-:Y:S01]  /*0370*/  PRMT R17, R0, 0x7610, R17 ;  /* 0x0000761000117816 */ /* 0x000fe20000000011 */
[----:B------:R-:W-:Y:S06]  /*0380*/  BRA `(.L_x_5070) ;  /* 0x0000000c007c7947 */ /* 0x000fec0003800000 */
.L_x_5071:
[----:B------:R-:W2:Y:S02]  /*0390*/  LDG.E.U16 R4, desc[UR36][R4.64] ;  /* 0x0000002404047981 */ /* 0x000ea4000c1e1500 */
[----:B--2---:R-:W0:Y:S02]  /*03a0*/  I2F.S16 R0, R4 ;  /* 0x0000000400007306 */ /* 0x004e240000101400 */
[----:B0-----:R-:W-:-:S04]  /*03b0*/  F2FP.F16.F32.PACK_AB R0, RZ, R0 ;  /* 0x00000000ff00723e */ /* 0x001fc800000000ff */
[----:B------:R-:W-:Y:S01]  /*03c0*/  PRMT R17, R0, 0x7610, R17 ;  /* 0x0000761000117816 */ /* 0x000fe20000000011 */
[----:B------:R-:W-:Y:S06]  /*03d0*/  BRA `(.L_x_5070) ;  /* 0x0000000c00687947 */ /* 0x000fec0003800000 */
.L_x_5066:
        /* <DEDUP_REMOVED lines=9> */
.L_x_5074:
[----:B------:R1:W5:Y:S01]  /*0470*/  LDG.E.U16 R17, desc[UR36][R4.64] ;  /* 0x0000002404117981 */ /* 0x000362000c1e1500 */
[----:B------:R-:W-:Y:S05]  /*0480*/  BRA `(.L_x_5070) ;  /* 0x0000000c003c7947 */ /* 0x000fea0003800000 */
.L_x_5073:
        /* <DEDUP_REMOVED lines=9> */
.L_x_5076:
[----:B------:R0:W5:Y:S01]  /*0520*/  LDG.E.U16 R17, desc[UR36][R4.64] ;  /* 0x0000002404117981 */ /* 0x000162000c1e1500 */
[----:B------:R-:W-:Y:S05]  /*0530*/  BRA `(.L_x_5070) ;  /* 0x0000000c00107947 */ /* 0x000fea0003800000 */
.L_x_5075:
        /* <DEDUP_REMOVED lines=9> */
.L_x_5065:
        /* <DEDUP_REMOVED lines=14> */
.L_x_5079:
        /* <DEDUP_REMOVED lines=9> */
.L_x_5078:
        /* <DEDUP_REMOVED lines=28> */
.L_x_5081:
        /* <DEDUP_REMOVED lines=15> */
.L_x_5080:
[----:B------:R-:W2:Y:S02]  /*09f0*/  LDG.E.U16 R0, desc[UR36][R4.64] ;  /* 0x0000002404007981 */ /* 0x000ea4000c1e1500 */
[----:B--2---:R-:W-:-:S05]  /*0a00*/  IMAD.U32 R0, R0, 0x10000, RZ ;  /* 0x0001000000007824 */ /* 0x004fca00078e00ff */
[----:B------:R-:W-:-:S04]  /*0a10*/  F2FP.F16.F32.PACK_AB R0, RZ, R0 ;  /* 0x00000000ff00723e */ /* 0x000fc800000000ff */
[----:B------:R-:W-:Y:S01]  /*0a20*/  PRMT R17, R0, 0x7610, R17 ;  /* 0x0000761000117816 */ /* 0x000fe20000000011 */
[----:B------:R-:W-:Y:S06]  /*0a30*/  BRA `(.L_x_5070) ;  /* 0x0000000400d07947 */ /* 0x000fec0003800000 */
.L_x_5077:
        /* <DEDUP_REMOVED lines=13> */
.L_x_5084:
        /* <DEDUP_REMOVED lines=21> */
.L_x_5088:
[----:B------:R-:W-:Y:S05]  /*0c60*/  BSYNC B1 ;  /* 0x0000000000017941 */ /* 0x000fea0003800000 */
.L_x_5087:
[----:B------:R-:W-:Y:S01]  /*0c70*/  LEA R5, R0, 0x3b800000, 0x17 ;  /* 0x3b80000000057811 */ /* 0x000fe200078eb8ff */
[----:B------:R-:W-:-:S05]  /*0c80*/  IMAD.SHL.U32 R0, R3, 0x100000, RZ ;  /* 0x0010000003007824 */ /* 0x000fca00078e00ff */
[----:B------:R-:W-:-:S07]  /*0c90*/  LOP3.LUT R0, R5, R0, R6, 0xfe, !PT ;  /* 0x0000000005007212 */ /* 0x000fce00078efe06 */
.L_x_5086:
[----:B------:R-:W-:Y:S05]  /*0ca0*/  BSYNC B0 ;  /* 0x0000000000007941 */ /* 0x000fea0003800000 */
.L_x_5085:
[----:B------:R-:W-:-:S04]  /*0cb0*/  F2FP.F16.F32.PACK_AB R0, RZ, R0 ;  /* 0x00000000ff00723e */ /* 0x000fc800000000ff */
[----:B------:R-:W-:Y:S01]  /*0cc0*/  PRMT R17, R0, 0x7610, R17 ;  /* 0x0000761000117816 */ /* 0x000fe20000000011 */
[----:B------:R-:W-:Y:S06]  /*0cd0*/  BRA `(.L_x_5070) ;  /* 0x0000000400287947 */ /* 0x000fec0003800000 */
.L_x_5083:
        /* <DEDUP_REMOVED lines=21> */
.L_x_5092:
[----:B------:R-:W-:Y:S05]  /*0e30*/  BSYNC B1 ;  /* 0x0000000000017941 */ /* 0x000fea0003800000 */
.L_x_5091:
[----:B------:R-:W-:Y:S01]  /*0e40*/  LEA R5, R0, 0x37800000, 0x17 ;  /* 0x3780000000057811 */ /* 0x000fe200078eb8ff */
[----:B------:R-:W-:-:S05]  /*0e50*/  IMAD.SHL.U32 R0, R3, 0x200000, RZ ;  /* 0x0020000003007824 */ /* 0x000fca00078e00ff */
[----:B------:R-:W-:-:S07]  /*0e60*/  LOP3.LUT R0, R5, R0, R6, 0xfe, !PT ;  /* 0x0000000005007212 */ /* 0x000fce00078efe06 */
.L_x_5090:
[----:B------:R-:W-:Y:S05]  /*0e70*/  BSYNC B0 ;  /* 0x0000000000007941 */ /* 0x000fea0003800000 */
.L_x_5089:
[----:B------:R-:W-:-:S04]  /*0e80*/  F2FP.F16.F32.PACK_AB R0, RZ, R0 ;  /* 0x00000000ff00723e */ /* 0x000fc800000000ff */
[----:B------:R-:W-:Y:S01]  /*0e90*/  PRMT R17, R0, 0x7610, R17 ;  /* 0x0000761000117816 */ /* 0x000fe20000000011 */
[----:B------:R-:W-:Y:S06]  /*0ea0*/  BRA `(.L_x_5070) ;  /* 0x0000000000b47947 */ /* 0x000fec0003800000 */
.L_x_5082:
        /* <DEDUP_REMOVED lines=14> */
.L_x_5096:
[----:B------:R-:W-:Y:S05]  /*0f90*/  BSYNC B0 ;  /* 0x0000000000007941 */ /* 0x000fea0003800000 */
.L_x_5095:
[----:B------:R-:W-:-:S04]  /*0fa0*/  F2FP.F16.F32.PACK_AB R0, RZ, R0 ;  /* 0x00000000ff00723e */ /* 0x000fc800000000ff */
[----:B------:R-:W-:Y:S01]  /*0fb0*/  PRMT R17, R0, 0x7610, R17 ;  /* 0x0000761000117816 */ /* 0x000fe20000000011 */
[----:B------:R-:W-:Y:S06]  /*0fc0*/  BRA `(.L_x_5070) ;  /* 0x00000000006c7947 */ /* 0x000fec0003800000 */
.L_x_5069:
        /* <DEDUP_REMOVED lines=16> */
.L_x_5097:
[----:B------:R-:W-:Y:S01]  /*10d0*/  PRMT R17, RZ, 0x7610, R17 ;  /* 0x00007610ff117816 */ /* 0x000fe20000000011 */
[----:B------:R-:W-:Y:S06]  /*10e0*/  BRA `(.L_x_5070) ;  /* 0x0000000000247947 */ /* 0x000fec0003800000 */
.L_x_5094:
[----:B------:R-:W2:Y:S02]  /*10f0*/  LDG.E.64 R4, desc[UR36][R4.64] ;  /* 0x0000002404047981 */ /* 0x000ea4000c1e1b00 */
[----:B--2---:R-:W0:Y:S02]  /*1100*/  I2F.U64 R0, R4 ;  /* 0x0000000400007312 */ /* 0x004e240000301000 */
[----:B0-----:R-:W-:-:S04]  /*1110*/  F2FP.F16.F32.PACK_AB R0, RZ, R0 ;  /* 0x00000000ff00723e */ /* 0x001fc800000000ff */
[----:B------:R-:W-:Y:S01]  /*1120*/  PRMT R17, R0, 0x7610, R17 ;  /* 0x0000761000117816 */ /* 0x000fe20000000011 */
[----:B------:R-:W-:Y:S06]  /*1130*/  BRA `(.L_x_5070) ;  /* 0x0000000000107947 */ /* 0x000fec0003800000 */
.L_x_5093:
[----:B------:R-:W2:Y:S02]  /*1140*/  LDG.E R4, desc[UR36][R4.64] ;  /* 0x0000002404047981 */ /* 0x000ea4000c1e1900 */
[----:B--2---:R-:W-:-:S04]  /*1150*/  I2FP.F32.U32 R0, R4 ;  /* 0x0000000400007245 */ /* 0x004fc80000201000 */
[----:B------:R-:W-:-:S04]  /*1160*/  F2FP.F16.F32.PACK_AB R0, RZ, R0 ;  /* 0x00000000ff00723e */ /* 0x000fc800000000ff */
[----:B------:R-:W-:-:S07]  /*1170*/  PRMT R17, R0, 0x7610, R17 ;  /* 0x0000761000117816 */ /* 0x000fce0000000011 */
.L_x_5070:
        /* <DEDUP_REMOVED lines=21> */
.L_x_5101:
[----:B------:R-:W2:Y:S02]  /*12d0*/  LDG.E.U8 R4, desc[UR36][R4.64] ;  /* 0x0000002404047981 */ /* 0x000ea4000c1e1100 */
[----:B--2---:R-:W-:-:S04]  /*12e0*/  I2FP.F32.U32 R0, R4 ;  /* 0x0000000400007245 */ /* 0x004fc80000201000 */
[----:B------:R-:W-:-:S04]  /*12f0*/  F2FP.F16.F32.PACK_AB R0, RZ, R0 ;  /* 0x00000000ff00723e */ /* 0x000fc800000000ff */
[----:B------:R-:W-:Y:S01]  /*1300*/  PRMT R18, R0, 0x7610, R18 ;  /* 0x0000761000127816 */ /* 0x000fe20000000012 */
[----:B------:R-:W-:Y:S06]  /*1310*/  BRA `(.L_x_5103) ;  /* 0x0000000c00bc7947 */ /* 0x000fec0003800000 */
.L_x_5100:
        /* <DEDUP_REMOVED lines=11> */
.L_x_5105:
[----:B------:R-:W2:Y:S02]  /*13d0*/  LDG.E R4, desc[UR36][R4.64] ;  /* 0x0000002404047981 */ /* 0x000ea4000c1e1900 */
[----:B--2---:R-:W-:-:S04]  /*13e0*/  I2FP.F32.S32 R0, R4 ;  /* 0x0000000400007245 */ /* 0x004fc80000201400 */
[----:B------:R-:W-:-:S04]  /*13f0*/  F2FP.F16.F32.PACK_AB R0, RZ, R0 ;  /* 0x00000000ff00723e */ /* 0x000fc800000000ff */
[----:B------:R-:W-:Y:S01]  /*1400*/  PRMT R18, R0, 0x7610, R18 ;  /* 0x0000761000127816 */ /* 0x000fe20000000012 */
[----:B------:R-:W-:Y:S06]  /*1410*/  BRA `(.L_x_5103) ;  /* 0x0000000c007c7947 */ /* 0x000fec0003800000 */
.L_x_5104:
[----:B------:R-:W2:Y:S02]  /*1420*/  LDG.E.U16 R4, desc[UR36][R4.64] ;  /* 0x0000002404047981 */ /* 0x000ea4000c1e1500 */
[----:B--2---:R-:W0:Y:S02]  /*1430*/  I2F.S16 R0, R4 ;  /* 0x0000000400007306 */ /* 0x004e240000101400 */
[----:B0-----:R-:W-:-:S04]  /*1440*/  F2FP.F16.F32.PACK_AB R0, RZ, R0 ;  /* 0x00000000ff00723e */ /* 0x001fc800000000ff */
[----:B------:R-:W-:Y:S01]  /*1450*/  PRMT R18, R0, 0x7610, R18 ;  /* 0x0000761000127816 */ /* 0x000fe20000000012 */
[----:B------:R-:W-:Y:S06]  /*1460*/  BRA `(.L_x_5103) ;  /* 0x0000000c00687947 */ /* 0x000fec0003800000 */
.L_x_5099:
        /* <DEDUP_REMOVED lines=9> */
.L_x_5107:
[----:B------:R1:W5:Y:S01]  /*1500*/  LDG.E.U16 R18, desc[UR36][R4.64] ;  /* 0x0000002404127981 */ /* 0x000362000c1e1500 */
[----:B------:R-:W-:Y:S05]  /*1510*/  BRA `(.L_x_5103) ;  /* 0x0000000c003c7947 */ /* 0x000fea0003800000 */
.L_x_5106:
        /* <DEDUP_REMOVED lines=9> */
.L_x_5109:
[----:B------:R0:W5:Y:S01]  /*15b0*/  LDG.E.U16 R18, desc[UR36][R4.64] ;  /* 0x0000002404127981 */ /* 0x000162000c1e1500 */
[----:B------:R-:W-:Y:S05]  /*15c0*/  BRA `(.L_x_5103) ;  /* 0x0000000c00107947 */ /* 0x000fea0003800000 */
.L_x_5108:
        /* <DEDUP_REMOVED lines=9> */
.L_x_5098:
        /* <DEDUP_REMOVED lines=14> */
.L_x_5112:
        /* <DEDUP_REMOVED lines=9> */
.L_x_5111:
        /* <DEDUP_REMOVED lines=28> */
.L_x_5114:
        /* <DEDUP_REMOVED lines=15> */
.L_x_5113:
[----:B------:R-:W2:Y:S02]  /*1a80*/  LDG.E.U16 R0, desc[UR36][R4.64] ;  /* 0x0000002404007981 */ /* 0x000ea4000c1e1500 */
[----:B--2---:R-:W-:-:S05]  /*1a90*/  IMAD.U32 R0, R0, 0x10000, RZ ;  /* 0x0001000000007824 */ /* 0x004fca00078e00ff */
[----:B------:R-:W-:-:S04]  /*1aa0*/  F2FP.F16.F32.PACK_AB R0, RZ, R0 ;  /* 0x00000000ff00723e */ /* 0x000fc800000000ff */
[----:B------:R-:W-:Y:S01]  /*1ab0*/  PRMT R18, R0, 0x7610, R18 ;  /* 0x0000761000127816 */ /* 0x000fe20000000012 */
[----:B------:R-:W-:Y:S06]  /*1ac0*/  BRA `(.L_x_5103) ;  /* 0x0000000400d07947 */ /* 0x000fec0003800000 */
.L_x_5110:
        /* <DEDUP_REMOVED lines=13> */
.L_x_5117:
        /* <DEDUP_REMOVED lines=21> */
.L_x_5121:
[----:B------:R-:W-:Y:S05]  /*1cf0*/  BSYNC B1 ;  /* 0x0000000000017941 */ /* 0x000fea0003800000 */
.L_x_5120:
[----:B------:R-:W-:Y:S01]  /*1d00*/  LEA R5, R0, 0x3b800000, 0x17 ;  /* 0x3b80000000057811 */ /* 0x000fe200078eb8ff */
[----:B------:R-:W-:-:S05]  /*1d10*/  IMAD.SHL.U32 R0, R3, 0x100000, RZ ;  /* 0x0010000003007824 */ /* 0x000fca00078e00ff */
[----:B------:R-:W-:-:S07]  /*1d20*/  LOP3.LUT R0, R5, R0, R6, 0xfe, !PT ;  /* 0x0000000005007212 */ /* 0x000fce00078efe06 */
.L_x_5119:
[----:B------:R-:W-:Y:S05]  /*1d30*/  BSYNC B0 ;  /* 0x0000000000007941 */ /* 0x000fea0003800000 */
.L_x_5118:
[----:B------:R-:W-:-:S04]  /*1d40*/  F2FP.F16.F32.PACK_AB R0, RZ, R0 ;  /* 0x00000000ff00723e */ /* 0x000fc800000000ff */
[----:B------:R-:W-:Y:S01]  /*1d50*/  PRMT R18, R0, 0x7610, R18 ;  /* 0x0000761000127816 */ /* 0x000fe20000000012 */
[----:B------:R-:W-:Y:S06]  /*1d60*/  BRA `(.L_x_5103) ;  /* 0x0000000400287947 */ /* 0x000fec0003800000 */
.L_x_5116:
        /* <DEDUP_REMOVED lines=21> */
.L_x_5125:
[----:B------:R-:W-:Y:S05]  /*1ec0*/  BSYNC B1 ;  /* 0x0000000000017941 */ /* 0x000fea0003800000 */
.L_x_5124:
[----:B------:R-:W-:Y:S01]  /*1ed0*/  LEA R5, R0, 0x37800000, 0x17 ;  /* 0x3780000000057811 */ /* 0x000fe200078eb8ff */
[----:B------:R-:W-:-:S05]  /*1ee0*/  IMAD.SHL.U32 R0, R3, 0x200000, RZ ;  /* 0x0020000003007824 */ /* 0x000fca00078e00ff */
[----:B------:R-:W-:-:S07]  /*1ef0*/  LOP3.LUT R0, R5, R0, R6, 0xfe, !PT ;  /* 0x0000000005007212 */ /* 0x000fce00078efe06 */
.L_x_5123:
[----:B------:R-:W-:Y:S05]  /*1f00*/  BSYNC B0 ;  /* 0x0000000000007941 */ /* 0x000fea0003800000 */
.L_x_5122:
[----:B------:R-:W-:-:S04]  /*1f10*/  F2FP.F16.F32.PACK_AB R0, RZ, R0 ;  /* 0x00000000ff00723e */ /* 0x000fc800000000ff */
[----:B------:R-:W-:Y:S01]  /*1f20*/  PRMT R18, R0, 0x7610, R18 ;  /* 0x0000761000127816 */ /* 0x000fe20000000012 */
[----:B------:R-:W-:Y:S06]  /*1f30*/  BRA `(.L_x_5103) ;  /* 0x0000000000b47947 */ /* 0x000fec0003800000 */
.L_x_5115:
        /* <DEDUP_REMOVED lines=14> */
.L_x_5129:
[----:B------:R-:W-:Y:S05]  /*2020*/  BSYNC B0 ;  /* 0x0000000000007941 */ /* 0x000fea0003800000 */
.L_x_5128:
[----:B------:R-:W-:-:S04]  /*2030*/  F2FP.F16.F32.PACK_AB R0, RZ, R0 ;  /* 0x00000000ff00723e */ /* 0x000fc800000000ff */
[----:B------:R-:W-:Y:S01]  /*2040*/  PRMT R18, R0, 0x7610, R18 ;  /* 0x0000761000127816 */ /* 0x000fe20000000012 */
[----:B------:R-:W-:Y:S06]  /*2050*/  BRA `(.L_x_5103) ;  /* 0x00000000006c7947 */ /* 0x000fec0003800000 */
.L_x_5102:
        /* <DEDUP_REMOVED lines=16> */
.L_x_5130:
[----:B------:R-:W-:Y:S01]  /*2160*/  PRMT R18, RZ, 0x7610, R18 ;  /* 0x00007610ff127816 */ /* 0x000fe20000000012 */
[----:B------:R-:W-:Y:S06]  /*2170*/  BRA `(.L_x_5103) ;  /* 0x0000000000247947 */ /* 0x000fec0003800000 */
.L_x_5127:
[----:B------:R-:W2:Y:S02]  /*2180*/  LDG.E.64 R4, desc[UR36][R4.64] ;  /* 0x0000002404047981 */ /* 0x000ea4000c1e1b00 */
[----:B--2---:R-:W0:Y:S02]  /*2190*/  I2F.U64 R0, R4 ;  /* 0x0000000400007312 */ /* 0x004e240000301000 */
[----:B0-----:R-:W-:-:S04]  /*21a0*/  F2FP.F16.F32.PACK_AB R0, RZ, R0 ;  /* 0x00000000ff00723e */ /* 0x001fc800000000ff */
[----:B------:R-:W-:Y:S01]  /*21b0*/  PRMT R18, R0, 0x7610, R18 ;  /* 0x0000761000127816 */ /* 0x000fe20000000012 */
[----:B------:R-:W-:Y:S06]  /*21c0*/  BRA `(.L_x_5103) ;  /* 0x0000000000107947 */ /* 0x000fec0003800000 */
.L_x_5126:
[----:B------:R-:W2:Y:S02]  /*21d0*/  LDG.E R4, desc[UR36][R4.64] ;  /* 0x0000002404047981 */ /* 0x000ea4000c1e1900 */
[----:B--2---:R-:W-:-:S04]  /*21e0*/  I2FP.F32.U32 R0, R4 ;  /* 0x0000000400007245 */ /* 0x004fc80000201000 */
[----:B------:R-:W-:-:S04]  /*21f0*/  F2FP.F16.F32.PACK_AB R0, RZ, R0 ;  /* 0x00000000ff00723e */ /* 0x000fc800000000ff */
[----:B------:R-:W-:-:S07]  /*2200*/  PRMT R18, R0, 0x7610, R18 ;  /* 0x0000761000127816 */ /* 0x000fce0000000012 */
.L_x_5103:
[----:B------:R-:W-:-:S07]  /*2210*/  VIADD R27, R27, 0x80 ;  /* 0x000000801b1b7836 */ /* 0x000fce0000000000 */
.L_x_5064:
[----:B------:R-:W-:Y:S05]  /*2220*/  BSYNC B6 ;  /* 0x0000000000067941 */ /* 0x000fea0003800000 */
.L_x_5063:
        /* <DEDUP_REMOVED lines=26> */
.L_x_5136:
[----:B------:R-:W2:Y:S02]  /*23d0*/  LDG.E.U8 R4, desc[UR36][R4.64] ;  /* 0x0000002404047981 */ /* 0x000ea4000c1e1100 */
[----:B--2---:R-:W-:-:S04]  /*23e0*/  I2FP.F32.U32 R0, R4 ;  /* 0x0000000400007245 */ /* 0x004fc80000201000 */
[----:B------:R-:W-:-:S04]  /*23f0*/  F2FP.F16.F32.PACK_AB R0, RZ, R0 ;  /* 0x00000000ff00723e */ /* 0x000fc800000000ff */
[----:B------:R-:W-:Y:S01]  /*2400*/  PRMT R16, R0, 0x7610, R16 ;  /* 0x0000761000107816 */ /* 0x000fe20000000010 */
[----:B------:R-:W-:Y:S06]  /*2410*/  BRA `(.L_x_5138) ;  /* 0x0000000c00c07947 */ /* 0x000fec0003800000 */
.L_x_5135:
        /* <DEDUP_REMOVED lines=11> */
.L_x_5140:
[----:B------:R-:W2:Y:S02]  /*24d0*/  LDG.E R4, desc[UR36][R4.64] ;  /* 0x0000002404047981 */ /* 0x000ea4000c1e1900 */
[----:B--2---:R-:W-:-:S04]  /*24e0*/  I2FP.F32.S32 R0, R4 ;  /* 0x0000000400007245 */ /* 0x004fc80000201400 */
[----:B------:R-:W-:-:S04]  /*24f0*/  F2FP.F16.F32.PACK_AB R0, RZ, R0 ;  /* 0x00000000ff00723e */ /* 0x000fc800000000ff */
[----:B------:R-:W-:Y:S01]  /*2500*/  PRMT R16, R0, 0x7610, R16 ;  /* 0x0000761000107816 */ /* 0x000fe20000000010 */
[----:B------:R-:W-:Y:S06]  /*2510*/  BRA `(.L_x_5138) ;  /* 0x0000000c00807947 */ /* 0x000fec0003800000 */
.L_x_5139:
[----:B------:R-:W2:Y:S02]  /*2520*/  LDG.E.U16 R4, desc[UR36][R4.64] ;  /* 0x0000002404047981 */ /* 0x000ea4000c1e1500 */
[----:B--2---:R-:W0:Y:S02]  /*2530*/  I2F.S16 R0, R4 ;  /* 0x0000000400007306 */ /* 0x004e240000101400 */
[----:B0-----:R-:W-:-:S04]  /*2540*/  F2FP.F16.F32.PACK_AB R0, RZ, R0 ;  /* 0x00000000ff00723e */ /* 0x001fc800000000ff */
[----:B------:R-:W-:Y:S01]  /*2550*/  PRMT R16, R0, 0x7610, R16 ;  /* 0x0000761000107816 */ /* 0x000fe20000000010 */
[----:B------:R-:W-:Y:S06]  /*2560*/  BRA `(.L_x_5138) ;  /* 0x0000000c006c7947 */ /* 0x000fec0003800000 */
.L_x_5134:
        /* <DEDUP_REMOVED lines=9> */
.L_x_5142:
[----:B------:R1:W5:Y:S01]  /*2600*/  LDG.E.U16 R16, desc[UR36][R4.64] ;  /* 0x0000002404107981 */ /* 0x000362000c1e1500 */
[----:B------:R-:W-:Y:S05]  /*2610*/  BRA `(.L_x_5138) ;  /* 0x0000000c00407947 */ /* 0x000fea0003800000 */
.L_x_5141:
        /* <DEDUP_REMOVED lines=9> */
.L_x_5144:
[----:B------:R0:W5:Y:S01]  /*26b0*/  LDG.E.U16 R16, desc[UR36][R4.64] ;  /* 0x0000002404107981 */ /* 0x000162000c1e1500 */
[----:B------:R-:W-:Y:S05]  /*26c0*/  BRA `(.L_x_5138) ;  /* 0x0000000c00147947 */ /* 0x000fea0003800000 */
.L_x_5143:
        /* <DEDUP_REMOVED lines=9> */
.L_x_5133:
        /* <DEDUP_REMOVED lines=14> */
.L_x_5147:
        /* <DEDUP_REMOVED lines=9> */
.L_x_5146:
        /* <DEDUP_REMOVED lines=28> */
.L_x_5149:
        /* <DEDUP_REMOVED lines=16> */
.L_x_5148:
[----:B------:R-:W2:Y:S02]  /*2b90*/  LDG.E.U16 R0, desc[UR36][R4.64] ;  /* 0x0000002404007981 */ /* 0x000ea4000c1e1500 */
[----:B--2---:R-:W-:-:S05]  /*2ba0*/  IMAD.U32 R0, R0, 0x10000, RZ ;  /* 0x0001000000007824 */ /* 0x004fca00078e00ff */
[----:B------:R-:W-:-:S04]  /*2bb0*/  F2FP.F16.F32.PACK_AB R0, RZ, R0 ;  /* 0x00000000ff00723e */ /* 0x000fc800000000ff */
[----:B------:R-:W-:Y:S01]  /*2bc0*/  PRMT R16, R0, 0x7610, R16 ;  /* 0x0000761000107816 */ /* 0x000fe20000000010 */
[----:B------:R-:W-:Y:S06]  /*2bd0*/  BRA `(.L_x_5138) ;  /* 0x0000000400d07947 */ /* 0x000fec0003800000 */
.L_x_5145:
        /* <DEDUP_REMOVED lines=13> */
.L_x_5152:
        /* <DEDUP_REMOVED lines=21> */
.L_x_5156:
[----:B------:R-:W-:Y:S05]  /*2e00*/  BSYNC B1 ;  /* 0x0000000000017941 */ /* 0x000fea0003800000 */
.L_x_5155:
[----:B------:R-:W-:Y:S01]  /*2e10*/  LEA R5, R0, 0x3b800000, 0x17 ;  /* 0x3b80000000057811 */ /* 0x000fe200078eb8ff */
[----:B------:R-:W-:-:S05]  /*2e20*/  IMAD.SHL.U32 R0, R3, 0x100000, RZ ;  /* 0x0010000003007824 */ /* 0x000fca00078e00ff */
[----:B------:R-:W-:-:S07]  /*2e30*/  LOP3.LUT R0, R5, R0, R6, 0xfe, !PT ;  /* 0x0000000005007212 */ /* 0x000fce00078efe06 */
.L_x_5154:
[----:B------:R-:W-:Y:S05]  /*2e40*/  BSYNC B0 ;  /* 0x0000000000007941 */ /* 0x000fea0003800000 */
.L_x_5153:
[----:B------:R-:W-:-:S04]  /*2e50*/  F2FP.F16.F32.PACK_AB R0, RZ, R0 ;  /* 0x00000000ff00723e */ /* 0x000fc800000000ff */
[----:B------:R-:W-:Y:S01]  /*2e60*/  PRMT R16, R0, 0x7610, R16 ;  /* 0x0000761000107816 */ /* 0x000fe20000000010 */
[----:B------:R-:W-:Y:S06]  /*2e70*/  BRA `(.L_x_5138) ;  /* 0x0000000400287947 */ /* 0x000fec0003800000 */
.L_x_5151:
        /* <DEDUP_REMOVED lines=21> */
.L_x_5160:
[----:B------:R-:W-:Y:S05]  /*2fd0*/  BSYNC B1 ;  /* 0x0000000000017941 */ /* 0x000fea0003800000 */
.L_x_5159:
[----:B------:R-:W-:Y:S01]  /*2fe0*/  LEA R5, R0, 0x37800000, 0x17 ;  /* 0x3780000000057811 */ /* 0x000fe200078eb8ff */
[----:B------:R-:W-:-:S05]  /*2ff0*/  IMAD.SHL.U32 R0, R3, 0x200000, RZ ;  /* 0x0020000003007824 */ /* 0x000fca00078e00ff */
[----:B------:R-:W-:-:S07]  /*3000*/  LOP3.LUT R0, R5, R0, R6, 0xfe, !PT ;  /* 0x0000000005007212 */ /* 0x000fce00078efe06 */
.L_x_5158:
[----:B------:R-:W-:Y:S05]  /*3010*/  BSYNC B0 ;  /* 0x0000000000007941 */ /* 0x000fea0003800000 */
.L_x_5157:
[----:B------:R-:W-:-:S04]  /*3020*/  F2FP.F16.F32.PACK_AB R0, RZ, R0 ;  /* 0x00000000ff00723e */ /* 0x000fc800000000ff */
[----:B------:R-:W-:Y:S01]  /*3030*/  PRMT R16, R0, 0x7610, R16 ;  /* 0x0000761000107816 */ /* 0x000fe20000000010 */
[----:B------:R-:W-:Y:S06]  /*3040*/  BRA `(.L_x_5138) ;  /* 0x0000000000b47947 */ /* 0x000fec0003800000 */
.L_x_5150:
        /* <DEDUP_REMOVED lines=14> */
.L_x_5164:
[----:B------:R-:W-:Y:S05]  /*3130*/  BSYNC B0 ;  /* 0x0000000000007941 */ /* 0x000fea0003800000 */
.L_x_5163:
[----:B------:R-:W-:-:S04]  /*3140*/  F2FP.F16.F32.PACK_AB R0, RZ, R0 ;  /* 0x00000000ff00723e */ /* 0x000fc800000000ff */
[----:B------:R-:W-:Y:S01]  /*3150*/  PRMT R16, R0, 0x7610, R16 ;  /* 0x0000761000107816 */ /* 0x000fe20000000010 */
[----:B------:R-:W-:Y:S06]  /*3160*/  BRA `(.L_x_5138) ;  /* 0x00000000006c7947 */ /* 0x000fec0003800000 */
.L_x_5137:
        /* <DEDUP_REMOVED lines=16> */
.L_x_5165:
[----:B------:R-:W-:Y:S01]  /*3270*/  PRMT R16, RZ, 0x7610, R16 ;  /* 0x00007610ff107816 */ /* 0x000fe20000000010 */
[----:B------:R-:W-:Y:S06]  /*3280*/  BRA `(.L_x_5138) ;  /* 0x0000000000247947 */ /* 0x000fec0003800000 */
.L_x_5162:
[----:B------:R-:W2:Y:S02]  /*3290*/  LDG.E.64 R4, desc[UR36][R4.64] ;  /* 0x0000002404047981 */ /* 0x000ea4000c1e1b00 */
[----:B--2---:R-:W0:Y:S02]  /*32a0*/  I2F.U64 R0, R4 ;  /* 0x0000000400007312 */ /* 0x004e240000301000 */
[----:B0-----:R-:W-:-:S04]  /*32b0*/  F2FP.F16.F32.PACK_AB R0, RZ, R0 ;  /* 0x00000000ff00723e */ /* 0x001fc800000000ff */
[----:B------:R-:W-:Y:S01]  /*32c0*/  PRMT R16, R0, 0x7610, R16 ;  /* 0x0000761000107816 */ /* 0x000fe20000000010 */
[----:B------:R-:W-:Y:S06]  /*32d0*/  BRA `(.L_x_5138) ;  /* 0x0000000000107947 */ /* 0x000fec0003800000 */
.L_x_5161:
[----:B------:R-:W2:Y:S02]  /*32e0*/  LDG.E R4, desc[UR36][R4.64] ;  /* 0x0000002404047981 */ /* 0x000ea4000c1e1900 */
[----:B--2---:R-:W-:-:S04]  /*32f0*/  I2FP.F32.U32 R0, R4 ;  /* 0x0000000400007245 */ /* 0x004fc80000201000 */
[----:B------:R-:W-:-:S04]  /*3300*/  F2FP.F16.F32.PACK_AB R0, RZ, R0 ;  /* 0x00000000ff00723e */ /* 0x000fc800000000ff */
[----:B------:R-:W-:-:S07]  /*3310*/  PRMT R16, R0, 0x7610, R16 ;  /* 0x0000761000107816 */ /* 0x000fce0000000010 */
.L_x_5138:
        /* <DEDUP_REMOVED lines=21> */
.L_x_5169:
[----:B------:R-:W2:Y:S02]  /*3470*/  LDG.E.U8 R4, desc[UR36][R4.64] ;  /* 0x0000002404047981 */ /* 0x000ea4000c1e1100 */
[----:B--2---:R-:W-:-:S04]  /*3480*/  I2FP.F32.U32 R0, R4 ;  /* 0x0000000400007245 */ /* 0x004fc80000201000 */
[----:B------:R-:W-:-:S04]  /*3490*/  F2FP.F16.F32.PACK_AB R0, RZ, R0 ;  /* 0x00000000ff00723e */ /* 0x000fc800000000ff */
[----:B------:R-:W-:Y:S01]  /*34a0*/  PRMT R19, R0, 0x7610, R19 ;  /* 0x0000761000137816 */ /* 0x000fe20000000013 */
[----:B------:R-:W-:Y:S06]  /*34b0*/  BRA `(.L_x_5171) ;  /* 0x0000000c00bc7947 */ /* 0x000fec0003800000 */
.L_x_5168:
        /* <DEDUP_REMOVED lines=11> */
.L_x_5173:
[----:B------:R-:W2:Y:S02]  /*3570*/  LDG.E R4, desc[UR36][R4.64] ;  /* 0x0000002404047981 */ /* 0x000ea4000c1e1900 */
[----:B--2---:R-:W-:-:S04]  /*3580*/  I2FP.F32.S32 R0, R4 ;  /* 0x0000000400007245 */ /* 0x004fc80000201400 */
[----:B------:R-:W-:-:S04]  /*3590*/  F2FP.F16.F32.PACK_AB R0, RZ, R0 ;  /* 0x00000000ff00723e */ /* 0x000fc800000000ff */
[----:B------:R-:W-:Y:S01]  /*35a0*/  PRMT R19, R0, 0x7610, R19 ;  /* 0x0000761000137816 */ /* 0x000fe20000000013 */
[----:B------:R-:W-:Y:S06]  /*35b0*/  BRA `(.L_x_5171) ;  /* 0x0000000c007c7947 */ /* 0x000fec0003800000 */
.L_x_5172:
[----:B------:R-:W2:Y:S02]  /*35c0*/  LDG.E.U16 R4, desc[UR36][R4.64] ;  /* 0x0000002404047981 */ /* 0x000ea4000c1e1500 */
[----:B--2---:R-:W0:Y:S02]  /*35d0*/  I2F.S16 R0, R4 ;  /* 0x0000000400007306 */ /* 0x004e240000101400 */
[----:B0-----:R-:W-:-:S04]  /*35e0*/  F2FP.F16.F32.PACK_AB R0, RZ, R0 ;  /* 0x00000000ff00723e */ /* 0x001fc800000000ff */
[----:B------:R-:W-:Y:S01]  /*35f0*/  PRMT R19, R0, 0x7610, R19 ;  /* 0x0000761000137816 */ /* 0x000fe20000000013 */
[----:B------:R-:W-:Y:S06]  /*3600*/  BRA `(.L_x_5171) ;  /* 0x0000000c00687947 */ /* 0x000fec0003800000 */
.L_x_5167:
        /* <DEDUP_REMOVED lines=9> */
.L_x_5175:
[----:B------:R1:W5:Y:S01]  /*36a0*/  LDG.E.U16 R19, desc[UR36][R4.64] ;  /* 0x0000002404137981 */ /* 0x000362000c1e1500 */
[----:B------:R-:W-:Y:S05]  /*36b0*/  BRA `(.L_x_5171) ;  /* 0x0000000c003c7947 */ /* 0x000fea0003800000 */
.L_x_5174:
        /* <DEDUP_REMOVED lines=9> */
.L_x_5177:
[----:B------:R0:W5:Y:S01]  /*3750*/  LDG.E.U16 R19, desc[UR36][R4.64] ;  /* 0x0000002404137981 */ /* 0x000162000c1e1500 */
[----:B------:R-:W-:Y:S05]  /*3760*/  BRA `(.L_x_5171) ;  /* 0x0000000c00107947 */ /* 0x000fea0003800000 */
.L_x_5176:
        /* <DEDUP_REMOVED lines=9> */
.L_x_5166:
        /* <DEDUP_REMOVED lines=14> */
.L_x_5180:
        /* <DEDUP_REMOVED lines=9> */
.L_x_5179:
        /* <DEDUP_REMOVED lines=28> */
.L_x_5182:
        /* <DEDUP_REMOVED lines=15> */
.L_x_5181:
[----:B------:R-:W2:Y:S02]  /*3c20*/  LDG.E.U16 R0, desc[UR36][R4.64] ;  /* 0x0000002404007981 */ /* 0x000ea4000c1e1500 */
[----:B--2---:R-:W-:-:S05]  /*3c30*/  IMAD.U32 R0, R0, 0x10000, RZ ;  /* 0x0001000000007824 */ /* 0x004fca00078e00ff */
[----:B------:R-:W-:-:S04]  /*3c40*/  F2FP.F16.F32.PACK_AB R0, RZ, R0 ;  /* 0x00000000ff00723e */ /* 0x000fc800000000ff */
[----:B------:R-:W-:Y:S01]  /*3c50*/  PRMT R19, R0, 0x7610, R19 ;  /* 0x0000761000137816 */ /* 0x000fe20000000013 */
[----:B------:R-:W-:Y:S06]  /*3c60*/  BRA `(.L_x_5171) ;  /* 0x0000000400d07947 */ /* 0x000fec0003800000 */
.L_x_5178:
        /* <DEDUP_REMOVED lines=13> */
.L_x_5185:
        /* <DEDUP_REMOVED lines=21> */
.L_x_5189:
[----:B------:R-:W-:Y:S05]  /*3e90*/  BSYNC B1 ;  /* 0x0000000000017941 */ /* 0x000fea0003800000 */
.L_x_5188:
[----:B------:R-:W-:Y:S01]  /*3ea0*/  LEA R5, R0, 0x3b800000, 0x17 ;  /* 0x3b80000000057811 */ /* 0x000fe200078eb8ff */
[----:B------:R-:W-:-:S05]  /*3eb0*/  IMAD.SHL.U32 R0, R3, 0x100000, RZ ;  /* 0x0010000003007824 */ /* 0x000fca00078e00ff */
[----:B------:R-:W-:-:S07]  /*3ec0*/  LOP3.LUT R0, R5, R0, R6, 0xfe, !PT ;  /* 0x0000000005007212 */ /* 0x000fce00078efe06 */
.L_x_5187:
[----:B------:R-:W-:Y:S05]  /*3ed0*/  BSYNC B0 ;  /* 0x0000000000007941 */ /* 0x000fea0003800000 */
.L_x_5186:
[----:B------:R-:W-:-:S04]  /*3ee0*/  F2FP.F16.F32.PACK_AB R0, RZ, R0 ;  /* 0x00000000ff00723e */ /* 0x000fc800000000ff */
[----:B------:R-:W-:Y:S01]  /*3ef0*/  PRMT R19, R0, 0x7610, R19 ;  /* 0x0000761000137816 */ /* 0x000fe20000000013 */
[----:B------:R-:W-:Y:S06]  /*3f00*/  BRA `(.L_x_5171) ;  /* 0x0000000400287947 */ /* 0x000fec0003800000 */
.L_x_5184:
        /* <DEDUP_REMOVED lines=21> */
.L_x_5193:
[----:B------:R-:W-:Y:S05]  /*4060*/  BSYNC B1 ;  /* 0x0000000000017941 */ /* 0x000fea0003800000 */
.L_x_5192:
[----:B------:R-:W-:Y:S01]  /*4070*/  LEA R5, R0, 0x37800000, 0x17 ;  /* 0x3780000000057811 */ /* 0x000fe200078eb8ff */
[----:B------:R-:W-:-:S05]  /*4080*/  IMAD.SHL.U32 R0, R3, 0x200000, RZ ;  /* 0x0020000003007824 */ /* 0x000fca00078e00ff */
[----:B------:R-:W-:-:S07]  /*4090*/  LOP3.LUT R0, R5, R0, R6, 0xfe, !PT ;  /* 0x0000000005007212 */ /* 0x000fce00078efe06 */
.L_x_5191:
[----:B------:R-:W-:Y:S05]  /*40a0*/  BSYNC B0 ;  /* 0x0000000000007941 */ /* 0x000fea0003800000 */
.L_x_5190:
[----:B------:R-:W-:-:S04]  /*40b0*/  F2FP.F16.F32.PACK_AB R0, RZ, R0 ;  /* 0x00000000ff00723e */ /* 0x000fc800000000ff */
[----:B------:R-:W-:Y:S01]  /*40c0*/  PRMT R19, R0, 0x7610, R19 ;  /* 0x0000761000137816 */ /* 0x000fe20000000013 */
[----:B------:R-:W-:Y:S06]  /*40d0*/  BRA `(.L_x_5171) ;  /* 0x0000000000b47947 */ /* 0x000fec0003800000 */
.L_x_5183:
        /* <DEDUP_REMOVED lines=14> */
.L_x_5197:
[----:B------:R-:W-:Y:S05]  /*41c0*/  BSYNC B0 ;  /* 0x0000000000007941 */ /* 0x000fea0003800000 */
.L_x_5196:
[----:B------:R-:W-:-:S04]  /*41d0*/  F2FP.F16.F32.PACK_AB R0, RZ, R0 ;  /* 0x00000000ff00723e */ /* 0x000fc800000000ff */
[----:B------:R-:W-:Y:S01]  /*41e0*/  PRMT R19, R0, 0x7610, R19 ;  /* 0x0000761000137816 */ /* 0x000fe20000000013 */
[----:B------:R-:W-:Y:S06]  /*41f0*/  BRA `(.L_x_5171) ;  /* 0x00000000006c7947 */ /* 0x000fec0003800000 */
.L_x_5170:
        /* <DEDUP_REMOVED lines=16> */
.L_x_5198:
[----:B------:R-:W-:Y:S01]  /*4300*/  PRMT R19, RZ, 0x7610, R19 ;  /* 0x00007610ff137816 */ /* 0x000fe20000000013 */
[----:B------:R-:W-:Y:S06]  /*4310*/  BRA `(.L_x_5171) ;  /* 0x0000000000247947 */ /* 0x000fec0003800000 */
.L_x_5195:
[----:B------:R-:W2:Y:S02]  /*4320*/  LDG.E.64 R4, desc[UR36][R4.64] ;  /* 0x0000002404047981 */ /* 0x000ea4000c1e1b00 */
[----:B--2---:R-:W0:Y:S02]  /*4330*/  I2F.U64 R0, R4 ;  /* 0x0000000400007312 */ /* 0x004e240000301000 */
[----:B0-----:R-:W-:-:S04]  /*4340*/  F2FP.F16.F32.PACK_AB R0, RZ, R0 ;  /* 0x00000000ff00723e */ /* 0x001fc800000000ff */
[----:B------:R-:W-:Y:S01]  /*4350*/  PRMT R19, R0, 0x7610, R19 ;  /* 0x0000761000137816 */ /* 0x000fe20000000013 */
[----:B------:R-:W-:Y:S06]  /*4360*/  BRA `(.L_x_5171) ;  /* 0x0000000000107947 */ /* 0x000fec0003800000 */
.L_x_5194:
[----:B------:R-:W2:Y:S02]  /*4370*/  LDG.E R4, desc[UR36][R4.64] ;  /* 0x0000002404047981 */ /* 0x000ea4000c1e1900 */
[----:B--2---:R-:W-:-:S04]  /*4380*/  I2FP.F32.U32 R0, R4 ;  /* 0x0000000400007245 */ /* 0x004fc80000201000 */
[----:B------:R-:W-:-:S04]  /*4390*/  F2FP.F16.F32.PACK_AB R0, RZ, R0 ;  /* 0x00000000ff00723e */ /* 0x000fc800000000ff */
[----:B------:R-:W-:-:S07]  /*43a0*/  PRMT R19, R0, 0x7610, R19 ;  /* 0x0000761000137816 */ /* 0x000fce0000000013 */
.L_x_5171:
[----:B------:R-:W-:-:S07]  /*43b0*/  VIADD R27, R27, 0x80 ;  /* 0x000000801b1b7836 */ /* 0x000fce0000000000 */
.L_x_5132:
[----:B------:R-:W-:Y:S05]  /*43c0*/  BSYNC B6 ;  /* 0x0000000000067941 */ /* 0x000fea0003800000 */
.L_x_5131:
        /* <DEDUP_REMOVED lines=28> */
.L_x_5204:
[----:B------:R-:W2:Y:S02]  /*4590*/  LDG.E.U8 R4, desc[UR36][R4.64] ;  /* 0x0000002404047981 */ /* 0x000ea4000c1e1100 */
[----:B--2---:R-:W-:-:S04]  /*45a0*/  I2FP.F32.U32 R0, R4 ;  /* 0x0000000400007245 */ /* 0x004fc80000201000 */
[----:B------:R-:W-:-:S04]  /*45b0*/  F2FP.F16.F32.PACK_AB R0, RZ, R0 ;  /* 0x00000000ff00723e */ /* 0x000fc800000000ff */
[----:B------:R-:W-:Y:S01]  /*45c0*/  PRMT R23, R0, 0x7610, R23 ;  /* 0x0000761000177816 */ /* 0x000fe20000000017 */
[----:B------:R-:W-:Y:S06]  /*45d0*/  BRA `(.L_x_5206) ;  /* 0x0000000c00bc7947 */ /* 0x000fec0003800000 */
.L_x_5203:
        /* <DEDUP_REMOVED lines=11> */
.L_x_5208:
[----:B------:R-:W2:Y:S02]  /*4690*/  LDG.E R4, desc[UR36][R4.64] ;  /* 0x0000002404047981 */ /* 0x000ea4000c1e1900 */
[----:B--2---:R-:W-:-:S04]  /*46a0*/  I2FP.F32.S32 R0, R4 ;  /* 0x0000000400007245 */ /* 0x004fc80000201400 */
[----:B------:R-:W-:-:S04]  /*46b0*/  F2FP.F16.F32.PACK_AB R0, RZ, R0 ;  /* 0x00000000ff00723e */ /* 0x000fc800000000ff */
[----:B------:R-:W-:Y:S01]  /*46c0*/  PRMT R23, R0, 0x7610, R23 ;  /* 0x0000761000177816 */ /* 0x000fe20000000017 */
[----:B------:R-:W-:Y:S06]  /*46d0*/  BRA `(.L_x_5206) ;  /* 0x0000000c007c7947 */ /* 0x000fec0003800000 */
.L_x_5207:
[----:B------:R-:W2:Y:S02]  /*46e0*/  LDG.E.U16 R4, desc[UR36][R4.64] ;  /* 0x0000002404047981 */ /* 0x000ea4000c1e1500 */
[----:B--2---:R-:W0:Y:S02]  /*46f0*/  I2F.S16 R0, R4 ;  /* 0x0000000400007306 */ /* 0x004e240000101400 */
[----:B0-----:R-:W-:-:S04]  /*4700*/  F2FP.F16.F32.PACK_AB R0, RZ, R0 ;  /* 0x00000000ff00723e */ /* 0x001fc800000000ff */
[----:B------:R-:W-:Y:S01]  /*4710*/  PRMT R23, R0, 0x7610, R23 ;  /* 0x0000761000177816 */ /* 0x000fe20000000017 */
[----:B------:R-:W-:Y:S06]  /*4720*/  BRA `(.L_x_5206) ;  /* 0x0000000c00687947 */ /* 0x000fec0003800000 */
.L_x_5202:
        /* <DEDUP_REMOVED lines=9> */
.L_x_5210:
[----:B------:R1:W5:Y:S01]  /*47c0*/  LDG.E.U16 R23, desc[UR36][R4.64] ;  /* 0x0000002404177981 */ /* 0x000362000c1e1500 */
[----:B------:R-:W-:Y:S05]  /*47d0*/  BRA `(.L_x_5206) ;  /* 0x0000000c003c7947 */ /* 0x000fea0003800000 */
.L_x_5209:
        /* <DEDUP_REMOVED lines=9> */
.L_x_5212:
[----:B------:R0:W5:Y:S01]  /*4870*/  LDG.E.U16 R23, desc[UR36][R4.64] ;  /* 0x0000002404177981 */ /* 0x000162000c1e1500 */
[----:B------:R-:W-:Y:S05]  /*4880*/  BRA `(.L_x_5206) ;  /* 0x0000000c00107947 */ /* 0x000fea0003800000 */
.L_x_5211:
        /* <DEDUP_REMOVED lines=9> */
.L_x_5201:
        /* <DEDUP_REMOVED lines=14> */
.L_x_5215:
        /* <DEDUP_REMOVED lines=9> */
.L_x_5214:
        /* <DEDUP_REMOVED lines=28> */
.L_x_5217:
        /* <DEDUP_REMOVED lines=15> */
.L_x_5216:
[----:B------:R-:W2:Y:S02]  /*4d40*/  LDG.E.U16 R0, desc[UR36][R4.64] ;  /* 0x0000002404007981 */ /* 0x000ea4000c1e1500 */
[----:B--2---:R-:W-:-:S05]  /*4d50*/  IMAD.U32 R0, R0, 0x10000, RZ ;  /* 0x0001000000007824 */ /* 0x004fca00078e00ff */
[----:B------:R-:W-:-:S04]  /*4d60*/  F2FP.F16.F32.PACK_AB R0, RZ, R0 ;  /* 0x00000000ff00723e */ /* 0x000fc800000000ff */
[----:B------:R-:W-:Y:S01]  /*4d70*/  PRMT R23, R0, 0x7610, R23 ;  /* 0x0000761000177816 */ /* 0x000fe20000000017 */
[----:B------:R-:W-:Y:S06]  /*4d80*/  BRA `(.L_x_5206) ;  /* 0x0000000400d07947 */ /* 0x000fec0003800000 */
.L_x_5213:
        /* <DEDUP_REMOVED lines=13> */
.L_x_5220:
        /* <DEDUP_REMOVED lines=21> */
.L_x_5224:
[----:B------:R-:W-:Y:S05]  /*4fb0*/  BSYNC B1 ;  /* 0x0000000000017941 */ /* 0x000fea0003800000 */
.L_x_5223:
[----:B------:R-:W-:Y:S01]  /*4fc0*/  LEA R5, R0, 0x3b800000, 0x17 ;  /* 0x3b80000000057811 */ /* 0x000fe200078eb8ff */
[----:B------:R-:W-:-:S05]  /*4fd0*/  IMAD.SHL.U32 R0, R3, 0x100000, RZ ;  /* 0x0010000003007824 */ /* 0x000fca00078e00ff */
[----:B------:R-:W-:-:S07]  /*4fe0*/  LOP3.LUT R0, R5, R0, R6, 0xfe, !PT ;  /* 0x0000000005007212 */ /* 0x000fce00078efe06 */
.L_x_5222:
[----:B------:R-:W-:Y:S05]  /*4ff0*/  BSYNC B0 ;  /* 0x0000000000007941 */ /* 0x000fea0003800000 */
.L_x_5221:
[----:B------:R-:W-:-:S04]  /*5000*/  F2FP.F16.F32.PACK_AB R0, RZ, R0 ;  /* 0x00000000ff00723e */ /* 0x000fc800000000ff */
[----:B------:R-:W-:Y:S01]  /*5010*/  PRMT R23, R0, 0x7610, R23 ;  /* 0x0000761000177816 */ /* 0x000fe20000000017 */
[----:B------:R-:W-:Y:S06]  /*5020*/  BRA `(.L_x_5206) ;  /* 0x0000000400287947 */ /* 0x000fec0003800000 */
.L_x_5219:
        /* <DEDUP_REMOVED lines=21> */
.L_x_5228:
[----:B------:R-:W-:Y:S05]  /*5180*/  BSYNC B1 ;  /* 0x0000000000017941 */ /* 0x000fea0003800000 */
.L_x_5227:
[----:B------:R-:W-:Y:S01]  /*5190*/  LEA R5, R0, 0x37800000, 0x17 ;  /* 0x3780000000057811 */ /* 0x000fe200078eb8ff */
[----:B------:R-:W-:-:S05]  /*51a0*/  IMAD.SHL.U32 R0, R3, 0x200000, RZ ;  /* 0x0020000003007824 */ /* 0x000fca00078e00ff */
[----:B------:R-:W-:-:S07]  /*51b0*/  LOP3.LUT R0, R5, R0, R6, 0xfe, !PT ;  /* 0x0000000005007212 */ /* 0x000fce00078efe06 */
.L_x_5226:
[----:B------:R-:W-:Y:S05]  /*51c0*/  BSYNC B0 ;  /* 0x0000000000007941 */ /* 0x000fea0003800000 */
.L_x_5225:
[----:B------:R-:W-:-:S04]  /*51d0*/  F2FP.F16.F32.PACK_AB R0, RZ, R0 ;  /* 0x00000000ff00723e */ /* 0x000fc800000000ff */
[----:B------:R-:W-:Y:S01]  /*51e0*/  PRMT R23, R0, 0x7610, R23 ;  /* 0x0000761000177816 */ /* 0x000fe20000000017 */
[----:B------:R-:W-:Y:S06]  /*51f0*/  BRA `(.L_x_5206) ;  /* 0x0000000000b47947 */ /* 0x000fec0003800000 */
.L_x_5218:
        /* <DEDUP_REMOVED lines=14> */
.L_x_5232:
[----:B------:R-:W-:Y:S05]  /*52e0*/  BSYNC B0 ;  /* 0x0000000000007941 */ /* 0x000fea0003800000 */
.L_x_5231:
[----:B------:R-:W-:-:S04]  /*52f0*/  F2FP.F16.F32.PACK_AB R0, RZ, R0 ;  /* 0x00000000ff00723e */ /* 0x000fc800000000ff */
[----:B------:R-:W-:Y:S01]  /*5300*/  PRMT R23, R0, 0x7610, R23 ;  /* 0x0000761000177816 */ /* 0x000fe20000000017 */
[----:B------:R-:W-:Y:S06]  /*5310*/  BRA `(.L_x_5206) ;  /* 0x00000000006c7947 */ /* 0x000fec0003800000 */
.L_x_5205:
        /* <DEDUP_REMOVED lines=16> */
.L_x_5233:
[----:B------:R-:W-:Y:S01]  /*5420*/  PRMT R23, RZ, 0x7610, R23 ;  /* 0x00007610ff177816 */ /* 0x000fe20000000017 */
[----:B------:R-:W-:Y:S06]  /*5430*/  BRA `(.L_x_5206) ;  /* 0x0000000000247947 */ /* 0x000fec0003800000 */
.L_x_5230:
[----:B------:R-:W2:Y:S02]  /*5440*/  LDG.E.64 R4, desc[UR36][R4.64] ;  /* 0x0000002404047981 */ /* 0x000ea4000c1e1b00 */
[----:B--2---:R-:W0:Y:S02]  /*5450*/  I2F.U64 R0, R4 ;  /* 0x0000000400007312 */ /* 0x004e240000301000 */
[----:B0-----:R-:W-:-:S04]  /*5460*/  F2FP.F16.F32.PACK_AB R0, RZ, R0 ;  /* 0x00000000ff00723e */ /* 0x001fc800000000ff */
[----:B------:R-:W-:Y:S01]  /*5470*/  PRMT R23, R0, 0x7610, R23 ;  /* 0x0000761000177816 */ /* 0x000fe20000000017 */
[----:B------:R-:W-:Y:S06]  /*5480*/  BRA `(.L_x_5206) ;  /* 0x0000000000107947 */ /* 0x000fec0003800000 */
.L_x_5229:
[----:B------:R-:W2:Y:S02]  /*5490*/  LDG.E R4, desc[UR36][R4.64] ;  /* 0x0000002404047981 */ /* 0x000ea4000c1e1900 */
[----:B--2---:R-:W-:-:S04]  /*54a0*/  I2FP.F32.U32 R0, R4 ;  /* 0x0000000400007245 */ /* 0x004fc80000201000 */
[----:B------:R-:W-:-:S04]  /*54b0*/  F2FP.F16.F32.PACK_AB R0, RZ, R0 ;  /* 0x00000000ff00723e */ /* 0x000fc800000000ff */
[----:B------:R-:W-:-:S07]  /*54c0*/  PRMT R23, R0, 0x7610, R23 ;  /* 0x0000761000177816 */ /* 0x000fce0000000017 */
.L_x_5206:
        /* <DEDUP_REMOVED lines=22> */
.L_x_5237:
[----:B------:R-:W2:Y:S02]  /*5630*/  LDG.E.U8 R4, desc[UR36][R4.64] ;  /* 0x0000002404047981 */ /* 0x000ea4000c1e1100 */
[----:B--2---:R-:W-:-:S04]  /*5640*/  I2FP.F32.U32 R0, R4 ;  /* 0x0000000400007245 */ /* 0x004fc80000201000 */
[----:B------:R-:W-:-:S04]  /*5650*/  F2FP.F16.F32.PACK_AB R0, RZ, R0 ;  /* 0x00000000ff00723e */ /* 0x000fc800000000ff */
[----:B------:R-:W-:Y:S01]  /*5660*/  PRMT R24, R0, 0x7610, R24 ;  /* 0x0000761000187816 */ /* 0x000fe20000000018 */
[----:B------:R-:W-:Y:S06]  /*5670*/  BRA `(.L_x_5239) ;  /* 0x0000000c00bc7947 */ /* 0x000fec0003800000 */
.L_x_5236:
        /* <DEDUP_REMOVED lines=11> */
.L_x_5241:
[----:B------:R-:W2:Y:S02]  /*5730*/  LDG.E R4, desc[UR36][R4.64] ;  /* 0x0000002404047981 */ /* 0x000ea4000c1e1900 */
[----:B--2---:R-:W-:-:S04]  /*5740*/  I2FP.F32.S32 R0, R4 ;  /* 0x0000000400007245 */ /* 0x004fc80000201400 */
[----:B------:R-:W-:-:S04]  /*5750*/  F2FP.F16.F32.PACK_AB R0, RZ, R0 ;  /* 0x00000000ff00723e */ /* 0x000fc800000000ff */
[----:B------:R-:W-:Y:S01]  /*5760*/  PRMT R24, R0, 0x7610, R24 ;  /* 0x0000761000187816 */ /* 0x000fe20000000018 */
[----:B------:R-:W-:Y:S06]  /*5770*/  BRA `(.L_x_5239) ;  /* 0x0000000c007c7947 */ /* 0x000fec0003800000 */
.L_x_5240:
[----:B------:R-:W2:Y:S02]  /*5780*/  LDG.E.U16 R4, desc[UR36][R4.64] ;  /* 0x0000002404047981 */ /* 0x000ea4000c1e1500 */
[----:B--2---:R-:W0:Y:S02]  /*5790*/  I2F.S16 R0, R4 ;  /* 0x0000000400007306 */ /* 0x004e240000101400 */
[----:B0-----:R-:W-:-:S04]  /*57a0*/  F2FP.F16.F32.PACK_AB R0, RZ, R0 ;  /* 0x00000000ff00723e */ /* 0x001fc800000000ff */
[----:B------:R-:W-:Y:S01]  /*57b0*/  PRMT R24, R0, 0x7610, R24 ;  /* 0x0000761000187816 */ /* 0x000fe20000000018 */
[----:B------:R-:W-:Y:S06]  /*57c0*/  BRA `(.L_x_5239) ;  /* 0x0000000c00687947 */ /* 0x000fec0003800000 */
.L_x_5235:
        /* <DEDUP_REMOVED lines=9> */
.L_x_5243:
[----:B------:R1:W5:Y:S01]  /*5860*/  LDG.E.U16 R24, desc[UR36][R4.64] ;  /* 0x0000002404187981 */ /* 0x000362000c1e1500 */
[----:B------:R-:W-:Y:S05]  /*5870*/  BRA `(.L_x_5239) ;  /* 0x0000000c003c7947 */ /* 0x000fea0003800000 */
.L_x_5242:
        /* <DEDUP_REMOVED lines=9> */
.L_x_5245:
[----:B------:R0:W5:Y:S01]  /*5910*/  LDG.E.U16 R24, desc[UR36][R4.64] ;  /* 0x0000002404187981 */ /* 0x000162000c1e1500 */
[----:B------:R-:W-:Y:S05]  /*5920*/  BRA `(.L_x_5239) ;  /* 0x0000000c00107947 */ /* 0x000fea0003800000 */
.L_x_5244:
        /* <DEDUP_REMOVED lines=9> */
.L_x_5234:
        /* <DEDUP_REMOVED lines=14> */
.L_x_5248:
        /* <DEDUP_REMOVED lines=9> */
.L_x_5247:
        /* <DEDUP_REMOVED lines=28> */
.L_x_5250:
        /* <DEDUP_REMOVED lines=15> */
.L_x_5249:
[----:B------:R-:W2:Y:S02]  /*5de0*/  LDG.E.U16 R0, desc[UR36][R4.64] ;  /* 0x0000002404007981 */ /* 0x000ea4000c1e1500 */
[----:B--2---:R-:W-:-:S05]  /*5df0*/  IMAD.U32 R0, R0, 0x10000, RZ ;  /* 0x0001000000007824 */ /* 0x004fca00078e00ff */
[----:B------:R-:W-:-:S04]  /*5e00*/  F2FP.F16.F32.PACK_AB R0, RZ, R0 ;  /* 0x00000000ff00723e */ /* 0x000fc800000000ff */
[----:B------:R-:W-:Y:S01]  /*5e10*/  PRMT R24, R0, 0x7610, R24 ;  /* 0x0000761000187816 */ /* 0x000fe20000000018 */
[----:B------:R-:W-:Y:S06]  /*5e20*/  BRA `(.L_x_5239) ;  /* 0x0000000400d07947 */ /* 0x000fec0003800000 */
.L_x_5246:
        /* <DEDUP_REMOVED lines=13> */
.L_x_5253:
        /* <DEDUP_REMOVED lines=21> */
.L_x_5257:
[----:B------:R-:W-:Y:S05]  /*6050*/  BSYNC B1 ;  /* 0x0000000000017941 */ /* 0x000fea0003800000 */
.L_x_5256:
[----:B------:R-:W-:Y:S01]  /*6060*/  LEA R5, R0, 0x3b800000, 0x17 ;  /* 0x3b80000000057811 */ /* 0x000fe200078eb8ff */
[----:B------:R-:W-:-:S05]  /*6070*/  IMAD.SHL.U32 R0, R3, 0x100000, RZ ;  /* 0x0010000003007824 */ /* 0x000fca00078e00ff */
[----:B------:R-:W-:-:S07]  /*6080*/  LOP3.LUT R0, R5, R0, R6, 0xfe, !PT ;  /* 0x0000000005007212 */ /* 0x000fce00078efe06 */
.L_x_5255:
[----:B------:R-:W-:Y:S05]  /*6090*/  BSYNC B0 ;  /* 0x0000000000007941 */ /* 0x000fea0003800000 */
.L_x_5254:
[----:B------:R-:W-:-:S04]  /*60a0*/  F2FP.F16.F32.PACK_AB R0, RZ, R0 ;  /* 0x00000000ff00723e */ /* 0x000fc800000000ff */
[----:B------:R-:W-:Y:S01]  /*60b0*/  PRMT R24, R0, 0x7610, R24 ;  /* 0x0000761000187816 */ /* 0x000fe20000000018 */
[----:B------:R-:W-:Y:S06]  /*60c0*/  BRA `(.L_x_5239) ;  /* 0x0000000400287947 */ /* 0x000fec0003800000 */
.L_x_5252:
        /* <DEDUP_REMOVED lines=21> */
.L_x_5261:
[----:B------:R-:W-:Y:S05]  /*6220*/  BSYNC B1 ;  /* 0x0000000000017941 */ /* 0x000fea0003800000 */
.L_x_5260:
[----:B------:R-:W-:Y:S01]  /*6230*/  LEA R5, R0, 0x37800000, 0x17 ;  /* 0x3780000000057811 */ /* 0x000fe200078eb8ff */
[----:B------:R-:W-:-:S05]  /*6240*/  IMAD.SHL.U32 R0, R3, 0x200000, RZ ;  /* 0x0020000003007824 */ /* 0x000fca00078e00ff */
[----:B------:R-:W-:-:S07]  /*6250*/  LOP3.LUT R0, R5, R0, R6, 0xfe, !PT ;  /* 0x0000000005007212 */ /* 0x000fce00078efe06 */
.L_x_5259:
[----:B------:R-:W-:Y:S05]  /*6260*/  BSYNC B0 ;  /* 0x0000000000007941 */ /* 0x000fea0003800000 */
.L_x_5258:
[----:B------:R-:W-:-:S04]  /*6270*/  F2FP.F16.F32.PACK_AB R0, RZ, R0 ;  /* 0x00000000ff00723e */ /* 0x000fc800000000ff */
[----:B------:R-:W-:Y:S01]  /*6280*/  PRMT R24, R0, 0x7610, R24 ;  /* 0x0000761000187816 */ /* 0x000fe20000000018 */
[----:B------:R-:W-:Y:S06]  /*6290*/  BRA `(.L_x_5239) ;  /* 0x0000000000b47947 */ /* 0x000fec0003800000 */
.L_x_5251:
        /* <DEDUP_REMOVED lines=14> */
.L_x_5265:
[----:B------:R-:W-:Y:S05]  /*6380*/  BSYNC B0 ;  /* 0x0000000000007941 */ /* 0x000fea0003800000 */
.L_x_5264:
[----:B------:R-:W-:-:S04]  /*6390*/  F2FP.F16.F32.PACK_AB R0, RZ, R0 ;  /* 0x00000000ff00723e */ /* 0x000fc800000000ff */
[----:B------:R-:W-:Y:S01]  /*63a0*/  PRMT R24, R0, 0x7610, R24 ;  /* 0x0000761000187816 */ /* 0x000fe20000000018 */
[----:B------:R-:W-:Y:S06]  /*63b0*/  BRA `(.L_x_5239) ;  /* 0x00000000006c7947 */ /* 0x000fec0003800000 */
.L_x_5238:
        /* <DEDUP_REMOVED lines=16> */
.L_x_5266:
[----:B------:R-:W-:Y:S01]  /*64c0*/  PRMT R24, RZ, 0x7610, R24 ;  /* 0x00007610ff187816 */ /* 0x000fe20000000018 */
[----:B------:R-:W-:Y:S06]  /*64d0*/  BRA `(.L_x_5239) ;  /* 0x0000000000247947 */ /* 0x000fec0003800000 */
.L_x_5263:
[----:B------:R-:W2:Y:S02]  /*64e0*/  LDG.E.64 R4, desc[UR36][R4.64] ;  /* 0x0000002404047981 */ /* 0x000ea4000c1e1b00 */
[----:B--2---:R-:W0:Y:S02]  /*64f0*/  I2F.U64 R0, R4 ;  /* 0x0000000400007312 */ /* 0x004e240000301000 */
[----:B0-----:R-:W-:-:S04]  /*6500*/  F2FP.F16.F32.PACK_AB R0, RZ, R0 ;  /* 0x00000000ff00723e */ /* 0x001fc800000000ff */
[----:B------:R-:W-:Y:S01]  /*6510*/  PRMT R24, R0, 0x7610, R24 ;  /* 0x0000761000187816 */ /* 0x000fe20000000018 */
[----:B------:R-:W-:Y:S06]  /*6520*/  BRA `(.L_x_5239) ;  /* 0x0000000000107947 */ /* 0x000fec0003800000 */
.L_x_5262:
[----:B------:R-:W2:Y:S02]  /*6530*/  LDG.E R4, desc[UR36][R4.64] ;  /* 0x0000002404047981 */ /* 0x000ea4000c1e1900 */
[----:B--2---:R-:W-:-:S04]  /*6540*/  I2FP.F32.U32 R0, R4 ;  /* 0x0000000400007245 */ /* 0x004fc80000201000 */
[----:B------:R-:W-:-:S04]  /*6550*/  F2FP.F16.F32.PACK_AB R0, RZ, R0 ;  /* 0x00000000ff00723e */ /* 0x000fc800000000ff */
[----:B------:R-:W-:-:S07]  /*6560*/  PRMT R24, R0, 0x7610, R24 ;  /* 0x0000761000187816 */ /* 0x000fce0000000018 */
.L_x_5239:
[----:B------:R-:W-:-:S07]  /*6570*/  VIADD R27, R27, 0x80 ;  /* 0x000000801b1b7836 */ /* 0x000fce0000000000 */
.L_x_5200:
[----:B------:R-:W-:Y:S05]  /*6580*/  BSYNC B6 ;  /* 0x0000000000067941 */ /* 0x000fea0003800000 */
.L_x_5199:
        /* <DEDUP_REMOVED lines=26> */
.L_x_5272:
[----:B------:R-:W2:Y:S02]  /*6730*/  LDG.E.U8 R4, desc[UR36][R4.64] ;  /* 0x0000002404047981 */ /* 0x000ea4000c1e1100 */
[----:B--2---:R-:W-:-:S04]  /*6740*/  I2FP.F32.U32 R0, R4 ;  /* 0x0000000400007245 */ /* 0x004fc80000201000 */
[----:B------:R-:W-:-:S04]  /*6750*/  F2FP.F16.F32.PACK_AB R0, RZ, R0 ;  /* 0x00000000ff00723e */ /* 0x000fc800000000ff */
[----:B------:R-:W-:Y:S01]  /*6760*/  PRMT R22, R0, 0x7610, R22 ;  /* 0x0000761000167816 */ /* 0x000fe20000000016 */
[----:B------:R-:W-:Y:S06]  /*6770*/  BRA `(.L_x_5274) ;  /* 0x0000000c00bc7947 */ /* 0x000fec0003800000 */
.L_x_5271:
        /* <DEDUP_REMOVED lines=11> */
.L_x_5276:
[----:B------:R-:W2:Y:S02]  /*6830*/  LDG.E R4, desc[UR36][R4.64] ;  /* 0x0000002404047981 */ /* 0x000ea4000c1e1900 */
[----:B--2---:R-:W-:-:S04]  /*6840*/  I2FP.F32.S32 R0, R4 ;  /* 0x0000000400007245 */ /* 0x004fc80000201400 */
[----:B------:R-:W-:-:S04]  /*6850*/  F2FP.F16.F32.PACK_AB R0, RZ, R0 ;  /* 0x00000000ff00723e */ /* 0x000fc800000000ff */
[----:B------:R-:W-:Y:S01]  /*6860*/  PRMT R22, R0, 0x7610, R22 ;  /* 0x0000761000167816 */ /* 0x000fe20000000016 */
[----:B------:R-:W-:Y:S06]  /*6870*/  BRA `(.L_x_5274) ;  /* 0x0000000c007c7947 */ /* 0x000fec0003800000 */
.L_x_5275:
[----:B------:R-:W2:Y:S02]  /*6880*/  LDG.E.U16 R4, desc[UR36][R4.64] ;  /* 0x0000002404047981 */ /* 0x000ea4000c1e1500 */
[----:B--2---:R-:W0:Y:S02]  /*6890*/  I2F.S16 R0, R4 ;  /* 0x0000000400007306 */ /* 0x004e240000101400 */
[----:B0-----:R-:W-:-:S04]  /*68a0*/  F2FP.F16.F32.PACK_AB R0, RZ, R0 ;  /* 0x00000000ff00723e */ /* 0x001fc800000000ff */
[----:B------:R-:W-:Y:S01]  /*68b0*/  PRMT R22, R0, 0x7610, R22 ;  /* 0x0000761000167816 */ /* 0x000fe20000000016 */
[----:B------:R-:W-:Y:S06]  /*68c0*/  BRA `(.L_x_5274) ;  /* 0x0000000c00687947 */ /* 0x000fec0003800000 */
.L_x_5270:
        /* <DEDUP_REMOVED lines=9> */
.L_x_5278:
[----:B------:R0:W5:Y:S01]  /*6960*/  LDG.E.U16 R22, desc[UR36][R4.64] ;  /* 0x0000002404167981 */ /* 0x000162000c1e1500 */
[----:B------:R-:W-:Y:S05]  /*6970*/  BRA `(.L_x_5274) ;  /* 0x0000000c003c7947 */ /* 0x000fea0003800000 */
.L_x_5277:
        /* <DEDUP_REMOVED lines=9> */
.L_x_5280:
[----:B------:R1:W5:Y:S01]  /*6a10*/  LDG.E.U16 R22, desc[UR36][R4.64] ;  /* 0x0000002404167981 */ /* 0x000362000c1e1500 */
[----:B------:R-:W-:Y:S05]  /*6a20*/  BRA `(.L_x_5274) ;  /* 0x0000000c00107947 */ /* 0x000fea0003800000 */
.L_x_5279:
        /* <DEDUP_REMOVED lines=9> */
.L_x_5269:
        /* <DEDUP_REMOVED lines=14> */
.L_x_5283:
        /* <DEDUP_REMOVED lines=9> */
.L_x_5282:
        /* <DEDUP_REMOVED lines=28> */
.L_x_5285:
        /* <DEDUP_REMOVED lines=15> */
.L_x_5284:
[----:B------:R-:W2:Y:S02]  /*6ee0*/  LDG.E.U16 R0, desc[UR36][R4.64] ;  /* 0x0000002404007981 */ /* 0x000ea4000c1e1500 */
[----:B--2---:R-:W-:-:S05]  /*6ef0*/  IMAD.U32 R0, R0, 0x10000, RZ ;  /* 0x0001000000007824 */ /* 0x004fca00078e00ff */
[----:B------:R-:W-:-:S04]  /*6f00*/  F2FP.F16.F32.PACK_AB R0, RZ, R0 ;  /* 0x00000000ff00723e */ /* 0x000fc800000000ff */
[----:B------:R-:W-:Y:S01]  /*6f10*/  PRMT R22, R0, 0x7610, R22 ;  /* 0x0000761000167816 */ /* 0x000fe20000000016 */
[----:B------:R-:W-:Y:S06]  /*6f20*/  BRA `(.L_x_5274) ;  /* 0x0000000400d07947 */ /* 0x000fec0003800000 */
.L_x_5281:
        /* <DEDUP_REMOVED lines=13> */
.L_x_5288:
        /* <DEDUP_REMOVED lines=21> */
.L_x_5292:
[----:B------:R-:W-:Y:S05]  /*7150*/  BSYNC B1 ;  /* 0x0000000000017941 */ /* 0x000fea0003800000 */
.L_x_5291:
[----:B------:R-:W-:Y:S01]  /*7160*/  LEA R5, R0, 0x3b800000, 0x17 ;  /* 0x3b80000000057811 */ /* 0x000fe200078eb8ff */
[----:B------:R-:W-:-:S05]  /*7170*/  IMAD.SHL.U32 R0, R3, 0x100000, RZ ;  /* 0x0010000003007824 */ /* 0x000fca00078e00ff */
[----:B------:R-:W-:-:S07]  /*7180*/  LOP3.LUT R0, R5, R0, R6, 0xfe, !PT ;  /* 0x0000000005007212 */ /* 0x000fce00078efe06 */
.L_x_5290:
[----:B------:R-:W-:Y:S05]  /*7190*/  BSYNC B0 ;  /* 0x0000000000007941 */ /* 0x000fea0003800000 */
.L_x_5289:
[----:B------:R-:W-:-:S04]  /*71a0*/  F2FP.F16.F32.PACK_AB R0, RZ, R0 ;  /* 0x00000000ff00723e */ /* 0x000fc800000000ff */
[----:B------:R-:W-:Y:S01]  /*71b0*/  PRMT R22, R0, 0x7610, R22 ;  /* 0x0000761000167816 */ /* 0x000fe20000000016 */
[----:B------:R-:W-:Y:S06]  /*71c0*/  BRA `(.L_x_5274) ;  /* 0x0000000400287947 */ /* 0x000fec0003800000 */
.L_x_5287:
        /* <DEDUP_REMOVED lines=21> */
.L_x_5296:
[----:B------:R-:W-:Y:S05]  /*7320*/  BSYNC B1 ;  /* 0x0000000000017941 */ /* 0x000fea0003800000 */
.L_x_5295:
[----:B------:R-:W-:Y:S01]  /*7330*/  LEA R5, R0, 0x37800000, 0x17 ;  /* 0x3780000000057811 */ /* 0x000fe200078eb8ff */
[----:B------:R-:W-:-:S05]  /*7340*/  IMAD.SHL.U32 R0, R3, 0x200000, RZ ;  /* 0x0020000003007824 */ /* 0x000fca00078e00ff */
[----:B------:R-:W-:-:S07]  /*7350*/  LOP3.LUT R0, R5, R0, R6, 0xfe, !PT ;  /* 0x0000000005007212 */ /* 0x000fce00078efe06 */
.L_x_5294:
[----:B------:R-:W-:Y:S05]  /*7360*/  BSYNC B0 ;  /* 0x0000000000007941 */ /* 0x000fea0003800000 */
.L_x_5293:
[----:B------:R-:W-:-:S04]  /*7370*/  F2FP.F16.F32.PACK_AB R0, RZ, R0 ;  /* 0x00000000ff00723e */ /* 0x000fc800000000ff */
[----:B------:R-:W-:Y:S01]  /*7380*/  PRMT R22, R0, 0x7610, R22 ;  /* 0x0000761000167816 */ /* 0x000fe20000000016 */
[----:B------:R-:W-:Y:S06]  /*7390*/  BRA `(.L_x_5274) ;  /* 0x0000000000b47947 */ /* 0x000fec0003800000 */
.L_x_5286:
        /* <DEDUP_REMOVED lines=14> */
.L_x_5300:
[----:B------:R-:W-:Y:S05]  /*7480*/  BSYNC B0 ;  /* 0x0000000000007941 */ /* 0x000fea0003800000 */
.L_x_5299:
[----:B------:R-:W-:-:S04]  /*7490*/  F2FP.F16.F32.PACK_AB R0, RZ, R0 ;  /* 0x00000000ff00723e */ /* 0x000fc800000000ff */
[----:B------:R-:W-:Y:S01]  /*74a0*/  PRMT R22, R0, 0x7610, R22 ;  /* 0x0000761000167816 */ /* 0x000fe20000000016 */
[----:B------:R-:W-:Y:S06]  /*74b0*/  BRA `(.L_x_5274) ;  /* 0x00000000006c7947 */ /* 0x000fec0003800000 */
.L_x_5273:
        /* <DEDUP_REMOVED lines=16> */
.L_x_5301:
[----:B------:R-:W-:Y:S01]  /*75c0*/  PRMT R22, RZ, 0x7610, R22 ;  /* 0x00007610ff167816 */ /* 0x000fe20000000016 */
[----:B------:R-:W-:Y:S06]  /*75d0*/  BRA `(.L_x_5274) ;  /* 0x0000000000247947 */ /* 0x000fec0003800000 */
.L_x_5298:
[----:B------:R-:W2:Y:S02]  /*75e0*/  LDG.E.64 R4, desc[UR36][R4.64] ;  /* 0x0000002404047981 */ /* 0x000ea4000c1e1b00 */
[----:B--2---:R-:W0:Y:S02]  /*75f0*/  I2F.U64 R0, R4 ;  /* 0x0000000400007312 */ /* 0x004e240000301000 */
[----:B0-----:R-:W-:-:S04]  /*7600*/  F2FP.F16.F32.PACK_AB R0, RZ, R0 ;  /* 0x00000000ff00723e */ /* 0x001fc800000000ff */
[----:B------:R-:W-:Y:S01]  /*7610*/  PRMT R22, R0, 0x7610, R22 ;  /* 0x0000761000167816 */ /* 0x000fe20000000016 */
[----:B------:R-:W-:Y:S06]  /*7620*/  BRA `(.L_x_5274) ;  /* 0x0000000000107947 */ /* 0x000fec0003800000 */
.L_x_5297:
[----:B------:R-:W2:Y:S02]  /*7630*/  LDG.E R4, desc[UR36][R4.64] ;  /* 0x0000002404047981 */ /* 0x000ea4000c1e1900 */
[----:B--2---:R-:W-:-:S04]  /*7640*/  I2FP.F32.U32 R0, R4 ;  /* 0x0000000400007245 */ /* 0x004fc80000201000 */
[----:B------:R-:W-:-:S04]  /*7650*/  F2FP.F16.F32.PACK_AB R0, RZ, R0 ;  /* 0x00000000ff00723e */ /* 0x000fc800000000ff */
[----:B------:R-:W-:-:S07]  /*7660*/  PRMT R22, R0, 0x7610, R22 ;  /* 0x0000761000167816 */ /* 0x000fce0000000016 */
.L_x_5274:
        /* <DEDUP_REMOVED lines=21> */
.L_x_5305:
[----:B------:R-:W2:Y:S02]  /*77c0*/  LDG.E.U8 R4, desc[UR36][R4.64] ;  /* 0x0000002404047981 */ /* 0x000ea4000c1e1100 */
[----:B--2---:R-:W-:-:S04]  /*77d0*/  I2FP.F32.U32 R0, R4 ;  /* 0x0000000400007245 */ /* 0x004fc80000201000 */
[----:B------:R-:W-:Y:S01]  /*77e0*/  F2FP.F16.F32.PACK_AB R0, RZ, R0 ;  /* 0x00000000ff00723e */ /* 0x000fe200000000ff */
[----:B------:R-:W-:Y:S06]  /*77f0*/  BRA `(.L_x_5268) ;  /* 0x0000000c00847947 */ /* 0x000fec0003800000 */
.L_x_5304:
        /* <DEDUP_REMOVED lines=10> */
.L_x_5308:
[----:B------:R-:W2:Y:S02]  /*78a0*/  LDG.E R4, desc[UR36][R4.64] ;  /* 0x0000002404047981 */ /* 0x000ea4000c1e1900 */
[----:B--2---:R-:W-:-:S04]  /*78b0*/  I2FP.F32.S32 R0, R4 ;  /* 0x0000000400007245 */ /* 0x004fc80000201400 */
[----:B------:R-:W-:Y:S01]  /*78c0*/  F2FP.F16.F32.PACK_AB R0, RZ, R0 ;  /* 0x00000000ff00723e */ /* 0x000fe200000000ff */
[----:B------:R-:W-:Y:S06]  /*78d0*/  BRA `(.L_x_5268) ;  /* 0x0000000c004c7947 */ /* 0x000fec0003800000 */
.L_x_5307:
[----:B------:R-:W2:Y:S02]  /*78e0*/  LDG.E.U16 R4, desc[UR36][R4.64] ;  /* 0x0000002404047981 */ /* 0x000ea4000c1e1500 */
[----:B--2---:R-:W0:Y:S02]  /*78f0*/  I2F.S16 R0, R4 ;  /* 0x0000000400007306 */ /* 0x004e240000101400 */
[----:B0-----:R-:W-:Y:S01]  /*7900*/  F2FP.F16.F32.PACK_AB R0, RZ, R0 ;  /* 0x00000000ff00723e */ /* 0x001fe200000000ff */
[----:B------:R-:W-:Y:S06]  /*7910*/  BRA `(.L_x_5268) ;  /* 0x0000000c003c7947 */ /* 0x000fec0003800000 */
.L_x_5303:
        /* <DEDUP_REMOVED lines=9> */
.L_x_5310:
[----:B------:R2:W5:Y:S01]  /*79b0*/  LDG.E.U16 R0, desc[UR36][R4.64] ;  /* 0x0000002404007981 */ /* 0x000562000c1e1500 */
[----:B------:R-:W-:Y:S05]  /*79c0*/  BRA `(.L_x_5268) ;  /* 0x0000000c00107947 */ /* 0x000fea0003800000 */
.L_x_5309:
        /* <DEDUP_REMOVED lines=9> */
.L_x_5312:
[----:B------:R3:W5:Y:S01]  /*7a60*/  LDG.E.U16 R0, desc[UR36][R4.64] ;  /* 0x0000002404007981 */ /* 0x000762000c1e1500 */
[----:B------:R-:W-:Y:S05]  /*7a70*/  BRA `(.L_x_5268) ;  /* 0x0000000800e47947 */ /* 0x000fea0003800000 */
.L_x_5311:
        /* <DEDUP_REMOVED lines=8> */
.L_x_5302:
        /* <DEDUP_REMOVED lines=13> */
.L_x_5315:
        /* <DEDUP_REMOVED lines=8> */
.L_x_5314:
        /* <DEDUP_REMOVED lines=28> */
.L_x_5317:
        /* <DEDUP_REMOVED lines=14> */
.L_x_5316:
[----:B------:R-:W2:Y:S02]  /*7ef0*/  LDG.E.U16 R0, desc[UR36][R4.64] ;  /* 0x0000002404007981 */ /* 0x000ea4000c1e1500 */
[----:B--2---:R-:W-:-:S05]  /*7f00*/  IMAD.U32 R0, R0, 0x10000, RZ ;  /* 0x0001000000007824 */ /* 0x004fca00078e00ff */
[----:B------:R-:W-:Y:S01]  /*7f10*/  F2FP.F16.F32.PACK_AB R0, RZ, R0 ;  /* 0x00000000ff00723e */ /* 0x000fe200000000ff */
[----:B------:R-:W-:Y:S06]  /*7f20*/  BRA `(.L_x_5268) ;  /* 0x0000000400b87947 */ /* 0x000fec0003800000 */
.L_x_5313:
        /* <DEDUP_REMOVED lines=12> */
.L_x_5320:
        /* <DEDUP_REMOVED lines=21> */
.L_x_5324:
[----:B------:R-:W-:Y:S05]  /*8140*/  BSYNC B1 ;  /* 0x0000000000017941 */ /* 0x000fea0003800000 */
.L_x_5323:
[----:B------:R-:W-:Y:S01]  /*8150*/  LEA R5, R0, 0x3b800000, 0x17 ;  /* 0x3b80000000057811 */ /* 0x000fe200078eb8ff */
[----:B------:R-:W-:-:S05]  /*8160*/  IMAD.SHL.U32 R0, R3, 0x100000, RZ ;  /* 0x0010000003007824 */ /* 0x000fca00078e00ff */
[----:B------:R-:W-:-:S07]  /*8170*/  LOP3.LUT R0, R5, R0, R6, 0xfe, !PT ;  /* 0x0000000005007212 */ /* 0x000fce00078efe06 */
.L_x_5322:
[----:B------:R-:W-:Y:S05]  /*8180*/  BSYNC B0 ;  /* 0x0000000000007941 */ /* 0x000fea0003800000 */
.L_x_5321:
[----:B------:R-:W-:Y:S01]  /*8190*/  F2FP.F16.F32.PACK_AB R0, RZ, R0 ;  /* 0x00000000ff00723e */ /* 0x000fe200000000ff */
[----:B------:R-:W-:Y:S06]  /*81a0*/  BRA `(.L_x_5268) ;  /* 0x0000000400187947 */ /* 0x000fec0003800000 */
.L_x_5319:
        /* <DEDUP_REMOVED lines=21> */
.L_x_5328:
[----:B------:R-:W-:Y:S05]  /*8300*/  BSYNC B1 ;  /* 0x0000000000017941 */ /* 0x000fea0003800000 */
.L_x_5327:
[----:B------:R-:W-:Y:S01]  /*8310*/  LEA R5, R0, 0x37800000, 0x17 ;  /* 0x3780000000057811 */ /* 0x000fe200078eb8ff */
[----:B------:R-:W-:-:S05]  /*8320*/  IMAD.SHL.U32 R0, R3, 0x200000, RZ ;  /* 0x0020000003007824 */ /* 0x000fca00078e00ff */
[----:B------:R-:W-:-:S07]  /*8330*/  LOP3.LUT R0, R5, R0, R6, 0xfe, !PT ;  /* 0x0000000005007212 */ /* 0x000fce00078efe06 */
.L_x_5326:
[----:B------:R-:W-:Y:S05]  /*8340*/  BSYNC B0 ;  /* 0x0000000000007941 */ /* 0x000fea0003800000 */
.L_x_5325:
[----:B------:R-:W-:Y:S01]  /*8350*/  F2FP.F16.F32.PACK_AB R0, RZ, R0 ;  /* 0x00000000ff00723e */ /* 0x000fe200000000ff */
[----:B------:R-:W-:Y:S06]  /*8360*/  BRA `(.L_x_5268) ;  /* 0x0000000000a87947 */ /* 0x000fec0003800000 */
.L_x_5318:
        /* <DEDUP_REMOVED lines=14> */
.L_x_5332:
[----:B------:R-:W-:Y:S05]  /*8450*/  BSYNC B0 ;  /* 0x0000000000007941 */ /* 0x000fea0003800000 */
.L_x_5331:
[----:B------:R-:W-:Y:S01]  /*8460*/  F2FP.F16.F32.PACK_AB R0, RZ, R0 ;  /* 0x00000000ff00723e */ /* 0x000fe200000000ff */
[----:B------:R-:W-:Y:S06]  /*8470*/  BRA `(.L_x_5268) ;  /* 0x0000000000647947 */ /* 0x000fec0003800000 */
.L_x_5306:
        /* <DEDUP_REMOVED lines=16> */
.L_x_5333:
[----:B------:R-:W-:Y:S01]  /*8580*/  PRMT R0, RZ, 0x7610, R0 ;  /* 0x00007610ff007816 */ /* 0x000fe20000000000 */
[----:B------:R-:W-:Y:S06]  /*8590*/  BRA `(.L_x_5268) ;  /* 0x00000000001c7947 */ /* 0x000fec0003800000 */
.L_x_5330:
[----:B------:R-:W2:Y:S02]  /*85a0*/  LDG.E.64 R4, desc[UR36][R4.64] ;  /* 0x0000002404047981 */ /* 0x000ea4000c1e1b00 */
[----:B--2---:R-:W0:Y:S02]  /*85b0*/  I2F.U64 R0, R4 ;  /* 0x0000000400007312 */ /* 0x004e240000301000 */
[----:B0-----:R-:W-:Y:S01]  /*85c0*/  F2FP.F16.F32.PACK_AB R0, RZ, R0 ;  /* 0x00000000ff00723e */ /* 0x001fe200000000ff */
[----:B------:R-:W-:Y:S06]  /*85d0*/  BRA `(.L_x_5268) ;  /* 0x00000000000c7947 */ /* 0x000fec0003800000 */
.L_x_5329:
[----:B------:R-:W2:Y:S02]  /*85e0*/  LDG.E R4, desc[UR36][R4.64] ;  /* 0x0000002404047981 */ /* 0x000ea4000c1e1900 */
[----:B--2---:R-:W-:-:S04]  /*85f0*/  I2FP.F32.U32 R0, R4 ;  /* 0x0000000400007245 */ /* 0x004fc80000201000 */
[----:B------:R-:W-:-:S07]  /*8600*/  F2FP.F16.F32.PACK_AB R0, RZ, R0 ;  /* 0x00000000ff00723e */ /* 0x000fce00000000ff */
.L_x_5268:
[----:B------:R-:W-:Y:S05]  /*8610*/  BSYNC B6 ;  /* 0x0000000000067941 */ /* 0x000fea0003800000 */
.L_x_5267:
        /* <DEDUP_REMOVED lines=28> */
[----:B------:R-:W-:-:S07]  /*87e0*/  F2FP.F16.F32.PACK_AB R3, RZ, R3 ;  /* 0x00000003ff03723e */ /* 0x000fce00000000ff */
.L_x_5335:
[----:B------:R-:W-:Y:S05]  /*87f0*/  BSYNC B0 ;  /* 0x0000000000007941 */ /* 0x000fea0003800000 */
.L_x_5334:
[----:B------:R-:W-:Y:S04]  /*8800*/  BSSY B0, `(.L_x_5336) ;  /* 0x0000014000007945 */ /* 0x000fe80003800000 */
[----:B------:R-:W-:Y:S05]  /*8810*/  @P0 BRA `(.L_x_5337) ;  /* 0x0000000000480947 */ /* 0x000fea0003800000 */
        /* <DEDUP_REMOVED lines=18> */
.L_x_5337:
[----:B------:R-:W-:Y:S05]  /*8940*/  BSYNC B0 ;  /* 0x0000000000007941 */ /* 0x000fea0003800000 */
.L_x_5336:
        /* <DEDUP_REMOVED lines=19> */
[----:B------:R-:W-:-:S07]  /*8a80*/  F2FP.F16.F32.PACK_AB R16, RZ, R16 ;  /* 0x00000010ff10723e */ /* 0x000fce00000000ff */
.L_x_5339:
[----:B------:R-:W-:Y:S05]  /*8a90*/  BSYNC B0 ;  /* 0x0000000000007941 */ /* 0x000fea0003800000 */
.L_x_5338:
        /* <DEDUP_REMOVED lines=20> */
.L_x_5341:
[----:B------:R-:W-:Y:S05]  /*8be0*/  BSYNC B0 ;  /* 0x0000000000007941 */ /* 0x000fea0003800000 */
.L_x_5340:
        /* <DEDUP_REMOVED lines=24> */
.L_x_5347:
[----:B------:R-:W-:Y:S02]  /*8d70*/  HADD2.F32 R5, -RZ, R3.H0_H0 ;  /* 0x20000003ff057230 */ /* 0x000fe40000004100 */
[----:B------:R-:W-:-:S04]  /*8d80*/  IMAD.MOV.U32 R27, RZ, RZ, R26 ;  /* 0x000000ffff1b7224 */ /* 0x000fc800078e001a */
[----:B------:R-:W0:Y:S02]  /*8d90*/  F2I.S64.TRUNC R4, R5 ;  /* 0x0000000500047311 */ /* 0x000e24000020d900 */
[----:B0-----:R0:W-:Y:S01]  /*8da0*/  STG.E.U8 desc[UR36][R8.64], R4 ;  /* 0x0000000408007986 */ /* 0x0011e2000c101124 */
[----:B------:R-:W-:Y:S05]  /*8db0*/  BRA `(.L_x_5343) ;  /* 0x0000000c00d47947 */ /* 0x000fea0003800000 */
.L_x_5346:
        /* <DEDUP_REMOVED lines=11> */
.L_x_5350:
[----:B------:R-:W-:Y:S02]  /*8e70*/  HADD2.F32 R3, -RZ, R3.H0_H0 ;  /* 0x20000003ff037230 */ /* 0x000fe40000004100 */
[----:B------:R-:W-:-:S04]  /*8e80*/  IMAD.MOV.U32 R27, RZ, RZ, R26 ;  /* 0x000000ffff1b7224 */ /* 0x000fc800078e001a */
[----:B------:R-:W0:Y:S02]  /*8e90*/  F2I.FTZ.TRUNC.NTZ R3, R3 ;  /* 0x0000000300037305 */ /* 0x000e24000021f100 */
[----:B0-----:R0:W-:Y:S01]  /*8ea0*/  STG.E desc[UR36][R8.64], R3 ;  /* 0x0000000308007986 */ /* 0x0011e2000c101924 */
[----:B------:R-:W-:Y:S05]  /*8eb0*/  BRA `(.L_x_5343) ;  /* 0x0000000c00947947 */ /* 0x000fea0003800000 */
.L_x_5349:
[----:B------:R-:W-:Y:S02]  /*8ec0*/  HADD2.F32 R3, -RZ, R3.H0_H0 ;  /* 0x20000003ff037230 */ /* 0x000fe40000004100 */
[----:B------:R-:W-:-:S04]  /*8ed0*/  IMAD.MOV.U32 R27, RZ, RZ, R26 ;  /* 0x000000ffff1b7224 */ /* 0x000fc800078e001a */
[----:B------:R-:W0:Y:S02]  /*8ee0*/  F2I.FTZ.TRUNC.NTZ R3, R3 ;  /* 0x0000000300037305 */ /* 0x000e24000021f100 */
[----:B0-----:R0:W-:Y:S01]  /*8ef0*/  STG.E.U16 desc[UR36][R8.64], R3 ;  /* 0x0000000308007986 */ /* 0x0011e2000c101524 */
[----:B------:R-:W-:Y:S05]  /*8f00*/  BRA `(.L_x_5343) ;  /* 0x0000000c00807947 */ /* 0x000fea0003800000 */
.L_x_5345:
        /* <DEDUP_REMOVED lines=10> */
.L_x_5352:
[----:B------:R0:W-:Y:S01]  /*8fb0*/  STG.E.U16 desc[UR36][R8.64], R3 ;  /* 0x0000000308007986 */ /* 0x0001e2000c101524 */
[----:B------:R-:W-:Y:S01]  /*8fc0*/  IMAD.MOV.U32 R27, RZ, RZ, R26 ;  /* 0x000000ffff1b7224 */ /* 0x000fe200078e001a */
[----:B------:R-:W-:Y:S06]  /*8fd0*/  BRA `(.L_x_5343) ;  /* 0x0000000c004c7947 */ /* 0x000fec0003800000 */
.L_x_5351:
        /* <DEDUP_REMOVED lines=11> */
.L_x_5354:
[----:B------:R-:W-:Y:S02]  /*9090*/  HADD2.F32 R0, -RZ, R3.H0_H0 ;  /* 0x20000003ff007230 */ /* 0x000fe40000004100 */
[----:B------:R-:W-:-:S03]  /*90a0*/  IMAD.MOV.U32 R27, RZ, RZ, R26 ;  /* 0x000000ffff1b7224 */ /* 0x000fc600078e001a */
[----:B------:R-:W-:-:S04]  /*90b0*/  F2FP.F16.F32.PACK_AB R0, RZ, R0 ;  /* 0x00000000ff00723e */ /* 0x000fc800000000ff */
[----:B------:R-:W-:-:S05]  /*90c0*/  PRMT R0, R0, 0x5410, RZ ;  /* 0x0000541000007816 */ /* 0x000fca00000000ff */
[----:B------:R0:W-:Y:S01]  /*90d0*/  STG.E desc[UR36][R8.64], R0 ;  /* 0x0000000008007986 */ /* 0x0001e2000c101924 */
[----:B------:R-:W-:Y:S05]  /*90e0*/  BRA `(.L_x_5343) ;  /* 0x0000000c00087947 */ /* 0x000fea0003800000 */
.L_x_5353:
[----:B------:R-:W-:Y:S02]  /*90f0*/  HADD2.F32 R4, -RZ, R3.H0_H0 ;  /* 0x20000003ff047230 */ /* 0x000fe40000004100 */
[----:B------:R-:W-:-:S03]  /*9100*/  IMAD.MOV.U32 R27, RZ, RZ, R26 ;  /* 0x000000ffff1b7224 */ /* 0x000fc600078e001a */
[----:B------:R-:W-:-:S06]  /*9110*/  FMUL.FTZ R4, R4, 1 ;  /* 0x3f80000004047820 */ /* 0x000fcc0000410000 */
[----:B------:R-:W0:Y:S02]  /*9120*/  F2F.F64.F32 R4, R4 ;  /* 0x0000000400047310 */ /* 0x000e240000201800 */
[----:B0-----:R0:W-:Y:S01]  /*9130*/  STG.E.64 desc[UR36][R8.64], R4 ;  /* 0x0000000408007986 */ /* 0x0011e2000c101b24 */
[----:B------:R-:W-:Y:S05]  /*9140*/  BRA `(.L_x_5343) ;  /* 0x0000000800f07947 */ /* 0x000fea0003800000 */
.L_x_5344:
        /* <DEDUP_REMOVED lines=14> */
.L_x_5357:
[----:B------:R-:W-:Y:S01]  /*9230*/  HADD2.F32 R3, -RZ, R3.H0_H0 ;  /* 0x20000003ff037230 */ /* 0x000fe20000004100 */
[----:B------:R-:W-:Y:S01]  /*9240*/  CS2R R6, SRZ ;  /* 0x0000000000067805 */ /* 0x000fe2000001ff00 */
[----:B------:R-:W-:-:S03]  /*9250*/  IMAD.MOV.U32 R27, RZ, RZ, R26 ;  /* 0x000000ffff1b7224 */ /* 0x000fc600078e001a */
[----:B------:R-:W-:-:S04]  /*9260*/  FMUL.FTZ R3, R3, 1 ;  /* 0x3f80000003037820 */ /* 0x000fc80000410000 */
[----:B------:R-:W0:Y:S02]  /*9270*/  F2F.F64.F32 R4, R3 ;  /* 0x0000000300047310 */ /* 0x000e240000201800 */
[----:B0-----:R0:W-:Y:S01]  /*9280*/  STG.E.128 desc[UR36][R8.64], R4 ;  /* 0x0000000408007986 */ /* 0x0011e2000c101d24 */
[----:B------:R-:W-:Y:S05]  /*9290*/  BRA `(.L_x_5343) ;  /* 0x00000008009c7947 */ /* 0x000fea0003800000 */
.L_x_5356:
        /* <DEDUP_REMOVED lines=21> */
.L_x_5361:
[----:B------:R-:W-:Y:S05]  /*93f0*/  BSYNC B0 ;  /* 0x0000000000007941 */ /* 0x000fea0003800000 */
.L_x_5360:
[----:B------:R-:W-:Y:S01]  /*9400*/  LOP3.LUT R5, R0, R5, RZ, 0xfc, !PT ;  /* 0x0000000500057212 */ /* 0x000fe200078efcff */
[----:B------:R-:W-:-:S04]  /*9410*/  IMAD.MOV.U32 R27, RZ, RZ, R26 ;  /* 0x000000ffff1b7224 */ /* 0x000fc800078e001a */
[----:B------:R3:W-:Y:S01]  /*9420*/  STG.E.U8 desc[UR36][R8.64], R5 ;  /* 0x0000000508007986 */ /* 0x0007e2000c101124 */
[----:B------:R-:W-:Y:S05]  /*9430*/  BRA `(.L_x_5343) ;  /* 0x0000000800347947 */ /* 0x000fea0003800000 */
.L_x_5359:
        /* <DEDUP_REMOVED lines=13> */
.L_x_5363:
[----:B------:R-:W-:Y:S01]  /*9510*/  IMAD.MOV.U32 R0, RZ, RZ, 0x7f ;  /* 0x0000007fff007424 */ /* 0x000fe200078e00ff */
[----:B------:R-:W-:-:S04]  /*9520*/  ISETP.GT.U32.AND P0, PT, R3, 0x7f800000, PT ;  /* 0x7f8000000300780c */ /* 0x000fc80003f04070 */
[----:B------:R-:W-:-:S09]  /*9530*/  SEL R0, R0, 0x7c, P0 ;  /* 0x0000007c00007807 */ /* 0x000fd20000000000 */
.L_x_5364:
[----:B------:R-:W-:Y:S05]  /*9540*/  BSYNC B0 ;  /* 0x0000000000007941 */ /* 0x000fea0003800000 */
.L_x_5362:
[----:B------:R-:W-:Y:S01]  /*9550*/  LOP3.LUT R3, R5, 0x80000000, RZ, 0xc0, !PT ;  /* 0x8000000005037812 */ /* 0x000fe200078ec0ff */
[----:B------:R-:W-:-:S03]  /*9560*/  IMAD.MOV.U32 R27, RZ, RZ, R26 ;  /* 0x000000ffff1b7224 */ /* 0x000fc600078e001a */
[----:B------:R-:W-:-:S04]  /*9570*/  SHF.R.U32.HI R3, RZ, 0x18, R3 ;  /* 0x00000018ff037819 */ /* 0x000fc80000011603 */
[----:B------:R-:W-:-:S05]  /*9580*/  LOP3.LUT R3, R0, R3, RZ, 0xfc, !PT ;  /* 0x0000000300037212 */ /* 0x000fca00078efcff */
[----:B------:R4:W-:Y:S01]  /*9590*/  STG.E.U8 desc[UR36][R8.64], R3 ;  /* 0x0000000308007986 */ /* 0x0009e2000c101124 */
[----:B------:R-:W-:Y:S05]  /*95a0*/  BRA `(.L_x_5343) ;  /* 0x0000000400d87947 */ /* 0x000fea0003800000 */
.L_x_5358:
[----:B------:R-:W-:Y:S02]  /*95b0*/  HADD2.F32 R0, -RZ, R3.H0_H0 ;  /* 0x20000003ff007230 */ /* 0x000fe40000004100 */
[----:B------:R-:W-:-:S03]  /*95c0*/  IMAD.MOV.U32 R27, RZ, RZ, R26 ;  /* 0x000000ffff1b7224 */ /* 0x000fc600078e001a */
[----:B------:R-:W-:-:S05]  /*95d0*/  F2FP.BF16.F32.PACK_AB R0, RZ, R0 ;  /* 0x00000000ff00723e */ /* 0x000fca00000010ff */
[----:B------:R2:W-:Y:S01]  /*95e0*/  STG.E.U16 desc[UR36][R8.64], R0 ;  /* 0x0000000008007986 */ /* 0x0005e2000c101524 */
[----:B------:R-:W-:Y:S05]  /*95f0*/  BRA `(.L_x_5343) ;  /* 0x0000000400c47947 */ /* 0x000fea0003800000 */
.L_x_5355:
        /* <DEDUP_REMOVED lines=13> */
.L_x_5367:
        /* <DEDUP_REMOVED lines=17> */
.L_x_5370:
[----:B------:R-:W-:-:S04]  /*97e0*/  LOP3.LUT R3, R5, 0x80000000, RZ, 0xc0, !PT ;  /* 0x8000000005037812 */ /* 0x000fc800078ec0ff */
[----:B------:R-:W-:-:S04]  /*97f0*/  SHF.R.U32.HI R3, RZ, 0x18, R3 ;  /* 0x00000018ff037819 */ /* 0x000fc80000011603 */
[----:B------:R-:W-:-:S04]  /*9800*/  LOP3.LUT R0, R0, R3, RZ, 0xfc, !PT ;  /* 0x0000000300007212 */ /* 0x000fc800078efcff */
[----:B------:R-:W-:-:S07]  /*9810*/  PRMT R4, R0, 0x7610, R4 ;  /* 0x0000761000047816 */ /* 0x000fce0000000004 */
.L_x_5369:
[----:B------:R-:W-:Y:S05]  /*9820*/  BSYNC B0 ;  /* 0x0000000000007941 */ /* 0x000fea0003800000 */
.L_x_5368:
[----:B------:R0:W-:Y:S01]  /*9830*/  STG.E.U8 desc[UR36][R8.64], R4 ;  /* 0x0000000408007986 */ /* 0x0001e2000c101124 */
[----:B------:R-:W-:Y:S01]  /*9840*/  IMAD.MOV.U32 R27, RZ, RZ, R26 ;  /* 0x000000ffff1b7224 */ /* 0x000fe200078e001a */
[----:B------:R-:W-:Y:S06]  /*9850*/  BRA `(.L_x_5343) ;  /* 0x00000004002c7947 */ /* 0x000fec0003800000 */
.L_x_5366:
        /* <DEDUP_REMOVED lines=17> */
.L_x_5373:
[----:B------:R-:W-:-:S04]  /*9970*/  LOP3.LUT R3, R5, 0x80000000, RZ, 0xc0, !PT ;  /* 0x8000000005037812 */ /* 0x000fc800078ec0ff */
[----:B------:R-:W-:-:S04]  /*9980*/  SHF.R.U32.HI R3, RZ, 0x18, R3 ;  /* 0x00000018ff037819 */ /* 0x000fc80000011603 */
[----:B------:R-:W-:-:S04]  /*9990*/  LOP3.LUT R0, R0, R3, RZ, 0xfc, !PT ;  /* 0x0000000300007212 */ /* 0x000fc800078efcff */
[----:B------:R-:W-:-:S07]  /*99a0*/  PRMT R4, R0, 0x7610, R4 ;  /* 0x0000761000047816 */ /* 0x000fce0000000004 */
.L_x_5372:
[----:B------:R-:W-:Y:S05]  /*99b0*/  BSYNC B0 ;  /* 0x0000000000007941 */ /* 0x000fea0003800000 */
.L_x_5371:
[----:B------:R0:W-:Y:S01]  /*99c0*/  STG.E.U8 desc[UR36][R8.64], R4 ;  /* 0x0000000408007986 */ /* 0x0001e2000c101124 */
[----:B------:R-:W-:Y:S01]  /*99d0*/  IMAD.MOV.U32 R27, RZ, RZ, R26 ;  /* 0x000000ffff1b7224 */ /* 0x000fe200078e001a */
[----:B------:R-:W-:Y:S06]  /*99e0*/  BRA `(.L_x_5343) ;  /* 0x0000000000c87947 */ /* 0x000fec0003800000 */
.L_x_5365:
        /* <DEDUP_REMOVED lines=23> */
.L_x_5348:
        /* <DEDUP_REMOVED lines=16> */
.L_x_5376:
[----:B------:R-:W-:Y:S01]  /*9c60*/  IMAD.MOV.U32 R27, RZ, RZ, R26 ;  /* 0x000000ffff1b7224 */ /* 0x000fe200078e001a */
[----:B------:R-:W-:Y:S06]  /*9c70*/  BRA `(.L_x_5343) ;  /* 0x0000000000247947 */ /* 0x000fec0003800000 */
.L_x_5375:
[----:B------:R-:W-:Y:S02]  /*9c80*/  HADD2.F32 R4, -RZ, R3.H0_H0 ;  /* 0x20000003ff047230 */ /* 0x000fe40000004100 */
[----:B------:R-:W-:-:S04]  /*9c90*/  IMAD.MOV.U32 R27, RZ, RZ, R26 ;  /* 0x000000ffff1b7224 */ /* 0x000fc800078e001a */
[----:B------:R-:W0:Y:S02]  /*9ca0*/  F2I.U64.TRUNC R4, R4 ;  /* 0x0000000400047311 */ /* 0x000e24000020d800 */
[----:B0-----:R0:W-:Y:S01]  /*9cb0*/  STG.E.64 desc[UR36][R8.64], R4 ;  /* 0x0000000408007986 */ /* 0x0011e2000c101b24 */
[----:B------:R-:W-:Y:S05]  /*9cc0*/  BRA `(.L_x_5343) ;  /* 0x0000000000107947 */ /* 0x000fea0003800000 */
.L_x_5374:
[----:B------:R-:W-:Y:S02]  /*9cd0*/  HADD2.F32 R3, -RZ, R3.H0_H0 ;  /* 0x20000003ff037230 */ /* 0x000fe40000004100 */
[----:B------:R-:W-:-:S04]  /*9ce0*/  IMAD.MOV.U32 R27, RZ, RZ, R26 ;  /* 0x000000ffff1b7224 */ /* 0x000fc800078e001a */
[----:B------:R-:W0:Y:S02]  /*9cf0*/  F2I.FTZ.U32.TRUNC.NTZ R3, R3 ;  /* 0x0000000300037305 */ /* 0x000e24000021f000 */
[----:B0-----:R0:W-:Y:S02]  /*9d00*/  STG.E desc[UR36][R8.64], R3 ;  /* 0x0000000308007986 */ /* 0x0011e4000c101924 */
.L_x_5343:
[----:B------:R-:W-:Y:S05]  /*9d10*/  BSYNC B6 ;  /* 0x0000000000067941 */ /* 0x000fea0003800000 */
.L_x_5342:
        /* <DEDUP_REMOVED lines=25> */
.L_x_5382:
[----:B------:R-:W-:-:S06]  /*9eb0*/  HADD2.F32 R5, -RZ, R18.H0_H0 ;  /* 0x20000012ff057230 */ /* 0x000fcc0000004100 */
[----:B------:R-:W0:Y:S02]  /*9ec0*/  F2I.S64.TRUNC R4, R5 ;  /* 0x0000000500047311 */ /* 0x000e24000020d900 */
[----:B0-----:R0:W-:Y:S01]  /*9ed0*/  STG.E.U8 desc[UR36][R8.64], R4 ;  /* 0x0000000408007986 */ /* 0x0011e2000c101124 */
[----:B------:R-:W-:Y:S05]  /*9ee0*/  BRA `(.L_x_5384) ;  /* 0x0000000c00847947 */ /* 0x000fea0003800000 */
.L_x_5381:
        /* <DEDUP_REMOVED lines=10> */
.L_x_5386:
[----:B------:R-:W-:-:S04]  /*9f90*/  HADD2.F32 R18, -RZ, R18.H0_H0 ;  /* 0x20000012ff127230 */ /* 0x000fc80000004100 */
[----:B------:R-:W0:Y:S02]  /*9fa0*/  F2I.FTZ.TRUNC.NTZ R3, R18 ;  /* 0x0000001200037305 */ /* 0x000e24000021f100 */
[----:B0-----:R0:W-:Y:S01]  /*9fb0*/  STG.E desc[UR36][R8.64], R3 ;  /* 0x0000000308007986 */ /* 0x0011e2000c101924 */
[----:B------:R-:W-:Y:S05]  /*9fc0*/  BRA `(.L_x_5384) ;  /* 0x0000000c004c7947 */ /* 0x000fea0003800000 */
.L_x_5385:
[----:B------:R-:W-:-:S04]  /*9fd0*/  HADD2.F32 R18, -RZ, R18.H0_H0 ;  /* 0x20000012ff127230 */ /* 0x000fc80000004100 */
[----:B------:R-:W0:Y:S02]  /*9fe0*/  F2I.FTZ.TRUNC.NTZ R3, R18 ;  /* 0x0000001200037305 */ /* 0x000e24000021f100 */
[----:B0-----:R0:W-:Y:S01]  /*9ff0*/  STG.E.U16 desc[UR36][R8.64], R3 ;  /* 0x0000000308007986 */ /* 0x0011e2000c101524 */
[----:B------:R-:W-:Y:S05]  /*a000*/  BRA `(.L_x_5384) ;  /* 0x0000000c003c7947 */ /* 0x000fea0003800000 */
.L_x_5380:
        /* <DEDUP_REMOVED lines=9> */
.L_x_5388:
[----:B------:R0:W-:Y:S01]  /*a0a0*/  STG.E.U16 desc[UR36][R8.64], R18 ;  /* 0x0000001208007986 */ /* 0x0001e2000c101524 */
[----:B------:R-:W-:Y:S05]  /*a0b0*/  BRA `(.L_x_5384) ;  /* 0x0000000c00107947 */ /* 0x000fea0003800000 */
.L_x_5387:
        /* <DEDUP_REMOVED lines=10> */
.L_x_5390:
[----:B------:R-:W-:-:S05]  /*a160*/  HADD2.F32 R0, -RZ, R18.H0_H0 ;  /* 0x20000012ff007230 */ /* 0x000fca0000004100 */
[----:B------:R-:W-:-:S04]  /*a170*/  F2FP.F16.F32.PACK_AB R0, RZ, R0 ;  /* 0x00000000ff00723e */ /* 0x000fc800000000ff */
[----:B------:R-:W-:-:S05]  /*a180*/  PRMT R0, R0, 0x5410, RZ ;  /* 0x0000541000007816 */ /* 0x000fca00000000ff */
[----:B------:R0:W-:Y:S01]  /*a190*/  STG.E desc[UR36][R8.64], R0 ;  /* 0x0000000008007986 */ /* 0x0001e2000c101924 */
[----:B------:R-:W-:Y:S05]  /*a1a0*/  BRA `(.L_x_5384) ;  /* 0x0000000800d47947 */ /* 0x000fea0003800000 */
.L_x_5389:
[----:B------:R-:W-:-:S05]  /*a1b0*/  HADD2.F32 R4, -RZ, R18.H0_H0 ;  /* 0x20000012ff047230 */ /* 0x000fca0000004100 */
[----:B------:R-:W-:-:S06]  /*a1c0*/  FMUL.FTZ R4, R4, 1 ;  /* 0x3f80000004047820 */ /* 0x000fcc0000410000 */
[----:B------:R-:W0:Y:S02]  /*a1d0*/  F2F.F64.F32 R4, R4 ;  /* 0x0000000400047310 */ /* 0x000e240000201800 */
[----:B0-----:R0:W-:Y:S01]  /*a1e0*/  STG.E.64 desc[UR36][R8.64], R4 ;  /* 0x0000000408007986 */ /* 0x0011e2000c101b24 */
[----:B------:R-:W-:Y:S05]  /*a1f0*/  BRA `(.L_x_5384) ;  /* 0x0000000800c07947 */ /* 0x000fea0003800000 */
.L_x_5379:
        /* <DEDUP_REMOVED lines=13> */
.L_x_5393:
[----:B------:R-:W-:Y:S01]  /*a2d0*/  HADD2.F32 R18, -RZ, R18.H0_H0 ;  /* 0x20000012ff127230 */ /* 0x000fe20000004100 */
[----:B------:R-:W-:-:S04]  /*a2e0*/  CS2R R6, SRZ ;  /* 0x0000000000067805 */ /* 0x000fc8000001ff00 */
[----:B------:R-:W-:-:S06]  /*a2f0*/  FMUL.FTZ R4, R18, 1 ;  /* 0x3f80000012047820 */ /* 0x000fcc0000410000 */
[----:B------:R-:W0:Y:S02]  /*a300*/  F2F.F64.F32 R4, R4 ;  /* 0x0000000400047310 */ /* 0x000e240000201800 */
[----:B0-----:R0:W-:Y:S01]  /*a310*/  STG.E.128 desc[UR36][R8.64], R4 ;  /* 0x0000000408007986 */ /* 0x0011e2000c101d24 */
[----:B------:R-:W-:Y:S05]  /*a320*/  BRA `(.L_x_5384) ;  /* 0x0000000800747947 */ /* 0x000fea0003800000 */
.L_x_5392:
        /* <DEDUP_REMOVED lines=21> */
.L_x_5397:
[----:B------:R-:W-:Y:S05]  /*a480*/  BSYNC B0 ;  /* 0x0000000000007941 */ /* 0x000fea0003800000 */
.L_x_5396:
[----:B------:R-:W-:-:S05]  /*a490*/  LOP3.LUT R5, R0, R5, RZ, 0xfc, !PT ;  /* 0x0000000500057212 */ /* 0x000fca00078efcff */
[----:B------:R3:W-:Y:S01]  /*a4a0*/  STG.E.U8 desc[UR36][R8.64], R5 ;  /* 0x0000000508007986 */ /* 0x0007e2000c101124 */
[----:B------:R-:W-:Y:S05]  /*a4b0*/  BRA `(.L_x_5384) ;  /* 0x0000000800107947 */ /* 0x000fea0003800000 */
.L_x_5395:
        /* <DEDUP_REMOVED lines=13> */
.L_x_5399:
[----:B------:R-:W-:Y:S01]  /*a590*/  IMAD.MOV.U32 R0, RZ, RZ, 0x7f ;  /* 0x0000007fff007424 */ /* 0x000fe200078e00ff */
[----:B------:R-:W-:-:S04]  /*a5a0*/  ISETP.GT.U32.AND P0, PT, R3, 0x7f800000, PT ;  /* 0x7f8000000300780c */ /* 0x000fc80003f04070 */
[----:B------:R-:W-:-:S09]  /*a5b0*/  SEL R0, R0, 0x7c, P0 ;  /* 0x0000007c00007807 */ /* 0x000fd20000000000 */
.L_x_5400:
[----:B------:R-:W-:Y:S05]  /*a5c0*/  BSYNC B0 ;  /* 0x0000000000007941 */ /* 0x000fea0003800000 */
.L_x_5398:
[----:B------:R-:W-:-:S04]  /*a5d0*/  LOP3.LUT R3, R5, 0x80000000, RZ, 0xc0, !PT ;  /* 0x8000000005037812 */ /* 0x000fc800078ec0ff */
[----:B------:R-:W-:-:S04]  /*a5e0*/  SHF.R.U32.HI R3, RZ, 0x18, R3 ;  /* 0x00000018ff037819 */ /* 0x000fc80000011603 */
[----:B------:R-:W-:-:S05]  /*a5f0*/  LOP3.LUT R3, R0, R3, RZ, 0xfc, !PT ;  /* 0x0000000300037212 */ /* 0x000fca00078efcff */
[----:B------:R4:W-:Y:S01]  /*a600*/  STG.E.U8 desc[UR36][R8.64], R3 ;  /* 0x0000000308007986 */ /* 0x0009e2000c101124 */
[----:B------:R-:W-:Y:S05]  /*a610*/  BRA `(.L_x_5384) ;  /* 0x0000000400b87947 */ /* 0x000fea0003800000 */
.L_x_5394:
[----:B------:R-:W-:-:S05]  /*a620*/  HADD2.F32 R0, -RZ, R18.H0_H0 ;  /* 0x20000012ff007230 */ /* 0x000fca0000004100 */
[----:B------:R-:W-:-:S05]  /*a630*/  F2FP.BF16.F32.PACK_AB R0, RZ, R0 ;  /* 0x00000000ff00723e */ /* 0x000fca00000010ff */
[----:B------:R2:W-:Y:S01]  /*a640*/  STG.E.U16 desc[UR36][R8.64], R0 ;  /* 0x0000000008007986 */ /* 0x0005e2000c101524 */
[----:B------:R-:W-:Y:S05]  /*a650*/  BRA `(.L_x_5384) ;  /* 0x0000000400a87947 */ /* 0x000fea0003800000 */
.L_x_5391:
        /* <DEDUP_REMOVED lines=12> */
.L_x_5403:
        /* <DEDUP_REMOVED lines=17> */
.L_x_5406:
[----:B------:R-:W-:-:S04]  /*a830*/  LOP3.LUT R3, R5, 0x80000000, RZ, 0xc0, !PT ;  /* 0x8000000005037812 */ /* 0x000fc800078ec0ff */
[----:B------:R-:W-:-:S04]  /*a840*/  SHF.R.U32.HI R3, RZ, 0x18, R3 ;  /* 0x00000018ff037819 */ /* 0x000fc80000011603 */
[----:B------:R-:W-:-:S04]  /*a850*/  LOP3.LUT R0, R0, R3, RZ, 0xfc, !PT ;  /* 0x0000000300007212 */ /* 0x000fc800078efcff */
[----:B------:R-:W-:-:S07]  /*a860*/  PRMT R4, R0, 0x7610, R4 ;  /* 0x0000761000047816 */ /* 0x000fce0000000004 */
.L_x_5405:
[----:B------:R-:W-:Y:S05]  /*a870*/  BSYNC B0 ;  /* 0x0000000000007941 */ /* 0x000fea0003800000 */
.L_x_5404:
[----:B------:R0:W-:Y:S01]  /*a880*/  STG.E.U8 desc[UR36][R8.64], R4 ;  /* 0x0000000408007986 */ /* 0x0001e2000c101124 */
[----:B------:R-:W-:Y:S05]  /*a890*/  BRA `(.L_x_5384) ;  /* 0x0000000400187947 */ /* 0x000fea0003800000 */
.L_x_5402:
        /* <DEDUP_REMOVED lines=17> */
.L_x_5409:
[----:B------:R-:W-:-:S04]  /*a9b0*/  LOP3.LUT R3, R5, 0x80000000, RZ, 0xc0, !PT ;  /* 0x8000000005037812 */ /* 0x000fc800078ec0ff */
[----:B------:R-:W-:-:S04]  /*a9c0*/  SHF.R.U32.HI R3, RZ, 0x18, R3 ;  /* 0x00000018ff037819 */ /* 0x000fc80000011603 */
[----:B------:R-:W-:-:S04]  /*a9d0*/  LOP3.LUT R0, R0, R3, RZ, 0xfc, !PT ;  /* 0x0000000300007212 */ /* 0x000fc800078efcff */
[----:B------:R-:W-:-:S07]  /*a9e0*/  PRMT R4, R0, 0x7610, R4 ;  /* 0x0000761000047816 */ /* 0x000fce0000000004 */
.L_x_5408:
[----:B------:R-:W-:Y:S05]  /*a9f0*/  BSYNC B0 ;  /* 0x0000000000007941 */ /* 0x000fea0003800000 */
.L_x_5407:
[----:B------:R0:W-:Y:S01]  /*aa00*/  STG.E.U8 desc[UR36][R8.64], R4 ;  /* 0x0000000408007986 */ /* 0x0001e2000c101124 */
[----:B------:R-:W-:Y:S05]  /*aa10*/  BRA `(.L_x_5384) ;  /* 0x0000000000b87947 */ /* 0x000fea0003800000 */
.L_x_5401:
        /* <DEDUP_REMOVED lines=22> */
.L_x_5383:
        /* <DEDUP_REMOVED lines=16> */
.L_x_5412:
[----:B------:R-:W-:Y:S05]  /*ac80*/  BRA `(.L_x_5384) ;  /* 0x00000000001c7947 */ /* 0x000fea0003800000 */
.L_x_5411:
[----:B------:R-:W-:-:S06]  /*ac90*/  HADD2.F32 R4, -RZ, R18.H0_H0 ;  /* 0x20000012ff047230 */ /* 0x000fcc0000004100 */
[----:B------:R-:W0:Y:S02]  /*aca0*/  F2I.U64.TRUNC R4, R4 ;  /* 0x0000000400047311 */ /* 0x000e24000020d800 */
[----:B0-----:R0:W-:Y:S01]  /*acb0*/  STG.E.64 desc[UR36][R8.64], R4 ;  /* 0x0000000408007986 */ /* 0x0011e2000c101b24 */
[----:B------:R-:W-:Y:S05]  /*acc0*/  BRA `(.L_x_5384) ;  /* 0x00000000000c7947 */ /* 0x000fea0003800000 */
.L_x_5410:
[----:B------:R-:W-:-:S04]  /*acd0*/  HADD2.F32 R18, -RZ, R18.H0_H0 ;  /* 0x20000012ff127230 */ /* 0x000fc80000004100 */
[----:B------:R-:W0:Y:S02]  /*ace0*/  F2I.FTZ.U32.TRUNC.NTZ R3, R18 ;  /* 0x0000001200037305 */ /* 0x000e24000021f000 */
[----:B0-----:R0:W-:Y:S02]  /*acf0*/  STG.E desc[UR36][R8.64], R3 ;  /* 0x0000000308007986 */ /* 0x0011e4000c101924 */
.L_x_5384:
        /* <DEDUP_REMOVED lines=25> */
.L_x_5416:
[----:B------:R-:W-:-:S06]  /*ae90*/  HADD2.F32 R5, -RZ, R16.H0_H0 ;  /* 0x20000010ff057230 */ /* 0x000fcc0000004100 */
[----:B------:R-:W0:Y:S02]  /*aea0*/  F2I.S64.TRUNC R4, R5 ;  /* 0x0000000500047311 */ /* 0x000e24000020d900 */
[----:B0-----:R0:W-:Y:S01]  /*aeb0*/  STG.E.U8 desc[UR36][R8.64], R4 ;  /* 0x0000000408007986 */ /* 0x0011e2000c101124 */
[----:B------:R-:W-:Y:S05]  /*aec0*/  BRA `(.L_x_5418) ;  /* 0x0000000c00847947 */ /* 0x000fea0003800000 */
.L_x_5415:
        /* <DEDUP_REMOVED lines=10> */
.L_x_5420:
[----:B------:R-:W-:-:S04]  /*af70*/  HADD2.F32 R16, -RZ, R16.H0_H0 ;  /* 0x20000010ff107230 */ /* 0x000fc80000004100 */
[----:B------:R-:W0:Y:S02]  /*af80*/  F2I.FTZ.TRUNC.NTZ R3, R16 ;  /* 0x0000001000037305 */ /* 0x000e24000021f100 */
[----:B0-----:R0:W-:Y:S01]  /*af90*/  STG.E desc[UR36][R8.64], R3 ;  /* 0x0000000308007986 */ /* 0x0011e2000c101924 */
[----:B------:R-:W-:Y:S05]  /*afa0*/  BRA `(.L_x_5418) ;  /* 0x0000000c004c7947 */ /* 0x000fea0003800000 */
.L_x_5419:
[----:B------:R-:W-:-:S04]  /*afb0*/  HADD2.F32 R16, -RZ, R16.H0_H0 ;  /* 0x20000010ff107230 */ /* 0x000fc80000004100 */
[----:B------:R-:W0:Y:S02]  /*afc0*/  F2I.FTZ.TRUNC.NTZ R3, R16 ;  /* 0x0000001000037305 */ /* 0x000e24000021f100 */
[----:B0-----:R0:W-:Y:S01]  /*afd0*/  STG.E.U16 desc[UR36][R8.64], R3 ;  /* 0x0000000308007986 */ /* 0x0011e2000c101524 */
[----:B------:R-:W-:Y:S05]  /*afe0*/  BRA `(.L_x_5418) ;  /* 0x0000000c003c7947 */ /* 0x000fea0003800000 */
.L_x_5414:
        /* <DEDUP_REMOVED lines=9> */
.L_x_5422:
[----:B------:R0:W-:Y:S01]  /*b080*/  STG.E.U16 desc[UR36][R8.64], R16 ;  /* 0x0000001008007986 */ /* 0x0001e2000c101524 */
[----:B------:R-:W-:Y:S05]  /*b090*/  BRA `(.L_x_5418) ;  /* 0x0000000c00107947 */ /* 0x000fea0003800000 */
.L_x_5421:
        /* <DEDUP_REMOVED lines=10> */
.L_x_5424:
[----:B------:R-:W-:-:S05]  /*b140*/  HADD2.F32 R0, -RZ, R16.H0_H0 ;  /* 0x20000010ff007230 */ /* 0x000fca0000004100 */
[----:B------:R-:W-:-:S04]  /*b150*/  F2FP.F16.F32.PACK_AB R0, RZ, R0 ;  /* 0x00000000ff00723e */ /* 0x000fc800000000ff */
[----:B------:R-:W-:-:S05]  /*b160*/  PRMT R0, R0, 0x5410, RZ ;  /* 0x0000541000007816 */ /* 0x000fca00000000ff */
[----:B------:R2:W-:Y:S01]  /*b170*/  STG.E desc[UR36][R8.64], R0 ;  /* 0x0000000008007986 */ /* 0x0005e2000c101924 */
[----:B------:R-:W-:Y:S05]  /*b180*/  BRA `(.L_x_5418) ;  /* 0x0000000800d47947 */ /* 0x000fea0003800000 */
.L_x_5423:
[----:B------:R-:W-:-:S05]  /*b190*/  HADD2.F32 R4, -RZ, R16.H0_H0 ;  /* 0x20000010ff047230 */ /* 0x000fca0000004100 */
[----:B------:R-:W-:-:S06]  /*b1a0*/  FMUL.FTZ R4, R4, 1 ;  /* 0x3f80000004047820 */ /* 0x000fcc0000410000 */
[----:B------:R-:W0:Y:S02]  /*b1b0*/  F2F.F64.F32 R4, R4 ;  /* 0x0000000400047310 */ /* 0x000e240000201800 */
[----:B0-----:R4:W-:Y:S01]  /*b1c0*/  STG.E.64 desc[UR36][R8.64], R4 ;  /* 0x0000000408007986 */ /* 0x0019e2000c101b24 */
[----:B------:R-:W-:Y:S05]  /*b1d0*/  BRA `(.L_x_5418) ;  /* 0x0000000800c07947 */ /* 0x000fea0003800000 */
.L_x_5413:
        /* <DEDUP_REMOVED lines=13> */
.L_x_5427:
[----:B------:R-:W-:Y:S01]  /*b2b0*/  HADD2.F32 R16, -RZ, R16.H0_H0 ;  /* 0x20000010ff107230 */ /* 0x000fe20000004100 */
[----:B------:R-:W-:-:S04]  /*b2c0*/  CS2R R6, SRZ ;  /* 0x0000000000067805 */ /* 0x000fc8000001ff00 */
[----:B------:R-:W-:-:S06]  /*b2d0*/  FMUL.FTZ R4, R16, 1 ;  /* 0x3f80000010047820 */ /* 0x000fcc0000410000 */
[----:B------:R-:W0:Y:S02]  /*b2e0*/  F2F.F64.F32 R4, R4 ;  /* 0x0000000400047310 */ /* 0x000e240000201800 */
[----:B0-----:R0:W-:Y:S01]  /*b2f0*/  STG.E.128 desc[UR36][R8.64], R4 ;  /* 0x0000000408007986 */ /* 0x0011e2000c101d24 */
[----:B------:R-:W-:Y:S05]  /*b300*/  BRA `(.L_x_5418) ;  /* 0x0000000800747947 */ /* 0x000fea0003800000 */
.L_x_5426:
        /* <DEDUP_REMOVED lines=21> */
.L_x_5431:
[----:B------:R-:W-:Y:S05]  /*b460*/  BSYNC B0 ;  /* 0x0000000000007941 */ /* 0x000fea0003800000 */
.L_x_5430:
[----:B------:R-:W-:-:S05]  /*b470*/  LOP3.LUT R5, R0, R5, RZ, 0xfc, !PT ;  /* 0x0000000500057212 */ /* 0x000fca00078efcff */
[----:B------:R0:W-:Y:S01]  /*b480*/  STG.E.U8 desc[UR36][R8.64], R5 ;  /* 0x0000000508007986 */ /* 0x0001e2000c101124 */
[----:B------:R-:W-:Y:S05]  /*b490*/  BRA `(.L_x_5418) ;  /* 0x0000000800107947 */ /* 0x000fea0003800000 */
.L_x_5429:
        /* <DEDUP_REMOVED lines=13> */
.L_x_5433:
[----:B------:R-:W-:Y:S01]  /*b570*/  IMAD.MOV.U32 R0, RZ, RZ, 0x7f ;  /* 0x0000007fff007424 */ /* 0x000fe200078e00ff */
[----:B------:R-:W-:-:S04]  /*b580*/  ISETP.GT.U32.AND P0, PT, R3, 0x7f800000, PT ;  /* 0x7f8000000300780c */ /* 0x000fc80003f04070 */
[----:B------:R-:W-:-:S09]  /*b590*/  SEL R0, R0, 0x7c, P0 ;  /* 0x0000007c00007807 */ /* 0x000fd20000000000 */
.L_x_5434:
[----:B------:R-:W-:Y:S05]  /*b5a0*/  BSYNC B0 ;  /* 0x0000000000007941 */ /* 0x000fea0003800000 */
.L_x_5432:
[----:B------:R-:W-:-:S04]  /*b5b0*/  LOP3.LUT R3, R5, 0x80000000, RZ, 0xc0, !PT ;  /* 0x8000000005037812 */ /* 0x000fc800078ec0ff */
[----:B------:R-:W-:-:S04]  /*b5c0*/  SHF.R.U32.HI R3, RZ, 0x18, R3 ;  /* 0x00000018ff037819 */ /* 0x000fc80000011603 */
[----:B------:R-:W-:-:S05]  /*b5d0*/  LOP3.LUT R3, R0, R3, RZ, 0xfc, !PT ;  /* 0x0000000300037212 */ /* 0x000fca00078efcff */
[----:B------:R0:W-:Y:S01]  /*b5e0*/  STG.E.U8 desc[UR36][R8.64], R3 ;  /* 0x0000000308007986 */ /* 0x0001e2000c101124 */
[----:B------:R-:W-:Y:S05]  /*b5f0*/  BRA `(.L_x_5418) ;  /* 0x0000000400b87947 */ /* 0x000fea0003800000 */
.L_x_5428:
[----:B------:R-:W-:-:S05]  /*b600*/  HADD2.F32 R0, -RZ, R16.H0_H0 ;  /* 0x20000010ff007230 */ /* 0x000fca0000004100 */
[----:B------:R-:W-:-:S05]  /*b610*/  F2FP.BF16.F32.PACK_AB R0, RZ, R0 ;  /* 0x00000000ff00723e */ /* 0x000fca00000010ff */
[----:B------:R0:W-:Y:S01]  /*b620*/  STG.E.U16 desc[UR36][R8.64], R0 ;  /* 0x0000000008007986 */ /* 0x0001e2000c101524 */
[----:B------:R-:W-:Y:S05]  /*b630*/  BRA `(.L_x_5418) ;  /* 0x0000000400a87947 */ /* 0x000fea0003800000 */
.L_x_5425:
        /* <DEDUP_REMOVED lines=12> */
.L_x_5437:
        /* <DEDUP_REMOVED lines=17> */
.L_x_5440:
[----:B------:R-:W-:-:S04]  /*b810*/  LOP3.LUT R3, R5, 0x80000000, RZ, 0xc0, !PT ;  /* 0x8000000005037812 */ /* 0x000fc800078ec0ff */
[----:B------:R-:W-:-:S04]  /*b820*/  SHF.R.U32.HI R3, RZ, 0x18, R3 ;  /* 0x00000018ff037819 */ /* 0x000fc80000011603 */
[----:B------:R-:W-:-:S04]  /*b830*/  LOP3.LUT R0, R0, R3, RZ, 0xfc, !PT ;  /* 0x0000000300007212 */ /* 0x000fc800078efcff */
[----:B------:R-:W-:-:S07]  /*b840*/  PRMT R4, R0, 0x7610, R4 ;  /* 0x0000761000047816 */ /* 0x000fce0000000004 */
.L_x_5439:
[----:B------:R-:W-:Y:S05]  /*b850*/  BSYNC B0 ;  /* 0x0000000000007941 */ /* 0x000fea0003800000 */
.L_x_5438:
[----:B------:R0:W-:Y:S01]  /*b860*/  STG.E.U8 desc[UR36][R8.64], R4 ;  /* 0x0000000408007986 */ /* 0x0001e2000c101124 */
[----:B------:R-:W-:Y:S05]  /*b870*/  BRA `(.L_x_5418) ;  /* 0x0000000400187947 */ /* 0x000fea0003800000 */
.L_x_5436:
        /* <DEDUP_REMOVED lines=17> */
.L_x_5443:
[----:B------:R-:W-:-:S04]  /*b990*/  LOP3.LUT R3, R5, 0x80000000, RZ, 0xc0, !PT ;  /* 0x8000000005037812 */ /* 0x000fc800078ec0ff */
[----:B------:R-:W-:-:S04]  /*b9a0*/  SHF.R.U32.HI R3, RZ, 0x18, R3 ;  /* 0x00000018ff037819 */ /* 0x000fc80000011603 */
[----:B------:R-:W-:-:S04]  /*b9b0*/  LOP3.LUT R0, R0, R3, RZ, 0xfc, !PT ;  /* 0x0000000300007212 */ /* 0x000fc800078efcff */
[----:B------:R-:W-:-:S07]  /*b9c0*/  PRMT R4, R0, 0x7610, R4 ;  /* 0x0000761000047816 */ /* 0x000fce0000000004 */
.L_x_5442:
[----:B------:R-:W-:Y:S05]  /*b9d0*/  BSYNC B0 ;  /* 0x0000000000007941 */ /* 0x000fea0003800000 */
.L_x_5441:
[----:B------:R0:W-:Y:S01]  /*b9e0*/  STG.E.U8 desc[UR36][R8.64], R4 ;  /* 0x0000000408007986 */ /* 0x0001e2000c101124 */
[----:B------:R-:W-:Y:S05]  /*b9f0*/  BRA `(.L_x_5418) ;  /* 0x0000000000b87947 */ /* 0x000fea0003800000 */
.L_x_5435:
        /* <DEDUP_REMOVED lines=22> */
.L_x_5417:
        /* <DEDUP_REMOVED lines=16> */
.L_x_5446:
[----:B------:R-:W-:Y:S05]  /*bc60*/  BRA `(.L_x_5418) ;  /* 0x00000000001c7947 */ /* 0x000fea0003800000 */
.L_x_5445:
[----:B------:R-:W-:-:S06]  /*bc70*/  HADD2.F32 R4, -RZ, R16.H0_H0 ;  /* 0x20000010ff047230 */ /* 0x000fcc0000004100 */
[----:B------:R-:W0:Y:S02]  /*bc80*/  F2I.U64.TRUNC R4, R4 ;  /* 0x0000000400047311 */ /* 0x000e24000020d800 */
[----:B0-----:R0:W-:Y:S01]  /*bc90*/  STG.E.64 desc[UR36][R8.64], R4 ;  /* 0x0000000408007986 */ /* 0x0011e2000c101b24 */
[----:B------:R-:W-:Y:S05]  /*bca0*/  BRA `(.L_x_5418) ;  /* 0x00000000000c7947 */ /* 0x000fea0003800000 */
.L_x_5444:
[----:B------:R-:W-:-:S04]  /*bcb0*/  HADD2.F32 R16, -RZ, R16.H0_H0 ;  /* 0x20000010ff107230 */ /* 0x000fc80000004100 */
[----:B------:R-:W0:Y:S02]  /*bcc0*/  F2I.FTZ.U32.TRUNC.NTZ R3, R16 ;  /* 0x0000001000037305 */ /* 0x000e24000021f000 */
[----:B0-----:R0:W-:Y:S02]  /*bcd0*/  STG.E desc[UR36][R8.64], R3 ;  /* 0x0000000308007986 */ /* 0x0011e4000c101924 */
.L_x_5418:
[----:B------:R-:W-:-:S07]  /*bce0*/  VIADD R27, R27, 0x80 ;  /* 0x000000801b1b7836 */ /* 0x000fce0000000000 */
.L_x_5378:
[----:B------:R-:W-:Y:S05]  /*bcf0*/  BSYNC B6 ;  /* 0x0000000000067941 */ /* 0x000fea0003800000 */
.L_x_5377:
        /* <DEDUP_REMOVED lines=23> */
.L_x_5450:
[----:B------:R-:W-:-:S06]  /*be70*/  HADD2.F32 R5, -RZ, R17.H0_H0 ;  /* 0x20000011ff057230 */ /* 0x000fcc0000004100 */
[----:B------:R-:W0:Y:S02]  /*be80*/  F2I.S64.TRUNC R4, R5 ;  /* 0x0000000500047311 */ /* 0x000e24000020d900 */
[----:B0-----:R-:W-:Y:S01]  /*be90*/  STG.E.U8 desc[UR36][R2.64], R4 ;  /* 0x0000000402007986 */ /* 0x001fe2000c101124 */
[----:B------:R-:W-:Y:S05]  /*bea0*/  EXIT ;  /* 0x000000000000794d */ /* 0x000fea0003800000 */
.L_x_5449:
        /* <DEDUP_REMOVED lines=10> */
.L_x_5453:
[----:B------:R-:W-:-:S06]  /*bf50*/  HADD2.F32 R17, -RZ, R17.H0_H0 ;  /* 0x20000011ff117230 */ /* 0x000fcc0000004100 */
[----:B------:R-:W0:Y:S02]  /*bf60*/  F2I.FTZ.TRUNC.NTZ R17, R17 ;  /* 0x0000001100117305 */ /* 0x000e24000021f100 */
[----:B0-----:R-:W-:Y:S01]  /*bf70*/  STG.E desc[UR36][R2.64], R17 ;  /* 0x0000001102007986 */ /* 0x001fe2000c101924 */
[----:B------:R-:W-:Y:S05]  /*bf80*/  EXIT ;  /* 0x000000000000794d */ /* 0x000fea0003800000 */
.L_x_5452:
[----:B------:R-:W-:-:S06]  /*bf90*/  HADD2.F32 R17, -RZ, R17.H0_H0 ;  /* 0x20000011ff117230 */ /* 0x000fcc0000004100 */
[----:B------:R-:W0:Y:S02]  /*bfa0*/  F2I.FTZ.TRUNC.NTZ R17, R17 ;  /* 0x0000001100117305 */ /* 0x000e24000021f100 */
[----:B0-----:R-:W-:Y:S01]  /*bfb0*/  STG.E.U16 desc[UR36][R2.64], R17 ;  /* 0x0000001102007986 */ /* 0x001fe2000c101524 */
[----:B------:R-:W-:Y:S05]  /*bfc0*/  EXIT ;  /* 0x000000000000794d */ /* 0x000fea0003800000 */
.L_x_5448:
        /* <DEDUP_REMOVED lines=9> */
.L_x_5455:
[----:B------:R-:W-:Y:S01]  /*c060*/  STG.E.U16 desc[UR36][R2.64], R17 ;  /* 0x0000001102007986 */ /* 0x000fe2000c101524 */
[----:B------:R-:W-:Y:S05]  /*c070*/  EXIT ;  /* 0x000000000000794d */ /* 0x000fea0003800000 */
.L_x_5454:
        /* <DEDUP_REMOVED lines=10> */
.L_x_5457:
[----:B------:R-:W-:-:S05]  /*c120*/  HADD2.F32 R0, -RZ, R17.H0_H0 ;  /* 0x20000011ff007230 */ /* 0x000fca0000004100 */
[----:B------:R-:W-:-:S04]  /*c130*/  F2FP.F16.F32.PACK_AB R0, RZ, R0 ;  /* 0x00000000ff00723e */ /* 0x000fc800000000ff */
[----:B------:R-:W-:-:S05]  /*c140*/  PRMT R0, R0, 0x5410, RZ ;  /* 0x0000541000007816 */ /* 0x000fca00000000ff */
[----:B------:R-:W-:Y:S01]  /*c150*/  STG.E desc[UR36][R2.64], R0 ;  /* 0x0000000002007986 */ /* 0x000fe2000c101924 */
[----:B------:R-:W-:Y:S05]  /*c160*/  EXIT ;  /* 0x000000000000794d */ /* 0x000fea0003800000 */
.L_x_5456:
[----:B------:R-:W-:-:S05]  /*c170*/  HADD2.F32 R4, -RZ, R17.H0_H0 ;  /* 0x20000011ff047230 */ /* 0x000fca0000004100 */
[----:B------:R-:W-:-:S06]  /*c180*/  FMUL.FTZ R4, R4, 1 ;  /* 0x3f80000004047820 */ /* 0x000fcc0000410000 */
[----:B------:R-:W0:Y:S02]  /*c190*/  F2F.F64.F32 R4, R4 ;  /* 0x0000000400047310 */ /* 0x000e240000201800 */
[----:B0-----:R-:W-:Y:S01]  /*c1a0*/  STG.E.64 desc[UR36][R2.64], R4 ;  /* 0x0000000402007986 */ /* 0x001fe2000c101b24 */
[----:B------:R-:W-:Y:S05]  /*c1b0*/  EXIT ;  /* 0x000000000000794d */ /* 0x000fea0003800000 */
.L_x_5447:
        /* <DEDUP_REMOVED lines=13> */
.L_x_5460:
[----:B------:R-:W-:Y:S01]  /*c290*/  HADD2.F32 R17, -RZ, R17.H0_H0 ;  /* 0x20000011ff117230 */ /* 0x000fe20000004100 */
[----:B------:R-:W-:-:S04]  /*c2a0*/  CS2R R6, SRZ ;  /* 0x0000000000067805 */ /* 0x000fc8000001ff00 */
[----:B------:R-:W-:-:S06]  /*c2b0*/  FMUL.FTZ R4, R17, 1 ;  /* 0x3f80000011047820 */ /* 0x000fcc0000410000 */
[----:B------:R-:W0:Y:S02]  /*c2c0*/  F2F.F64.F32 R4, R4 ;  /* 0x0000000400047310 */ /* 0x000e240000201800 */
[----:B0-----:R-:W-:Y:S01]  /*c2d0*/  STG.E.128 desc[UR36][R2.64], R4 ;  /* 0x0000000402007986 */ /* 0x001fe2000c101d24 */
[----:B------:R-:W-:Y:S05]  /*c2e0*/  EXIT ;  /* 0x000000000000794d */ /* 0x000fea0003800000 */
.L_x_5459:
        /* <DEDUP_REMOVED lines=21> */
.L_x_5464:
[----:B------:R-:W-:Y:S05]  /*c440*/  BSYNC B0 ;  /* 0x0000000000007941 */ /* 0x000fea0003800000 */
.L_x_5463:
[----:B------:R-:W-:-:S05]  /*c450*/  LOP3.LUT R5, R0, R5, RZ, 0xfc, !PT ;  /* 0x0000000500057212 */ /* 0x000fca00078efcff */
[----:B------:R-:W-:Y:S01]  /*c460*/  STG.E.U8 desc[UR36][R2.64], R5 ;  /* 0x0000000502007986 */ /* 0x000fe2000c101124 */
[----:B------:R-:W-:Y:S05]  /*c470*/  EXIT ;  /* 0x000000000000794d */ /* 0x000fea0003800000 */
.L_x_5462:
        /* <DEDUP_REMOVED lines=13> */
.L_x_5466:
[----:B------:R-:W-:Y:S01]  /*c550*/  IMAD.MOV.U32 R0, RZ, RZ, 0x7f ;  /* 0x0000007fff007424 */ /* 0x000fe200078e00ff */
[----:B------:R-:W-:-:S04]  /*c560*/  ISETP.GT.U32.AND P0, PT, R4, 0x7f800000, PT ;  /* 0x7f8000000400780c */ /* 0x000fc80003f04070 */
[----:B------:R-:W-:-:S09]  /*c570*/  SEL R0, R0, 0x7c, P0 ;  /* 0x0000007c00007807 */ /* 0x000fd20000000000 */
.L_x_5467:
[----:B------:R-:W-:Y:S05]  /*c580*/  BSYNC B0 ;  /* 0x0000000000007941 */ /* 0x000fea0003800000 */
.L_x_5465:
[----:B------:R-:W-:-:S04]  /*c590*/  LOP3.LUT R4, R17, 0x80000000, RZ, 0xc0, !PT ;  /* 0x8000000011047812 */ /* 0x000fc800078ec0ff */
[----:B------:R-:W-:-:S04]  /*c5a0*/  SHF.R.U32.HI R5, RZ, 0x18, R4 ;  /* 0x00000018ff057819 */ /* 0x000fc80000011604 */
[----:B------:R-:W-:-:S05]  /*c5b0*/  LOP3.LUT R5, R0, R5, RZ, 0xfc, !PT ;  /* 0x0000000500057212 */ /* 0x000fca00078efcff */
[----:B------:R-:W-:Y:S01]  /*c5c0*/  STG.E.U8 desc[UR36][R2.64], R5 ;  /* 0x0000000502007986 */ /* 0x000fe2000c101124 */
[----:B------:R-:W-:Y:S05]  /*c5d0*/  EXIT ;  /* 0x000000000000794d */ /* 0x000fea0003800000 */
.L_x_5461:
[----:B------:R-:W-:-:S05]  /*c5e0*/  HADD2.F32 R0, -RZ, R17.H0_H0 ;  /* 0x20000011ff007230 */ /* 0x000fca0000004100 */
[----:B------:R-:W-:-:S05]  /*c5f0*/  F2FP.BF16.F32.PACK_AB R0, RZ, R0 ;  /* 0x00000000ff00723e */ /* 0x000fca00000010ff */
[----:B------:R-:W-:Y:S01]  /*c600*/  STG.E.U16 desc[UR36][R2.64], R0 ;  /* 0x0000000002007986 */ /* 0x000fe2000c101524 */
[----:B------:R-:W-:Y:S05]  /*c610*/  EXIT ;  /* 0x000000000000794d */ /* 0x000fea0003800000 */
.L_x_5458:
        /* <DEDUP_REMOVED lines=12> */
.L_x_5470:
        /* <DEDUP_REMOVED lines=17> */
.L_x_5473:
[----:B------:R-:W-:-:S04]  /*c7f0*/  LOP3.LUT R0, R17, 0x80000000, RZ, 0xc0, !PT ;  /* 0x8000000011007812 */ /* 0x000fc800078ec0ff */
[----:B------:R-:W-:-:S04]  /*c800*/  SHF.R.U32.HI R5, RZ, 0x18, R0 ;  /* 0x00000018ff057819 */ /* 0x000fc80000011600 */
[----:B------:R-:W-:-:S04]  /*c810*/  LOP3.LUT R4, R4, R5, RZ, 0xfc, !PT ;  /* 0x0000000504047212 */ /* 0x000fc800078efcff */
[----:B------:R-:W-:-:S07]  /*c820*/  PRMT R0, R4, 0x7610, R0 ;  /* 0x0000761004007816 */ /* 0x000fce0000000000 */
.L_x_5472:
[----:B------:R-:W-:Y:S05]  /*c830*/  BSYNC B0 ;  /* 0x0000000000007941 */ /* 0x000fea0003800000 */
.L_x_5471:
[----:B------:R-:W-:Y:S01]  /*c840*/  STG.E.U8 desc[UR36][R2.64], R0 ;  /* 0x0000000002007986 */ /* 0x000fe2000c101124 */
[----:B------:R-:W-:Y:S05]  /*c850*/  EXIT ;  /* 0x000000000000794d */ /* 0x000fea0003800000 */
.L_x_5469:
        /* <DEDUP_REMOVED lines=17> */
.L_x_5476:
[----:B------:R-:W-:-:S04]  /*c970*/  LOP3.LUT R0, R17, 0x80000000, RZ, 0xc0, !PT ;  /* 0x8000000011007812 */ /* 0x000fc800078ec0ff */
[----:B------:R-:W-:-:S04]  /*c980*/  SHF.R.U32.HI R5, RZ, 0x18, R0 ;  /* 0x00000018ff057819 */ /* 0x000fc80000011600 */
[----:B------:R-:W-:-:S04]  /*c990*/  LOP3.LUT R4, R4, R5, RZ, 0xfc, !PT ;  /* 0x0000000504047212 */ /* 0x000fc800078efcff */
[----:B------:R-:W-:-:S07]  /*c9a0*/  PRMT R0, R4, 0x7610, R0 ;  /* 0x0000761004007816 */ /* 0x000fce0000000000 */
.L_x_5475:
[----:B------:R-:W-:Y:S05]  /*c9b0*/  BSYNC B0 ;  /* 0x0000000000007941 */ /* 0x000fea0003800000 */
.L_x_5474:
[----:B------:R-:W-:Y:S01]  /*c9c0*/  STG.E.U8 desc[UR36][R2.64], R0 ;  /* 0x0000000002007986 */ /* 0x000fe2000c101124 */
[----:B------:R-:W-:Y:S05]  /*c9d0*/  EXIT ;  /* 0x000000000000794d */ /* 0x000fea0003800000 */
.L_x_5468:
        /* <DEDUP_REMOVED lines=22> */
.L_x_5451:
        /* <DEDUP_REMOVED lines=16> */
.L_x_5479:
[----:B------:R-:W-:Y:S05]  /*cc40*/  EXIT ;  /* 0x000000000000794d */ /* 0x000fea0003800000 */
.L_x_5478:
[----:B------:R-:W-:-:S06]  /*cc50*/  HADD2.F32 R4, -RZ, R17.H0_H0 ;  /* 0x20000011ff047230 */ /* 0x000fcc0000004100 */
[----:B------:R-:W0:Y:S02]  /*cc60*/  F2I.U64.TRUNC R4, R4 ;  /* 0x0000000400047311 */ /* 0x000e24000020d800 */
[----:B0-----:R-:W-:Y:S01]  /*cc70*/  STG.E.64 desc[UR36][R2.64], R4 ;  /* 0x0000000402007986 */ /* 0x001fe2000c101b24 */
[----:B------:R-:W-:Y:S05]  /*cc80*/  EXIT ;  /* 0x000000000000794d */ /* 0x000fea0003800000 */
.L_x_5477:
[----:B------:R-:W-:-:S06]  /*cc90*/  HADD2.F32 R17, -RZ, R17.H0_H0 ;  /* 0x20000011ff117230 */ /* 0x000fcc0000004100 */
[----:B------:R-:W0:Y:S02]  /*cca0*/  F2I.FTZ.U32.TRUNC.NTZ R17, R17 ;  /* 0x0000001100117305 */ /* 0x000e24000021f000 */
[----:B0-----:R-:W-:Y:S01]  /*ccb0*/  STG.E desc[UR36][R2.64], R17 ;  /* 0x0000001102007986 */ /* 0x001fe2000c101924 */
[----:B------:R-:W-:Y:S05]  /*ccc0*/  EXIT ;  /* 0x000000000000794d */ /* 0x000fea0003800000 */
.L_x_5480:
        /* <DEDUP_REMOVED lines=11> */
.L_x_12859:


//--------------------- .text._ZN2at6native18elementwise_kernelILi128ELi4EZNS0_22gpu_kernel_impl_nocastIZZZNS0_26GeluBackwardCUDAKernelImplERNS_18TensorIteratorBaseENS0_8GeluTypeEENKUlvE_clEvENKUlvE1_clEvEUlN3c104HalfES9_E_EEvS4_RKT_EUliE_EEviT1_ --------------------------
	.section	.text._ZN2at6native18elementwise_kernelILi128ELi4EZNS0_22gpu_kernel_impl_nocastIZZZNS0_26GeluBackwardCUDAKernelImplERNS_18TensorIteratorBaseENS0_8GeluTypeEENKUlvE_clEvENKUlvE1_clEvEUlN3c104HalfES9_E_EEvS4_RKT_EUliE_EEviT1_,"ax",@progbits
	.align	128
        .global         _ZN2at6native18elementwise_kernelILi128ELi4EZNS0_22gpu_kernel_impl_nocastIZZZNS0_26GeluBackwardCUDAKernelImplERNS_18TensorIteratorBaseENS0_8GeluTypeEENKUlvE_clEvENKUlvE1_clEvEUlN3c104HalfES9_E_EEvS4_RKT_EUliE_EEviT1_
        .type           _ZN2at6native18elementwise_kernelILi128ELi4EZNS0_22gpu_kernel_impl_nocastIZZZNS0_26GeluBackwardCUDAKernelImplERNS_18TensorIteratorBaseENS0_8GeluTypeEENKUlvE_clEvENKUlvE1_clEvEUlN3c104HalfES9_E_EEvS4_RKT_EUliE_EEviT1_,@function
        .size           _ZN2at6native18elementwise_kernelILi128ELi4EZNS0_22gpu_kernel_impl_nocastIZZZNS0_26GeluBackwardCUDAKernelImplERNS_18TensorIteratorBaseENS0_8GeluTypeEENKUlvE_clEvENKUlvE1_clEvEUlN3c104HalfES9_E_EEvS4_RKT_EUliE_EEviT1_,(.L_x_12860 - _ZN2at6native18elementwise_kernelILi128ELi4EZNS0_22gpu_kernel_impl_nocastIZZZNS0_26GeluBackwardCUDAKernelImplERNS_18TensorIteratorBaseENS0_8GeluTypeEENKUlvE_clEvENKUlvE1_clEvEUlN3c104HalfES9_E_EEvS4_RKT_EUliE_EEviT1_)
        .other          _ZN2at6native18elementwise_kernelILi128ELi4EZNS0_22gpu_kernel_impl_nocastIZZZNS0_26GeluBackwardCUDAKernelImplERNS_18TensorIteratorBaseENS0_8GeluTypeEENKUlvE_clEvENKUlvE1_clEvEUlN3c104HalfES9_E_EEvS4_RKT_EUliE_EEviT1_,@"STO_CUDA_ENTRY STV_DEFAULT"
_ZN2at6native18elementwise_kernelILi128ELi4EZNS0_22gpu_kernel_impl_nocastIZZZNS0_26GeluBackwardCUDAKernelImplERNS_18TensorIteratorBaseENS0_8GeluTypeEENKUlvE_clEvENKUlvE1_clEvEUlN3c104HalfES9_E_EEvS4_RKT_EUliE_EEviT1_:
.text._ZN2at6native18elementwise_kernelILi128ELi4EZNS0_22gpu_kernel_impl_nocastIZZZNS0_26GeluBackwardCUDAKernelImplERNS_18TensorIteratorBaseENS0_8GeluTypeEENKUlvE_clEvENKUlvE1_clEvEUlN3c104HalfES9_E_EEvS4_RKT_EUliE_EEviT1_:
        /* <DEDUP_REMOVED lines=363> */
.L_x_5483:
        /* <DEDUP_REMOVED lines=12> */
[----:B------:R-:W-:Y:S01]  /*1770*/  IADD3.X R5, RZ, UR9, RZ, P0, !PT ;  /* 0x00000009ff057c10 */ /* 0x000fe200087fe4ff */
[----:B--2---:R-:W-:-:S05]  /*1780*/  HADD2.F32 R0, -RZ, R8.H0_H0 ;  /* 0x20000008ff007230 */ /* 0x004fca0000004100 */
[----:B------:R-:W-:-:S04]  /*1790*/  FMUL.FTZ R11, R0, R0 ;  /* 0x00000000000b7220 */ /* 0x000fc80000410000 */
[C---:B------:R-:W-:Y:S01]  /*17a0*/  FMUL.FTZ R13, R0.reuse, R11 ;  /* 0x0000000b000d7220 */ /* 0x040fe20000410000 */
[----:B------:R-:W-:Y:S01]  /*17b0*/  FFMA.FTZ R11, R11, R2, 1 ;  /* 0x3f8000000b0b7423 */ /* 0x000fe20000010002 */
[----:B---3--:R-:W-:Y:S02]  /*17c0*/  HADD2.F32 R6, -RZ, R6.H0_H0 ;  /* 0x20000006ff067230 */ /* 0x008fe40000004100 */
        /* <DEDUP_REMOVED lines=11> */
[----:B------:R-:W-:-:S05]  /*1880*/  F2FP.F16.F32.PACK_AB R6, RZ, R6 ;  /* 0x00000006ff06723e */ /* 0x000fca00000000ff */
[----:B------:R0:W-:Y:S02]  /*1890*/  STG.E.U16 desc[UR4][R4.64], R6 ;  /* 0x0000000604007986 */ /* 0x0001e4000c101504 */
.L_x_5482:
[----:B------:R-:W-:Y:S05]  /*18a0*/  BSYNC B0 ;  /* 0x0000000000007941 */ /* 0x000fea0003800000 */
.L_x_5481:
        /* <DEDUP_REMOVED lines=356> */
.L_x_5486:
        /* <DEDUP_REMOVED lines=13> */
[----:B------:R-:W-:Y:S01]  /*2fc0*/  ISETP.GE.AND P0, PT, R3, UR6, PT ;  /* 0x0000000603007c0c */ /* 0x000fe2000bf06270 */
        /* <DEDUP_REMOVED lines=372> */
.L_x_5487:
        /* <DEDUP_REMOVED lines=31> */
.L_x_5485:
[----:B------:R-:W-:Y:S05]  /*4900*/  BSYNC B0 ;  /* 0x0000000000007941 */ /* 0x000fea0003800000 */
.L_x_5484:
        /* <DEDUP_REMOVED lines=355> */
.L_x_5488:
        /* <DEDUP_REMOVED lines=9> */
[----:B------:R-:W-:Y:S01]  /*5fd0*/  MOV R4, 0x3e095d4e ;  /* 0x3e095d4e00047802 */ /* 0x000fe20000000f00 */
        /* <DEDUP_REMOVED lines=17> */
[----:B------:R-:W-:Y:S02]  /*60f0*/  F2FP.F16.F32.PACK_AB R9, RZ, R9 ;  /* 0x00000009ff09723e */ /* 0x000fe400000000ff */
[----:B------:R-:W-:-:S05]  /*6100*/  IADD3.X R3, RZ, UR7, RZ, P0, !PT ;  /* 0x00000007ff037c10 */ /* 0x000fca00087fe4ff */
[----:B------:R-:W-:Y:S01]  /*6110*/  STG.E.U16 desc[UR4][R2.64], R9 ;  /* 0x0000000902007986 */ /* 0x000fe2000c101504 */
[----:B------:R-:W-:Y:S05]  /*6120*/  EXIT ;  /* 0x000000000000794d */ /* 0x000fea0003800000 */
.L_x_5489:
        /* <DEDUP_REMOVED lines=13> */
.L_x_12860:


//--------------------- .text._ZN2at6native27unrolled_elementwise_kernelIZZZNS0_26GeluBackwardCUDAKernelImplERNS_18TensorIteratorBaseENS0_8GeluTypeEENKUlvE_clEvENKUlvE1_clEvEUlN3c104HalfES8_E_St5arrayIPcLm3EELi4E23TrivialOffsetCalculatorILi2EjESD_ILi1EjENS0_6memory15LoadWithoutCastENSG_16StoreWithoutCastEEEviT_T0_T2_T3_T4_T5_ --------------------------
	.section	.text._ZN2at6native27unrolled_elementwise_kernelIZZZNS0_26GeluBackwardCUDAKernelImplERNS_18TensorIteratorBaseENS0_8GeluTypeEENKUlvE_clEvENKUlvE1_clEvEUlN3c104HalfES8_E_St5arrayIPcLm3EELi4E23TrivialOffsetCalculatorILi2EjESD_ILi1EjENS0_6memory15LoadWithoutCastENSG_16StoreWithoutCastEEEviT_T0_T2_T3_T4_T5_,"ax",@progbits
	.align	128
        .global         _ZN2at6native27unrolled_elementwise_kernelIZZZNS0_26GeluBackwardCUDAKernelImplERNS_18TensorIteratorBaseENS0_8GeluTypeEENKUlvE_clEvENKUlvE1_clEvEUlN3c104HalfES8_E_St5arrayIPcLm3EELi4E23TrivialOffsetCalculatorILi2EjESD_ILi1EjENS0_6memory15LoadWithoutCastENSG_16StoreWithoutCastEEEviT_T0_T2_T3_T4_T5_
        .type           _ZN2at6native27unrolled_elementwise_kernelIZZZNS0_26GeluBackwardCUDAKernelImplERNS_18TensorIteratorBaseENS0_8GeluTypeEENKUlvE_clEvENKUlvE1_clEvEUlN3c104HalfES8_E_St5arrayIPcLm3EELi4E23TrivialOffsetCalculatorILi2EjESD_ILi1EjENS0_6memory15LoadWithoutCastENSG_16StoreWithoutCastEEEviT_T0_T2_T3_T4_T5_,@function
        .size           _ZN2at6native27unrolled_elementwise_kernelIZZZNS0_26GeluBackwardCUDAKernelImplERNS_18TensorIteratorBaseENS0_8GeluTypeEENKUlvE_clEvENKUlvE1_clEvEUlN3c104HalfES8_E_St5arrayIPcLm3EELi4E23TrivialOffsetCalculatorILi2EjESD_ILi1EjENS0_6memory15LoadWithoutCastENSG_16StoreWithoutCastEEEviT_T0_T2_T3_T4_T5_,(.L_x_12861 - _ZN2at6native27unrolled_elementwise_kernelIZZZNS0_26GeluBackwardCUDAKernelImplERNS_18TensorIteratorBaseENS0_8GeluTypeEENKUlvE_clEvENKUlvE1_clEvEUlN3c104HalfES8_E_St5arrayIPcLm3EELi4E23TrivialOffsetCalculatorILi2EjESD_ILi1EjENS0_6memory15LoadWithoutCastENSG_16StoreWithoutCastEEEviT_T0_T2_T3_T4_T5_)
        .other          _ZN2at6native27unrolled_elementwise_kernelIZZZNS0_26GeluBackwardCUDAKernelImplERNS_18TensorIteratorBaseENS0_8GeluTypeEENKUlvE_clEvENKUlvE1_clEvEUlN3c104HalfES8_E_St5arrayIPcLm3EELi4E23TrivialOffsetCalculatorILi2EjESD_ILi1EjENS0_6memory15LoadWithoutCastENSG_16StoreWithoutCastEEEviT_T0_T2_T3_T4_T5_,@"STO_CUDA_ENTRY STV_DEFAULT"
_ZN2at6native27unrolled_elementwise_kernelIZZZNS0_26GeluBackwardCUDAKernelImplERNS_18TensorIteratorBaseENS0_8GeluTypeEENKUlvE_clEvENKUlvE1_clEvEUlN3c104HalfES8_E_St5arrayIPcLm3EELi4E23TrivialOffsetCalculatorILi2EjESD_ILi1EjENS0_6memory15LoadWithoutCastENSG_16StoreWithoutCastEEEviT_T0_T2_T3_T4_T5_:
.text._ZN2at6native27unrolled_elementwise_kernelIZZZNS0_26GeluBackwardCUDAKernelImplERNS_18TensorIteratorBaseENS0_8GeluTypeEENKUlvE_clEvENKUlvE1_clEvEUlN3c104HalfES8_E_St5arrayIPcLm3EELi4E23TrivialOffsetCalculatorILi2EjESD_ILi1EjENS0_6memory15LoadWithoutCastENSG_16StoreWithoutCastEEEviT_T0_T2_T3_T4_T5_:
        /* <DEDUP_REMOVED lines=64> */
[----:B-----5:R-:W-:Y:S01]  /*0400*/  HADD2.F32 R21, -RZ, R21.H0_H0 ;  /* 0x20000015ff157230 */ /* 0x020fe20000004100 */
[----:B------:R-:W-:Y:S01]  /*0410*/  HFMA2.MMA R7, -RZ, RZ, 1.5087890625, 339.5 ;  /* 0x3e095d4eff077435 */ /* 0x000fe200000001ff */
[----:B------:R-:W-:-:S03]  /*0420*/  HADD2.F32 R14, -RZ, R14.H0_H0 ;  /* 0x2000000eff0e7230 */ /* 0x000fc60000004100 */
        /* <DEDUP_REMOVED lines=15> */
.L_x_5491:
[----:B------:R-:W-:Y:S05]  /*0520*/  BSYNC B0 ;  /* 0x0000000000007941 */ /* 0x000fea0003800000 */
.L_x_5490:
[----:B------:R-:W-:Y:S04]  /*0530*/  BSSY B0, `(.L_x_5492) ;  /* 0x0000014000007945 */ /* 0x000fe80003800000 */
[----:B------:R-:W-:Y:S05]  /*0540*/  @P1 BRA `(.L_x_5493) ;  /* 0x0000000000481947 */ /* 0x000fea0003800000 */
[----:B-----5:R-:W-:Y:S01]  /*0550*/  HADD2.F32 R20, -RZ, R20.H0_H0 ;  /* 0x20000014ff147230 */ /* 0x020fe20000004100 */
[----:B------:R-:W-:Y:S01]  /*0560*/  MOV R6, 0x3e095d4e ;  /* 0x3e095d4e00067802 */ /* 0x000fe20000000f00 */
[----:B------:R-:W-:-:S03]  /*0570*/  HADD2.F32 R13, -RZ, R13.H0_H0 ;  /* 0x2000000dff0d7230 */ /* 0x000fc60000004100 */
        /* <DEDUP_REMOVED lines=15> */
.L_x_5493:
[----:B------:R-:W-:Y:S05]  /*0670*/  BSYNC B0 ;  /* 0x0000000000007941 */ /* 0x000fea0003800000 */
.L_x_5492:
[----:B------:R-:W-:Y:S04]  /*0680*/  BSSY B0, `(.L_x_5494) ;  /* 0x0000014000007945 */ /* 0x000fe80003800000 */
[----:B------:R-:W-:Y:S05]  /*0690*/  @P2 BRA `(.L_x_5495) ;  /* 0x0000000000482947 */ /* 0x000fea0003800000 */
        /* <DEDUP_REMOVED lines=18> */
.L_x_5495:
[----:B------:R-:W-:Y:S05]  /*07c0*/  BSYNC B0 ;  /* 0x0000000000007941 */ /* 0x000fea0003800000 */
.L_x_5494:
        /* <DEDUP_REMOVED lines=20> */
.L_x_5497:
[----:B------:R-:W-:Y:S05]  /*0910*/  BSYNC B0 ;  /* 0x0000000000007941 */ /* 0x000fea0003800000 */
.L_x_5496:
        /* <DEDUP_REMOVED lines=13> */
.L_x_5499:
[----:B------:R-:W-:Y:S05]  /*09f0*/  BSYNC B0 ;  /* 0x0000000000007941 */ /* 0x000fea0003800000 */
.L_x_5498:
[----:B------:R-:W-:-:S13]  /*0a00*/  ISETP.GE.AND P0, PT, R5, R12, PT ;  /* 0x0000000c0500720c */ /* 0x000fda0003f06270 */
[----:B------:R-:W-:Y:S05]  /*0a10*/  @P0 EXIT ;  /* 0x000000000000094d */ /* 0x000fea0003800000 */
[----:B01----:R-:W0:Y:S01]  /*0a20*/  LDC.64 R2, c[0x0][0x218] ;  /* 0x00008600ff027b82 */ /* 0x003e220000000a00 */
[----:B------:R-:W-:-:S05]  /*0a30*/  LEA R5, R0, R5, 0x9 ;  /* 0x0000000500057211 */ /* 0x000fca00078e48ff */
[----:B0-----:R-:W-:-:S05]  /*0a40*/  IMAD.WIDE.U32 R2, R5, 0x2, R2 ;  /* 0x0000000205027825 */ /* 0x001fca00078e0002 */
[----:B------:R-:W-:Y:S01]  /*0a50*/  STG.E.U16 desc[UR4][R2.64], R10 ;  /* 0x0000000a02007986 */ /* 0x000fe2000c101504 */
[----:B------:R-:W-:Y:S05]  /*0a60*/  EXIT ;  /* 0x000000000000794d */ /* 0x000fea0003800000 */
.L_x_5500:
        /* <DEDUP_REMOVED lines=9> */
.L_x_12861:


//--------------------- .text._ZN2at6native29vectorized_elementwise_kernelILi2EZZZNS0_26GeluBackwardCUDAKernelImplERNS_18TensorIteratorBaseENS0_8GeluTypeEENKUlvE_clEvENKUlvE1_clEvEUlN3c104HalfES8_E_St5arrayIPcLm3EEEEviT0_T1_ --------------------------
	.section	.text._ZN2at6native29vectorized_elementwise_kernelILi2EZZZNS0_26GeluBackwardCUDAKernelImplERNS_18TensorIteratorBaseENS0_8GeluTypeEENKUlvE_clEvENKUlvE1_clEvEUlN3c104HalfES8_E_St5arrayIPcLm3EEEEviT0_T1_,"ax",@progbits
	.align	128
        .global         _ZN2at6native29vectorized_elementwise_kernelILi2EZZZNS0_26GeluBackwardCUDAKernelImplERNS_18TensorIteratorBaseENS0_8GeluTypeEENKUlvE_clEvENKUlvE1_clEvEUlN3c104HalfES8_E_St5arrayIPcLm3EEEEviT0_T1_
        .type           _ZN2at6native29vectorized_elementwise_kernelILi2EZZZNS0_26GeluBackwardCUDAKernelImplERNS_18TensorIteratorBaseENS0_8GeluTypeEENKUlvE_clEvENKUlvE1_clEvEUlN3c104HalfES8_E_St5arrayIPcLm3EEEEviT0_T1_,@function
        .size           _ZN2at6native29vectorized_elementwise_kernelILi2EZZZNS0_26GeluBackwardCUDAKernelImplERNS_18TensorIteratorBaseENS0_8GeluTypeEENKUlvE_clEvENKUlvE1_clEvEUlN3c104HalfES8_E_St5arrayIPcLm3EEEEviT0_T1_,(.L_x_12862 - _ZN2at6native29vectorized_elementwise_kernelILi2EZZZNS0_26GeluBackwardCUDAKernelImplERNS_18TensorIteratorBaseENS0_8GeluTypeEENKUlvE_clEvENKUlvE1_clEvEUlN3c104HalfES8_E_St5arrayIPcLm3EEEEviT0_T1_)
        .other          _ZN2at6native29vectorized_elementwise_kernelILi2EZZZNS0_26GeluBackwardCUDAKernelImplERNS_18TensorIteratorBaseENS0_8GeluTypeEENKUlvE_clEvENKUlvE1_clEvEUlN3c104HalfES8_E_St5arrayIPcLm3EEEEviT0_T1_,@"STO_CUDA_ENTRY STV_DEFAULT"
_ZN2at6native29vectorized_elementwise_kernelILi2EZZZNS0_26GeluBackwardCUDAKernelImplERNS_18TensorIteratorBaseENS0_8GeluTypeEENKUlvE_clEvENKUlvE1_clEvEUlN3c104HalfES8_E_St5arrayIPcLm3EEEEviT0_T1_:
.text._ZN2at6native29vectorized_elementwise_kernelILi2EZZZNS0_26GeluBackwardCUDAKernelImplERNS_18TensorIteratorBaseENS0_8GeluTypeEENKUlvE_clEvENKUlvE1_clEvEUlN3c104HalfES8_E_St5arrayIPcLm3EEEEviT0_T1_:
        /* <DEDUP_REMOVED lines=15> */
[----:B------:R-:W4:Y:S04]  /*00f0*/  LDG.E R16, desc[UR4][R8.64+0x400] ;  /* 0x0004000408107981 */ /* 0x000f28000c1e1900 */
[----:B------:R1:W5:Y:S01]  /*0100*/  LDG.E R13, desc[UR4][R8.64+0x600] ;  /* 0x00060004080d7981 */ /* 0x000362000c1e1900 */
[----:B0-----:R-:W-:-:S04]  /*0110*/  IMAD.WIDE R2, R0, 0x2, R2 ;  /* 0x0000000200027825 */ /* 0x001fc800078e0202 */
[----:B------:R-:W-:-:S05]  /*0120*/  IMAD.WIDE.U32 R18, R5, 0x4, R2 ;  /* 0x0000000405127825 */ /* 0x000fca00078e0002 */
[----:B------:R-:W5:Y:S04]  /*0130*/  LDG.E R2, desc[UR4][R18.64] ;  /* 0x0000000412027981 */ /* 0x000f68000c1e1900 */
[----:B------:R-:W5:Y:S04]  /*0140*/  LDG.E R12, desc[UR4][R18.64+0x200] ;  /* 0x00020004120c7981 */ /* 0x000f68000c1e1900 */
[----:B------:R-:W5:Y:S04]  /*0150*/  LDG.E R4, desc[UR4][R18.64+0x400] ;  /* 0x0004000412047981 */ /* 0x000f68000c1e1900 */
[----:B------:R0:W5:Y:S01]  /*0160*/  LDG.E R6, desc[UR4][R18.64+0x600] ;  /* 0x0006000412067981 */ /* 0x000162000c1e1900 */
[----:B--2---:R-:W-:-:S05]  /*0170*/  HADD2.F32 R7, -RZ, R15.H0_H0 ;  /* 0x2000000fff077230 */ /* 0x004fca0000004100 */
[----:B------:R-:W-:Y:S01]  /*0180*/  FMUL.FTZ R20, R7, R7 ;  /* 0x0000000707147220 */ /* 0x000fe20000410000 */
[----:B------:R-:W-:-:S03]  /*0190*/  HADD2.F32 R15, -RZ, R15.H1_H1 ;  /* 0x3000000fff0f7230 */ /* 0x000fc60000004100 */
[----:B------:R-:W-:Y:S02]  /*01a0*/  FMUL.FTZ R10, R7, R20 ;  /* 0x00000014070a7220 */ /* 0x000fe40000410000 */
[C---:B------:R-:W-:Y:S02]  /*01b0*/  FMUL.FTZ R22, R15.reuse, R15 ;  /* 0x0000000f0f167220 */ /* 0x040fe40000410000 */
[----:B------:R-:W-:Y:S02]  /*01c0*/  FFMA.FTZ R10, R10, 0.044714998453855514526, R7 ;  /* 0x3d3727130a0a7823 */ /* 0x000fe40000010007 */
[----:B-1----:R-:W-:Y:S02]  /*01d0*/  FMUL.FTZ R8, R15, R22 ;  /* 0x000000160f087220 */ /* 0x002fe40000410000 */
[----:B------:R-:W-:Y:S02]  /*01e0*/  FMUL.FTZ R14, R10, 0.79788458347320556641 ;  /* 0x3f4c422a0a0e7820 */ /* 0x000fe40000410000 */
[----:B------:R-:W-:-:S02]  /*01f0*/  FFMA.FTZ R8, R8, 0.044714998453855514526, R15 ;  /* 0x3d37271308087823 */ /* 0x000fc4000001000f */
[----:B------:R-:W1:Y:S01]  /*0200*/  MUFU.TANH R9, R14 ;  /* 0x0000000e00097308 */ /* 0x000e620000002400 */
[--C-:B---3--:R-:W-:Y:S02]  /*0210*/  HADD2.F32 R3, -RZ, R11.reuse.H0_H0 ;  /* 0x2000000bff037230 */ /* 0x108fe40000004100 */
[----:B------:R-:W-:Y:S01]  /*0220*/  FMUL.FTZ R8, R8, 0.79788458347320556641 ;  /* 0x3f4c422a08087820 */ /* 0x000fe20000410000 */
[----:B------:R-:W-:Y:S02]  /*0230*/  HADD2.F32 R11, -RZ, R11.H1_H1 ;  /* 0x3000000bff0b7230 */ /* 0x000fe40000004100 */
[----:B------:R-:W-:-:S03]  /*0240*/  FMUL.FTZ R10, R3, R3 ;  /* 0x00000003030a7220 */ /* 0x000fc60000410000 */
[----:B------:R-:W2:Y:S01]  /*0250*/  MUFU.TANH R8, R8 ;  /* 0x0000000800087308 */ /* 0x000ea20000002400 */
[----:B------:R-:W-:Y:S01]  /*0260*/  FMUL.FTZ R17, R7, 0.5 ;  /* 0x3f00000007117820 */ /* 0x000fe20000410000 */
[----:B------:R-:W-:Y:S01]  /*0270*/  FMUL.FTZ R26, R3, R10 ;  /* 0x0000000a031a7220 */ /* 0x000fe20000410000 */
[----:B0-----:R-:W-:Y:S01]  /*0280*/  FMUL.FTZ R18, R11, R11 ;  /* 0x0000000b0b127220 */ /* 0x001fe20000410000 */
[----:B------:R-:W-:Y:S02]  /*0290*/  HFMA2.MMA R7, -RZ, RZ, 1.5087890625, 339.5 ;  /* 0x3e095d4eff077435 */ /* 0x000fe400000001ff */
[----:B------:R-:W-:Y:S01]  /*02a0*/  FFMA.FTZ R26, R26, 0.044714998453855514526, R3 ;  /* 0x3d3727131a1a7823 */ /* 0x000fe20000010003 */
[----:B-1----:R-:W-:-:S03]  /*02b0*/  FFMA.FTZ R24, -R9, R9, 1 ;  /* 0x3f80000009187423 */ /* 0x002fc60000010109 */
[----:B------:R-:W-:Y:S01]  /*02c0*/  FMUL.FTZ R14, R26, 0.79788458347320556641 ;  /* 0x3f4c422a1a0e7820 */ /* 0x000fe20000410000 */
[----:B------:R-:W-:Y:S01]  /*02d0*/  FMUL.FTZ R17, R17, R24 ;  /* 0x0000001811117220 */ /* 0x000fe20000410000 */
[----:B------:R-:W-:Y:S01]  /*02e0*/  FMUL.FTZ R24, R11, R18 ;  /* 0x000000120b187220 */ /* 0x000fe20000410000 */
[----:B------:R-:W-:-:S03]  /*02f0*/  FMUL.FTZ R15, R15, 0.5 ;  /* 0x3f0000000f0f7820 */ /* 0x000fc60000410000 */
[----:B------:R-:W-:Y:S01]  /*0300*/  FFMA.FTZ R19, R24, 0.044714998453855514526, R11 ;  /* 0x3d37271318137823 */ /* 0x000fe2000001000b */
[----:B--2---:R-:W-:Y:S01]  /*0310*/  FFMA.FTZ R24, -R8, R8, 1 ;  /* 0x3f80000008187423 */ /* 0x004fe20000010108 */
[----:B------:R-:W0:Y:S01]  /*0320*/  MUFU.TANH R14, R14 ;  /* 0x0000000e000e7308 */ /* 0x000e220000002400 */
[-C--:B------:R-:W-:Y:S01]  /*0330*/  FFMA.FTZ R20, R20, R7.reuse, 1 ;  /* 0x3f80000014147423 */ /* 0x080fe20000010007 */
[----:B------:R-:W-:Y:S01]  /*0340*/  FMUL.FTZ R21, R19, 0.79788458347320556641 ;  /* 0x3f4c422a13157820 */ /* 0x000fe20000410000 */
[----:B------:R-:W-:Y:S01]  /*0350*/  FFMA.FTZ R22, R22, R7, 1 ;  /* 0x3f80000016167423 */ /* 0x000fe20000010007 */
[----:B------:R-:W-:Y:S01]  /*0360*/  FMUL.FTZ R19, R15, R24 ;  /* 0x000000180f137220 */ /* 0x000fe20000410000 */
[----:B------:R-:W-:-:S03]  /*0370*/  FMUL.FTZ R20, R20, 0.79788458347320556641 ;  /* 0x3f4c422a14147820 */ /* 0x000fc60000410000 */
[----:B------:R1:W2:Y:S01]  /*0380*/  MUFU.TANH R15, R21 ;  /* 0x00000015000f7308 */ /* 0x0002a20000002400 */
[----:B------:R-:W-:Y:S01]  /*0390*/  FMUL.FTZ R22, R22, 0.79788458347320556641 ;  /* 0x3f4c422a16167820 */ /* 0x000fe20000410000 */
[----:B------:R-:W-:Y:S01]  /*03a0*/  FMUL.FTZ R20, R20, R17 ;  /* 0x0000001114147220 */ /* 0x000fe20000410000 */
[----:B------:R-:W-:Y:S02]  /*03b0*/  FADD.FTZ R9, R9, 1 ;  /* 0x3f80000009097421 */ /* 0x000fe40000010000 */
[----:B------:R-:W-:Y:S01]  /*03c0*/  FMUL.FTZ R22, R22, R19 ;  /* 0x0000001316167220 */ /* 0x000fe20000410000 */
[----:B------:R-:W-:Y:S01]  /*03d0*/  FADD.FTZ R19, R8, 1 ;  /* 0x3f80000008137421 */ /* 0x000fe20000010000 */
[----:B------:R-:W-:Y:S01]  /*03e0*/  FFMA.FTZ R8, R9, 0.5, R20 ;  /* 0x3f00000009087823 */ /* 0x000fe20000010014 */
[----:B----4-:R-:W-:Y:S02]  /*03f0*/  HADD2.F32 R9, -RZ, R16.H0_H0 ;  /* 0x20000010ff097230 */ /* 0x010fe40000004100 */
[----:B------:R-:W-:Y:S01]  /*0400*/  FFMA.FTZ R10, R10, R7, 1 ;  /* 0x3f8000000a0a7423 */ /* 0x000fe20000010007 */
[----:B-----5:R-:W-:-:S02]  /*0410*/  HADD2.F32 R17, -RZ, R2.H0_H0 ;  /* 0x20000002ff117230 */ /* 0x020fc40000004100 */
[----:B------:R-:W-:Y:S01]  /*0420*/  FFMA.FTZ R19, R19, 0.5, R22 ;  /* 0x3f00000013137823 */ /* 0x000fe20000010016 */
[----:B------:R-:W-:Y:S02]  /*0430*/  HADD2.F32 R2, -RZ, R2.H1_H1 ;  /* 0x30000002ff027230 */ /* 0x000fe40000004100 */
[----:B------:R-:W-:Y:S01]  /*0440*/  FMUL.FTZ R3, R3, 0.5 ;  /* 0x3f00000003037820 */ /* 0x000fe20000410000 */
[----:B0-----:R-:W-:Y:S01]  /*0450*/  FFMA.FTZ R20, -R14, R14, 1 ;  /* 0x3f8000000e147423 */ /* 0x001fe2000001010e */
[----:B-1----:R-:W-:Y:S01]  /*0460*/  FMUL.FTZ R21, R10, 0.79788458347320556641 ;  /* 0x3f4c422a0a157820 */ /* 0x002fe20000410000 */
[----:B------:R-:W-:Y:S01]  /*0470*/  FMUL.FTZ R10, R9, R9 ;  /* 0x00000009090a7220 */ /* 0x000fe20000410000 */
[----:B------:R-:W-:Y:S01]  /*0480*/  FMUL.FTZ R8, R17, R8 ;  /* 0x0000000811087220 */ /* 0x000fe20000410000 */
[----:B------:R-:W-:Y:S01]  /*0490*/  FMUL.FTZ R17, R11, 0.5 ;  /* 0x3f0000000b117820 */ /* 0x000fe20000410000 */
[----:B--2---:R-:W-:Y:S01]  /*04a0*/  FFMA.FTZ R22, -R15, R15, 1 ;  /* 0x3f8000000f167423 */ /* 0x004fe2000001010f */
[----:B------:R-:W-:Y:S01]  /*04b0*/  FMUL.FTZ R11, R2, R19 ;  /* 0x00000013020b7220 */ /* 0x000fe20000410000 */
[----:B------:R-:W-:Y:S01]  /*04c0*/  FMUL.FTZ R20, R3, R20 ;  /* 0x0000001403147220 */ /* 0x000fe20000410000 */
[----:B------:R-:W-:Y:S01]  /*04d0*/  FFMA.FTZ R18, R18, R7, 1 ;  /* 0x3f80000012127423 */ /* 0x000fe20000010007 */
[----:B------:R-:W-:Y:S01]  /*04e0*/  FMUL.FTZ R2, R9, R10 ;  /* 0x0000000a09027220 */ /* 0x000fe20000410000 */
[----:B------:R-:W-:Y:S01]  /*04f0*/  FMUL.FTZ R22, R17, R22 ;  /* 0x0000001611167220 */ /* 0x000fe20000410000 */
[----:B------:R-:W-:-:S02]  /*0500*/  HADD2.F32 R16, -RZ, R16.H1_H1 ;  /* 0x30000010ff107230 */ /* 0x000fc40000004100 */
[----:B------:R-:W-:Y:S01]  /*0510*/  FMUL.FTZ R21, R21, R20 ;  /* 0x0000001415157220 */ /* 0x000fe20000410000 */
[----:B------:R-:W-:Y:S01]  /*0520*/  FMUL.FTZ R19, R18, 0.79788458347320556641 ;  /* 0x3f4c422a12137820 */ /* 0x000fe20000410000 */
[--C-:B------:R-:W-:Y:S02]  /*0530*/  HADD2.F32 R17, -RZ, R13.reuse.H0_H0 ;  /* 0x2000000dff117230 */ /* 0x100fe40000004100 */
[----:B------:R-:W-:Y:S01]  /*0540*/  FFMA.FTZ R20, R2, 0.044714998453855514526, R9 ;  /* 0x3d37271302147823 */ /* 0x000fe20000010009 */
[----:B------:R-:W-:Y:S01]  /*0550*/  FMUL.FTZ R18, R16, R16 ;  /* 0x0000001010127220 */ /* 0x000fe20000410000 */
[----:B------:R-:W-:Y:S01]  /*0560*/  FMUL.FTZ R19, R19, R22 ;  /* 0x0000001613137220 */ /* 0x000fe20000410000 */
[----:B------:R-:W-:Y:S01]  /*0570*/  FADD.FTZ R22, R14, 1 ;  /* 0x3f8000000e167421 */ /* 0x000fe20000010000 */
[----:B------:R-:W-:Y:S01]  /*0580*/  FMUL.FTZ R23, R20, 0.79788458347320556641 ;  /* 0x3f4c422a14177820 */ /* 0x000fe20000410000 */
[----:B------:R-:W-:Y:S02]  /*0590*/  HADD2.F32 R13, -RZ, R13.H1_H1 ;  /* 0x3000000dff0d7230 */ /* 0x000fe40000004100 */
[C---:B------:R-:W-:Y:S01]  /*05a0*/  FMUL.FTZ R20, R17.reuse, R17 ;  /* 0x0000001111147220 */ /* 0x040fe20000410000 */
[----:B------:R-:W-:Y:S01]  /*05b0*/  FMUL.FTZ R25, R16, R18 ;  /* 0x0000001210197220 */ /* 0x000fe20000410000 */
[----:B------:R-:W-:Y:S01]  /*05c0*/  FFMA.FTZ R21, R22, 0.5, R21 ;  /* 0x3f00000016157823 */ /* 0x000fe20000010015 */
[----:B------:R-:W0:Y:S01]  /*05d0*/  LDC.64 R2, c[0x0][0x218] ;  /* 0x00008600ff027b82 */ /* 0x000e220000000a00 */
[----:B------:R-:W-:Y:S01]  /*05e0*/  FMUL.FTZ R26, R17, R20 ;  /* 0x00000014111a7220 */ /* 0x000fe20000410000 */
[----:B------:R-:W-:Y:S01]  /*05f0*/  FMUL.FTZ R22, R13, R13 ;  /* 0x0000000d0d167220 */ /* 0x000fe20000410000 */
[----:B------:R-:W-:-:S02]  /*0600*/  FFMA.FTZ R25, R25, 0.044714998453855514526, R16 ;  /* 0x3d37271319197823 */ /* 0x000fc40000010010 */
[----:B------:R-:W-:Y:S01]  /*0610*/  FFMA.FTZ R26, R26, 0.044714998453855514526, R17 ;  /* 0x3d3727131a1a7823 */ /* 0x000fe20000010011 */
[----:B------:R-:W-:Y:S01]  /*0620*/  FMUL.FTZ R28, R13, R22 ;  /* 0x000000160d1c7220 */ /* 0x000fe20000410000 */
[----:B------:R1:W2:Y:S01]  /*0630*/  MUFU.TANH R14, R23 ;  /* 0x00000017000e7308 */ /* 0x0002a20000002400 */
[----:B------:R-:W-:Y:S01]  /*0640*/  FMUL.FTZ R25, R25, 0.79788458347320556641 ;  /* 0x3f4c422a19197820 */ /* 0x000fe20000410000 */
[----:B------:R-:W-:Y:S01]  /*0650*/  FMUL.FTZ R27, R26, 0.79788458347320556641 ;  /* 0x3f4c422a1a1b7820 */ /* 0x000fe20000410000 */
[----:B------:R-:W-:Y:S01]  /*0660*/  FFMA.FTZ R28, R28, 0.044714998453855514526, R13 ;  /* 0x3d3727131c1c7823 */ /* 0x000fe2000001000d */
[----:B------:R-:W-:Y:S01]  /*0670*/  FADD.FTZ R24, R15, 1 ;  /* 0x3f8000000f187421 */ /* 0x000fe20000010000 */
[--C-:B------:R-:W-:Y:S02]  /*0680*/  HADD2.F32 R26, -RZ, R12.reuse.H0_H0 ;  /* 0x2000000cff1a7230 */ /* 0x100fe40000004100 */
[----:B------:R-:W-:Y:S01]  /*0690*/  FMUL.FTZ R28, R28, 0.79788458347320556641 ;  /* 0x3f4c422a1c1c7820 */ /* 0x000fe20000410000 */
[----:B------:R-:W3:Y:S01]  /*06a0*/  MUFU.TANH R15, R25 ;  /* 0x00000019000f7308 */ /* 0x000ee20000002400 */
[----:B------:R-:W-:Y:S01]  /*06b0*/  FFMA.FTZ R24, R24, 0.5, R19 ;  /* 0x3f00000018187823 */ /* 0x000fe20000010013 */
[----:B------:R-:W-:Y:S01]  /*06c0*/  FMUL.FTZ R19, R26, R21 ;  /* 0x000000151a137220 */ /* 0x000fe20000410000 */
[----:B-1----:R-:W-:-:S02]  /*06d0*/  HADD2.F32 R23, -RZ, R12.H1_H1 ;  /* 0x3000000cff177230 */ /* 0x002fc40000004100 */
[----:B------:R-:W-:-:S03]  /*06e0*/  FMUL.FTZ R21, R9, 0.5 ;  /* 0x3f00000009157820 */ /* 0x000fc60000410000 */
[----:B------:R-:W1:Y:S01]  /*06f0*/  MUFU.TANH R12, R27 ;  /* 0x0000001b000c7308 */ /* 0x000e620000002400 */
[----:B--2---:R-:W-:-:S07]  /*0700*/  FFMA.FTZ R26, -R14, R14, 1 ;  /* 0x3f8000000e1a7423 */ /* 0x004fce000001010e */
[----:B------:R-:W2:Y:S01]  /*0710*/  MUFU.TANH R9, R28 ;  /* 0x0000001c00097308 */ /* 0x000ea20000002400 */
[----:B------:R-:W-:Y:S01]  /*0720*/  FFMA.FTZ R10, R10, R7, 1 ;  /* 0x3f8000000a0a7423 */ /* 0x000fe20000010007 */
[----:B------:R-:W-:Y:S01]  /*0730*/  FMUL.FTZ R24, R23, R24 ;  /* 0x0000001817187220 */ /* 0x000fe20000410000 */
[----:B0-----:R-:W-:-:S04]  /*0740*/  IMAD.WIDE.U32 R2, R0, 0x2, R2 ;  /* 0x0000000200027825 */ /* 0x001fc800078e0002 */
[----:B------:R-:W-:Y:S01]  /*0750*/  FMUL.FTZ R23, R17, 0.5 ;  /* 0x3f00000011177820 */ /* 0x000fe20000410000 */
[----:B------:R-:W-:Y:S01]  /*0760*/  FMUL.FTZ R0, R21, R26 ;  /* 0x0000001a15007220 */ /* 0x000fe20000410000 */
[----:B------:R-:W-:Y:S01]  /*0770*/  FMUL.FTZ R17, R10, 0.79788458347320556641 ;  /* 0x3f4c422a0a117820 */ /* 0x000fe20000410000 */
[----:B------:R-:W-:Y:S01]  /*0780*/  FMUL.FTZ R16, R16, 0.5 ;  /* 0x3f00000010107820 */ /* 0x000fe20000410000 */
[----:B---3--:R-:W-:Y:S01]  /*0790*/  FFMA.FTZ R21, -R15, R15, 1 ;  /* 0x3f8000000f157423 */ /* 0x008fe2000001010f */
[----:B------:R-:W-:Y:S01]  /*07a0*/  FFMA.FTZ R18, R18, R7, 1 ;  /* 0x3f80000012127423 */ /* 0x000fe20000010007 */
[----:B------:R-:W-:Y:S01]  /*07b0*/  FMUL.FTZ R0, R17, R0 ;  /* 0x0000000011007220 */ /* 0x000fe20000410000 */
[----:B-1----:R-:W-:Y:S01]  /*07c0*/  FFMA.FTZ R26, -R12, R12, 1 ;  /* 0x3f8000000c1a7423 */ /* 0x002fe2000001010c */
[----:B------:R-:W-:Y:S01]  /*07d0*/  FMUL.FTZ R10, R16, R21 ;  /* 0x00000015100a7220 */ /* 0x000fe20000410000 */
[----:B------:R-:W-:Y:S01]  /*07e0*/  FMUL.FTZ R17, R18, 0.79788458347320556641 ;  /* 0x3f4c422a12117820 */ /* 0x000fe20000410000 */
[-C--:B------:R-:W-:Y:S01]  /*07f0*/  FFMA.FTZ R20, R20, R7.reuse, 1 ;  /* 0x3f80000014147423 */ /* 0x080fe20000010007 */
[----:B------:R-:W-:Y:S01]  /*0800*/  FMUL.FTZ R13, R13, 0.5 ;  /* 0x3f0000000d0d7820 */ /* 0x000fe20000410000 */
[----:B------:R-:W-:Y:S01]  /*0810*/  FFMA.FTZ R22, R22, R7, 1 ;  /* 0x3f80000016167423 */ /* 0x000fe20000010007 */
[----:B--2---:R-:W-:Y:S01]  /*0820*/  FFMA.FTZ R16, -R9, R9, 1 ;  /* 0x3f80000009107423 */ /* 0x004fe20000010109 */
[----:B------:R-:W-:Y:S01]  /*0830*/  FMUL.FTZ R10, R17, R10 ;  /* 0x0000000a110a7220 */ /* 0x000fe20000410000 */
[----:B------:R-:W-:Y:S01]  /*0840*/  FADD.FTZ R15, R15, 1 ;  /* 0x3f8000000f0f7421 */ /* 0x000fe20000010000 */
[----:B------:R-:W-:Y:S01]  /*0850*/  FMUL.FTZ R23, R23, R26 ;  /* 0x0000001a17177220 */ /* 0x000fe20000410000 */
[----:B------:R-:W-:Y:S01]  /*0860*/  FMUL.FTZ R20, R20, 0.79788458347320556641 ;  /* 0x3f4c422a14147820 */ /* 0x000fe20000410000 */
[----:B------:R-:W-:Y:S01]  /*0870*/  FMUL.FTZ R13, R13, R16 ;  /* 0x000000100d0d7220 */ /* 0x000fe20000410000 */
[----:B------:R-:W-:Y:S01]  /*0880*/  FMUL.FTZ R22, R22, 0.79788458347320556641 ;  /* 0x3f4c422a16167820 */ /* 0x000fe20000410000 */
[----:B------:R-:W-:Y:S01]  /*0890*/  FADD.FTZ R7, R14, 1 ;  /* 0x3f8000000e077421 */ /* 0x000fe20000010000 */
[----:B------:R-:W-:Y:S01]  /*08a0*/  FFMA.FTZ R15, R15, 0.5, R10 ;  /* 0x3f0000000f0f7823 */ /* 0x000fe2000001000a */
[----:B------:R-:W-:Y:S01]  /*08b0*/  FMUL.FTZ R23, R20, R23 ;  /* 0x0000001714177220 */ /* 0x000fe20000410000 */
[----:B------:R-:W-:Y:S01]  /*08c0*/  FADD.FTZ R12, R12, 1 ;  /* 0x3f8000000c0c7421 */ /* 0x000fe20000010000 */
[----:B------:R-:W-:Y:S01]  /*08d0*/  FMUL.FTZ R13, R22, R13 ;  /* 0x0000000d160d7220 */ /* 0x000fe20000410000 */
[----:B------:R-:W-:Y:S01]  /*08e0*/  FADD.FTZ R10, R9, 1 ;  /* 0x3f800000090a7421 */ /* 0x000fe20000010000 */
[----:B------:R-:W-:Y:S01]  /*08f0*/  FFMA.FTZ R7, R7, 0.5, R0 ;  /* 0x3f00000007077823 */ /* 0x000fe20000010000 */
[----:B------:R-:W-:-:S02]  /*0900*/  HADD2.F32 R0, -RZ, R4.H0_H0 ;  /* 0x20000004ff007230 */ /* 0x000fc40000004100 */
[----:B------:R-:W-:Y:S02]  /*0910*/  HADD2.F32 R9, -RZ, R6.H0_H0 ;  /* 0x20000006ff097230 */ /* 0x000fe40000004100 */
[----:B------:R-:W-:Y:S01]  /*0920*/  FFMA.FTZ R12, R12, 0.5, R23 ;  /* 0x3f0000000c0c7823 */ /* 0x000fe20000010017 */
[----:B------:R-:W-:Y:S02]  /*0930*/  HADD2.F32 R4, -RZ, R4.H1_H1 ;  /* 0x30000004ff047230 */ /* 0x000fe40000004100 */
[----:B------:R-:W-:Y:S01]  /*0940*/  FFMA.FTZ R13, R10, 0.5, R13 ;  /* 0x3f0000000a0d7823 */ /* 0x000fe2000001000d */
[----:B------:R-:W-:Y:S02]  /*0950*/  HADD2.F32 R6, -RZ, R6.H1_H1 ;  /* 0x30000006ff067230 */ /* 0x000fe40000004100 */
[----:B------:R-:W-:Y:S01]  /*0960*/  FMUL.FTZ R0, R0, R7 ;  /* 0x0000000700007220 */ /* 0x000fe20000410000 */
[----:B------:R-:W-:Y:S01]  /*0970*/  FMUL.FTZ R9, R9, R12 ;  /* 0x0000000c09097220 */ /* 0x000fe20000410000 */
[----:B------:R-:W-:Y:S01]  /*0980*/  FMUL.FTZ R15, R4, R15 ;  /* 0x0000000f040f7220 */ /* 0x000fe20000410000 */
[----:B------:R-:W-:Y:S01]  /*0990*/  FMUL.FTZ R6, R6, R13 ;  /* 0x0000000d06067220 */ /* 0x000fe20000410000 */
[----:B------:R-:W-:Y:S01]  /*09a0*/  F2FP.F16.F32.PACK_AB R11, R11, R8 ;  /* 0x000000080b0b723e */ /* 0x000fe200000000ff */
[----:B------:R-:W-:Y:S01]  /*09b0*/  IMAD.WIDE R2, R5, 0x4, R2 ;  /* 0x0000000405027825 */ /* 0x000fe200078e0202 */
        /* <DEDUP_REMOVED lines=8> */
.L_x_5501:
        /* <DEDUP_REMOVED lines=91> */
[----:B-----5:R-:W-:Y:S01]  /*0ff0*/  HADD2.F32 R22, -RZ, R22.H0_H0 ;  /* 0x20000016ff167230 */ /* 0x020fe20000004100 */
[----:B-1----:R-:W-:Y:S01]  /*1000*/  HFMA2.MMA R12, -RZ, RZ, 1.5087890625, 339.5 ;  /* 0x3e095d4eff0c7435 */ /* 0x002fe200000001ff */
        /* <DEDUP_REMOVED lines=16> */
.L_x_5503:
[----:B------:R-:W-:Y:S05]  /*1110*/  BSYNC B0 ;  /* 0x0000000000007941 */ /* 0x000fea0003800000 */
.L_x_5502:
[----:B-1----:R-:W-:Y:S01]  /*1120*/  IADD3 R13, R3, 0x80, RZ ;  /* 0x00000080030d7810 */ /* 0x002fe20007ffe0ff */
[----:B------:R-:W-:Y:S03]  /*1130*/  BSSY B0, `(.L_x_5504) ;  /* 0x0000015000007945 */ /* 0x000fe60003800000 */
[----:B------:R-:W-:-:S13]  /*1140*/  ISETP.GE.AND P1, PT, R13, R2, PT ;  /* 0x000000020d00720c */ /* 0x000fda0003f26270 */
        /* <DEDUP_REMOVED lines=19> */
.L_x_5505:
[----:B------:R-:W-:Y:S05]  /*1280*/  BSYNC B0 ;  /* 0x0000000000007941 */ /* 0x000fea0003800000 */
.L_x_5504:
        /* <DEDUP_REMOVED lines=17> */
[----:B------:R-:W-:Y:S01]  /*13a0*/  HADD2.F32 R7, -RZ, R7.H0_H0 ;  /* 0x20000007ff077230 */ /* 0x000fe20000004100 */
        /* <DEDUP_REMOVED lines=17> */
.L_x_5507:
[----:B------:R-:W-:Y:S05]  /*14c0*/  BSYNC B0 ;  /* 0x0000000000007941 */ /* 0x000fea0003800000 */
.L_x_5506:
[----:B------:R-:W-:Y:S04]  /*14d0*/  BSSY B0, `(.L_x_5508) ;  /* 0x0000014000007945 */ /* 0x000fe80003800000 */
[----:B------:R-:W-:Y:S05]  /*14e0*/  @P2 BRA `(.L_x_5509) ;  /* 0x0000000000482947 */ /* 0x000fea0003800000 */
[----:B------:R-:W-:Y:S01]  /*14f0*/  HADD2.F32 R9, -RZ, R9.H0_H0 ;  /* 0x20000009ff097230 */ /* 0x000fe20000004100 */
        /* <DEDUP_REMOVED lines=17> */
.L_x_5509:
[----:B------:R-:W-:Y:S05]  /*1610*/  BSYNC B0 ;  /* 0x0000000000007941 */ /* 0x000fea0003800000 */
.L_x_5508:
[----:B------:R-:W-:Y:S04]  /*1620*/  BSSY B0, `(.L_x_5510) ;  /* 0x0000014000007945 */ /* 0x000fe80003800000 */
[----:B------:R-:W-:Y:S05]  /*1630*/  @P3 BRA `(.L_x_5511) ;  /* 0x0000000000483947 */ /* 0x000fea0003800000 */
        /* <DEDUP_REMOVED lines=18> */
.L_x_5511:
[----:B------:R-:W-:Y:S05]  /*1760*/  BSYNC B0 ;  /* 0x0000000000007941 */ /* 0x000fea0003800000 */
.L_x_5510:
        /* <DEDUP_REMOVED lines=20> */
.L_x_5513:
[----:B------:R-:W-:Y:S05]  /*18b0*/  BSYNC B0 ;  /* 0x0000000000007941 */ /* 0x000fea0003800000 */
.L_x_5512:
        /* <DEDUP_REMOVED lines=20> */
.L_x_5515:
[----:B------:R-:W-:Y:S05]  /*1a00*/  BSYNC B0 ;  /* 0x0000000000007941 */ /* 0x000fea0003800000 */
.L_x_5514:
        /* <DEDUP_REMOVED lines=20> */
.L_x_5517:
[----:B------:R-:W-:Y:S05]  /*1b50*/  BSYNC B0 ;  /* 0x0000000000007941 */ /* 0x000fea0003800000 */
.L_x_5516:
        /* <DEDUP_REMOVED lines=18> */
.L_x_5520:
[----:B------:R-:W-:-:S13]  /*1c80*/  ISETP.GE.AND P0, PT, R3, R2, PT ;  /* 0x000000020300720c */ /* 0x000fda0003f06270 */
[----:B------:R-:W-:Y:S05]  /*1c90*/  @P0 BRA `(.L_x_5522) ;  /* 0x0000000000300947 */ /* 0x000fea0003800000 */
[----:B0-----:R-:W0:Y:S01]  /*1ca0*/  LDC.64 R4, c[0x0][0x218] ;  /* 0x00008600ff047b82 */ /* 0x001e220000000a00 */
[----:B------:R-:W-:Y:S02]  /*1cb0*/  IADD3 R13, R0, R3, RZ ;  /* 0x00000003000d7210 */ /* 0x000fe40007ffe0ff */
[----:B------:R-:W-:-:S03]  /*1cc0*/  IADD3 R3, R3, 0x80, RZ ;  /* 0x0000008003037810 */ /* 0x000fc60007ffe0ff */
[----:B0-----:R-:W-:-:S05]  /*1cd0*/  IMAD.WIDE.U32 R4, R13, 0x2, R4 ;  /* 0x000000020d047825 */ /* 0x001fca00078e0004 */
[----:B------:R1:W-:Y:S02]  /*1ce0*/  STG.E.U16 desc[UR4][R4.64], R7 ;  /* 0x0000000704007986 */ /* 0x0003e4000c101504 */
.L_x_5521:
[----:B------:R-:W-:-:S13]  /*1cf0*/  ISETP.GE.AND P0, PT, R3, R2, PT ;  /* 0x000000020300720c */ /* 0x000fda0003f06270 */
[----:B------:R-:W-:Y:S05]  /*1d00*/  @P0 BRA `(.L_x_5523) ;  /* 0x0000000000340947 */ /* 0x000fea0003800000 */
[----:B01----:R-:W0:Y:S01]  /*1d10*/  LDC.64 R4, c[0x0][0x218] ;  /* 0x00008600ff047b82 */ /* 0x003e220000000a00 */
[----:B------:R-:W-:Y:S02]  /*1d20*/  IADD3 R7, R0, R3, RZ ;  /* 0x0000000300077210 */ /* 0x000fe40007ffe0ff */
[----:B------:R-:W-:-:S03]  /*1d30*/  IADD3 R3, R3, 0x80, RZ ;  /* 0x0000008003037810 */ /* 0x000fc60007ffe0ff */
[----:B0-----:R-:W-:-:S05]  /*1d40*/  IMAD.WIDE.U32 R4, R7, 0x2, R4 ;  /* 0x0000000207047825 */ /* 0x001fca00078e0004 */
[----:B------:R1:W-:Y:S02]  /*1d50*/  STG.E.U16 desc[UR4][R4.64], R8 ;  /* 0x0000000804007986 */ /* 0x0003e4000c101504 */
.L_x_5522:
        /* <DEDUP_REMOVED lines=8> */
.L_x_5523:
[----:B------:R-:W-:Y:S05]  /*1de0*/  BSYNC B1 ;  /* 0x0000000000017941 */ /* 0x000fea0003800000 */
.L_x_5519:
[----:B------:R-:W-:-:S13]  /*1df0*/  ISETP.GE.AND P0, PT, R3, R2, PT ;  /* 0x000000020300720c */ /* 0x000fda0003f06270 */
[----:B012---:R-:W0:Y:S01]  /*1e00*/  @!P0 LDC.64 R4, c[0x0][0x218] ;  /* 0x00008600ff048b82 */ /* 0x007e220000000a00 */
[----:B------:R-:W-:Y:S02]  /*1e10*/  @!P0 IADD3 R7, R0, R3, RZ ;  /* 0x0000000300078210 */ /* 0x000fe40007ffe0ff */
[----:B------:R-:W-:-:S03]  /*1e20*/  @!P0 IADD3 R3, R3, 0x80, RZ ;  /* 0x0000008003038810 */ /* 0x000fc60007ffe0ff */
[----:B0-----:R-:W-:-:S05]  /*1e30*/  @!P0 IMAD.WIDE.U32 R4, R7, 0x2, R4 ;  /* 0x0000000207048825 */ /* 0x001fca00078e0004 */
[----:B------:R2:W-:Y:S02]  /*1e40*/  @!P0 STG.E.U16 desc[UR4][R4.64], R10 ;  /* 0x0000000a04008986 */ /* 0x0005e4000c101504 */
.L_x_5524:
[----:B------:R-:W-:Y:S05]  /*1e50*/  BSYNC B0 ;  /* 0x0000000000007941 */ /* 0x000fea0003800000 */
.L_x_5518:
        /* <DEDUP_REMOVED lines=8> */
.L_x_5525:
        /* <DEDUP_REMOVED lines=10> */
.L_x_12862:


//--------------------- .text._ZN2at6native29vectorized_elementwise_kernelILi4EZZZNS0_26GeluBackwardCUDAKernelImplERNS_18TensorIteratorBaseENS0_8GeluTypeEENKUlvE_clEvENKUlvE1_clEvEUlN3c104HalfES8_E_St5arrayIPcLm3EEEEviT0_T1_ --------------------------
	.section	.text._ZN2at6native29vectorized_elementwise_kernelILi4EZZZNS0_26GeluBackwardCUDAKernelImplERNS_18TensorIteratorBaseENS0_8GeluTypeEENKUlvE_clEvENKUlvE1_clEvEUlN3c104HalfES8_E_St5arrayIPcLm3EEEEviT0_T1_,"ax",@progbits
	.align	128
        .global         _ZN2at6native29vectorized_elementwise_kernelILi4EZZZNS0_26GeluBackwardCUDAKernelImplERNS_18TensorIteratorBaseENS0_8GeluTypeEENKUlvE_clEvENKUlvE1_clEvEUlN3c104HalfES8_E_St5arrayIPcLm3EEEEviT0_T1_
        .type           _ZN2at6native29vectorized_elementwise_kernelILi4EZZZNS0_26GeluBackwardCUDAKernelImplERNS_18TensorIteratorBaseENS0_8GeluTypeEENKUlvE_clEvENKUlvE1_clEvEUlN3c104HalfES8_E_St5arrayIPcLm3EEEEviT0_T1_,@function
        .size           _ZN2at6native29vectorized_elementwise_kernelILi4EZZZNS0_26GeluBackwardCUDAKernelImplERNS_18TensorIteratorBaseENS0_8GeluTypeEENKUlvE_clEvENKUlvE1_clEvEUlN3c104HalfES8_E_St5arrayIPcLm3EEEEviT0_T1_,(.L_x_12863 - _ZN2at6native29vectorized_elementwise_kernelILi4EZZZNS0_26GeluBackwardCUDAKernelImplERNS_18TensorIteratorBaseENS0_8GeluTypeEENKUlvE_clEvENKUlvE1_clEvEUlN3c104HalfES8_E_St5arrayIPcLm3EEEEviT0_T1_)
        .other          _ZN2at6native29vectorized_elementwise_kernelILi4EZZZNS0_26GeluBackwardCUDAKernelImplERNS_18TensorIteratorBaseENS0_8GeluTypeEENKUlvE_clEvENKUlvE1_clEvEUlN3c104HalfES8_E_St5arrayIPcLm3EEEEviT0_T1_,@"STO_CUDA_ENTRY STV_DEFAULT"
_ZN2at6native29vectorized_elementwise_kernelILi4EZZZNS0_26GeluBackwardCUDAKernelImplERNS_18TensorIteratorBaseENS0_8GeluTypeEENKUlvE_clEvENKUlvE1_clEvEUlN3c104HalfES8_E_St5arrayIPcLm3EEEEviT0_T1_:
.text._ZN2at6native29vectorized_elementwise_kernelILi4EZZZNS0_26GeluBackwardCUDAKernelImplERNS_18TensorIteratorBaseENS0_8GeluTypeEENKUlvE_clEvENKUlvE1_clEvEUlN3c104HalfES8_E_St5arrayIPcLm3EEEEviT0_T1_:
        /* <DEDUP_REMOVED lines=14> */
[----:B------:R1:W3:Y:S01]  /*00e0*/  LDG.E.64 R6, desc[UR4][R14.64+0x400] ;  /* 0x000400040e067981 */ /* 0x0002e2000c1e1b00 */
[----:B0-----:R-:W-:-:S04]  /*00f0*/  IMAD.WIDE R2, R0, 0x2, R2 ;  /* 0x0000000200027825 */ /* 0x001fc800078e0202 */
[----:B------:R-:W-:-:S05]  /*0100*/  IMAD.WIDE.U32 R20, R8, 0x8, R2 ;  /* 0x0000000808147825 */ /* 0x000fca00078e0002 */
[----:B------:R-:W4:Y:S04]  /*0110*/  LDG.E.64 R2, desc[UR4][R20.64] ;  /* 0x0000000414027981 */ /* 0x000f28000c1e1b00 */
[----:B------:R0:W5:Y:S01]  /*0120*/  LDG.E.64 R4, desc[UR4][R20.64+0x400] ;  /* 0x0004000414047981 */ /* 0x000162000c1e1b00 */
[--C-:B--2---:R-:W-:Y:S02]  /*0130*/  HADD2.F32 R23, -RZ, R10.reuse.H1_H1 ;  /* 0x3000000aff177230 */ /* 0x104fe40000004100 */
[--C-:B------:R-:W-:Y:S02]  /*0140*/  HADD2.F32 R17, -RZ, R11.reuse.H0_H0 ;  /* 0x2000000bff117230 */ /* 0x100fe40000004100 */
[----:B------:R-:W-:Y:S02]  /*0150*/  HADD2.F32 R19, -RZ, R10.H0_H0 ;  /* 0x2000000aff137230 */ /* 0x000fe40000004100 */
[----:B-1----:R-:W-:Y:S01]  /*0160*/  FMUL.FTZ R14, R23, R23 ;  /* 0x00000017170e7220 */ /* 0x002fe20000410000 */
[----:B------:R-:W-:-:S02]  /*0170*/  HADD2.F32 R13, -RZ, R11.H1_H1 ;  /* 0x3000000bff0d7230 */ /* 0x000fc40000004100 */
[----:B------:R-:W-:Y:S01]  /*0180*/  FMUL.FTZ R16, R17, R17 ;  /* 0x0000001111107220 */ /* 0x000fe20000410000 */
[----:B------:R-:W-:Y:S01]  /*0190*/  HFMA2.MMA R11, -RZ, RZ, 1.5087890625, 339.5 ;  /* 0x3e095d4eff0b7435 */ /* 0x000fe200000001ff */
[----:B------:R-:W-:Y:S01]  /*01a0*/  FMUL.FTZ R12, R19, R19 ;  /* 0x00000013130c7220 */ /* 0x000fe20000410000 */
[----:B------:R-:W-:Y:S01]  /*01b0*/  FMUL.FTZ R18, R23, R14 ;  /* 0x0000000e17127220 */ /* 0x000fe20000410000 */
[C---:B0-----:R-:W-:Y:S01]  /*01c0*/  FMUL.FTZ R20, R17.reuse, R16 ;  /* 0x0000001011147220 */ /* 0x041fe20000410000 */
[----:B------:R-:W-:Y:S01]  /*01d0*/  FMUL.FTZ R24, R17, 0.5 ;  /* 0x3f00000011187820 */ /* 0x000fe20000410000 */
[----:B------:R-:W-:Y:S01]  /*01e0*/  FMUL.FTZ R10, R19, R12 ;  /* 0x0000000c130a7220 */ /* 0x000fe20000410000 */
[----:B------:R-:W-:Y:S01]  /*01f0*/  FFMA.FTZ R18, R18, 0.044714998453855514526, R23 ;  /* 0x3d37271312127823 */ /* 0x000fe20000010017 */
[----:B------:R-:W-:Y:S01]  /*0200*/  FFMA.FTZ R20, R20, 0.044714998453855514526, R17 ;  /* 0x3d37271314147823 */ /* 0x000fe20000010011 */
[----:B------:R-:W-:Y:S01]  /*0210*/  FMUL.FTZ R23, R23, 0.5 ;  /* 0x3f00000017177820 */ /* 0x000fe20000410000 */
[----:B------:R-:W-:Y:S01]  /*0220*/  FFMA.FTZ R10, R10, 0.044714998453855514526, R19 ;  /* 0x3d3727130a0a7823 */ /* 0x000fe20000010013 */
[----:B------:R-:W-:Y:S01]  /*0230*/  FMUL.FTZ R21, R18, 0.79788458347320556641 ;  /* 0x3f4c422a12157820 */ /* 0x000fe20000410000 */
[----:B------:R-:W-:Y:S01]  /*0240*/  FMUL.FTZ R9, R20, 0.79788458347320556641 ;  /* 0x3f4c422a14097820 */ /* 0x000fe20000410000 */
[C---:B------:R-:W-:Y:S01]  /*0250*/  FMUL.FTZ R18, R13.reuse, R13 ;  /* 0x0000000d0d127220 */ /* 0x040fe20000410000 */
[----:B------:R-:W-:Y:S01]  /*0260*/  FMUL.FTZ R10, R10, 0.79788458347320556641 ;  /* 0x3f4c422a0a0a7820 */ /* 0x000fe20000410000 */
[-C--:B------:R-:W-:Y:S01]  /*0270*/  FFMA.FTZ R14, R14, R11.reuse, 1 ;  /* 0x3f8000000e0e7423 */ /* 0x080fe2000001000b */
[-C--:B------:R-:W-:Y:S01]  /*0280*/  FFMA.FTZ R12, R12, R11.reuse, 1 ;  /* 0x3f8000000c0c7423 */ /* 0x080fe2000001000b */
[----:B------:R-:W0:Y:S01]  /*0290*/  MUFU.TANH R21, R21 ;  /* 0x0000001500157308 */ /* 0x000e220000002400 */
[----:B------:R-:W-:Y:S01]  /*02a0*/  FMUL.FTZ R22, R13, R18 ;  /* 0x000000120d167220 */ /* 0x000fe20000410000 */
[----:B------:R-:W-:Y:S01]  /*02b0*/  FMUL.FTZ R14, R14, 0.79788458347320556641 ;  /* 0x3f4c422a0e0e7820 */ /* 0x000fe20000410000 */
[----:B------:R-:W-:-:S02]  /*02c0*/  FFMA.FTZ R18, R18, R11, 1 ;  /* 0x3f80000012127423 */ /* 0x000fc4000001000b */
[----:B------:R-:W-:-:S03]  /*02d0*/  FFMA.FTZ R22, R22, 0.044714998453855514526, R13 ;  /* 0x3d37271316167823 */ /* 0x000fc6000001000d */
[----:B------:R-:W1:Y:S01]  /*02e0*/  MUFU.TANH R15, R10 ;  /* 0x0000000a000f7308 */ /* 0x000e620000002400 */
[----:B------:R-:W-:Y:S01]  /*02f0*/  FMUL.FTZ R25, R22, 0.79788458347320556641 ;  /* 0x3f4c422a16197820 */ /* 0x000fe20000410000 */
[----:B------:R-:W-:-:S06]  /*0300*/  FMUL.FTZ R22, R19, 0.5 ;  /* 0x3f00000013167820 */ /* 0x000fcc0000410000 */
[----:B------:R-:W2:Y:S01]  /*0310*/  MUFU.TANH R9, R9 ;  /* 0x0000000900097308 */ /* 0x000ea20000002400 */
[----:B0-----:R-:W-:-:S07]  /*0320*/  FFMA.FTZ R20, -R21, R21, 1 ;  /* 0x3f80000015147423 */ /* 0x001fce0000010115 */
[----:B------:R-:W0:Y:S01]  /*0330*/  MUFU.TANH R10, R25 ;  /* 0x00000019000a7308 */ /* 0x000e220000002400 */
[----:B-1----:R-:W-:-:S04]  /*0340*/  FFMA.FTZ R17, -R15, R15, 1 ;  /* 0x3f8000000f117423 */ /* 0x002fc8000001010f */
[----:B------:R-:W-:Y:S01]  /*0350*/  FMUL.FTZ R22, R22, R17 ;  /* 0x0000001116167220 */ /* 0x000fe20000410000 */
[----:B------:R-:W-:Y:S01]  /*0360*/  FMUL.FTZ R17, R23, R20 ;  /* 0x0000001417117220 */ /* 0x000fe20000410000 */
[----:B--2---:R-:W-:-:S03]  /*0370*/  FFMA.FTZ R19, -R9, R9, 1 ;  /* 0x3f80000009137423 */ /* 0x004fc60000010109 */
[----:B------:R-:W-:Y:S01]  /*0380*/  FMUL.FTZ R14, R14, R17 ;  /* 0x000000110e0e7220 */ /* 0x000fe20000410000 */
[----:B------:R-:W-:Y:S01]  /*0390*/  FFMA.FTZ R17, R16, R11, 1 ;  /* 0x3f80000010117423 */ /* 0x000fe2000001000b */
[----:B---3--:R-:W-:Y:S02]  /*03a0*/  HADD2.F32 R16, -RZ, R7.H0_H0 ;  /* 0x20000007ff107230 */ /* 0x008fe40000004100 */
[----:B------:R-:W-:Y:S01]  /*03b0*/  FMUL.FTZ R24, R24, R19 ;  /* 0x0000001318187220 */ /* 0x000fe20000410000 */
[----:B------:R-:W-:Y:S01]  /*03c0*/  FMUL.FTZ R19, R13, 0.5 ;  /* 0x3f0000000d137820 */ /* 0x000fe20000410000 */
[----:B------:R-:W-:Y:S01]  /*03d0*/  FMUL.FTZ R13, R12, 0.79788458347320556641 ;  /* 0x3f4c422a0c0d7820 */ /* 0x000fe20000410000 */
[--C-:B------:R-:W-:Y:S02]  /*03e0*/  HADD2.F32 R12, -RZ, R6.reuse.H0_H0 ;  /* 0x20000006ff0c7230 */ /* 0x100fe40000004100 */
[----:B0-----:R-:W-:Y:S01]  /*03f0*/  FFMA.FTZ R20, -R10, R10, 1 ;  /* 0x3f8000000a147423 */ /* 0x001fe2000001010a */
[----:B------:R-:W-:Y:S01]  /*0400*/  FMUL.FTZ R17, R17, 0.79788458347320556641 ;  /* 0x3f4c422a11117820 */ /* 0x000fe20000410000 */
[----:B------:R-:W-:Y:S01]  /*0410*/  FMUL.FTZ R22, R13, R22 ;  /* 0x000000160d167220 */ /* 0x000fe20000410000 */
[----:B------:R-:W-:-:S02]  /*0420*/  HADD2.F32 R6, -RZ, R6.H1_H1 ;  /* 0x30000006ff067230 */ /* 0x000fc40000004100 */
[----:B------:R-:W-:Y:S01]  /*0430*/  FMUL.FTZ R13, R12, R12 ;  /* 0x0000000c0c0d7220 */ /* 0x000fe20000410000 */
[----:B------:R-:W-:Y:S01]  /*0440*/  FMUL.FTZ R19, R19, R20 ;  /* 0x0000001413137220 */ /* 0x000fe20000410000 */
[----:B------:R-:W-:Y:S01]  /*0450*/  FMUL.FTZ R24, R17, R24 ;  /* 0x0000001811187220 */ /* 0x000fe20000410000 */
[----:B------:R-:W-:Y:S01]  /*0460*/  FMUL.FTZ R20, R18, 0.79788458347320556641 ;  /* 0x3f4c422a12147820 */ /* 0x000fe20000410000 */
[----:B------:R-:W-:Y:S01]  /*0470*/  FMUL.FTZ R23, R12, R13 ;  /* 0x0000000d0c177220 */ /* 0x000fe20000410000 */
[----:B------:R-:W-:Y:S01]  /*0480*/  FMUL.FTZ R17, R16, R16 ;  /* 0x0000001010117220 */ /* 0x000fe20000410000 */
[----:B------:R-:W-:Y:S01]  /*0490*/  FMUL.FTZ R18, R6, R6 ;  /* 0x0000000606127220 */ /* 0x000fe20000410000 */
[----:B------:R-:W-:Y:S01]  /*04a0*/  FMUL.FTZ R19, R20, R19 ;  /* 0x0000001314137220 */ /* 0x000fe20000410000 */
[----:B------:R-:W-:Y:S01]  /*04b0*/  FFMA.FTZ R23, R23, 0.044714998453855514526, R12 ;  /* 0x3d37271317177823 */ /* 0x000fe2000001000c */
[----:B------:R-:W-:Y:S01]  /*04c0*/  FMUL.FTZ R29, R16, R17 ;  /* 0x00000011101d7220 */ /* 0x000fe20000410000 */
[----:B------:R-:W-:Y:S01]  /*04d0*/  FMUL.FTZ R25, R6, R18 ;  /* 0x0000001206197220 */ /* 0x000fe20000410000 */
[----:B------:R-:W-:-:S02]  /*04e0*/  HADD2.F32 R20, -RZ, R7.H1_H1 ;  /* 0x30000007ff147230 */ /* 0x000fc40000004100 */
[----:B------:R-:W-:Y:S01]  /*04f0*/  FMUL.FTZ R26, R23, 0.79788458347320556641 ;  /* 0x3f4c422a171a7820 */ /* 0x000fe20000410000 */
[----:B------:R-:W-:Y:S01]  /*0500*/  FADD.FTZ R23, R15, 1 ;  /* 0x3f8000000f177421 */ /* 0x000fe20000010000 */
[----:B------:R-:W-:Y:S01]  /*0510*/  FFMA.FTZ R29, R29, 0.044714998453855514526, R16 ;  /* 0x3d3727131d1d7823 */ /* 0x000fe20000010010 */
[----:B------:R-:W-:Y:S01]  /*0520*/  FFMA.FTZ R25, R25, 0.044714998453855514526, R6 ;  /* 0x3d37271319197823 */ /* 0x000fe20000010006 */
[----:B------:R0:W1:Y:S01]  /*0530*/  MUFU.TANH R15, R26 ;  /* 0x0000001a000f7308 */ /* 0x0000620000002400 */
[----:B------:R-:W-:Y:S01]  /*0540*/  FFMA.FTZ R7, R23, 0.5, R22 ;  /* 0x3f00000017077823 */ /* 0x000fe20000010016 */
[----:B------:R-:W-:Y:S01]  /*0550*/  FMUL.FTZ R22, R29, 0.79788458347320556641 ;  /* 0x3f4c422a1d167820 */ /* 0x000fe20000410000 */
[----:B------:R-:W-:Y:S01]  /*0560*/  FMUL.FTZ R27, R25, 0.79788458347320556641 ;  /* 0x3f4c422a191b7820 */ /* 0x000fe20000410000 */
[----:B------:R-:W-:Y:S01]  /*0570*/  FADD.FTZ R25, R21, 1 ;  /* 0x3f80000015197421 */ /* 0x000fe20000010000 */
[----:B------:R-:W-:Y:S01]  /*0580*/  FMUL.FTZ R23, R20, R20 ;  /* 0x0000001414177220 */ /* 0x000fe20000410000 */
[----:B------:R-:W-:Y:S01]  /*0590*/  FADD.FTZ R9, R9, 1 ;  /* 0x3f80000009097421 */ /* 0x000fe20000010000 */
[----:B------:R-:W-:Y:S01]  /*05a0*/  FADD.FTZ R10, R10, 1 ;  /* 0x3f8000000a0a7421 */ /* 0x000fe20000010000 */
[----:B------:R-:W2:Y:S01]  /*05b0*/  MUFU.TANH R21, R27 ;  /* 0x0000001b00157308 */ /* 0x000ea20000002400 */
[----:B------:R-:W-:Y:S01]  /*05c0*/  FFMA.FTZ R14, R25, 0.5, R14 ;  /* 0x3f000000190e7823 */ /* 0x000fe2000001000e */
[----:B------:R-:W-:Y:S01]  /*05d0*/  FMUL.FTZ R25, R20, R23 ;  /* 0x0000001714197220 */ /* 0x000fe20000410000 */
[----:B------:R-:W-:Y:S01]  /*05e0*/  FFMA.FTZ R24, R9, 0.5, R24 ;  /* 0x3f00000009187823 */ /* 0x000fe20000010018 */
[----:B------:R-:W-:Y:S01]  /*05f0*/  FFMA.FTZ R19, R10, 0.5, R19 ;  /* 0x3f0000000a137823 */ /* 0x000fe20000010013 */
[-C--:B------:R-:W-:Y:S01]  /*0600*/  FFMA.FTZ R13, R13, R11.reuse, 1 ;  /* 0x3f8000000d0d7423 */ /* 0x080fe2000001000b */
[----:B------:R-:W-:Y:S01]  /*0610*/  FFMA.FTZ R25, R25, 0.044714998453855514526, R20 ;  /* 0x3d37271319197823 */ /* 0x000fe20000010014 */
[-C--:B------:R-:W-:Y:S01]  /*0620*/  FFMA.FTZ R18, R18, R11.reuse, 1 ;  /* 0x3f80000012127423 */ /* 0x080fe2000001000b */
[----:B------:R-:W3:Y:S01]  /*0630*/  MUFU.TANH R22, R22 ;  /* 0x0000001600167308 */ /* 0x000ee20000002400 */
[-C--:B------:R-:W-:Y:S01]  /*0640*/  FFMA.FTZ R17, R17, R11.reuse, 1 ;  /* 0x3f80000011117423 */ /* 0x080fe2000001000b */
[----:B0-----:R-:W-:Y:S01]  /*0650*/  FMUL.FTZ R26, R25, 0.79788458347320556641 ;  /* 0x3f4c422a191a7820 */ /* 0x001fe20000410000 */
[----:B------:R-:W-:Y:S01]  /*0660*/  FFMA.FTZ R23, R23, R11, 1 ;  /* 0x3f80000017177423 */ /* 0x000fe2000001000b */
[----:B------:R-:W-:Y:S01]  /*0670*/  FMUL.FTZ R6, R6, 0.5 ;  /* 0x3f00000006067820 */ /* 0x000fe20000410000 */
[----:B------:R-:W-:Y:S01]  /*0680*/  FMUL.FTZ R10, R16, 0.5 ;  /* 0x3f000000100a7820 */ /* 0x000fe20000410000 */
[----:B-1----:R-:W-:Y:S01]  /*0690*/  FFMA.FTZ R11, -R15, R15, 1 ;  /* 0x3f8000000f0b7423 */ /* 0x002fe2000001010f */
[----:B------:R-:W-:Y:S01]  /*06a0*/  FMUL.FTZ R12, R12, 0.5 ;  /* 0x3f0000000c0c7820 */ /* 0x000fe20000410000 */
[----:B------:R-:W0:Y:S01]  /*06b0*/  MUFU.TANH R9, R26 ;  /* 0x0000001a00097308 */ /* 0x000e220000002400 */
[----:B--2---:R-:W-:Y:S01]  /*06c0*/  FFMA.FTZ R25, -R21, R21, 1 ;  /* 0x3f80000015197423 */ /* 0x004fe20000010115 */
[----:B------:R-:W-:Y:S01]  /*06d0*/  FMUL.FTZ R20, R20, 0.5 ;  /* 0x3f00000014147820 */ /* 0x000fe20000410000 */
[----:B------:R-:W-:Y:S01]  /*06e0*/  FMUL.FTZ R12, R12, R11 ;  /* 0x0000000b0c0c7220 */ /* 0x000fe20000410000 */
[----:B------:R-:W-:Y:S01]  /*06f0*/  FADD.FTZ R15, R15, 1 ;  /* 0x3f8000000f0f7421 */ /* 0x000fe20000010000 */
[----:B------:R-:W-:Y:S01]  /*0700*/  FMUL.FTZ R16, R6, R25 ;  /* 0x0000001906107220 */ /* 0x000fe20000410000 */
[----:B------:R-:W-:Y:S01]  /*0710*/  FMUL.FTZ R25, R13, 0.79788458347320556641 ;  /* 0x3f4c422a0d197820 */ /* 0x000fe20000410000 */
[----:B------:R-:W-:Y:S01]  /*0720*/  FMUL.FTZ R17, R17, 0.79788458347320556641 ;  /* 0x3f4c422a11117820 */ /* 0x000fe20000410000 */
[----:B------:R-:W-:Y:S01]  /*0730*/  FADD.FTZ R21, R21, 1 ;  /* 0x3f80000015157421 */ /* 0x000fe20000010000 */
[C---:B---3--:R-:W-:Y:S01]  /*0740*/  FFMA.FTZ R27, -R22.reuse, R22, 1 ;  /* 0x3f800000161b7423 */ /* 0x048fe20000010116 */
[----:B------:R-:W-:Y:S01]  /*0750*/  FMUL.FTZ R12, R25, R12 ;  /* 0x0000000c190c7220 */ /* 0x000fe20000410000 */
[----:B------:R-:W-:-:S02]  /*0760*/  FADD.FTZ R22, R22, 1 ;  /* 0x3f80000016167421 */ /* 0x000fc40000010000 */
[----:B------:R-:W-:Y:S01]  /*0770*/  FMUL.FTZ R6, R10, R27 ;  /* 0x0000001b0a067220 */ /* 0x000fe20000410000 */
[----:B------:R-:W-:Y:S01]  /*0780*/  FMUL.FTZ R27, R18, 0.79788458347320556641 ;  /* 0x3f4c422a121b7820 */ /* 0x000fe20000410000 */
[----:B------:R-:W1:Y:S01]  /*0790*/  LDC.64 R10, c[0x0][0x218] ;  /* 0x00008600ff0a7b82 */ /* 0x000e620000000a00 */
[----:B------:R-:W-:Y:S01]  /*07a0*/  FMUL.FTZ R18, R23, 0.79788458347320556641 ;  /* 0x3f4c422a17127820 */ /* 0x000fe20000410000 */
[----:B0-----:R-:W-:Y:S01]  /*07b0*/  FFMA.FTZ R13, -R9, R9, 1 ;  /* 0x3f800000090d7423 */ /* 0x001fe20000010109 */
[----:B------:R-:W-:Y:S01]  /*07c0*/  FFMA.FTZ R12, R15, 0.5, R12 ;  /* 0x3f0000000f0c7823 */ /* 0x000fe2000001000c */
[----:B------:R-:W-:Y:S01]  /*07d0*/  FMUL.FTZ R16, R27, R16 ;  /* 0x000000101b107220 */ /* 0x000fe20000410000 */
[----:B----4-:R-:W-:Y:S02]  /*07e0*/  HADD2.F32 R15, -RZ, R3.H0_H0 ;  /* 0x20000003ff0f7230 */ /* 0x010fe40000004100 */
[----:B------:R-:W-:Y:S01]  /*07f0*/  FMUL.FTZ R13, R20, R13 ;  /* 0x0000000d140d7220 */ /* 0x000fe20000410000 */
[----:B------:R-:W-:Y:S01]  /*0800*/  FMUL.FTZ R17, R17, R6 ;  /* 0x0000000611117220 */ /* 0x000fe20000410000 */
[----:B------:R-:W-:Y:S01]  /*0810*/  FADD.FTZ R9, R9, 1 ;  /* 0x3f80000009097421 */ /* 0x000fe20000010000 */
[----:B------:R-:W-:Y:S01]  /*0820*/  FFMA.FTZ R6, R21, 0.5, R16 ;  /* 0x3f00000015067823 */ /* 0x000fe20000010010 */
[----:B------:R-:W-:Y:S01]  /*0830*/  FMUL.FTZ R18, R18, R13 ;  /* 0x0000000d12127220 */ /* 0x000fe20000410000 */
[----:B------:R-:W-:-:S02]  /*0840*/  HADD2.F32 R13, -RZ, R2.H1_H1 ;  /* 0x30000002ff0d7230 */ /* 0x000fc40000004100 */
[----:B------:R-:W-:Y:S01]  /*0850*/  FMUL.FTZ R24, R15, R24 ;  /* 0x000000180f187220 */ /* 0x000fe20000410000 */
[----:B------:R-:W-:Y:S02]  /*0860*/  HADD2.F32 R16, -RZ, R2.H0_H0 ;  /* 0x20000002ff107230 */ /* 0x000fe40000004100 */
[----:B------:R-:W-:Y:S01]  /*0870*/  FFMA.FTZ R2, R22, 0.5, R17 ;  /* 0x3f00000016027823 */ /* 0x000fe20000010011 */
[----:B-----5:R-:W-:Y:S02]  /*0880*/  HADD2.F32 R15, -RZ, R5.H0_H0 ;  /* 0x20000005ff0f7230 */ /* 0x020fe40000004100 */
[----:B------:R-:W-:Y:S01]  /*0890*/  FMUL.FTZ R14, R13, R14 ;  /* 0x0000000e0d0e7220 */ /* 0x000fe20000410000 */
[----:B------:R-:W-:Y:S02]  /*08a0*/  HADD2.F32 R13, -RZ, R4.H1_H1 ;  /* 0x30000004ff0d7230 */ /* 0x000fe40000004100 */
[----:B------:R-:W-:Y:S01]  /*08b0*/  FFMA.FTZ R9, R9, 0.5, R18 ;  /* 0x3f00000009097823 */ /* 0x000fe20000010012 */
[----:B------:R-:W-:Y:S01]  /*08c0*/  FMUL.FTZ R7, R16, R7 ;  /* 0x0000000710077220 */ /* 0x000fe20000410000 */
[----:B------:R-:W-:Y:S01]  /*08d0*/  FMUL.FTZ R2, R15, R2 ;  /* 0x000000020f027220 */ /* 0x000fe20000410000 */
[----:B------:R-:W-:Y:S01]  /*08e0*/  FMUL.FTZ R6, R13, R6 ;  /* 0x000000060d067220 */ /* 0x000fe20000410000 */
[----:B-1----:R-:W-:-:S02]  /*08f0*/  IMAD.WIDE.U32 R10, R0, 0x2, R10 ;  /* 0x00000002000a7825 */ /* 0x002fc400078e000a */
[----:B------:R-:W-:Y:S02]  /*0900*/  F2FP.F16.F32.PACK_AB R14, R14, R7 ;  /* 0x000000070e0e723e */ /* 0x000fe400000000ff */
[----:B------:R-:W-:Y:S02]  /*0910*/  HADD2.F32 R0, -RZ, R3.H1_H1 ;  /* 0x30000003ff007230 */ /* 0x000fe40000004100 */
[----:B------:R-:W-:Y:S02]  /*0920*/  HADD2.F32 R3, -RZ, R4.H0_H0 ;  /* 0x20000004ff037230 */ /* 0x000fe40000004100 */
[----:B------:R-:W-:Y:S02]  /*0930*/  HADD2.F32 R4, -RZ, R5.H1_H1 ;  /* 0x30000005ff047230 */ /* 0x000fe40000004100 */
[----:B------:R-:W-:Y:S01]  /*0940*/  FMUL.FTZ R19, R0, R19 ;  /* 0x0000001300137220 */ /* 0x000fe20000410000 */
[----:B------:R-:W-:-:S04]  /*0950*/  IMAD.WIDE R10, R8, 0x8, R10 ;  /* 0x00000008080a7825 */ /* 0x000fc800078e020a */
[----:B------:R-:W-:Y:S01]  /*0960*/  FMUL.FTZ R3, R3, R12 ;  /* 0x0000000c03037220 */ /* 0x000fe20000410000 */
[----:B------:R-:W-:Y:S01]  /*0970*/  FMUL.FTZ R9, R4, R9 ;  /* 0x0000000904097220 */ /* 0x000fe20000410000 */
[----:B------:R-:W-:-:S03]  /*0980*/  F2FP.F16.F32.PACK_AB R15, R19, R24 ;  /* 0x00000018130f723e */ /* 0x000fc600000000ff */
[----:B------:R-:W-:Y:S02]  /*0990*/  F2FP.F16.F32.PACK_AB R6, R6, R3 ;  /* 0x000000030606723e */ /* 0x000fe400000000ff */
[----:B------:R-:W-:Y:S01]  /*09a0*/  F2FP.F16.F32.PACK_AB R7, R9, R2 ;  /* 0x000000020907723e */ /* 0x000fe200000000ff */
[----:B------:R-:W-:Y:S04]  /*09b0*/  STG.E.64 desc[UR4][R10.64], R14 ;  /* 0x0000000e0a007986 */ /* 0x000fe8000c101b04 */
[----:B------:R-:W-:Y:S01]  /*09c0*/  STG.E.64 desc[UR4][R10.64+0x400], R6 ;  /* 0x000400060a007986 */ /* 0x000fe2000c101b04 */
[----:B------:R-:W-:Y:S05]  /*09d0*/  EXIT ;  /* 0x000000000000794d */ /* 0x000fea0003800000 */
.L_x_5526:
        /* <DEDUP_REMOVED lines=109> */
.L_x_5528:
[----:B------:R-:W-:Y:S05]  /*10b0*/  BSYNC B0 ;  /* 0x0000000000007941 */ /* 0x000fea0003800000 */
.L_x_5527:
        /* <DEDUP_REMOVED lines=22> */
.L_x_5530:
[----:B------:R-:W-:Y:S05]  /*1220*/  BSYNC B0 ;  /* 0x0000000000007941 */ /* 0x000fea0003800000 */
.L_x_5529:
        /* <DEDUP_REMOVED lines=35> */
.L_x_5532:
[----:B------:R-:W-:Y:S05]  /*1460*/  BSYNC B0 ;  /* 0x0000000000007941 */ /* 0x000fea0003800000 */
.L_x_5531:
        /* <DEDUP_REMOVED lines=20> */
.L_x_5534:
[----:B------:R-:W-:Y:S05]  /*15b0*/  BSYNC B0 ;  /* 0x0000000000007941 */ /* 0x000fea0003800000 */
.L_x_5533:
        /* <DEDUP_REMOVED lines=20> */
.L_x_5536:
[----:B------:R-:W-:Y:S05]  /*1700*/  BSYNC B0 ;  /* 0x0000000000007941 */ /* 0x000fea0003800000 */
.L_x_5535:
        /* <DEDUP_REMOVED lines=20> */
.L_x_5538:
[----:B------:R-:W-:Y:S05]  /*1850*/  BSYNC B0 ;  /* 0x0000000000007941 */ /* 0x000fea0003800000 */
.L_x_5537:
        /* <DEDUP_REMOVED lines=20> */
.L_x_5540:
[----:B------:R-:W-:Y:S05]  /*19a0*/  BSYNC B0 ;  /* 0x0000000000007941 */ /* 0x000fea0003800000 */
.L_x_5539:
        /* <DEDUP_REMOVED lines=20> */
.L_x_5542:
[----:B------:R-:W-:Y:S05]  /*1af0*/  BSYNC B0 ;  /* 0x0000000000007941 */ /* 0x000fea0003800000 */
.L_x_5541:
        /* <DEDUP_REMOVED lines=18> */
.L_x_5545:
[----:B------:R-:W-:-:S13]  /*1c20*/  ISETP.GE.AND P0, PT, R3, R2, PT ;  /* 0x000000020300720c */ /* 0x000fda0003f06270 */
[----:B------:R-:W-:Y:S05]  /*1c30*/  @P0 BRA `(.L_x_5547) ;  /* 0x0000000000300947 */ /* 0x000fea0003800000 */
[----:B0-----:R-:W0:Y:S01]  /*1c40*/  LDC.64 R4, c[0x0][0x218] ;  /* 0x00008600ff047b82 */ /* 0x001e220000000a00 */
[----:B------:R-:W-:Y:S02]  /*1c50*/  IADD3 R13, R0, R3, RZ ;  /* 0x00000003000d7210 */ /* 0x000fe40007ffe0ff */
[----:B------:R-:W-:-:S03]  /*1c60*/  IADD3 R3, R3, 0x80, RZ ;  /* 0x0000008003037810 */ /* 0x000fc60007ffe0ff */
[----:B0-----:R-:W-:-:S05]  /*1c70*/  IMAD.WIDE.U32 R4, R13, 0x2, R4 ;  /* 0x000000020d047825 */ /* 0x001fca00078e0004 */
[----:B------:R1:W-:Y:S02]  /*1c80*/  STG.E.U16 desc[UR4][R4.64], R7 ;  /* 0x0000000704007986 */ /* 0x0003e4000c101504 */
.L_x_5546:
[----:B------:R-:W-:-:S13]  /*1c90*/  ISETP.GE.AND P0, PT, R3, R2, PT ;  /* 0x000000020300720c */ /* 0x000fda0003f06270 */
[----:B------:R-:W-:Y:S05]  /*1ca0*/  @P0 BRA `(.L_x_5548) ;  /* 0x0000000000340947 */ /* 0x000fea0003800000 */
[----:B01----:R-:W0:Y:S01]  /*1cb0*/  LDC.64 R4, c[0x0][0x218] ;  /* 0x00008600ff047b82 */ /* 0x003e220000000a00 */
[----:B------:R-:W-:Y:S02]  /*1cc0*/  IADD3 R7, R0, R3, RZ ;  /* 0x0000000300077210 */ /* 0x000fe40007ffe0ff */
[----:B------:R-:W-:-:S03]  /*1cd0*/  IADD3 R3, R3, 0x80, RZ ;  /* 0x0000008003037810 */ /* 0x000fc60007ffe0ff */
[----:B0-----:R-:W-:-:S05]  /*1ce0*/  IMAD.WIDE.U32 R4, R7, 0x2, R4 ;  /* 0x0000000207047825 */ /* 0x001fca00078e0004 */
[----:B------:R1:W-:Y:S02]  /*1cf0*/  STG.E.U16 desc[UR4][R4.64], R8 ;  /* 0x0000000804007986 */ /* 0x0003e4000c101504 */
.L_x_5547:
        /* <DEDUP_REMOVED lines=8> */
.L_x_5548:
[----:B------:R-:W-:Y:S05]  /*1d80*/  BSYNC B1 ;  /* 0x0000000000017941 */ /* 0x000fea0003800000 */
.L_x_5544:
[----:B------:R-:W-:-:S13]  /*1d90*/  ISETP.GE.AND P0, PT, R3, R2, PT ;  /* 0x000000020300720c */ /* 0x000fda0003f06270 */
[----:B012---:R-:W0:Y:S01]  /*1da0*/  @!P0 LDC.64 R4, c[0x0][0x218] ;  /* 0x00008600ff048b82 */ /* 0x007e220000000a00 */
[----:B------:R-:W-:Y:S02]  /*1db0*/  @!P0 IADD3 R7, R0, R3, RZ ;  /* 0x0000000300078210 */ /* 0x000fe40007ffe0ff */
[----:B------:R-:W-:-:S03]  /*1dc0*/  @!P0 IADD3 R3, R3, 0x80, RZ ;  /* 0x0000008003038810 */ /* 0x000fc60007ffe0ff */
[----:B0-----:R-:W-:-:S05]  /*1dd0*/  @!P0 IMAD.WIDE.U32 R4, R7, 0x2, R4 ;  /* 0x0000000207048825 */ /* 0x001fca00078e0004 */
[----:B------:R2:W-:Y:S02]  /*1de0*/  @!P0 STG.E.U16 desc[UR4][R4.64], R10 ;  /* 0x0000000a04008986 */ /* 0x0005e4000c101504 */
.L_x_5549:
[----:B------:R-:W-:Y:S05]  /*1df0*/  BSYNC B0 ;  /* 0x0000000000007941 */ /* 0x000fea0003800000 */
.L_x_5543:
        /* <DEDUP_REMOVED lines=8> */
.L_x_5550:
        /* <DEDUP_REMOVED lines=16> */
.L_x_12863:


//--------------------- .text._ZN2at6native29vectorized_elementwise_kernelILi8EZZZNS0_26GeluBackwardCUDAKernelImplERNS_18TensorIteratorBaseENS0_8GeluTypeEENKUlvE_clEvENKUlvE1_clEvEUlN3c104HalfES8_E_St5arrayIPcLm3EEEEviT0_T1_ --------------------------
	.section	.text._ZN2at6native29vectorized_elementwise_kernelILi8EZZZNS0_26GeluBackwardCUDAKernelImplERNS_18TensorIteratorBaseENS0_8GeluTypeEENKUlvE_clEvENKUlvE1_clEvEUlN3c104HalfES8_E_St5arrayIPcLm3EEEEviT0_T1_,"ax",@progbits
	.align	128
        .global         _ZN2at6native29vectorized_elementwise_kernelILi8EZZZNS0_26GeluBackwardCUDAKernelImplERNS_18TensorIteratorBaseENS0_8GeluTypeEENKUlvE_clEvENKUlvE1_clEvEUlN3c104HalfES8_E_St5arrayIPcLm3EEEEviT0_T1_
        .type           _ZN2at6native29vectorized_elementwise_kernelILi8EZZZNS0_26GeluBackwardCUDAKernelImplERNS_18TensorIteratorBaseENS0_8GeluTypeEENKUlvE_clEvENKUlvE1_clEvEUlN3c104HalfES8_E_St5arrayIPcLm3EEEEviT0_T1_,@function
        .size           _ZN2at6native29vectorized_elementwise_kernelILi8EZZZNS0_26GeluBackwardCUDAKernelImplERNS_18TensorIteratorBaseENS0_8GeluTypeEENKUlvE_clEvENKUlvE1_clEvEUlN3c104HalfES8_E_St5arrayIPcLm3EEEEviT0_T1_,(.L_x_12864 - _ZN2at6native29vectorized_elementwise_kernelILi8EZZZNS0_26GeluBackwardCUDAKernelImplERNS_18TensorIteratorBaseENS0_8GeluTypeEENKUlvE_clEvENKUlvE1_clEvEUlN3c104HalfES8_E_St5arrayIPcLm3EEEEviT0_T1_)
        .other          _ZN2at6native29vectorized_elementwise_kernelILi8EZZZNS0_26GeluBackwardCUDAKernelImplERNS_18TensorIteratorBaseENS0_8GeluTypeEENKUlvE_clEvENKUlvE1_clEvEUlN3c104HalfES8_E_St5arrayIPcLm3EEEEviT0_T1_,@"STO_CUDA_ENTRY STV_DEFAULT"
_ZN2at6native29vectorized_elementwise_kernelILi8EZZZNS0_26GeluBackwardCUDAKernelImplERNS_18TensorIteratorBaseENS0_8GeluTypeEENKUlvE_clEvENKUlvE1_clEvEUlN3c104HalfES8_E_St5arrayIPcLm3EEEEviT0_T1_:
.text._ZN2at6native29vectorized_elementwise_kernelILi8EZZZNS0_26GeluBackwardCUDAKernelImplERNS_18TensorIteratorBaseENS0_8GeluTypeEENKUlvE_clEvENKUlvE1_clEvEUlN3c104HalfES8_E_St5arrayIPcLm3EEEEviT0_T1_:
        /* <DEDUP_REMOVED lines=17> */
[--C-:B--2---:R-:W-:Y:S02]  /*0110*/  HADD2.F32 R20, -RZ, R8.reuse.H1_H1 ;  /* 0x30000008ff147230 */ /* 0x104fe40000004100 */
[--C-:B------:R-:W-:Y:S02]  /*0120*/  HADD2.F32 R2, -RZ, R9.reuse.H0_H0 ;  /* 0x20000009ff027230 */ /* 0x100fe40000004100 */
[----:B------:R-:W-:Y:S02]  /*0130*/  HADD2.F32 R22, -RZ, R8.H0_H0 ;  /* 0x20000008ff167230 */ /* 0x000fe40000004100 */
[----:B------:R-:W-:Y:S01]  /*0140*/  FMUL.FTZ R15, R20, R20 ;  /* 0x00000014140f7220 */ /* 0x000fe20000410000 */
[----:B------:R-:W-:Y:S02]  /*0150*/  HADD2.F32 R16, -RZ, R9.H1_H1 ;  /* 0x30000009ff107230 */ /* 0x000fe40000004100 */
[----:B------:R-:W-:Y:S01]  /*0160*/  FMUL.FTZ R19, R2, R2 ;  /* 0x0000000202137220 */ /* 0x000fe20000410000 */
[----:B------:R-:W-:-:S02]  /*0170*/  HADD2.F32 R18, -RZ, R10.H0_H0 ;  /* 0x2000000aff127230 */ /* 0x000fc40000004100 */
[----:B------:R-:W-:Y:S01]  /*0180*/  FMUL.FTZ R17, R20, R15 ;  /* 0x0000000f14117220 */ /* 0x000fe20000410000 */
[----:B------:R-:W-:Y:S01]  /*0190*/  FMUL.FTZ R3, R22, R22 ;  /* 0x0000001616037220 */ /* 0x000fe20000410000 */
[----:B------:R-:W-:Y:S02]  /*01a0*/  FMUL.FTZ R21, R2, R19 ;  /* 0x0000001302157220 */ /* 0x000fe40000410000 */
[----:B------:R-:W-:Y:S01]  /*01b0*/  FFMA.FTZ R17, R17, 0.044714998453855514526, R20 ;  /* 0x3d37271311117823 */ /* 0x000fe20000010014 */
[----:B------:R-:W-:Y:S01]  /*01c0*/  FMUL.FTZ R13, R22, R3 ;  /* 0x00000003160d7220 */ /* 0x000fe20000410000 */
[----:B------:R-:W-:Y:S01]  /*01d0*/  FFMA.FTZ R21, R21, 0.044714998453855514526, R2 ;  /* 0x3d37271315157823 */ /* 0x000fe20000010002 */
[----:B------:R-:W-:Y:S01]  /*01e0*/  FMUL.FTZ R27, R18, R18 ;  /* 0x00000012121b7220 */ /* 0x000fe20000410000 */
[----:B------:R-:W-:Y:S01]  /*01f0*/  FMUL.FTZ R8, R17, 0.79788458347320556641 ;  /* 0x3f4c422a11087820 */ /* 0x000fe20000410000 */
[----:B------:R-:W-:Y:S01]  /*0200*/  FFMA.FTZ R13, R13, 0.044714998453855514526, R22 ;  /* 0x3d3727130d0d7823 */ /* 0x000fe20000010016 */
[----:B------:R-:W-:Y:S01]  /*0210*/  FMUL.FTZ R17, R16, R16 ;  /* 0x0000001010117220 */ /* 0x000fe20000410000 */
[----:B------:R-:W-:Y:S01]  /*0220*/  FMUL.FTZ R14, R21, 0.79788458347320556641 ;  /* 0x3f4c422a150e7820 */ /* 0x000fe20000410000 */
[----:B------:R-:W-:Y:S01]  /*0230*/  FMUL.FTZ R22, R22, 0.5 ;  /* 0x3f00000016167820 */ /* 0x000fe20000410000 */
[----:B------:R-:W-:Y:S01]  /*0240*/  FMUL.FTZ R13, R13, 0.79788458347320556641 ;  /* 0x3f4c422a0d0d7820 */ /* 0x000fe20000410000 */
[----:B------:R-:W0:Y:S01]  /*0250*/  MUFU.TANH R8, R8 ;  /* 0x0000000800087308 */ /* 0x000e220000002400 */
[----:B------:R-:W-:Y:S01]  /*0260*/  FMUL.FTZ R23, R16, R17 ;  /* 0x0000001110177220 */ /* 0x000fe20000410000 */
[----:B------:R-:W-:-:S03]  /*0270*/  FMUL.FTZ R29, R18, R27 ;  /* 0x0000001b121d7220 */ /* 0x000fc60000410000 */
[----:B------:R-:W-:Y:S01]  /*0280*/  FFMA.FTZ R23, R23, 0.044714998453855514526, R16 ;  /* 0x3d37271317177823 */ /* 0x000fe20000010010 */
[----:B------:R-:W-:Y:S02]  /*0290*/  FFMA.FTZ R29, R29, 0.044714998453855514526, R18 ;  /* 0x3d3727131d1d7823 */ /* 0x000fe40000010012 */
[----:B------:R-:W1:Y:S01]  /*02a0*/  MUFU.TANH R9, R13 ;  /* 0x0000000d00097308 */ /* 0x000e620000002400 */
[----:B------:R-:W-:Y:S01]  /*02b0*/  FMUL.FTZ R24, R23, 0.79788458347320556641 ;  /* 0x3f4c422a17187820 */ /* 0x000fe20000410000 */
[----:B------:R-:W-:Y:S01]  /*02c0*/  FMUL.FTZ R23, R20, 0.5 ;  /* 0x3f00000014177820 */ /* 0x000fe20000410000 */
[----:B------:R-:W-:Y:S01]  /*02d0*/  FMUL.FTZ R20, R2, 0.5 ;  /* 0x3f00000002147820 */ /* 0x000fe20000410000 */
[----:B------:R-:W-:-:S04]  /*02e0*/  FMUL.FTZ R29, R29, 0.79788458347320556641 ;  /* 0x3f4c422a1d1d7820 */ /* 0x000fc80000410000 */
[----:B------:R-:W2:Y:S01]  /*02f0*/  MUFU.TANH R14, R14 ;  /* 0x0000000e000e7308 */ /* 0x000ea20000002400 */
[----:B0-----:R-:W-:-:S04]  /*0300*/  FFMA.FTZ R2, -R8, R8, 1 ;  /* 0x3f80000008027423 */ /* 0x001fc80000010108 */
[----:B------:R-:W-:Y:S01]  /*0310*/  FMUL.FTZ R23, R23, R2 ;  /* 0x0000000217177220 */ /* 0x000fe20000410000 */
[----:B------:R-:W-:Y:S02]  /*0320*/  HFMA2.MMA R2, -RZ, RZ, 1.5087890625, 339.5 ;  /* 0x3e095d4eff027435 */ /* 0x000fe400000001ff */
[----:B------:R-:W0:Y:S01]  /*0330*/  MUFU.TANH R13, R24 ;  /* 0x00000018000d7308 */ /* 0x000e220000002400 */
[----:B-1----:R-:W-:-:S04]  /*0340*/  FFMA.FTZ R21, -R9, R9, 1 ;  /* 0x3f80000009157423 */ /* 0x002fc80000010109 */
[----:B------:R-:W-:-:S03]  /*0350*/  FMUL.FTZ R22, R22, R21 ;  /* 0x0000001516167220 */ /* 0x000fc60000410000 */
[----:B------:R-:W-:Y:S01]  /*0360*/  FFMA.FTZ R19, R19, R2, 1 ;  /* 0x3f80000013137423 */ /* 0x000fe20000010002 */
[C---:B--2---:R-:W-:Y:S01]  /*0370*/  FFMA.FTZ R25, -R14.reuse, R14, 1 ;  /* 0x3f8000000e197423 */ /* 0x044fe2000001010e */
[-C--:B------:R-:W-:Y:S01]  /*0380*/  FFMA.FTZ R27, R27, R2.reuse, 1 ;  /* 0x3f8000001b1b7423 */ /* 0x080fe20000010002 */
[----:B------:R-:W-:Y:S02]  /*0390*/  FADD.FTZ R14, R14, 1 ;  /* 0x3f8000000e0e7421 */ /* 0x000fe40000010000 */
[----:B------:R-:W-:Y:S01]  /*03a0*/  FMUL.FTZ R21, R20, R25 ;  /* 0x0000001914157220 */ /* 0x000fe20000410000 */
[----:B------:R-:W-:Y:S01]  /*03b0*/  FMUL.FTZ R20, R16, 0.5 ;  /* 0x3f00000010147820 */ /* 0x000fe20000410000 */
[-C--:B------:R-:W-:Y:S01]  /*03c0*/  FFMA.FTZ R16, R3, R2.reuse, 1 ;  /* 0x3f80000003107423 */ /* 0x080fe20000010002 */
[----:B------:R-:W-:Y:S02]  /*03d0*/  HADD2.F32 R3, -RZ, R10.H1_H1 ;  /* 0x3000000aff037230 */ /* 0x000fe40000004100 */
[----:B------:R-:W-:Y:S01]  /*03e0*/  FFMA.FTZ R10, R15, R2, 1 ;  /* 0x3f8000000f0a7423 */ /* 0x000fe20000010002 */
[----:B0-----:R-:W-:Y:S01]  /*03f0*/  FFMA.FTZ R25, -R13, R13, 1 ;  /* 0x3f8000000d197423 */ /* 0x001fe2000001010d */
[----:B------:R-:W-:Y:S01]  /*0400*/  FMUL.FTZ R15, R16, 0.79788458347320556641 ;  /* 0x3f4c422a100f7820 */ /* 0x000fe20000410000 */
[----:B------:R-:W-:Y:S01]  /*0410*/  FMUL.FTZ R27, R27, 0.79788458347320556641 ;  /* 0x3f4c422a1b1b7820 */ /* 0x000fe20000410000 */
[----:B------:R-:W-:Y:S01]  /*0420*/  FMUL.FTZ R16, R10, 0.79788458347320556641 ;  /* 0x3f4c422a0a107820 */ /* 0x000fe20000410000 */
[----:B------:R-:W-:Y:S01]  /*0430*/  FMUL.FTZ R24, R3, R3 ;  /* 0x0000000303187220 */ /* 0x000fe20000410000 */
[----:B------:R-:W0:Y:S01]  /*0440*/  MUFU.TANH R10, R29 ;  /* 0x0000001d000a7308 */ /* 0x000e220000002400 */
[----:B------:R-:W-:Y:S01]  /*0450*/  FMUL.FTZ R15, R15, R22 ;  /* 0x000000160f0f7220 */ /* 0x000fe20000410000 */
[----:B------:R-:W-:Y:S01]  /*0460*/  FMUL.FTZ R22, R19, 0.79788458347320556641 ;  /* 0x3f4c422a13167820 */ /* 0x000fe20000410000 */
[----:B------:R-:W-:Y:S01]  /*0470*/  FMUL.FTZ R16, R16, R23 ;  /* 0x0000001710107220 */ /* 0x000fe20000410000 */
[----:B------:R-:W-:Y:S01]  /*0480*/  FFMA.FTZ R23, R17, R2, 1 ;  /* 0x3f80000011177423 */ /* 0x000fe20000010002 */
[----:B------:R-:W-:-:S02]  /*0490*/  HADD2.F32 R19, -RZ, R11.H0_H0 ;  /* 0x2000000bff137230 */ /* 0x000fc40000004100 */
[----:B------:R-:W-:Y:S01]  /*04a0*/  FMUL.FTZ R17, R22, R21 ;  /* 0x0000001516117220 */ /* 0x000fe20000410000 */
[----:B------:R-:W-:Y:S01]  /*04b0*/  FMUL.FTZ R20, R20, R25 ;  /* 0x0000001914147220 */ /* 0x000fe20000410000 */
[----:B------:R-:W-:Y:S01]  /*04c0*/  FMUL.FTZ R22, R3, R24 ;  /* 0x0000001803167220 */ /* 0x000fe20000410000 */
[----:B------:R-:W-:Y:S01]  /*04d0*/  FMUL.FTZ R23, R23, 0.79788458347320556641 ;  /* 0x3f4c422a17177820 */ /* 0x000fe20000410000 */
[----:B------:R-:W-:Y:S02]  /*04e0*/  HADD2.F32 R21, -RZ, R11.H1_H1 ;  /* 0x3000000bff157230 */ /* 0x000fe40000004100 */
[----:B------:R-:W-:Y:S01]  /*04f0*/  FMUL.FTZ R25, R19, R19 ;  /* 0x0000001313197220 */ /* 0x000fe20000410000 */
[----:B------:R-:W-:Y:S01]  /*0500*/  FFMA.FTZ R26, R22, 0.044714998453855514526, R3 ;  /* 0x3d372713161a7823 */ /* 0x000fe20000010003 */
[----:B------:R-:W-:Y:S01]  /*0510*/  FMUL.FTZ R11, R23, R20 ;  /* 0x00000014170b7220 */ /* 0x000fe20000410000 */
[----:B------:R-:W-:Y:S01]  /*0520*/  FMUL.FTZ R22, R18, 0.5 ;  /* 0x3f00000012167820 */ /* 0x000fe20000410000 */
[----:B------:R-:W-:Y:S01]  /*0530*/  FMUL.FTZ R20, R19, R25 ;  /* 0x0000001913147220 */ /* 0x000fe20000410000 */
[----:B------:R-:W-:Y:S01]  /*0540*/  FMUL.FTZ R18, R26, 0.79788458347320556641 ;  /* 0x3f4c422a1a127820 */ /* 0x000fe20000410000 */
[----:B0-----:R-:W-:Y:S01]  /*0550*/  FFMA.FTZ R23, -R10, R10, 1 ;  /* 0x3f8000000a177423 */ /* 0x001fe2000001010a */
[-C--:B------:R-:W-:Y:S01]  /*0560*/  FFMA.FTZ R24, R24, R2.reuse, 1 ;  /* 0x3f80000018187423 */ /* 0x080fe20000010002 */
[----:B------:R-:W-:Y:S01]  /*0570*/  FFMA.FTZ R20, R20, 0.044714998453855514526, R19 ;  /* 0x3d37271314147823 */ /* 0x000fe20000010013 */
[-C--:B------:R-:W-:Y:S01]  /*0580*/  FFMA.FTZ R25, R25, R2.reuse, 1 ;  /* 0x3f80000019197423 */ /* 0x080fe20000010002 */
[----:B------:R-:W-:Y:S01]  /*0590*/  FMUL.FTZ R22, R22, R23 ;  /* 0x0000001716167220 */ /* 0x000fe20000410000 */
[----:B------:R-:W-:Y:S01]  /*05a0*/  FMUL.FTZ R23, R21, R21 ;  /* 0x0000001515177220 */ /* 0x000fe20000410000 */
[----:B------:R-:W-:Y:S01]  /*05b0*/  FMUL.FTZ R20, R20, 0.79788458347320556641 ;  /* 0x3f4c422a14147820 */ /* 0x000fe20000410000 */
[----:B------:R-:W0:Y:S01]  /*05c0*/  MUFU.TANH R18, R18 ;  /* 0x0000001200127308 */ /* 0x000e220000002400 */
[----:B------:R-:W-:Y:S01]  /*05d0*/  FMUL.FTZ R3, R3, 0.5 ;  /* 0x3f00000003037820 */ /* 0x000fe20000410000 */
[----:B------:R-:W-:Y:S01]  /*05e0*/  FMUL.FTZ R26, R21, R23 ;  /* 0x00000017151a7220 */ /* 0x000fe20000410000 */
[----:B------:R-:W-:Y:S01]  /*05f0*/  FFMA.FTZ R2, R23, R2, 1 ;  /* 0x3f80000017027423 */ /* 0x000fe20000010002 */
[----:B------:R-:W-:Y:S01]  /*0600*/  FMUL.FTZ R19, R19, 0.5 ;  /* 0x3f00000013137820 */ /* 0x000fe20000410000 */
[----:B------:R-:W-:Y:S01]  /*0610*/  FMUL.FTZ R24, R24, 0.79788458347320556641 ;  /* 0x3f4c422a18187820 */ /* 0x000fe20000410000 */
[----:B------:R-:W-:Y:S01]  /*0620*/  FFMA.FTZ R26, R26, 0.044714998453855514526, R21 ;  /* 0x3d3727131a1a7823 */ /* 0x000fe20000010015 */
[----:B------:R-:W-:Y:S01]  /*0630*/  FMUL.FTZ R28, R25, 0.79788458347320556641 ;  /* 0x3f4c422a191c7820 */ /* 0x000fe20000410000 */
[----:B------:R-:W1:Y:S01]  /*0640*/  MUFU.TANH R20, R20 ;  /* 0x0000001400147308 */ /* 0x000e620000002400 */
[----:B------:R-:W-:Y:S01]  /*0650*/  FMUL.FTZ R25, R2, 0.79788458347320556641 ;  /* 0x3f4c422a02197820 */ /* 0x000fe20000410000 */
[----:B------:R-:W-:Y:S01]  /*0660*/  FMUL.FTZ R23, R26, 0.79788458347320556641 ;  /* 0x3f4c422a1a177820 */ /* 0x000fe20000410000 */
[----:B------:R-:W-:Y:S01]  /*0670*/  FMUL.FTZ R22, R27, R22 ;  /* 0x000000161b167220 */ /* 0x000fe20000410000 */
[----:B------:R-:W-:Y:S01]  /*0680*/  FFMA.FTZ R17, R14, 0.5, R17 ;  /* 0x3f0000000e117823 */ /* 0x000fe20000010011 */
[----:B---3--:R-:W-:-:S03]  /*0690*/  HADD2.F32 R14, -RZ, R5.H1_H1 ;  /* 0x30000005ff0e7230 */ /* 0x008fc60000004100 */
[----:B------:R-:W2:Y:S01]  /*06a0*/  MUFU.TANH R23, R23 ;  /* 0x0000001700177308 */ /* 0x000ea20000002400 */
[----:B0-----:R-:W-:-:S04]  /*06b0*/  FFMA.FTZ R26, -R18, R18, 1 ;  /* 0x3f800000121a7423 */ /* 0x001fc80000010112 */
[----:B------:R-:W-:Y:S01]  /*06c0*/  FMUL.FTZ R3, R3, R26 ;  /* 0x0000001a03037220 */ /* 0x000fe20000410000 */
[----:B-1----:R-:W-:-:S03]  /*06d0*/  FFMA.FTZ R26, -R20, R20, 1 ;  /* 0x3f800000141a7423 */ /* 0x002fc60000010114 */
[----:B------:R-:W-:Y:S01]  /*06e0*/  FMUL.FTZ R24, R24, R3 ;  /* 0x0000000318187220 */ /* 0x000fe20000410000 */
[----:B------:R-:W-:Y:S01]  /*06f0*/  FADD.FTZ R20, R20, 1 ;  /* 0x3f80000014147421 */ /* 0x000fe20000010000 */
[----:B------:R-:W0:Y:S01]  /*0700*/  LDC.64 R2, c[0x0][0x218] ;  /* 0x00008600ff027b82 */ /* 0x000e220000000a00 */
[----:B------:R-:W-:Y:S01]  /*0710*/  FMUL.FTZ R19, R19, R26 ;  /* 0x0000001a13137220 */ /* 0x000fe20000410000 */
[----:B------:R-:W-:Y:S01]  /*0720*/  FMUL.FTZ R26, R21, 0.5 ;  /* 0x3f000000151a7820 */ /* 0x000fe20000410000 */
[----:B--2---:R-:W-:-:S04]  /*0730*/  FFMA.FTZ R21, -R23, R23, 1 ;  /* 0x3f80000017157423 */ /* 0x004fc80000010117 */
[----:B------:R-:W-:Y:S01]  /*0740*/  FMUL.FTZ R26, R26, R21 ;  /* 0x000000151a1a7220 */ /* 0x000fe20000410000 */
[----:B------:R-:W-:-:S03]  /*0750*/  FMUL.FTZ R21, R28, R19 ;  /* 0x000000131c157220 */ /* 0x000fc60000410000 */
[----:B------:R-:W-:Y:S01]  /*0760*/  FMUL.FTZ R19, R25, R26 ;  /* 0x0000001a19137220 */ /* 0x000fe20000410000 */
[----:B------:R-:W-:Y:S01]  /*0770*/  FADD.FTZ R26, R9, 1 ;  /* 0x3f800000091a7421 */ /* 0x000fe20000010000 */
[----:B------:R-:W-:Y:S01]  /*0780*/  FADD.FTZ R9, R8, 1 ;  /* 0x3f80000008097421 */ /* 0x000fe20000010000 */
[----:B------:R-:W-:Y:S01]  /*0790*/  FADD.FTZ R8, R13, 1 ;  /* 0x3f8000000d087421 */ /* 0x000fe20000010000 */
[----:B------:R-:W-:Y:S01]  /*07a0*/  FADD.FTZ R13, R18, 1 ;  /* 0x3f800000120d7421 */ /* 0x000fe20000010000 */
[----:B------:R-:W-:Y:S01]  /*07b0*/  FFMA.FTZ R21, R20, 0.5, R21 ;  /* 0x3f00000014157823 */ /* 0x000fe20000010015 */
[----:B------:R-:W-:Y:S01]  /*07c0*/  FFMA.FTZ R16, R9, 0.5, R16 ;  /* 0x3f00000009107823 */ /* 0x000fe20000010010 */
[----:B------:R-:W-:Y:S01]  /*07d0*/  FFMA.FTZ R11, R8, 0.5, R11 ;  /* 0x3f000000080b7823 */ /* 0x000fe2000001000b */
[----:B------:R-:W-:Y:S01]  /*07e0*/  FADD.FTZ R9, R10, 1 ;  /* 0x3f8000000a097421 */ /* 0x000fe20000010000 */
[----:B------:R-:W-:Y:S01]  /*07f0*/  FADD.FTZ R8, R23, 1 ;  /* 0x3f80000017087421 */ /* 0x000fe20000010000 */
[----:B------:R-:W-:Y:S01]  /*0800*/  FFMA.FTZ R24, R13, 0.5, R24 ;  /* 0x3f0000000d187823 */ /* 0x000fe20000010018 */
[----:B------:R-:W-:-:S02]  /*0810*/  HADD2.F32 R10, -RZ, R5.H0_H0 ;  /* 0x20000005ff0a7230 */ /* 0x000fc40000004100 */
[----:B------:R-:W-:Y:S01]  /*0820*/  FFMA.FTZ R22, R9, 0.5, R22 ;  /* 0x3f00000009167823 */ /* 0x000fe20000010016 */
[----:B------:R-:W-:Y:S01]  /*0830*/  FFMA.FTZ R19, R8, 0.5, R19 ;  /* 0x3f00000008137823 */ /* 0x000fe20000010013 */
[--C-:B------:R-:W-:Y:S02]  /*0840*/  HADD2.F32 R8, -RZ, R4.reuse.H0_H0 ;  /* 0x20000004ff087230 */ /* 0x100fe40000004100 */
[----:B------:R-:W-:Y:S01]  /*0850*/  FFMA.FTZ R15, R26, 0.5, R15 ;  /* 0x3f0000001a0f7823 */ /* 0x000fe2000001000f */
[----:B------:R-:W-:Y:S02]  /*0860*/  HADD2.F32 R9, -RZ, R4.H1_H1 ;  /* 0x30000004ff097230 */ /* 0x000fe40000004100 */
[----:B------:R-:W-:Y:S01]  /*0870*/  FMUL.FTZ R5, R10, R17 ;  /* 0x000000110a057220 */ /* 0x000fe20000410000 */
[--C-:B------:R-:W-:Y:S02]  /*0880*/  HADD2.F32 R13, -RZ, R6.reuse.H0_H0 ;  /* 0x20000006ff0d7230 */ /* 0x100fe40000004100 */
[----:B------:R-:W-:Y:S01]  /*0890*/  FMUL.FTZ R4, R8, R15 ;  /* 0x0000000f08047220 */ /* 0x000fe20000410000 */
[----:B------:R-:W-:-:S02]  /*08a0*/  HADD2.F32 R23, -RZ, R6.H1_H1 ;  /* 0x30000006ff177230 */ /* 0x000fc40000004100 */
[----:B------:R-:W-:Y:S01]  /*08b0*/  FMUL.FTZ R9, R9, R16 ;  /* 0x0000001009097220 */ /* 0x000fe20000410000 */
[--C-:B------:R-:W-:Y:S02]  /*08c0*/  HADD2.F32 R18, -RZ, R7.reuse.H0_H0 ;  /* 0x20000007ff127230 */ /* 0x100fe40000004100 */
[----:B------:R-:W-:Y:S01]  /*08d0*/  FMUL.FTZ R14, R14, R11 ;  /* 0x0000000b0e0e7220 */ /* 0x000fe20000410000 */
[----:B------:R-:W-:Y:S02]  /*08e0*/  HADD2.F32 R20, -RZ, R7.H1_H1 ;  /* 0x30000007ff147230 */ /* 0x000fe40000004100 */
[----:B------:R-:W-:Y:S01]  /*08f0*/  FMUL.FTZ R6, R13, R22 ;  /* 0x000000160d067220 */ /* 0x000fe20000410000 */
[----:B0-----:R-:W-:-:S04]  /*0900*/  IMAD.WIDE.U32 R2, R0, 0x2, R2 ;  /* 0x0000000200027825 */ /* 0x001fc800078e0002 */
[----:B------:R-:W-:Y:S01]  /*0910*/  FMUL.FTZ R23, R23, R24 ;  /* 0x0000001817177220 */ /* 0x000fe20000410000 */
[----:B------:R-:W-:Y:S01]  /*0920*/  FMUL.FTZ R7, R18, R21 ;  /* 0x0000001512077220 */ /* 0x000fe20000410000 */
[----:B------:R-:W-:Y:S01]  /*0930*/  FMUL.FTZ R20, R20, R19 ;  /* 0x0000001314147220 */ /* 0x000fe20000410000 */
[----:B------:R-:W-:Y:S01]  /*0940*/  F2FP.F16.F32.PACK_AB R4, R9, R4 ;  /* 0x000000040904723e */ /* 0x000fe200000000ff */
[----:B------:R-:W-:Y:S01]  /*0950*/  IMAD.WIDE R2, R12, 0x10, R2 ;  /* 0x000000100c027825 */ /* 0x000fe200078e0202 */
[----:B------:R-:W-:Y:S02]  /*0960*/  F2FP.F16.F32.PACK_AB R5, R14, R5 ;  /* 0x000000050e05723e */ /* 0x000fe400000000ff */
[----:B------:R-:W-:Y:S02]  /*0970*/  F2FP.F16.F32.PACK_AB R6, R23, R6 ;  /* 0x000000061706723e */ /* 0x000fe400000000ff */
[----:B------:R-:W-:-:S05]  /*0980*/  F2FP.F16.F32.PACK_AB R7, R20, R7 ;  /* 0x000000071407723e */ /* 0x000fca00000000ff */
[----:B------:R-:W-:Y:S01]  /*0990*/  STG.E.128 desc[UR4][R2.64], R4 ;  /* 0x0000000402007986 */ /* 0x000fe2000c101d04 */
[----:B------:R-:W-:Y:S05]  /*09a0*/  EXIT ;  /* 0x000000000000794d */ /* 0x000fea0003800000 */
.L_x_5551:
        /* <DEDUP_REMOVED lines=109> */
.L_x_5553:
[----:B------:R-:W-:Y:S05]  /*1080*/  BSYNC B0 ;  /* 0x0000000000007941 */ /* 0x000fea0003800000 */
.L_x_5552:
        /* <DEDUP_REMOVED lines=22> */
.L_x_5555:
[----:B------:R-:W-:Y:S05]  /*11f0*/  BSYNC B0 ;  /* 0x0000000000007941 */ /* 0x000fea0003800000 */
.L_x_5554:
        /* <DEDUP_REMOVED lines=35> */
.L_x_5557:
[----:B------:R-:W-:Y:S05]  /*1430*/  BSYNC B0 ;  /* 0x0000000000007941 */ /* 0x000fea0003800000 */
.L_x_5556:
        /* <DEDUP_REMOVED lines=20> */
.L_x_5559:
[----:B------:R-:W-:Y:S05]  /*1580*/  BSYNC B0 ;  /* 0x0000000000007941 */ /* 0x000fea0003800000 */
.L_x_5558:
        /* <DEDUP_REMOVED lines=20> */
.L_x_5561:
[----:B------:R-:W-:Y:S05]  /*16d0*/  BSYNC B0 ;  /* 0x0000000000007941 */ /* 0x000fea0003800000 */
.L_x_5560:
        /* <DEDUP_REMOVED lines=20> */
.L_x_5563:
[----:B------:R-:W-:Y:S05]  /*1820*/  BSYNC B0 ;  /* 0x0000000000007941 */ /* 0x000fea0003800000 */
.L_x_5562:
        /* <DEDUP_REMOVED lines=20> */
.L_x_5565:
[----:B------:R-:W-:Y:S05]  /*1970*/  BSYNC B0 ;  /* 0x0000000000007941 */ /* 0x000fea0003800000 */
.L_x_5564:
        /* <DEDUP_REMOVED lines=20> */
.L_x_5567:
[----:B------:R-:W-:Y:S05]  /*1ac0*/  BSYNC B0 ;  /* 0x0000000000007941 */ /* 0x000fea0003800000 */
.L_x_5566:
        /* <DEDUP_REMOVED lines=18> */
.L_x_5570:
[----:B------:R-:W-:-:S13]  /*1bf0*/  ISETP.GE.AND P0, PT, R3, R2, PT ;  /* 0x000000020300720c */ /* 0x000fda0003f06270 */
[----:B------:R-:W-:Y:S05]  /*1c00*/  @P0 BRA `(.L_x_5572) ;  /* 0x0000000000300947 */ /* 0x000fea0003800000 */
[----:B0-----:R-:W0:Y:S01]  /*1c10*/  LDC.64 R4, c[0x0][0x218] ;  /* 0x00008600ff047b82 */ /* 0x001e220000000a00 */
[----:B------:R-:W-:Y:S02]  /*1c20*/  IADD3 R13, R0, R3, RZ ;  /* 0x00000003000d7210 */ /* 0x000fe40007ffe0ff */
[----:B------:R-:W-:-:S03]  /*1c30*/  IADD3 R3, R3, 0x80, RZ ;  /* 0x0000008003037810 */ /* 0x000fc60007ffe0ff */
[----:B0-----:R-:W-:-:S05]  /*1c40*/  IMAD.WIDE.U32 R4, R13, 0x2, R4 ;  /* 0x000000020d047825 */ /* 0x001fca00078e0004 */
[----:B------:R1:W-:Y:S02]  /*1c50*/  STG.E.U16 desc[UR4][R4.64], R7 ;  /* 0x0000000704007986 */ /* 0x0003e4000c101504 */
.L_x_5571:
[----:B------:R-:W-:-:S13]  /*1c60*/  ISETP.GE.AND P0, PT, R3, R2, PT ;  /* 0x000000020300720c */ /* 0x000fda0003f06270 */
[----:B------:R-:W-:Y:S05]  /*1c70*/  @P0 BRA `(.L_x_5573) ;  /* 0x0000000000340947 */ /* 0x000fea0003800000 */
[----:B01----:R-:W0:Y:S01]  /*1c80*/  LDC.64 R4, c[0x0][0x218] ;  /* 0x00008600ff047b82 */ /* 0x003e220000000a00 */
[----:B------:R-:W-:Y:S02]  /*1c90*/  IADD3 R7, R0, R3, RZ ;  /* 0x0000000300077210 */ /* 0x000fe40007ffe0ff */
[----:B------:R-:W-:-:S03]  /*1ca0*/  IADD3 R3, R3, 0x80, RZ ;  /* 0x0000008003037810 */ /* 0x000fc60007ffe0ff */
[----:B0-----:R-:W-:-:S05]  /*1cb0*/  IMAD.WIDE.U32 R4, R7, 0x2, R4 ;  /* 0x0000000207047825 */ /* 0x001fca00078e0004 */
[----:B------:R1:W-:Y:S02]  /*1cc0*/  STG.E.U16 desc[UR4][R4.64], R8 ;  /* 0x0000000804007986 */ /* 0x0003e4000c101504 */
.L_x_5572:
        /* <DEDUP_REMOVED lines=8> */
.L_x_5573:
[----:B------:R-:W-:Y:S05]  /*1d50*/  BSYNC B1 ;  /* 0x0000000000017941 */ /* 0x000fea0003800000 */
.L_x_5569:
[----:B------:R-:W-:-:S13]  /*1d60*/  ISETP.GE.AND P0, PT, R3, R2, PT ;  /* 0x000000020300720c */ /* 0x000fda0003f06270 */
[----:B012---:R-:W0:Y:S01]  /*1d70*/  @!P0 LDC.64 R4, c[0x0][0x218] ;  /* 0x00008600ff048b82 */ /* 0x007e220000000a00 */
[----:B------:R-:W-:Y:S02]  /*1d80*/  @!P0 IADD3 R7, R0, R3, RZ ;  /* 0x0000000300078210 */ /* 0x000fe40007ffe0ff */
[----:B------:R-:W-:-:S03]  /*1d90*/  @!P0 IADD3 R3, R3, 0x80, RZ ;  /* 0x0000008003038810 */ /* 0x000fc60007ffe0ff */
[----:B0-----:R-:W-:-:S05]  /*1da0*/  @!P0 IMAD.WIDE.U32 R4, R7, 0x2, R4 ;  /* 0x0000000207048825 */ /* 0x001fca00078e0004 */
[----:B------:R2:W-:Y:S02]  /*1db0*/  @!P0 STG.E.U16 desc[UR4][R4.64], R10 ;  /* 0x0000000a04008986 */ /* 0x0005e4000c101504 */
.L_x_5574:
[----:B------:R-:W-:Y:S05]  /*1dc0*/  BSYNC B0 ;  /* 0x0000000000007941 */ /* 0x000fea0003800000 */
.L_x_5568:
        /* <DEDUP_REMOVED lines=8> */
.L_x_5575:
        /* <DEDUP_REMOVED lines=11> */
.L_x_12864:


//--------------------- .text._ZN2at6native18elementwise_kernelILi128ELi4EZNS0_15gpu_kernel_implIZZZNS0_26GeluBackwardCUDAKernelImplERNS_18TensorIteratorBaseENS0_8GeluTypeEENKUlvE_clEvENKUlvE0_clEvEUlffE_EEvS4_RKT_EUliE_EEviT1_ --------------------------
	.section	.text._ZN2at6native18elementwise_kernelILi128ELi4EZNS0_15gpu_kernel_implIZZZNS0_26GeluBackwardCUDAKernelImplERNS_18TensorIteratorBaseENS0_8GeluTypeEENKUlvE_clEvENKUlvE0_clEvEUlffE_EEvS4_RKT_EUliE_EEviT1_,"ax",@progbits
	.align	128
        .global         _ZN2at6native18elementwise_kernelILi128ELi4EZNS0_15gpu_kernel_implIZZZNS0_26GeluBackwardCUDAKernelImplERNS_18TensorIteratorBaseENS0_8GeluTypeEENKUlvE_clEvENKUlvE0_clEvEUlffE_EEvS4_RKT_EUliE_EEviT1_
        .type           _ZN2at6native18elementwise_kernelILi128ELi4EZNS0_15gpu_kernel_implIZZZNS0_26GeluBackwardCUDAKernelImplERNS_18TensorIteratorBaseENS0_8GeluTypeEENKUlvE_clEvENKUlvE0_clEvEUlffE_EEvS4_RKT_EUliE_EEviT1_,@function
        .size           _ZN2at6native18elementwise_kernelILi128ELi4EZNS0_15gpu_kernel_implIZZZNS0_26GeluBackwardCUDAKernelImplERNS_18TensorIteratorBaseENS0_8GeluTypeEENKUlvE_clEvENKUlvE0_clEvEUlffE_EEvS4_RKT_EUliE_EEviT1_,(.L_x_12865 - _ZN2at6native18elementwise_kernelILi128ELi4EZNS0_15gpu_kernel_implIZZZNS0_26GeluBackwardCUDAKernelImplERNS_18TensorIteratorBaseENS0_8GeluTypeEENKUlvE_clEvENKUlvE0_clEvEUlffE_EEvS4_RKT_EUliE_EEviT1_)
        .other          _ZN2at6native18elementwise_kernelILi128ELi4EZNS0_15gpu_kernel_implIZZZNS0_26GeluBackwardCUDAKernelImplERNS_18TensorIteratorBaseENS0_8GeluTypeEENKUlvE_clEvENKUlvE0_clEvEUlffE_EEvS4_RKT_EUliE_EEviT1_,@"STO_CUDA_ENTRY STV_DEFAULT"
_ZN2at6native18elementwise_kernelILi128ELi4EZNS0_15gpu_kernel_implIZZZNS0_26GeluBackwardCUDAKernelImplERNS_18TensorIteratorBaseENS0_8GeluTypeEENKUlvE_clEvENKUlvE0_clEvEUlffE_EEvS4_RKT_EUliE_EEviT1_:
.text._ZN2at6native18elementwise_kernelILi128ELi4EZNS0_15gpu_kernel_implIZZZNS0_26GeluBackwardCUDAKernelImplERNS_18TensorIteratorBaseENS0_8GeluTypeEENKUlvE_clEvENKUlvE0_clEvEUlffE_EEvS4_RKT_EUliE_EEviT1_:
        /* <DEDUP_REMOVED lines=365> */
.L_x_5578:
        /* <DEDUP_REMOVED lines=22> */
.L_x_5583:
[----:B------:R-:W2:Y:S02]  /*1830*/  LDG.E.U8 R2, desc[UR36][R2.64] ;  /* 0x0000002402027981 */ /* 0x000ea4000c1e1100 */
[----:B--2---:R-:W-:Y:S01]  /*1840*/  I2FP.F32.U32 R19, R2 ;  /* 0x0000000200137245 */ /* 0x004fe20000201000 */
[----:B------:R-:W-:Y:S06]  /*1850*/  BRA `(.L_x_5585) ;  /* 0x0000000c002c7947 */ /* 0x000fec0003800000 */
.L_x_5582:
        /* <DEDUP_REMOVED lines=9> */
.L_x_5587:
[----:B------:R-:W2:Y:S02]  /*18f0*/  LDG.E R2, desc[UR36][R2.64] ;  /* 0x0000002402027981 */ /* 0x000ea4000c1e1900 */
[----:B--2---:R-:W-:Y:S01]  /*1900*/  I2FP.F32.S32 R19, R2 ;  /* 0x0000000200137245 */ /* 0x004fe20000201400 */
[----:B------:R-:W-:Y:S06]  /*1910*/  BRA `(.L_x_5585) ;  /* 0x0000000800fc7947 */ /* 0x000fec0003800000 */
.L_x_5586:
[----:B------:R-:W2:Y:S02]  /*1920*/  LDG.E.U16 R2, desc[UR36][R2.64] ;  /* 0x0000002402027981 */ /* 0x000ea4000c1e1500 */
[----:B--2---:R0:W1:Y:S01]  /*1930*/  I2F.S16 R19, R2 ;  /* 0x0000000200137306 */ /* 0x0040620000101400 */
[----:B------:R-:W-:Y:S05]  /*1940*/  BRA `(.L_x_5585) ;  /* 0x0000000800f07947 */ /* 0x000fea0003800000 */
.L_x_5581:
        /* <DEDUP_REMOVED lines=8> */
.L_x_5589:
[----:B------:R-:W2:Y:S02]  /*19d0*/  LDG.E.U16 R2, desc[UR36][R2.64] ;  /* 0x0000002402027981 */ /* 0x000ea4000c1e1500 */
[----:B--2---:R-:W-:Y:S01]  /*19e0*/  HADD2.F32 R19, -RZ, R2.H0_H0 ;  /* 0x20000002ff137230 */ /* 0x004fe20000004100 */
[----:B------:R-:W-:Y:S06]  /*19f0*/  BRA `(.L_x_5585) ;  /* 0x0000000800c47947 */ /* 0x000fec0003800000 */
.L_x_5588:
        /* <DEDUP_REMOVED lines=8> */
.L_x_5591:
[----:B------:R-:W2:Y:S02]  /*1a80*/  LDG.E.U16 R2, desc[UR36][R2.64] ;  /* 0x0000002402027981 */ /* 0x000ea4000c1e1500 */
[----:B--2---:R-:W-:Y:S01]  /*1a90*/  HADD2.F32 R19, -RZ, R2.H0_H0 ;  /* 0x20000002ff137230 */ /* 0x004fe20000004100 */
[----:B------:R-:W-:Y:S06]  /*1aa0*/  BRA `(.L_x_5585) ;  /* 0x0000000800987947 */ /* 0x000fec0003800000 */
.L_x_5590:
[----:B------:R-:W2:Y:S01]  /*1ab0*/  LDG.E.64 R2, desc[UR36][R2.64] ;  /* 0x0000002402027981 */ /* 0x000ea2000c1e1b00 */
[----:B------:R-:W-:Y:S01]  /*1ac0*/  UMOV UR4, 0xf0000000 ;  /* 0xf000000000047882 */ /* 0x000fe20000000000 */
[----:B------:R-:W-:Y:S01]  /*1ad0*/  UMOV UR5, 0x380fffff ;  /* 0x380fffff00057882 */ /* 0x000fe20000000000 */
[----:B--2---:R-:W0:Y:S01]  /*1ae0*/  F2F.F32.F64 R19, R2 ;  /* 0x0000000200137310 */ /* 0x004e220000301000 */
[----:B------:R-:W-:-:S14]  /*1af0*/  DSETP.GEU.AND P0, PT, |R2|, UR4, PT ;  /* 0x0000000402007e2a */ /* 0x000fdc000bf0e200 */
[----:B0-----:R-:W-:Y:S01]  /*1b00*/  @!P0 FMUL R19, R19, 1.175494350822287508e-38 ;  /* 0x0080000013138820 */ /* 0x001fe20000400000 */
[----:B------:R-:W-:Y:S06]  /*1b10*/  BRA `(.L_x_5585) ;  /* 0x00000008007c7947 */ /* 0x000fec0003800000 */
.L_x_5580:
        /* <DEDUP_REMOVED lines=12> */
.L_x_5594:
[----:B------:R-:W2:Y:S01]  /*1be0*/  LDG.E.64 R2, desc[UR36][R2.64] ;  /* 0x0000002402027981 */ /* 0x000ea2000c1e1b00 */
[----:B------:R-:W-:Y:S01]  /*1bf0*/  UMOV UR4, 0xf0000000 ;  /* 0xf000000000047882 */ /* 0x000fe20000000000 */
[----:B------:R-:W-:Y:S01]  /*1c00*/  UMOV UR5, 0x380fffff ;  /* 0x380fffff00057882 */ /* 0x000fe20000000000 */
[----:B--2---:R-:W0:Y:S01]  /*1c10*/  F2F.F32.F64 R19, R2 ;  /* 0x0000000200137310 */ /* 0x004e220000301000 */
[----:B------:R-:W-:-:S14]  /*1c20*/  DSETP.GEU.AND P0, PT, |R2|, UR4, PT ;  /* 0x0000000402007e2a */ /* 0x000fdc000bf0e200 */
[----:B0-----:R-:W-:Y:S01]  /*1c30*/  @!P0 FMUL R19, R19, 1.175494350822287508e-38 ;  /* 0x0080000013138820 */ /* 0x001fe20000400000 */
[----:B------:R-:W-:Y:S06]  /*1c40*/  BRA `(.L_x_5585) ;  /* 0x0000000800307947 */ /* 0x000fec0003800000 */
.L_x_5593:
        /* <DEDUP_REMOVED lines=26> */
.L_x_5596:
        /* <DEDUP_REMOVED lines=13> */
.L_x_5595:
[----:B------:R-:W2:Y:S02]  /*1ec0*/  LDG.E.U16 R2, desc[UR36][R2.64] ;  /* 0x0000002402027981 */ /* 0x000ea4000c1e1500 */
[----:B--2---:R-:W-:Y:S01]  /*1ed0*/  IMAD.U32 R19, R2, 0x10000, RZ ;  /* 0x0001000002137824 */ /* 0x004fe200078e00ff */
[----:B------:R-:W-:Y:S06]  /*1ee0*/  BRA `(.L_x_5585) ;  /* 0x0000000400887947 */ /* 0x000fec0003800000 */
.L_x_5592:
        /* <DEDUP_REMOVED lines=11> */
.L_x_5599:
        /* <DEDUP_REMOVED lines=20> */
.L_x_5601:
[----:B------:R-:W-:Y:S05]  /*20e0*/  BSYNC B0 ;  /* 0x0000000000007941 */ /* 0x000fea0003800000 */
.L_x_5600:
[----:B------:R-:W-:Y:S01]  /*20f0*/  IMAD.SHL.U32 R2, R2, 0x100000, RZ ;  /* 0x0010000002027824 */ /* 0x000fe200078e00ff */
[----:B------:R-:W-:-:S04]  /*2100*/  LEA R0, R0, 0x3b800000, 0x17 ;  /* 0x3b80000000007811 */ /* 0x000fc800078eb8ff */
[----:B------:R-:W-:Y:S01]  /*2110*/  LOP3.LUT R19, R0, R2, R19, 0xfe, !PT ;  /* 0x0000000200137212 */ /* 0x000fe200078efe13 */
[----:B------:R-:W-:Y:S06]  /*2120*/  BRA `(.L_x_5585) ;  /* 0x0000000000f87947 */ /* 0x000fec0003800000 */
.L_x_5598:
        /* <DEDUP_REMOVED lines=20> */
.L_x_5603:
[----:B------:R-:W-:Y:S05]  /*2270*/  BSYNC B0 ;  /* 0x0000000000007941 */ /* 0x000fea0003800000 */
.L_x_5602:
[----:B------:R-:W-:Y:S01]  /*2280*/  IMAD.SHL.U32 R2, R2, 0x200000, RZ ;  /* 0x0020000002027824 */ /* 0x000fe200078e00ff */
[----:B------:R-:W-:-:S04]  /*2290*/  LEA R0, R0, 0x37800000, 0x17 ;  /* 0x3780000000007811 */ /* 0x000fc800078eb8ff */
[----:B------:R-:W-:Y:S01]  /*22a0*/  LOP3.LUT R19, R0, R2, R19, 0xfe, !PT ;  /* 0x0000000200137212 */ /* 0x000fe200078efe13 */
[----:B------:R-:W-:Y:S06]  /*22b0*/  BRA `(.L_x_5585) ;  /* 0x0000000000947947 */ /* 0x000fec0003800000 */
.L_x_5597:
        /* <DEDUP_REMOVED lines=14> */
.L_x_5584:
        /* <DEDUP_REMOVED lines=16> */
.L_x_5606:
[----:B------:R-:W-:Y:S01]  /*24a0*/  IMAD.MOV.U32 R19, RZ, RZ, RZ ;  /* 0x000000ffff137224 */ /* 0x000fe200078e00ff */
[----:B------:R-:W-:Y:S06]  /*24b0*/  BRA `(.L_x_5585) ;  /* 0x0000000000147947 */ /* 0x000fec0003800000 */
.L_x_5605:
[----:B------:R-:W2:Y:S02]  /*24c0*/  LDG.E.64 R2, desc[UR36][R2.64] ;  /* 0x0000002402027981 */ /* 0x000ea4000c1e1b00 */
[----:B--2---:R0:W1:Y:S01]  /*24d0*/  I2F.U64 R19, R2 ;  /* 0x0000000200137312 */ /* 0x0040620000301000 */
[----:B------:R-:W-:Y:S05]  /*24e0*/  BRA `(.L_x_5585) ;  /* 0x0000000000087947 */ /* 0x000fea0003800000 */
.L_x_5604:
[----:B------:R-:W2:Y:S02]  /*24f0*/  LDG.E R2, desc[UR36][R2.64] ;  /* 0x0000002402027981 */ /* 0x000ea4000c1e1900 */
[----:B--2---:R-:W-:-:S07]  /*2500*/  I2FP.F32.U32 R19, R2 ;  /* 0x0000000200137245 */ /* 0x004fce0000201000 */
.L_x_5585:
[----:B------:R-:W-:Y:S05]  /*2510*/  BSYNC B6 ;  /* 0x0000000000067941 */ /* 0x000fea0003800000 */
.L_x_5579:
        /* <DEDUP_REMOVED lines=19> */
.L_x_5611:
[----:B------:R-:W2:Y:S02]  /*2650*/  LDG.E.U8 R0, desc[UR36][R2.64] ;  /* 0x0000002402007981 */ /* 0x000ea4000c1e1100 */
[----:B--2---:R-:W-:Y:S01]  /*2660*/  I2FP.F32.U32 R0, R0 ;  /* 0x0000000000007245 */ /* 0x004fe20000201000 */
[----:B------:R-:W-:Y:S06]  /*2670*/  BRA `(.L_x_5613) ;  /* 0x0000000c002c7947 */ /* 0x000fec0003800000 */
.L_x_5610:
        /* <DEDUP_REMOVED lines=9> */
.L_x_5615:
[----:B------:R-:W2:Y:S02]  /*2710*/  LDG.E R0, desc[UR36][R2.64] ;  /* 0x0000002402007981 */ /* 0x000ea4000c1e1900 */
[----:B--2---:R-:W-:Y:S01]  /*2720*/  I2FP.F32.S32 R0, R0 ;  /* 0x0000000000007245 */ /* 0x004fe20000201400 */
[----:B------:R-:W-:Y:S06]  /*2730*/  BRA `(.L_x_5613) ;  /* 0x0000000800fc7947 */ /* 0x000fec0003800000 */
.L_x_5614:
[----:B------:R-:W2:Y:S02]  /*2740*/  LDG.E.U16 R0, desc[UR36][R2.64] ;  /* 0x0000002402007981 */ /* 0x000ea4000c1e1500 */
[----:B--2---:R-:W4:Y:S01]  /*2750*/  I2F.S16 R0, R0 ;  /* 0x0000000000007306 */ /* 0x004f220000101400 */
[----:B------:R-:W-:Y:S05]  /*2760*/  BRA `(.L_x_5613) ;  /* 0x0000000800f07947 */ /* 0x000fea0003800000 */
.L_x_5609:
        /* <DEDUP_REMOVED lines=8> */
.L_x_5617:
[----:B------:R-:W2:Y:S02]  /*27f0*/  LDG.E.U16 R0, desc[UR36][R2.64] ;  /* 0x0000002402007981 */ /* 0x000ea4000c1e1500 */
[----:B--2---:R-:W-:Y:S01]  /*2800*/  HADD2.F32 R0, -RZ, R0.H0_H0 ;  /* 0x20000000ff007230 */ /* 0x004fe20000004100 */
[----:B------:R-:W-:Y:S06]  /*2810*/  BRA `(.L_x_5613) ;  /* 0x0000000800c47947 */ /* 0x000fec0003800000 */
.L_x_5616:
        /* <DEDUP_REMOVED lines=8> */
.L_x_5619:
[----:B------:R-:W2:Y:S02]  /*28a0*/  LDG.E.U16 R0, desc[UR36][R2.64] ;  /* 0x0000002402007981 */ /* 0x000ea4000c1e1500 */
[----:B--2---:R-:W-:Y:S01]  /*28b0*/  HADD2.F32 R0, -RZ, R0.H0_H0 ;  /* 0x20000000ff007230 */ /* 0x004fe20000004100 */
[----:B------:R-:W-:Y:S06]  /*28c0*/  BRA `(.L_x_5613) ;  /* 0x0000000800987947 */ /* 0x000fec0003800000 */
.L_x_5618:
[----:B------:R-:W2:Y:S01]  /*28d0*/  LDG.E.64 R2, desc[UR36][R2.64] ;  /* 0x0000002402027981 */ /* 0x000ea2000c1e1b00 */
[----:B------:R-:W-:Y:S01]  /*28e0*/  UMOV UR4, 0xf0000000 ;  /* 0xf000000000047882 */ /* 0x000fe20000000000 */
[----:B------:R-:W-:Y:S01]  /*28f0*/  UMOV UR5, 0x380fffff ;  /* 0x380fffff00057882 */ /* 0x000fe20000000000 */
[----:B--2---:R-:W0:Y:S01]  /*2900*/  F2F.F32.F64 R0, R2 ;  /* 0x0000000200007310 */ /* 0x004e220000301000 */
[----:B------:R-:W-:-:S14]  /*2910*/  DSETP.GEU.AND P0, PT, |R2|, UR4, PT ;  /* 0x0000000402007e2a */ /* 0x000fdc000bf0e200 */
[----:B0-----:R-:W-:Y:S01]  /*2920*/  @!P0 FMUL R0, R0, 1.175494350822287508e-38 ;  /* 0x0080000000008820 */ /* 0x001fe20000400000 */
[----:B------:R-:W-:Y:S06]  /*2930*/  BRA `(.L_x_5613) ;  /* 0x00000008007c7947 */ /* 0x000fec0003800000 */
.L_x_5608:
        /* <DEDUP_REMOVED lines=12> */
.L_x_5622:
[----:B------:R-:W2:Y:S01]  /*2a00*/  LDG.E.64 R2, desc[UR36][R2.64] ;  /* 0x0000002402027981 */ /* 0x000ea2000c1e1b00 */
[----:B------:R-:W-:Y:S01]  /*2a10*/  UMOV UR4, 0xf0000000 ;  /* 0xf000000000047882 */ /* 0x000fe20000000000 */
[----:B------:R-:W-:Y:S01]  /*2a20*/  UMOV UR5, 0x380fffff ;  /* 0x380fffff00057882 */ /* 0x000fe20000000000 */
[----:B--2---:R-:W0:Y:S01]  /*2a30*/  F2F.F32.F64 R0, R2 ;  /* 0x0000000200007310 */ /* 0x004e220000301000 */
[----:B------:R-:W-:-:S14]  /*2a40*/  DSETP.GEU.AND P0, PT, |R2|, UR4, PT ;  /* 0x0000000402007e2a */ /* 0x000fdc000bf0e200 */
[----:B0-----:R-:W-:Y:S01]  /*2a50*/  @!P0 FMUL R0, R0, 1.175494350822287508e-38 ;  /* 0x0080000000008820 */ /* 0x001fe20000400000 */
[----:B------:R-:W-:Y:S06]  /*2a60*/  BRA `(.L_x_5613) ;  /* 0x0000000800307947 */ /* 0x000fec0003800000 */
.L_x_5621:
        /* <DEDUP_REMOVED lines=26> */
.L_x_5624:
        /* <DEDUP_REMOVED lines=13> */
.L_x_5623:
[----:B------:R-:W2:Y:S02]  /*2ce0*/  LDG.E.U16 R0, desc[UR36][R2.64] ;  /* 0x0000002402007981 */ /* 0x000ea4000c1e1500 */
[----:B--2---:R-:W-:Y:S01]  /*2cf0*/  IMAD.U32 R0, R0, 0x10000, RZ ;  /* 0x0001000000007824 */ /* 0x004fe200078e00ff */
[----:B------:R-:W-:Y:S06]  /*2d00*/  BRA `(.L_x_5613) ;  /* 0x0000000400887947 */ /* 0x000fec0003800000 */
.L_x_5620:
        /* <DEDUP_REMOVED lines=11> */
.L_x_5627:
        /* <DEDUP_REMOVED lines=20> */
.L_x_5629:
[----:B------:R-:W-:Y:S05]  /*2f00*/  BSYNC B0 ;  /* 0x0000000000007941 */ /* 0x000fea0003800000 */
.L_x_5628:
[----:B------:R-:W-:Y:S01]  /*2f10*/  LEA R3, R0, 0x3b800000, 0x17 ;  /* 0x3b80000000037811 */ /* 0x000fe200078eb8ff */
[----:B------:R-:W-:-:S05]  /*2f20*/  IMAD.SHL.U32 R0, R2, 0x100000, RZ ;  /* 0x0010000002007824 */ /* 0x000fca00078e00ff */
[----:B------:R-:W-:Y:S01]  /*2f30*/  LOP3.LUT R0, R3, R0, R4, 0xfe, !PT ;  /* 0x0000000003007212 */ /* 0x000fe200078efe04 */
[----:B------:R-:W-:Y:S06]  /*2f40*/  BRA `(.L_x_5613) ;  /* 0x0000000000f87947 */ /* 0x000fec0003800000 */
.L_x_5626:
        /* <DEDUP_REMOVED lines=20> */
.L_x_5631:
[----:B------:R-:W-:Y:S05]  /*3090*/  BSYNC B0 ;  /* 0x0000000000007941 */ /* 0x000fea0003800000 */
.L_x_5630:
[----:B------:R-:W-:Y:S01]  /*30a0*/  LEA R3, R0, 0x37800000, 0x17 ;  /* 0x3780000000037811 */ /* 0x000fe200078eb8ff */
[----:B------:R-:W-:-:S05]  /*30b0*/  IMAD.SHL.U32 R0, R2, 0x200000, RZ ;  /* 0x0020000002007824 */ /* 0x000fca00078e00ff */
[----:B------:R-:W-:Y:S01]  /*30c0*/  LOP3.LUT R0, R3, R0, R4, 0xfe, !PT ;  /* 0x0000000003007212 */ /* 0x000fe200078efe04 */
[----:B------:R-:W-:Y:S06]  /*30d0*/  BRA `(.L_x_5613) ;  /* 0x0000000000947947 */ /* 0x000fec0003800000 */
.L_x_5625:
        /* <DEDUP_REMOVED lines=14> */
.L_x_5612:
        /* <DEDUP_REMOVED lines=16> */
.L_x_5634:
[----:B------:R-:W-:Y:S01]  /*32c0*/  IMAD.MOV.U32 R0, RZ, RZ, RZ ;  /* 0x000000ffff007224 */ /* 0x000fe200078e00ff */
[----:B------:R-:W-:Y:S06]  /*32d0*/  BRA `(.L_x_5613) ;  /* 0x0000000000147947 */ /* 0x000fec0003800000 */
.L_x_5633:
[----:B------:R-:W2:Y:S02]  /*32e0*/  LDG.E.64 R2, desc[UR36][R2.64] ;  /* 0x0000002402027981 */ /* 0x000ea4000c1e1b00 */
[----:B--2---:R0:W1:Y:S01]  /*32f0*/  I2F.U64 R0, R2 ;  /* 0x0000000200007312 */ /* 0x0040620000301000 */
[----:B------:R-:W-:Y:S05]  /*3300*/  BRA `(.L_x_5613) ;  /* 0x0000000000087947 */ /* 0x000fea0003800000 */
.L_x_5632:
[----:B------:R-:W2:Y:S02]  /*3310*/  LDG.E R0, desc[UR36][R2.64] ;  /* 0x0000002402007981 */ /* 0x000ea4000c1e1900 */
[----:B--2---:R-:W-:-:S07]  /*3320*/  I2FP.F32.U32 R0, R0 ;  /* 0x0000000000007245 */ /* 0x004fce0000201000 */
.L_x_5613:
[----:B------:R-:W-:Y:S05]  /*3330*/  BSYNC B6 ;  /* 0x0000000000067941 */ /* 0x000fea0003800000 */
.L_x_5607:
[CC--:B012345:R-:W-:Y:S01]  /*3340*/  FMUL.FTZ R3, R0.reuse, R0.reuse ;  /* 0x0000000000037220 */ /* 0x0fffe20000410000 */
[----:B------:R-:W0:Y:S01]  /*3350*/  LDC.U8 R6, c[0x0][0x491] ;  /* 0x00012440ff067b82 */ /* 0x000e220000000000 */
[----:B------:R-:W-:Y:S02]  /*3360*/  IMAD.MOV.U32 R2, RZ, RZ, 0x3e095d4e ;  /* 0x3e095d4eff027424 */ /* 0x000fe400078e00ff */
[----:B------:R-:W-:Y:S01]  /*3370*/  FMUL.FTZ R7, R0, 0.5 ;  /* 0x3f00000000077820 */ /* 0x000fe20000410000 */
[C---:B------:R-:W-:Y:S01]  /*3380*/  FMUL.FTZ R5, R3.reuse, R0 ;  /* 0x0000000003057220 */ /* 0x040fe20000410000 */
[----:B------:R-:W-:-:S03]  /*3390*/  FFMA.FTZ R3, R3, R2, 1 ;  /* 0x3f80000003037423 */ /* 0x000fc60000010002 */
[----:B------:R-:W-:Y:S01]  /*33a0*/  FFMA.FTZ R5, R5, 0.044714998453855514526, R0 ;  /* 0x3d37271305057823 */ /* 0x000fe20000010000 */
[----:B------:R-:W-:-:S03]  /*33b0*/  FMUL.FTZ R3, R3, 0.79788458347320556641 ;  /* 0x3f4c422a03037820 */ /* 0x000fc60000410000 */
[----:B------:R-:W-:-:S06]  /*33c0*/  FMUL.FTZ R5, R5, 0.79788458347320556641 ;  /* 0x3f4c422a05057820 */ /* 0x000fcc0000410000 */
[----:B------:R-:W1:Y:S01]  /*33d0*/  MUFU.TANH R5, R5 ;  /* 0x0000000500057308 */ /* 0x000e620000002400 */
[----:B0-----:R-:W-:-:S04]  /*33e0*/  PRMT R4, R6, 0x9910, RZ ;  /* 0x0000991006047816 */ /* 0x001fc800000000ff */
[----:B------:R-:W-:Y:S01]  /*33f0*/  ISETP.GT.AND P0, PT, R4, 0x9, PT ;  /* 0x000000090400780c */ /* 0x000fe20003f04270 */
[----:B-1----:R-:W-:-:S04]  /*3400*/  FFMA.FTZ R0, -R5, R5, 1 ;  /* 0x3f80000005007423 */ /* 0x002fc80000010105 */
[----:B------:R-:W-:Y:S01]  /*3410*/  FMUL.FTZ R2, R0, R7 ;  /* 0x0000000700027220 */ /* 0x000fe20000410000 */
[----:B------:R-:W-:-:S03]  /*3420*/  FADD.FTZ R0, R5, 1 ;  /* 0x3f80000005007421 */ /* 0x000fc60000010000 */
[----:B------:R-:W-:-:S04]  /*3430*/  FMUL.FTZ R3, R3, R2 ;  /* 0x0000000203037220 */ /* 0x000fc80000410000 */
[----:B------:R-:W-:-:S04]  /*3440*/  FFMA.FTZ R0, R0, 0.5, R3 ;  /* 0x3f00000000007823 */ /* 0x000fc80000010003 */
[----:B------:R-:W-:Y:S01]  /*3450*/  FMUL.FTZ R2, R0, R19 ;  /* 0x0000001300027220 */ /* 0x000fe20000410000 */
        /* <DEDUP_REMOVED lines=12> */
.L_x_5638:
[----:B------:R-:W0:Y:S02]  /*3520*/  F2I.S64.TRUNC R2, R2 ;  /* 0x0000000200027311 */ /* 0x000e24000020d900 */
[----:B0-----:R-:W-:-:S05]  /*3530*/  IMAD.MOV.U32 R5, RZ, RZ, R2 ;  /* 0x000000ffff057224 */ /* 0x001fca00078e0002 */
[----:B------:R0:W-:Y:S01]  /*3540*/  STG.E.U8 desc[UR36][R16.64], R5 ;  /* 0x0000000510007986 */ /* 0x0001e2000c101124 */
[----:B------:R-:W-:Y:S05]  /*3550*/  BRA `(.L_x_5640) ;  /* 0x0000000c00407947 */ /* 0x000fea0003800000 */
.L_x_5637:
        /* <DEDUP_REMOVED lines=9> */
.L_x_5642:
[----:B------:R-:W0:Y:S02]  /*35f0*/  F2I.FTZ.TRUNC.NTZ R3, R2 ;  /* 0x0000000200037305 */ /* 0x000e24000021f100 */
[----:B0-----:R0:W-:Y:S01]  /*3600*/  STG.E desc[UR36][R16.64], R3 ;  /* 0x0000000310007986 */ /* 0x0011e2000c101924 */
[----:B------:R-:W-:Y:S05]  /*3610*/  BRA `(.L_x_5640) ;  /* 0x0000000c00107947 */ /* 0x000fea0003800000 */
.L_x_5641:
[----:B------:R-:W0:Y:S02]  /*3620*/  F2I.FTZ.TRUNC.NTZ R3, R2 ;  /* 0x0000000200037305 */ /* 0x000e24000021f100 */
[----:B0-----:R0:W-:Y:S01]  /*3630*/  STG.E.U16 desc[UR36][R16.64], R3 ;  /* 0x0000000310007986 */ /* 0x0011e2000c101524 */
[----:B------:R-:W-:Y:S05]  /*3640*/  BRA `(.L_x_5640) ;  /* 0x0000000c00047947 */ /* 0x000fea0003800000 */
.L_x_5636:
        /* <DEDUP_REMOVED lines=8> */
.L_x_5644:
[----:B------:R-:W-:-:S05]  /*36d0*/  F2FP.F16.F32.PACK_AB R2, RZ, R2 ;  /* 0x00000002ff02723e */ /* 0x000fca00000000ff */
[----:B------:R0:W-:Y:S01]  /*36e0*/  STG.E.U16 desc[UR36][R16.64], R2 ;  /* 0x0000000210007986 */ /* 0x0001e2000c101524 */
[----:B------:R-:W-:Y:S05]  /*36f0*/  BRA `(.L_x_5640) ;  /* 0x0000000800d87947 */ /* 0x000fea0003800000 */
.L_x_5643:
        /* <DEDUP_REMOVED lines=9> */
.L_x_5646:
[----:B------:R-:W-:-:S04]  /*3790*/  F2FP.F16.F32.PACK_AB R3, RZ, R2 ;  /* 0x00000002ff03723e */ /* 0x000fc800000000ff */
[----:B------:R-:W-:-:S05]  /*37a0*/  PRMT R3, R3, 0x5410, RZ ;  /* 0x0000541003037816 */ /* 0x000fca00000000ff */
[----:B------:R2:W-:Y:S01]  /*37b0*/  STG.E desc[UR36][R16.64], R3 ;  /* 0x0000000310007986 */ /* 0x0005e2000c101924 */
[----:B------:R-:W-:Y:S05]  /*37c0*/  BRA `(.L_x_5640) ;  /* 0x0000000800a47947 */ /* 0x000fea0003800000 */
.L_x_5645:
[----:B------:R-:W-:-:S06]  /*37d0*/  FMUL.FTZ R2, R2, 1 ;  /* 0x3f80000002027820 */ /* 0x000fcc0000410000 */
[----:B------:R-:W0:Y:S02]  /*37e0*/  F2F.F64.F32 R2, R2 ;  /* 0x0000000200027310 */ /* 0x000e240000201800 */
[----:B0-----:R4:W-:Y:S01]  /*37f0*/  STG.E.64 desc[UR36][R16.64], R2 ;  /* 0x0000000210007986 */ /* 0x0019e2000c101b24 */
[----:B------:R-:W-:Y:S05]  /*3800*/  BRA `(.L_x_5640) ;  /* 0x0000000800947947 */ /* 0x000fea0003800000 */
.L_x_5635:
        /* <DEDUP_REMOVED lines=12> */
.L_x_5649:
[----:B------:R-:W-:Y:S01]  /*38d0*/  FMUL.FTZ R4, R2, 1 ;  /* 0x3f80000002047820 */ /* 0x000fe20000410000 */
[----:B------:R-:W-:-:S05]  /*38e0*/  CS2R R6, SRZ ;  /* 0x0000000000067805 */ /* 0x000fca000001ff00 */
[----:B------:R-:W0:Y:S02]  /*38f0*/  F2F.F64.F32 R4, R4 ;  /* 0x0000000400047310 */ /* 0x000e240000201800 */
[----:B0-----:R0:W-:Y:S01]  /*3900*/  STG.E.128 desc[UR36][R16.64], R4 ;  /* 0x0000000410007986 */ /* 0x0011e2000c101d24 */
[----:B------:R-:W-:Y:S05]  /*3910*/  BRA `(.L_x_5640) ;  /* 0x0000000800507947 */ /* 0x000fea0003800000 */
.L_x_5648:
        /* <DEDUP_REMOVED lines=20> */
.L_x_5653:
[----:B------:R-:W-:Y:S05]  /*3a60*/  BSYNC B0 ;  /* 0x0000000000007941 */ /* 0x000fea0003800000 */
.L_x_5652:
[----:B------:R-:W-:-:S05]  /*3a70*/  LOP3.LUT R5, R0, R5, RZ, 0xfc, !PT ;  /* 0x0000000500057212 */ /* 0x000fca00078efcff */
[----:B------:R0:W-:Y:S01]  /*3a80*/  STG.E.U8 desc[UR36][R16.64], R5 ;  /* 0x0000000510007986 */ /* 0x0001e2000c101124 */
[----:B------:R-:W-:Y:S05]  /*3a90*/  BRA `(.L_x_5640) ;  /* 0x0000000400f07947 */ /* 0x000fea0003800000 */
.L_x_5651:
        /* <DEDUP_REMOVED lines=12> */
.L_x_5655:
[----:B------:R-:W-:Y:S01]  /*3b60*/  IMAD.MOV.U32 R0, RZ, RZ, 0x7f ;  /* 0x0000007fff007424 */ /* 0x000fe200078e00ff */
[----:B------:R-:W-:-:S04]  /*3b70*/  ISETP.GT.U32.AND P0, PT, R4, 0x7f800000, PT ;  /* 0x7f8000000400780c */ /* 0x000fc80003f04070 */
[----:B------:R-:W-:-:S09]  /*3b80*/  SEL R0, R0, 0x7c, P0 ;  /* 0x0000007c00007807 */ /* 0x000fd20000000000 */
.L_x_5656:
[----:B------:R-:W-:Y:S05]  /*3b90*/  BSYNC B0 ;  /* 0x0000000000007941 */ /* 0x000fea0003800000 */
.L_x_5654:
[----:B------:R-:W-:-:S04]  /*3ba0*/  LOP3.LUT R2, R2, 0x80000000, RZ, 0xc0, !PT ;  /* 0x8000000002027812 */ /* 0x000fc800078ec0ff */
[----:B------:R-:W-:-:S04]  /*3bb0*/  SHF.R.U32.HI R3, RZ, 0x18, R2 ;  /* 0x00000018ff037819 */ /* 0x000fc80000011602 */
[----:B------:R-:W-:-:S05]  /*3bc0*/  LOP3.LUT R3, R0, R3, RZ, 0xfc, !PT ;  /* 0x0000000300037212 */ /* 0x000fca00078efcff */
[----:B------:R0:W-:Y:S01]  /*3bd0*/  STG.E.U8 desc[UR36][R16.64], R3 ;  /* 0x0000000310007986 */ /* 0x0001e2000c101124 */
[----:B------:R-:W-:Y:S05]  /*3be0*/  BRA `(.L_x_5640) ;  /* 0x00000004009c7947 */ /* 0x000fea0003800000 */
.L_x_5650:
[----:B------:R-:W-:-:S05]  /*3bf0*/  F2FP.BF16.F32.PACK_AB R2, RZ, R2 ;  /* 0x00000002ff02723e */ /* 0x000fca00000010ff */
[----:B------:R0:W-:Y:S01]  /*3c00*/  STG.E.U16 desc[UR36][R16.64], R2 ;  /* 0x0000000210007986 */ /* 0x0001e2000c101524 */
[----:B------:R-:W-:Y:S05]  /*3c10*/  BRA `(.L_x_5640) ;  /* 0x0000000400907947 */ /* 0x000fea0003800000 */
.L_x_5647:
        /* <DEDUP_REMOVED lines=11> */
.L_x_5659:
        /* <DEDUP_REMOVED lines=16> */
.L_x_5662:
[----:B------:R-:W-:-:S04]  /*3dd0*/  LOP3.LUT R2, R2, 0x80000000, RZ, 0xc0, !PT ;  /* 0x8000000002027812 */ /* 0x000fc800078ec0ff */
[----:B------:R-:W-:-:S04]  /*3de0*/  SHF.R.U32.HI R3, RZ, 0x18, R2 ;  /* 0x00000018ff037819 */ /* 0x000fc80000011602 */
[----:B------:R-:W-:-:S04]  /*3df0*/  LOP3.LUT R0, R0, R3, RZ, 0xfc, !PT ;  /* 0x0000000300007212 */ /* 0x000fc800078efcff */
[----:B------:R-:W-:-:S07]  /*3e00*/  PRMT R8, R0, 0x7610, R8 ;  /* 0x0000761000087816 */ /* 0x000fce0000000008 */
.L_x_5661:
[----:B------:R-:W-:Y:S05]  /*3e10*/  BSYNC B0 ;  /* 0x0000000000007941 */ /* 0x000fea0003800000 */
.L_x_5660:
[----:B------:R0:W-:Y:S01]  /*3e20*/  STG.E.U8 desc[UR36][R16.64], R8 ;  /* 0x0000000810007986 */ /* 0x0001e2000c101124 */
[----:B------:R-:W-:Y:S05]  /*3e30*/  BRA `(.L_x_5640) ;  /* 0x0000000400087947 */ /* 0x000fea0003800000 */
.L_x_5658:
        /* <DEDUP_REMOVED lines=16> */
.L_x_5665:
[----:B------:R-:W-:-:S04]  /*3f40*/  LOP3.LUT R2, R2, 0x80000000, RZ, 0xc0, !PT ;  /* 0x8000000002027812 */ /* 0x000fc800078ec0ff */
[----:B------:R-:W-:-:S04]  /*3f50*/  SHF.R.U32.HI R3, RZ, 0x18, R2 ;  /* 0x00000018ff037819 */ /* 0x000fc80000011602 */
[----:B------:R-:W-:-:S04]  /*3f60*/  LOP3.LUT R0, R0, R3, RZ, 0xfc, !PT ;  /* 0x0000000300007212 */ /* 0x000fc800078efcff */
[----:B------:R-:W-:-:S07]  /*3f70*/  PRMT R8, R0, 0x7610, R8 ;  /* 0x0000761000087816 */ /* 0x000fce0000000008 */
.L_x_5664:
[----:B------:R-:W-:Y:S05]  /*3f80*/  BSYNC B0 ;  /* 0x0000000000007941 */ /* 0x000fea0003800000 */
.L_x_5663:
[----:B------:R0:W-:Y:S01]  /*3f90*/  STG.E.U8 desc[UR36][R16.64], R8 ;  /* 0x0000000810007986 */ /* 0x0001e2000c101124 */
[----:B------:R-:W-:Y:S05]  /*3fa0*/  BRA `(.L_x_5640) ;  /* 0x0000000000ac7947 */ /* 0x000fea0003800000 */
.L_x_5657:
        /* <DEDUP_REMOVED lines=21> */
.L_x_5639:
        /* <DEDUP_REMOVED lines=16> */
.L_x_5668:
[----:B------:R-:W-:Y:S05]  /*4200*/  BRA `(.L_x_5640) ;  /* 0x0000000000147947 */ /* 0x000fea0003800000 */
.L_x_5667:
[----:B------:R-:W0:Y:S02]  /*4210*/  F2I.U64.TRUNC R2, R2 ;  /* 0x0000000200027311 */ /* 0x000e24000020d800 */
[----:B0-----:R0:W-:Y:S01]  /*4220*/  STG.E.64 desc[UR36][R16.64], R2 ;  /* 0x0000000210007986 */ /* 0x0011e2000c101b24 */
[----:B------:R-:W-:Y:S05]  /*4230*/  BRA `(.L_x_5640) ;  /* 0x0000000000087947 */ /* 0x000fea0003800000 */
.L_x_5666:
[----:B------:R-:W0:Y:S02]  /*4240*/  F2I.FTZ.U32.TRUNC.NTZ R3, R2 ;  /* 0x0000000200037305 */ /* 0x000e24000021f000 */
[----:B0-----:R0:W-:Y:S02]  /*4250*/  STG.E desc[UR36][R16.64], R3 ;  /* 0x0000000310007986 */ /* 0x0011e4000c101924 */
.L_x_5640:
[----:B------:R-:W-:-:S04]  /*4260*/  IMAD R18, R18, 0x200, R23 ;  /* 0x0000020012127824 */ /* 0x000fc800078e0217 */
[----:B------:R-:W-:-:S07]  /*4270*/  VIADD R19, R18, 0x80 ;  /* 0x0000008012137836 */ /* 0x000fce0000000000 */
.L_x_5577:
[----:B------:R-:W-:Y:S05]  /*4280*/  BSYNC B7 ;  /* 0x0000000000077941 */ /* 0x000fea0003800000 */
.L_x_5576:
        /* <DEDUP_REMOVED lines=358> */
.L_x_5671:
        /* <DEDUP_REMOVED lines=22> */
.L_x_5676:
[----:B------:R-:W2:Y:S02]  /*5a50*/  LDG.E.U8 R2, desc[UR36][R2.64] ;  /* 0x0000002402027981 */ /* 0x000ea4000c1e1100 */
[----:B--2---:R-:W-:Y:S01]  /*5a60*/  I2FP.F32.U32 R22, R2 ;  /* 0x0000000200167245 */ /* 0x004fe20000201000 */
[----:B------:R-:W-:Y:S06]  /*5a70*/  BRA `(.L_x_5678) ;  /* 0x0000000c002c7947 */ /* 0x000fec0003800000 */
.L_x_5675:
        /* <DEDUP_REMOVED lines=9> */
.L_x_5680:
[----:B------:R-:W2:Y:S02]  /*5b10*/  LDG.E R2, desc[UR36][R2.64] ;  /* 0x0000002402027981 */ /* 0x000ea4000c1e1900 */
[----:B--2---:R-:W-:Y:S01]  /*5b20*/  I2FP.F32.S32 R22, R2 ;  /* 0x0000000200167245 */ /* 0x004fe20000201400 */
[----:B------:R-:W-:Y:S06]  /*5b30*/  BRA `(.L_x_5678) ;  /* 0x0000000800fc7947 */ /* 0x000fec0003800000 */
.L_x_5679:
[----:B------:R-:W2:Y:S02]  /*5b40*/  LDG.E.U16 R2, desc[UR36][R2.64] ;  /* 0x0000002402027981 */ /* 0x000ea4000c1e1500 */
[----:B--2---:R0:W1:Y:S01]  /*5b50*/  I2F.S16 R22, R2 ;  /* 0x0000000200167306 */ /* 0x0040620000101400 */
[----:B------:R-:W-:Y:S05]  /*5b60*/  BRA `(.L_x_5678) ;  /* 0x0000000800f07947 */ /* 0x000fea0003800000 */
.L_x_5674:
        /* <DEDUP_REMOVED lines=8> */
.L_x_5682:
[----:B------:R-:W2:Y:S02]  /*5bf0*/  LDG.E.U16 R2, desc[UR36][R2.64] ;  /* 0x0000002402027981 */ /* 0x000ea4000c1e1500 */
[----:B--2---:R-:W-:Y:S01]  /*5c00*/  HADD2.F32 R22, -RZ, R2.H0_H0 ;  /* 0x20000002ff167230 */ /* 0x004fe20000004100 */
[----:B------:R-:W-:Y:S06]  /*5c10*/  BRA `(.L_x_5678) ;  /* 0x0000000800c47947 */ /* 0x000fec0003800000 */
.L_x_5681:
        /* <DEDUP_REMOVED lines=8> */
.L_x_5684:
[----:B------:R-:W2:Y:S02]  /*5ca0*/  LDG.E.U16 R2, desc[UR36][R2.64] ;  /* 0x0000002402027981 */ /* 0x000ea4000c1e1500 */
[----:B--2---:R-:W-:Y:S01]  /*5cb0*/  HADD2.F32 R22, -RZ, R2.H0_H0 ;  /* 0x20000002ff167230 */ /* 0x004fe20000004100 */
[----:B------:R-:W-:Y:S06]  /*5cc0*/  BRA `(.L_x_5678) ;  /* 0x0000000800987947 */ /* 0x000fec0003800000 */
.L_x_5683:
[----:B------:R-:W2:Y:S01]  /*5cd0*/  LDG.E.64 R2, desc[UR36][R2.64] ;  /* 0x0000002402027981 */ /* 0x000ea2000c1e1b00 */
[----:B------:R-:W-:Y:S01]  /*5ce0*/  UMOV UR4, 0xf0000000 ;  /* 0xf000000000047882 */ /* 0x000fe20000000000 */
[----:B------:R-:W-:Y:S01]  /*5cf0*/  UMOV UR5, 0x380fffff ;  /* 0x380fffff00057882 */ /* 0x000fe20000000000 */
[----:B--2---:R-:W0:Y:S01]  /*5d00*/  F2F.F32.F64 R22, R2 ;  /* 0x0000000200167310 */ /* 0x004e220000301000 */
[----:B------:R-:W-:-:S14]  /*5d10*/  DSETP.GEU.AND P0, PT, |R2|, UR4, PT ;  /* 0x0000000402007e2a */ /* 0x000fdc000bf0e200 */
[----:B0-----:R-:W-:Y:S01]  /*5d20*/  @!P0 FMUL R22, R22, 1.175494350822287508e-38 ;  /* 0x0080000016168820 */ /* 0x001fe20000400000 */
[----:B------:R-:W-:Y:S06]  /*5d30*/  BRA `(.L_x_5678) ;  /* 0x00000008007c7947 */ /* 0x000fec0003800000 */
.L_x_5673:
        /* <DEDUP_REMOVED lines=12> */
.L_x_5687:
[----:B------:R-:W2:Y:S01]  /*5e00*/  LDG.E.64 R2, desc[UR36][R2.64] ;  /* 0x0000002402027981 */ /* 0x000ea2000c1e1b00 */
[----:B------:R-:W-:Y:S01]  /*5e10*/  UMOV UR4, 0xf0000000 ;  /* 0xf000000000047882 */ /* 0x000fe20000000000 */
[----:B------:R-:W-:Y:S01]  /*5e20*/  UMOV UR5, 0x380fffff ;  /* 0x380fffff00057882 */ /* 0x000fe20000000000 */
[----:B--2---:R-:W0:Y:S01]  /*5e30*/  F2F.F32.F64 R22, R2 ;  /* 0x0000000200167310 */ /* 0x004e220000301000 */
[----:B------:R-:W-:-:S14]  /*5e40*/  DSETP.GEU.AND P0, PT, |R2|, UR4, PT ;  /* 0x0000000402007e2a */ /* 0x000fdc000bf0e200 */
[----:B0-----:R-:W-:Y:S01]  /*5e50*/  @!P0 FMUL R22, R22, 1.175494350822287508e-38 ;  /* 0x0080000016168820 */ /* 0x001fe20000400000 */
[----:B------:R-:W-:Y:S06]  /*5e60*/  BRA `(.L_x_5678) ;  /* 0x0000000800307947 */ /* 0x000fec0003800000 */
.L_x_5686:
        /* <DEDUP_REMOVED lines=26> */
.L_x_5689:
        /* <DEDUP_REMOVED lines=13> */
.L_x_5688:
[----:B------:R-:W2:Y:S02]  /*60e0*/  LDG.E.U16 R2, desc[UR36][R2.64] ;  /* 0x0000002402027981 */ /* 0x000ea4000c1e1500 */
[----:B--2---:R-:W-:Y:S01]  /*60f0*/  IMAD.U32 R22, R2, 0x10000, RZ ;  /* 0x0001000002167824 */ /* 0x004fe200078e00ff */
[----:B------:R-:W-:Y:S06]  /*6100*/  BRA `(.L_x_5678) ;  /* 0x0000000400887947 */ /* 0x000fec0003800000 */
.L_x_5685:
        /* <DEDUP_REMOVED lines=11> */
.L_x_5692:
        /* <DEDUP_REMOVED lines=20> */
.L_x_5694:
[----:B------:R-:W-:Y:S05]  /*6300*/  BSYNC B0 ;  /* 0x0000000000007941 */ /* 0x000fea0003800000 */
.L_x_5693:
[----:B------:R-:W-:Y:S01]  /*6310*/  IMAD.SHL.U32 R2, R2, 0x100000, RZ ;  /* 0x0010000002027824 */ /* 0x000fe200078e00ff */
[----:B------:R-:W-:-:S04]  /*6320*/  LEA R3, R0, 0x3b800000, 0x17 ;  /* 0x3b80000000037811 */ /* 0x000fc800078eb8ff */
[----:B------:R-:W-:Y:S01]  /*6330*/  LOP3.LUT R22, R3, R2, R22, 0xfe, !PT ;  /* 0x0000000203167212 */ /* 0x000fe200078efe16 */
[----:B------:R-:W-:Y:S06]  /*6340*/  BRA `(.L_x_5678) ;  /* 0x0000000000f87947 */ /* 0x000fec0003800000 */
.L_x_5691:
        /* <DEDUP_REMOVED lines=20> */
.L_x_5696:
[----:B------:R-:W-:Y:S05]  /*6490*/  BSYNC B0 ;  /* 0x0000000000007941 */ /* 0x000fea0003800000 */
.L_x_5695:
[----:B------:R-:W-:Y:S01]  /*64a0*/  IMAD.SHL.U32 R2, R2, 0x200000, RZ ;  /* 0x0020000002027824 */ /* 0x000fe200078e00ff */
[----:B------:R-:W-:-:S04]  /*64b0*/  LEA R3, R0, 0x37800000, 0x17 ;  /* 0x3780000000037811 */ /* 0x000fc800078eb8ff */
[----:B------:R-:W-:Y:S01]  /*64c0*/  LOP3.LUT R22, R3, R2, R22, 0xfe, !PT ;  /* 0x0000000203167212 */ /* 0x000fe200078efe16 */
[----:B------:R-:W-:Y:S06]  /*64d0*/  BRA `(.L_x_5678) ;  /* 0x0000000000947947 */ /* 0x000fec0003800000 */
.L_x_5690:
        /* <DEDUP_REMOVED lines=14> */
.L_x_5677:
        /* <DEDUP_REMOVED lines=16> */
.L_x_5699:
[----:B------:R-:W-:Y:S01]  /*66c0*/  IMAD.MOV.U32 R22, RZ, RZ, RZ ;  /* 0x000000ffff167224 */ /* 0x000fe200078e00ff */
[----:B------:R-:W-:Y:S06]  /*66d0*/  BRA `(.L_x_5678) ;  /* 0x0000000000147947 */ /* 0x000fec0003800000 */
.L_x_5698:
[----:B------:R-:W2:Y:S02]  /*66e0*/  LDG.E.64 R22, desc[UR36][R2.64] ;  /* 0x0000002402167981 */ /* 0x000ea4000c1e1b00 */
[----:B--2---:R0:W1:Y:S01]  /*66f0*/  I2F.U64 R22, R22 ;  /* 0x0000001600167312 */ /* 0x0040620000301000 */
[----:B------:R-:W-:Y:S05]  /*6700*/  BRA `(.L_x_5678) ;  /* 0x0000000000087947 */ /* 0x000fea0003800000 */
.L_x_5697:
[----:B------:R-:W2:Y:S02]  /*6710*/  LDG.E R2, desc[UR36][R2.64] ;  /* 0x0000002402027981 */ /* 0x000ea4000c1e1900 */
[----:B--2---:R-:W-:-:S07]  /*6720*/  I2FP.F32.U32 R22, R2 ;  /* 0x0000000200167245 */ /* 0x004fce0000201000 */
.L_x_5678:
[----:B------:R-:W-:Y:S05]  /*6730*/  BSYNC B6 ;  /* 0x0000000000067941 */ /* 0x000fea0003800000 */
.L_x_5672:
        /* <DEDUP_REMOVED lines=19> */
.L_x_5704:
[----:B------:R-:W2:Y:S02]  /*6870*/  LDG.E.U8 R0, desc[UR36][R2.64] ;  /* 0x0000002402007981 */ /* 0x000ea4000c1e1100 */
[----:B--2---:R-:W-:Y:S01]  /*6880*/  I2FP.F32.U32 R0, R0 ;  /* 0x0000000000007245 */ /* 0x004fe20000201000 */
[----:B------:R-:W-:Y:S06]  /*6890*/  BRA `(.L_x_5706) ;  /* 0x0000000c002c7947 */ /* 0x000fec0003800000 */
.L_x_5703:
        /* <DEDUP_REMOVED lines=9> */
.L_x_5708:
[----:B------:R-:W2:Y:S02]  /*6930*/  LDG.E R0, desc[UR36][R2.64] ;  /* 0x0000002402007981 */ /* 0x000ea4000c1e1900 */
[----:B--2---:R-:W-:Y:S01]  /*6940*/  I2FP.F32.S32 R0, R0 ;  /* 0x0000000000007245 */ /* 0x004fe20000201400 */
[----:B------:R-:W-:Y:S06]  /*6950*/  BRA `(.L_x_5706) ;  /* 0x0000000800fc7947 */ /* 0x000fec0003800000 */
.L_x_5707:
[----:B------:R-:W2:Y:S02]  /*6960*/  LDG.E.U16 R0, desc[UR36][R2.64] ;  /* 0x0000002402007981 */ /* 0x000ea4000c1e1500 */
[----:B--2---:R-:W0:Y:S01]  /*6970*/  I2F.S16 R0, R0 ;  /* 0x0000000000007306 */ /* 0x004e220000101400 */
[----:B------:R-:W-:Y:S05]  /*6980*/  BRA `(.L_x_5706) ;  /* 0x0000000800f07947 */ /* 0x000fea0003800000 */
.L_x_5702:
        /* <DEDUP_REMOVED lines=8> */
.L_x_5710:
[----:B------:R-:W2:Y:S02]  /*6a10*/  LDG.E.U16 R0, desc[UR36][R2.64] ;  /* 0x0000002402007981 */ /* 0x000ea4000c1e1500 */
[----:B--2---:R-:W-:Y:S01]  /*6a20*/  HADD2.F32 R0, -RZ, R0.H0_H0 ;  /* 0x20000000ff007230 */ /* 0x004fe20000004100 */
[----:B------:R-:W-:Y:S06]  /*6a30*/  BRA `(.L_x_5706) ;  /* 0x0000000800c47947 */ /* 0x000fec0003800000 */
.L_x_5709:
        /* <DEDUP_REMOVED lines=8> */
.L_x_5712:
[----:B------:R-:W2:Y:S02]  /*6ac0*/  LDG.E.U16 R0, desc[UR36][R2.64] ;  /* 0x0000002402007981 */ /* 0x000ea4000c1e1500 */
[----:B--2---:R-:W-:Y:S01]  /*6ad0*/  HADD2.F32 R0, -RZ, R0.H0_H0 ;  /* 0x20000000ff007230 */ /* 0x004fe20000004100 */
[----:B------:R-:W-:Y:S06]  /*6ae0*/  BRA `(.L_x_5706) ;  /* 0x0000000800987947 */ /* 0x000fec0003800000 */
.L_x_5711:
[----:B------:R-:W2:Y:S01]  /*6af0*/  LDG.E.64 R2, desc[UR36][R2.64] ;  /* 0x0000002402027981 */ /* 0x000ea2000c1e1b00 */
[----:B------:R-:W-:Y:S01]  /*6b00*/  UMOV UR4, 0xf0000000 ;  /* 0xf000000000047882 */ /* 0x000fe20000000000 */
[----:B------:R-:W-:Y:S01]  /*6b10*/  UMOV UR5, 0x380fffff ;  /* 0x380fffff00057882 */ /* 0x000fe20000000000 */
[----:B--2---:R-:W0:Y:S01]  /*6b20*/  F2F.F32.F64 R0, R2 ;  /* 0x0000000200007310 */ /* 0x004e220000301000 */
[----:B------:R-:W-:-:S14]  /*6b30*/  DSETP.GEU.AND P0, PT, |R2|, UR4, PT ;  /* 0x0000000402007e2a */ /* 0x000fdc000bf0e200 */
[----:B0-----:R-:W-:Y:S01]  /*6b40*/  @!P0 FMUL R0, R0, 1.175494350822287508e-38 ;  /* 0x0080000000008820 */ /* 0x001fe20000400000 */
[----:B------:R-:W-:Y:S06]  /*6b50*/  BRA `(.L_x_5706) ;  /* 0x00000008007c7947 */ /* 0x000fec0003800000 */
.L_x_5701:
        /* <DEDUP_REMOVED lines=12> */
.L_x_5715:
[----:B------:R-:W2:Y:S01]  /*6c20*/  LDG.E.64 R2, desc[UR36][R2.64] ;  /* 0x0000002402027981 */ /* 0x000ea2000c1e1b00 */
[----:B------:R-:W-:Y:S01]  /*6c30*/  UMOV UR4, 0xf0000000 ;  /* 0xf000000000047882 */ /* 0x000fe20000000000 */
[----:B------:R-:W-:Y:S01]  /*6c40*/  UMOV UR5, 0x380fffff ;  /* 0x380fffff00057882 */ /* 0x000fe20000000000 */
[----:B--2---:R-:W0:Y:S01]  /*6c50*/  F2F.F32.F64 R0, R2 ;  /* 0x0000000200007310 */ /* 0x004e220000301000 */
[----:B------:R-:W-:-:S14]  /*6c60*/  DSETP.GEU.AND P0, PT, |R2|, UR4, PT ;  /* 0x0000000402007e2a */ /* 0x000fdc000bf0e200 */
[----:B0-----:R-:W-:Y:S01]  /*6c70*/  @!P0 FMUL R0, R0, 1.175494350822287508e-38 ;  /* 0x0080000000008820 */ /* 0x001fe20000400000 */
[----:B------:R-:W-:Y:S06]  /*6c80*/  BRA `(.L_x_5706) ;  /* 0x0000000800307947 */ /* 0x000fec0003800000 */
.L_x_5714:
        /* <DEDUP_REMOVED lines=26> */
.L_x_5717:
        /* <DEDUP_REMOVED lines=13> */
.L_x_5716:
[----:B------:R-:W2:Y:S02]  /*6f00*/  LDG.E.U16 R0, desc[UR36][R2.64] ;  /* 0x0000002402007981 */ /* 0x000ea4000c1e1500 */
[----:B--2---:R-:W-:Y:S01]  /*6f10*/  IMAD.U32 R0, R0, 0x10000, RZ ;  /* 0x0001000000007824 */ /* 0x004fe200078e00ff */
[----:B------:R-:W-:Y:S06]  /*6f20*/  BRA `(.L_x_5706) ;  /* 0x0000000400887947 */ /* 0x000fec0003800000 */
.L_x_5713:
        /* <DEDUP_REMOVED lines=11> */
.L_x_5720:
        /* <DEDUP_REMOVED lines=20> */
.L_x_5722:
[----:B------:R-:W-:Y:S05]  /*7120*/  BSYNC B0 ;  /* 0x0000000000007941 */ /* 0x000fea0003800000 */
.L_x_5721:
[----:B------:R-:W-:Y:S01]  /*7130*/  LEA R3, R0, 0x3b800000, 0x17 ;  /* 0x3b80000000037811 */ /* 0x000fe200078eb8ff */
[----:B------:R-:W-:-:S05]  /*7140*/  IMAD.SHL.U32 R0, R2, 0x100000, RZ ;  /* 0x0010000002007824 */ /* 0x000fca00078e00ff */
[----:B------:R-:W-:Y:S01]  /*7150*/  LOP3.LUT R0, R3, R0, R4, 0xfe, !PT ;  /* 0x0000000003007212 */ /* 0x000fe200078efe04 */
[----:B------:R-:W-:Y:S06]  /*7160*/  BRA `(.L_x_5706) ;  /* 0x0000000000f87947 */ /* 0x000fec0003800000 */
.L_x_5719:
        /* <DEDUP_REMOVED lines=20> */
.L_x_5724:
[----:B------:R-:W-:Y:S05]  /*72b0*/  BSYNC B0 ;  /* 0x0000000000007941 */ /* 0x000fea0003800000 */
.L_x_5723:
[----:B------:R-:W-:Y:S01]  /*72c0*/  LEA R3, R0, 0x37800000, 0x17 ;  /* 0x3780000000037811 */ /* 0x000fe200078eb8ff */
[----:B------:R-:W-:-:S05]  /*72d0*/  IMAD.SHL.U32 R0, R2, 0x200000, RZ ;  /* 0x0020000002007824 */ /* 0x000fca00078e00ff */
[----:B------:R-:W-:Y:S01]  /*72e0*/  LOP3.LUT R0, R3, R0, R4, 0xfe, !PT ;  /* 0x0000000003007212 */ /* 0x000fe200078efe04 */
[----:B------:R-:W-:Y:S06]  /*72f0*/  BRA `(.L_x_5706) ;  /* 0x0000000000947947 */ /* 0x000fec0003800000 */
.L_x_5718:
        /* <DEDUP_REMOVED lines=14> */
.L_x_5705:
        /* <DEDUP_REMOVED lines=16> */
.L_x_5727:
[----:B------:R-:W-:Y:S01]  /*74e0*/  IMAD.MOV.U32 R0, RZ, RZ, RZ ;  /* 0x000000ffff007224 */ /* 0x000fe200078e00ff */
[----:B------:R-:W-:Y:S06]  /*74f0*/  BRA `(.L_x_5706) ;  /* 0x0000000000147947 */ /* 0x000fec0003800000 */
.L_x_5726:
[----:B------:R-:W2:Y:S02]  /*7500*/  LDG.E.64 R2, desc[UR36][R2.64] ;  /* 0x0000002402027981 */ /* 0x000ea4000c1e1b00 */
[----:B--2---:R0:W2:Y:S01]  /*7510*/  I2F.U64 R0, R2 ;  /* 0x0000000200007312 */ /* 0x0040a20000301000 */
[----:B------:R-:W-:Y:S05]  /*7520*/  BRA `(.L_x_5706) ;  /* 0x0000000000087947 */ /* 0x000fea0003800000 */
.L_x_5725:
[----:B------:R-:W2:Y:S02]  /*7530*/  LDG.E R0, desc[UR36][R2.64] ;  /* 0x0000002402007981 */ /* 0x000ea4000c1e1900 */
[----:B--2---:R-:W-:-:S07]  /*7540*/  I2FP.F32.U32 R0, R0 ;  /* 0x0000000000007245 */ /* 0x004fce0000201000 */
.L_x_5706:
[----:B------:R-:W-:Y:S05]  /*7550*/  BSYNC B6 ;  /* 0x0000000000067941 */ /* 0x000fea0003800000 */
.L_x_5700:
[CC--:B0-2-45:R-:W-:Y:S01]  /*7560*/  FMUL.FTZ R3, R0.reuse, R0.reuse ;  /* 0x0000000000037220 */ /* 0x0f5fe20000410000 */
        /* <DEDUP_REMOVED lines=8> */
[----:B------:R-:W2:Y:S01]  /*75f0*/  MUFU.TANH R5, R5 ;  /* 0x0000000500057308 */ /* 0x000ea20000002400 */
[----:B0-----:R-:W-:-:S04]  /*7600*/  PRMT R4, R6, 0x9910, RZ ;  /* 0x0000991006047816 */ /* 0x001fc800000000ff */
[----:B------:R-:W-:Y:S01]  /*7610*/  ISETP.GT.AND P0, PT, R4, 0x9, PT ;  /* 0x000000090400780c */ /* 0x000fe20003f04270 */
[----:B--2---:R-:W-:-:S04]  /*7620*/  FFMA.FTZ R0, -R5, R5, 1 ;  /* 0x3f80000005007423 */ /* 0x004fc80000010105 */
[----:B------:R-:W-:Y:S01]  /*7630*/  FMUL.FTZ R2, R0, R7 ;  /* 0x0000000700027220 */ /* 0x000fe20000410000 */
[----:B------:R-:W-:-:S03]  /*7640*/  FADD.FTZ R0, R5, 1 ;  /* 0x3f80000005007421 */ /* 0x000fc60000010000 */
[----:B------:R-:W-:-:S04]  /*7650*/  FMUL.FTZ R3, R3, R2 ;  /* 0x0000000203037220 */ /* 0x000fc80000410000 */
[----:B------:R-:W-:-:S04]  /*7660*/  FFMA.FTZ R3, R0, 0.5, R3 ;  /* 0x3f00000000037823 */ /* 0x000fc80000010003 */
[----:B-1-3--:R-:W-:Y:S01]  /*7670*/  FMUL.FTZ R22, R3, R22 ;  /* 0x0000001603167220 */ /* 0x00afe20000410000 */
        /* <DEDUP_REMOVED lines=12> */
.L_x_5731:
[----:B------:R-:W0:Y:S02]  /*7740*/  F2I.S64.TRUNC R22, R22 ;  /* 0x0000001600167311 */ /* 0x000e24000020d900 */
[----:B0-----:R-:W-:-:S05]  /*7750*/  IMAD.MOV.U32 R3, RZ, RZ, R22 ;  /* 0x000000ffff037224 */ /* 0x001fca00078e0016 */
[----:B------:R0:W-:Y:S01]  /*7760*/  STG.E.U8 desc[UR36][R16.64], R3 ;  /* 0x0000000310007986 */ /* 0x0001e2000c101124 */
[----:B------:R-:W-:Y:S05]  /*7770*/  BRA `(.L_x_5733) ;  /* 0x0000000c00407947 */ /* 0x000fea0003800000 */
.L_x_5730:
        /* <DEDUP_REMOVED lines=9> */
.L_x_5735:
[----:B------:R-:W0:Y:S02]  /*7810*/  F2I.FTZ.TRUNC.NTZ R3, R22 ;  /* 0x0000001600037305 */ /* 0x000e24000021f100 */
[----:B0-----:R0:W-:Y:S01]  /*7820*/  STG.E desc[UR36][R16.64], R3 ;  /* 0x0000000310007986 */ /* 0x0011e2000c101924 */
[----:B------:R-:W-:Y:S05]  /*7830*/  BRA `(.L_x_5733) ;  /* 0x0000000c00107947 */ /* 0x000fea0003800000 */
.L_x_5734:
[----:B------:R-:W0:Y:S02]  /*7840*/  F2I.FTZ.TRUNC.NTZ R3, R22 ;  /* 0x0000001600037305 */ /* 0x000e24000021f100 */
[----:B0-----:R0:W-:Y:S01]  /*7850*/  STG.E.U16 desc[UR36][R16.64], R3 ;  /* 0x0000000310007986 */ /* 0x0011e2000c101524 */
[----:B------:R-:W-:Y:S05]  /*7860*/  BRA `(.L_x_5733) ;  /* 0x0000000c00047947 */ /* 0x000fea0003800000 */
.L_x_5729:
        /* <DEDUP_REMOVED lines=8> */
.L_x_5737:
[----:B------:R-:W-:-:S05]  /*78f0*/  F2FP.F16.F32.PACK_AB R22, RZ, R22 ;  /* 0x00000016ff16723e */ /* 0x000fca00000000ff */
[----:B------:R0:W-:Y:S01]  /*7900*/  STG.E.U16 desc[UR36][R16.64], R22 ;  /* 0x0000001610007986 */ /* 0x0001e2000c101524 */
[----:B------:R-:W-:Y:S05]  /*7910*/  BRA `(.L_x_5733) ;  /* 0x0000000800d87947 */ /* 0x000fea0003800000 */
.L_x_5736:
        /* <DEDUP_REMOVED lines=9> */
.L_x_5739:
[----:B------:R-:W-:-:S04]  /*79b0*/  F2FP.F16.F32.PACK_AB R3, RZ, R22 ;  /* 0x00000016ff03723e */ /* 0x000fc800000000ff */
[----:B------:R-:W-:-:S05]  /*79c0*/  PRMT R3, R3, 0x5410, RZ ;  /* 0x0000541003037816 */ /* 0x000fca00000000ff */
[----:B------:R0:W-:Y:S01]  /*79d0*/  STG.E desc[UR36][R16.64], R3 ;  /* 0x0000000310007986 */ /* 0x0001e2000c101924 */
[----:B------:R-:W-:Y:S05]  /*79e0*/  BRA `(.L_x_5733) ;  /* 0x0000000800a47947 */ /* 0x000fea0003800000 */
.L_x_5738:
[----:B------:R-:W-:-:S06]  /*79f0*/  FMUL.FTZ R2, R22, 1 ;  /* 0x3f80000016027820 */ /* 0x000fcc0000410000 */
[----:B------:R-:W0:Y:S02]  /*7a00*/  F2F.F64.F32 R2, R2 ;  /* 0x0000000200027310 */ /* 0x000e240000201800 */
[----:B0-----:R0:W-:Y:S01]  /*7a10*/  STG.E.64 desc[UR36][R16.64], R2 ;  /* 0x0000000210007986 */ /* 0x0011e2000c101b24 */
[----:B------:R-:W-:Y:S05]  /*7a20*/  BRA `(.L_x_5733) ;  /* 0x0000000800947947 */ /* 0x000fea0003800000 */
.L_x_5728:
        /* <DEDUP_REMOVED lines=12> */
.L_x_5742:
[----:B------:R-:W-:Y:S01]  /*7af0*/  FMUL.FTZ R4, R22, 1 ;  /* 0x3f80000016047820 */ /* 0x000fe20000410000 */
[----:B------:R-:W-:-:S05]  /*7b00*/  CS2R R6, SRZ ;  /* 0x0000000000067805 */ /* 0x000fca000001ff00 */
[----:B------:R-:W0:Y:S02]  /*7b10*/  F2F.F64.F32 R4, R4 ;  /* 0x0000000400047310 */ /* 0x000e240000201800 */
[----:B0-----:R0:W-:Y:S01]  /*7b20*/  STG.E.128 desc[UR36][R16.64], R4 ;  /* 0x0000000410007986 */ /* 0x0011e2000c101d24 */
[----:B------:R-:W-:Y:S05]  /*7b30*/  BRA `(.L_x_5733) ;  /* 0x0000000800507947 */ /* 0x000fea0003800000 */
.L_x_5741:
        /* <DEDUP_REMOVED lines=20> */
.L_x_5746:
[----:B------:R-:W-:Y:S05]  /*7c80*/  BSYNC B0 ;  /* 0x0000000000007941 */ /* 0x000fea0003800000 */
.L_x_5745:
[----:B------:R-:W-:-:S05]  /*7c90*/  LOP3.LUT R5, R0, R5, RZ, 0xfc, !PT ;  /* 0x0000000500057212 */ /* 0x000fca00078efcff */
[----:B------:R0:W-:Y:S01]  /*7ca0*/  STG.E.U8 desc[UR36][R16.64], R5 ;  /* 0x0000000510007986 */ /* 0x0001e2000c101124 */
[----:B------:R-:W-:Y:S05]  /*7cb0*/  BRA `(.L_x_5733) ;  /* 0x0000000400f07947 */ /* 0x000fea0003800000 */
.L_x_5744:
        /* <DEDUP_REMOVED lines=12> */
.L_x_5748:
[----:B------:R-:W-:Y:S01]  /*7d80*/  IMAD.MOV.U32 R0, RZ, RZ, 0x7f ;  /* 0x0000007fff007424 */ /* 0x000fe200078e00ff */
[----:B------:R-:W-:-:S04]  /*7d90*/  ISETP.GT.U32.AND P0, PT, R2, 0x7f800000, PT ;  /* 0x7f8000000200780c */ /* 0x000fc80003f04070 */
[----:B------:R-:W-:-:S09]  /*7da0*/  SEL R0, R0, 0x7c, P0 ;  /* 0x0000007c00007807 */ /* 0x000fd20000000000 */
.L_x_5749:
[----:B------:R-:W-:Y:S05]  /*7db0*/  BSYNC B0 ;  /* 0x0000000000007941 */ /* 0x000fea0003800000 */
.L_x_5747:
[----:B------:R-:W-:-:S04]  /*7dc0*/  LOP3.LUT R22, R22, 0x80000000, RZ, 0xc0, !PT ;  /* 0x8000000016167812 */ /* 0x000fc800078ec0ff */
[----:B------:R-:W-:-:S04]  /*7dd0*/  SHF.R.U32.HI R3, RZ, 0x18, R22 ;  /* 0x00000018ff037819 */ /* 0x000fc80000011616 */
[----:B------:R-:W-:-:S05]  /*7de0*/  LOP3.LUT R3, R0, R3, RZ, 0xfc, !PT ;  /* 0x0000000300037212 */ /* 0x000fca00078efcff */
[----:B------:R0:W-:Y:S01]  /*7df0*/  STG.E.U8 desc[UR36][R16.64], R3 ;  /* 0x0000000310007986 */ /* 0x0001e2000c101124 */
[----:B------:R-:W-:Y:S05]  /*7e00*/  BRA `(.L_x_5733) ;  /* 0x00000004009c7947 */ /* 0x000fea0003800000 */
.L_x_5743:
[----:B------:R-:W-:-:S05]  /*7e10*/  F2FP.BF16.F32.PACK_AB R22, RZ, R22 ;  /* 0x00000016ff16723e */ /* 0x000fca00000010ff */
[----:B------:R0:W-:Y:S01]  /*7e20*/  STG.E.U16 desc[UR36][R16.64], R22 ;  /* 0x0000001610007986 */ /* 0x0001e2000c101524 */
[----:B------:R-:W-:Y:S05]  /*7e30*/  BRA `(.L_x_5733) ;  /* 0x0000000400907947 */ /* 0x000fea0003800000 */
.L_x_5740:
        /* <DEDUP_REMOVED lines=11> */
.L_x_5752:
        /* <DEDUP_REMOVED lines=16> */
.L_x_5755:
[----:B------:R-:W-:-:S04]  /*7ff0*/  LOP3.LUT R22, R22, 0x80000000, RZ, 0xc0, !PT ;  /* 0x8000000016167812 */ /* 0x000fc800078ec0ff */
[----:B------:R-:W-:-:S04]  /*8000*/  SHF.R.U32.HI R3, RZ, 0x18, R22 ;  /* 0x00000018ff037819 */ /* 0x000fc80000011616 */
[----:B------:R-:W-:-:S04]  /*8010*/  LOP3.LUT R0, R0, R3, RZ, 0xfc, !PT ;  /* 0x0000000300007212 */ /* 0x000fc800078efcff */
[----:B------:R-:W-:-:S07]  /*8020*/  PRMT R8, R0, 0x7610, R8 ;  /* 0x0000761000087816 */ /* 0x000fce0000000008 */
.L_x_5754:
[----:B------:R-:W-:Y:S05]  /*8030*/  BSYNC B0 ;  /* 0x0000000000007941 */ /* 0x000fea0003800000 */
.L_x_5753:
[----:B------:R3:W-:Y:S01]  /*8040*/  STG.E.U8 desc[UR36][R16.64], R8 ;  /* 0x0000000810007986 */ /* 0x0007e2000c101124 */
[----:B------:R-:W-:Y:S05]  /*8050*/  BRA `(.L_x_5733) ;  /* 0x0000000400087947 */ /* 0x000fea0003800000 */
.L_x_5751:
        /* <DEDUP_REMOVED lines=16> */
.L_x_5758:
[----:B------:R-:W-:-:S04]  /*8160*/  LOP3.LUT R22, R22, 0x80000000, RZ, 0xc0, !PT ;  /* 0x8000000016167812 */ /* 0x000fc800078ec0ff */
[----:B------:R-:W-:-:S04]  /*8170*/  SHF.R.U32.HI R3, RZ, 0x18, R22 ;  /* 0x00000018ff037819 */ /* 0x000fc80000011616 */
[----:B------:R-:W-:-:S04]  /*8180*/  LOP3.LUT R0, R0, R3, RZ, 0xfc, !PT ;  /* 0x0000000300007212 */ /* 0x000fc800078efcff */
[----:B------:R-:W-:-:S07]  /*8190*/  PRMT R8, R0, 0x7610, R8 ;  /* 0x0000761000087816 */ /* 0x000fce0000000008 */
.L_x_5757:
[----:B------:R-:W-:Y:S05]  /*81a0*/  BSYNC B0 ;  /* 0x0000000000007941 */ /* 0x000fea0003800000 */
.L_x_5756:
[----:B------:R0:W-:Y:S01]  /*81b0*/  STG.E.U8 desc[UR36][R16.64], R8 ;  /* 0x0000000810007986 */ /* 0x0001e2000c101124 */
[----:B------:R-:W-:Y:S05]  /*81c0*/  BRA `(.L_x_5733) ;  /* 0x0000000000ac7947 */ /* 0x000fea0003800000 */
.L_x_5750:
        /* <DEDUP_REMOVED lines=21> */
.L_x_5732:
        /* <DEDUP_REMOVED lines=16> */
.L_x_5761:
[----:B------:R-:W-:Y:S05]  /*8420*/  BRA `(.L_x_5733) ;  /* 0x0000000000147947 */ /* 0x000fea0003800000 */
.L_x_5760:
[----:B------:R-:W0:Y:S02]  /*8430*/  F2I.U64.TRUNC R22, R22 ;  /* 0x0000001600167311 */ /* 0x000e24000020d800 */
[----:B0-----:R2:W-:Y:S01]  /*8440*/  STG.E.64 desc[UR36][R16.64], R22 ;  /* 0x0000001610007986 */ /* 0x0015e2000c101b24 */
[----:B------:R-:W-:Y:S05]  /*8450*/  BRA `(.L_x_5733) ;  /* 0x0000000000087947 */ /* 0x000fea0003800000 */
.L_x_5759:
[----:B------:R-:W0:Y:S02]  /*8460*/  F2I.FTZ.U32.TRUNC.NTZ R3, R22 ;  /* 0x0000001600037305 */ /* 0x000e24000021f000 */
[----:B0-----:R0:W-:Y:S02]  /*8470*/  STG.E desc[UR36][R16.64], R3 ;  /* 0x0000000310007986 */ /* 0x0011e4000c101924 */
.L_x_5733:
[----:B------:R-:W-:-:S07]  /*8480*/  VIADD R19, R19, 0x80 ;  /* 0x0000008013137836 */ /* 0x000fce0000000000 */
.L_x_5670:
[----:B------:R-:W-:Y:S05]  /*8490*/  BSYNC B7 ;  /* 0x0000000000077941 */ /* 0x000fea0003800000 */
.L_x_5669:
        /* <DEDUP_REMOVED lines=358> */
.L_x_5764:
        /* <DEDUP_REMOVED lines=22> */
.L_x_5769:
[----:B------:R-:W2:Y:S02]  /*9c60*/  LDG.E.U8 R2, desc[UR36][R2.64] ;  /* 0x0000002402027981 */ /* 0x000ea4000c1e1100 */
[----:B--2---:R-:W-:Y:S01]  /*9c70*/  I2FP.F32.U32 R22, R2 ;  /* 0x0000000200167245 */ /* 0x004fe20000201000 */
[----:B------:R-:W-:Y:S06]  /*9c80*/  BRA `(.L_x_5771) ;  /* 0x0000000c002c7947 */ /* 0x000fec0003800000 */
.L_x_5768:
        /* <DEDUP_REMOVED lines=9> */
.L_x_5773:
[----:B------:R-:W2:Y:S02]  /*9d20*/  LDG.E R2, desc[UR36][R2.64] ;  /* 0x0000002402027981 */ /* 0x000ea4000c1e1900 */
[----:B--2---:R-:W-:Y:S01]  /*9d30*/  I2FP.F32.S32 R22, R2 ;  /* 0x0000000200167245 */ /* 0x004fe20000201400 */
[----:B------:R-:W-:Y:S06]  /*9d40*/  BRA `(.L_x_5771) ;  /* 0x0000000800fc7947 */ /* 0x000fec0003800000 */
.L_x_5772:
[----:B------:R-:W2:Y:S02]  /*9d50*/  LDG.E.U16 R2, desc[UR36][R2.64] ;  /* 0x0000002402027981 */ /* 0x000ea4000c1e1500 */
[----:B--2---:R2:W3:Y:S01]  /*9d60*/  I2F.S16 R22, R2 ;  /* 0x0000000200167306 */ /* 0x0044e20000101400 */
[----:B------:R-:W-:Y:S05]  /*9d70*/  BRA `(.L_x_5771) ;  /* 0x0000000800f07947 */ /* 0x000fea0003800000 */
.L_x_5767:
        /* <DEDUP_REMOVED lines=8> */
.L_x_5775:
[----:B------:R-:W2:Y:S02]  /*9e00*/  LDG.E.U16 R2, desc[UR36][R2.64] ;  /* 0x0000002402027981 */ /* 0x000ea4000c1e1500 */
[----:B--2---:R-:W-:Y:S01]  /*9e10*/  HADD2.F32 R22, -RZ, R2.H0_H0 ;  /* 0x20000002ff167230 */ /* 0x004fe20000004100 */
[----:B------:R-:W-:Y:S06]  /*9e20*/  BRA `(.L_x_5771) ;  /* 0x0000000800c47947 */ /* 0x000fec0003800000 */
.L_x_5774:
        /* <DEDUP_REMOVED lines=8> */
.L_x_5777:
[----:B------:R-:W2:Y:S02]  /*9eb0*/  LDG.E.U16 R2, desc[UR36][R2.64] ;  /* 0x0000002402027981 */ /* 0x000ea4000c1e1500 */
[----:B--2---:R-:W-:Y:S01]  /*9ec0*/  HADD2.F32 R22, -RZ, R2.H0_H0 ;  /* 0x20000002ff167230 */ /* 0x004fe20000004100 */
[----:B------:R-:W-:Y:S06]  /*9ed0*/  BRA `(.L_x_5771) ;  /* 0x0000000800987947 */ /* 0x000fec0003800000 */
.L_x_5776:
[----:B------:R-:W2:Y:S01]  /*9ee0*/  LDG.E.64 R2, desc[UR36][R2.64] ;  /* 0x0000002402027981 */ /* 0x000ea2000c1e1b00 */
[----:B------:R-:W-:Y:S01]  /*9ef0*/  UMOV UR4, 0xf0000000 ;  /* 0xf000000000047882 */ /* 0x000fe20000000000 */
[----:B------:R-:W-:Y:S01]  /*9f00*/  UMOV UR5, 0x380fffff ;  /* 0x380fffff00057882 */ /* 0x000fe20000000000 */
[----:B--2---:R-:W0:Y:S01]  /*9f10*/  F2F.F32.F64 R22, R2 ;  /* 0x0000000200167310 */ /* 0x004e220000301000 */
[----:B------:R-:W-:-:S14]  /*9f20*/  DSETP.GEU.AND P0, PT, |R2|, UR4, PT ;  /* 0x0000000402007e2a */ /* 0x000fdc000bf0e200 */
[----:B0-----:R-:W-:Y:S01]  /*9f30*/  @!P0 FMUL R22, R22, 1.175494350822287508e-38 ;  /* 0x0080000016168820 */ /* 0x001fe20000400000 */
[----:B------:R-:W-:Y:S06]  /*9f40*/  BRA `(.L_x_5771) ;  /* 0x00000008007c7947 */ /* 0x000fec0003800000 */
.L_x_5766:
        /* <DEDUP_REMOVED lines=12> */
.L_x_5780:
[----:B------:R-:W2:Y:S01]  /*a010*/  LDG.E.64 R2, desc[UR36][R2.64] ;  /* 0x0000002402027981 */ /* 0x000ea2000c1e1b00 */
[----:B------:R-:W-:Y:S01]  /*a020*/  UMOV UR4, 0xf0000000 ;  /* 0xf000000000047882 */ /* 0x000fe20000000000 */
[----:B------:R-:W-:Y:S01]  /*a030*/  UMOV UR5, 0x380fffff ;  /* 0x380fffff00057882 */ /* 0x000fe20000000000 */
[----:B--2---:R-:W0:Y:S01]  /*a040*/  F2F.F32.F64 R22, R2 ;  /* 0x0000000200167310 */ /* 0x004e220000301000 */
[----:B------:R-:W-:-:S14]  /*a050*/  DSETP.GEU.AND P0, PT, |R2|, UR4, PT ;  /* 0x0000000402007e2a */ /* 0x000fdc000bf0e200 */
[----:B0-----:R-:W-:Y:S01]  /*a060*/  @!P0 FMUL R22, R22, 1.175494350822287508e-38 ;  /* 0x0080000016168820 */ /* 0x001fe20000400000 */
[----:B------:R-:W-:Y:S06]  /*a070*/  BRA `(.L_x_5771) ;  /* 0x0000000800307947 */ /* 0x000fec0003800000 */
.L_x_5779:
        /* <DEDUP_REMOVED lines=26> */
.L_x_5782:
        /* <DEDUP_REMOVED lines=13> */
.L_x_5781:
[----:B------:R-:W2:Y:S02]  /*a2f0*/  LDG.E.U16 R2, desc[UR36][R2.64] ;  /* 0x0000002402027981 */ /* 0x000ea4000c1e1500 */
[----:B--2---:R-:W-:Y:S01]  /*a300*/  IMAD.U32 R22, R2, 0x10000, RZ ;  /* 0x0001000002167824 */ /* 0x004fe200078e00ff */
[----:B------:R-:W-:Y:S06]  /*a310*/  BRA `(.L_x_5771) ;  /* 0x0000000400887947 */ /* 0x000fec0003800000 */
.L_x_5778:
        /* <DEDUP_REMOVED lines=11> */
.L_x_5785:
        /* <DEDUP_REMOVED lines=20> */
.L_x_5787:
[----:B------:R-:W-:Y:S05]  /*a510*/  BSYNC B0 ;  /* 0x0000000000007941 */ /* 0x000fea0003800000 */
.L_x_5786:
[----:B------:R-:W-:Y:S01]  /*a520*/  IMAD.SHL.U32 R2, R2, 0x100000, RZ ;  /* 0x0010000002027824 */ /* 0x000fe200078e00ff */
[----:B------:R-:W-:-:S04]  /*a530*/  LEA R3, R0, 0x3b800000, 0x17 ;  /* 0x3b80000000037811 */ /* 0x000fc800078eb8ff */
[----:B------:R-:W-:Y:S01]  /*a540*/  LOP3.LUT R22, R3, R2, R22, 0xfe, !PT ;  /* 0x0000000203167212 */ /* 0x000fe200078efe16 */
[----:B------:R-:W-:Y:S06]  /*a550*/  BRA `(.L_x_5771) ;  /* 0x0000000000f87947 */ /* 0x000fec0003800000 */
.L_x_5784:
        /* <DEDUP_REMOVED lines=20> */
.L_x_5789:
[----:B------:R-:W-:Y:S05]  /*a6a0*/  BSYNC B0 ;  /* 0x0000000000007941 */ /* 0x000fea0003800000 */
.L_x_5788:
[----:B------:R-:W-:Y:S01]  /*a6b0*/  IMAD.SHL.U32 R2, R2, 0x200000, RZ ;  /* 0x0020000002027824 */ /* 0x000fe200078e00ff */
[----:B------:R-:W-:-:S04]  /*a6c0*/  LEA R3, R0, 0x37800000, 0x17 ;  /* 0x3780000000037811 */ /* 0x000fc800078eb8ff */
[----:B------:R-:W-:Y:S01]  /*a6d0*/  LOP3.LUT R22, R3, R2, R22, 0xfe, !PT ;  /* 0x0000000203167212 */ /* 0x000fe200078efe16 */
[----:B------:R-:W-:Y:S06]  /*a6e0*/  BRA `(.L_x_5771) ;  /* 0x0000000000947947 */ /* 0x000fec0003800000 */
.L_x_5783:
        /* <DEDUP_REMOVED lines=14> */
.L_x_5770:
        /* <DEDUP_REMOVED lines=16> */
.L_x_5792:
[----:B------:R-:W-:Y:S01]  /*a8d0*/  IMAD.MOV.U32 R22, RZ, RZ, RZ ;  /* 0x000000ffff167224 */ /* 0x000fe200078e00ff */
[----:B------:R-:W-:Y:S06]  /*a8e0*/  BRA `(.L_x_5771) ;  /* 0x0000000000147947 */ /* 0x000fec0003800000 */
.L_x_5791:
[----:B------:R-:W2:Y:S02]  /*a8f0*/  LDG.E.64 R22, desc[UR36][R2.64] ;  /* 0x0000002402167981 */ /* 0x000ea4000c1e1b00 */
[----:B--2---:R0:W1:Y:S01]  /*a900*/  I2F.U64 R22, R22 ;  /* 0x0000001600167312 */ /* 0x0040620000301000 */
[----:B------:R-:W-:Y:S05]  /*a910*/  BRA `(.L_x_5771) ;  /* 0x0000000000087947 */ /* 0x000fea0003800000 */
.L_x_5790:
[----:B------:R-:W2:Y:S02]  /*a920*/  LDG.E R2, desc[UR36][R2.64] ;  /* 0x0000002402027981 */ /* 0x000ea4000c1e1900 */
[----:B--2---:R-:W-:-:S07]  /*a930*/  I2FP.F32.U32 R22, R2 ;  /* 0x0000000200167245 */ /* 0x004fce0000201000 */
.L_x_5771:
[----:B------:R-:W-:Y:S05]  /*a940*/  BSYNC B6 ;  /* 0x0000000000067941 */ /* 0x000fea0003800000 */
.L_x_5765:
        /* <DEDUP_REMOVED lines=19> */
.L_x_5797:
[----:B------:R-:W2:Y:S02]  /*aa80*/  LDG.E.U8 R0, desc[UR36][R2.64] ;  /* 0x0000002402007981 */ /* 0x000ea4000c1e1100 */
[----:B--2---:R-:W-:Y:S01]  /*aa90*/  I2FP.F32.U32 R0, R0 ;  /* 0x0000000000007245 */ /* 0x004fe20000201000 */
[----:B------:R-:W-:Y:S06]  /*aaa0*/  BRA `(.L_x_5799) ;  /* 0x0000000c002c7947 */ /* 0x000fec0003800000 */
.L_x_5796:
        /* <DEDUP_REMOVED lines=9> */
.L_x_5801:
[----:B------:R-:W2:Y:S02]  /*ab40*/  LDG.E R0, desc[UR36][R2.64] ;  /* 0x0000002402007981 */ /* 0x000ea4000c1e1900 */
[----:B--2---:R-:W-:Y:S01]  /*ab50*/  I2FP.F32.S32 R0, R0 ;  /* 0x0000000000007245 */ /* 0x004fe20000201400 */
[----:B------:R-:W-:Y:S06]  /*ab60*/  BRA `(.L_x_5799) ;  /* 0x0000000800fc7947 */ /* 0x000fec0003800000 */
.L_x_5800:
[----:B------:R-:W2:Y:S02]  /*ab70*/  LDG.E.U16 R0, desc[UR36][R2.64] ;  /* 0x0000002402007981 */ /* 0x000ea4000c1e1500 */
[----:B--2---:R-:W0:Y:S01]  /*ab80*/  I2F.S16 R0, R0 ;  /* 0x0000000000007306 */ /* 0x004e220000101400 */
[----:B------:R-:W-:Y:S05]  /*ab90*/  BRA `(.L_x_5799) ;  /* 0x0000000800f07947 */ /* 0x000fea0003800000 */
.L_x_5795:
        /* <DEDUP_REMOVED lines=8> */
.L_x_5803:
[----:B------:R-:W2:Y:S02]  /*ac20*/  LDG.E.U16 R0, desc[UR36][R2.64] ;  /* 0x0000002402007981 */ /* 0x000ea4000c1e1500 */
[----:B--2---:R-:W-:Y:S01]  /*ac30*/  HADD2.F32 R0, -RZ, R0.H0_H0 ;  /* 0x20000000ff007230 */ /* 0x004fe20000004100 */
[----:B------:R-:W-:Y:S06]  /*ac40*/  BRA `(.L_x_5799) ;  /* 0x0000000800c47947 */ /* 0x000fec0003800000 */
.L_x_5802:
        /* <DEDUP_REMOVED lines=8> */
.L_x_5805:
[----:B------:R-:W2:Y:S02]  /*acd0*/  LDG.E.U16 R0, desc[UR36][R2.64] ;  /* 0x0000002402007981 */ /* 0x000ea4000c1e1500 */
[----:B--2---:R-:W-:Y:S01]  /*ace0*/  HADD2.F32 R0, -RZ, R0.H0_H0 ;  /* 0x20000000ff007230 */ /* 0x004fe20000004100 */
[----:B------:R-:W-:Y:S06]  /*acf0*/  BRA `(.L_x_5799) ;  /* 0x0000000800987947 */ /* 0x000fec0003800000 */
.L_x_5804:
[----:B------:R-:W2:Y:S01]  /*ad00*/  LDG.E.64 R2, desc[UR36][R2.64] ;  /* 0x0000002402027981 */ /* 0x000ea2000c1e1b00 */
[----:B------:R-:W-:Y:S01]  /*ad10*/  UMOV UR4, 0xf0000000 ;  /* 0xf000000000047882 */ /* 0x000fe20000000000 */
[----:B------:R-:W-:Y:S01]  /*ad20*/  UMOV UR5, 0x380fffff ;  /* 0x380fffff00057882 */ /* 0x000fe20000000000 */
[----:B--2---:R-:W0:Y:S01]  /*ad30*/  F2F.F32.F64 R0, R2 ;  /* 0x0000000200007310 */ /* 0x004e220000301000 */
[----:B------:R-:W-:-:S14]  /*ad40*/  DSETP.GEU.AND P0, PT, |R2|, UR4, PT ;  /* 0x0000000402007e2a */ /* 0x000fdc000bf0e200 */
[----:B0-----:R-:W-:Y:S01]  /*ad50*/  @!P0 FMUL R0, R0, 1.175494350822287508e-38 ;  /* 0x0080000000008820 */ /* 0x001fe20000400000 */
[----:B------:R-:W-:Y:S06]  /*ad60*/  BRA `(.L_x_5799) ;  /* 0x00000008007c7947 */ /* 0x000fec0003800000 */
.L_x_5794:
        /* <DEDUP_REMOVED lines=12> */
.L_x_5808:
[----:B------:R-:W2:Y:S01]  /*ae30*/  LDG.E.64 R2, desc[UR36][R2.64] ;  /* 0x0000002402027981 */ /* 0x000ea2000c1e1b00 */
[----:B------:R-:W-:Y:S01]  /*ae40*/  UMOV UR4, 0xf0000000 ;  /* 0xf000000000047882 */ /* 0x000fe20000000000 */
[----:B------:R-:W-:Y:S01]  /*ae50*/  UMOV UR5, 0x380fffff ;  /* 0x380fffff00057882 */ /* 0x000fe20000000000 */
[----:B--2---:R-:W0:Y:S01]  /*ae60*/  F2F.F32.F64 R0, R2 ;  /* 0x0000000200007310 */ /* 0x004e220000301000 */
[----:B------:R-:W-:-:S14]  /*ae70*/  DSETP.GEU.AND P0, PT, |R2|, UR4, PT ;  /* 0x0000000402007e2a */ /* 0x000fdc000bf0e200 */
[----:B0-----:R-:W-:Y:S01]  /*ae80*/  @!P0 FMUL R0, R0, 1.175494350822287508e-38 ;  /* 0x0080000000008820 */ /* 0x001fe20000400000 */
[----:B------:R-:W-:Y:S06]  /*ae90*/  BRA `(.L_x_5799) ;  /* 0x0000000800307947 */ /* 0x000fec0003800000 */
.L_x_5807:
        /* <DEDUP_REMOVED lines=26> */
.L_x_5810:
        /* <DEDUP_REMOVED lines=13> */
.L_x_5809:
[----:B------:R-:W2:Y:S02]  /*b110*/  LDG.E.U16 R0, desc[UR36][R2.64] ;  /* 0x0000002402007981 */ /* 0x000ea4000c1e1500 */
[----:B--2---:R-:W-:Y:S01]  /*b120*/  IMAD.U32 R0, R0, 0x10000, RZ ;  /* 0x0001000000007824 */ /* 0x004fe200078e00ff */
[----:B------:R-:W-:Y:S06]  /*b130*/  BRA `(.L_x_5799) ;  /* 0x0000000400887947 */ /* 0x000fec0003800000 */
.L_x_5806:
        /* <DEDUP_REMOVED lines=11> */
.L_x_5813:
        /* <DEDUP_REMOVED lines=20> */
.L_x_5815:
[----:B------:R-:W-:Y:S05]  /*b330*/  BSYNC B0 ;  /* 0x0000000000007941 */ /* 0x000fea0003800000 */
.L_x_5814:
[----:B------:R-:W-:Y:S01]  /*b340*/  LEA R3, R0, 0x3b800000, 0x17 ;  /* 0x3b80000000037811 */ /* 0x000fe200078eb8ff */
[----:B------:R-:W-:-:S05]  /*b350*/  IMAD.SHL.U32 R0, R2, 0x100000, RZ ;  /* 0x0010000002007824 */ /* 0x000fca00078e00ff */
[----:B------:R-:W-:Y:S01]  /*b360*/  LOP3.LUT R0, R3, R0, R4, 0xfe, !PT ;  /* 0x0000000003007212 */ /* 0x000fe200078efe04 */
[----:B------:R-:W-:Y:S06]  /*b370*/  BRA `(.L_x_5799) ;  /* 0x0000000000f87947 */ /* 0x000fec0003800000 */
.L_x_5812:
        /* <DEDUP_REMOVED lines=20> */
.L_x_5817:
[----:B------:R-:W-:Y:S05]  /*b4c0*/  BSYNC B0 ;  /* 0x0000000000007941 */ /* 0x000fea0003800000 */
.L_x_5816:
[----:B------:R-:W-:Y:S01]  /*b4d0*/  LEA R3, R0, 0x37800000, 0x17 ;  /* 0x3780000000037811 */ /* 0x000fe200078eb8ff */
[----:B------:R-:W-:-:S05]  /*b4e0*/  IMAD.SHL.U32 R0, R2, 0x200000, RZ ;  /* 0x0020000002007824 */ /* 0x000fca00078e00ff */
[----:B------:R-:W-:Y:S01]  /*b4f0*/  LOP3.LUT R0, R3, R0, R4, 0xfe, !PT ;  /* 0x0000000003007212 */ /* 0x000fe200078efe04 */
[----:B------:R-:W-:Y:S06]  /*b500*/  BRA `(.L_x_5799) ;  /* 0x0000000000947947 */ /* 0x000fec0003800000 */
.L_x_5811:
        /* <DEDUP_REMOVED lines=14> */
.L_x_5798:
        /* <DEDUP_REMOVED lines=16> */
.L_x_5820:
[----:B------:R-:W-:Y:S01]  /*b6f0*/  IMAD.MOV.U32 R0, RZ, RZ, RZ ;  /* 0x000000ffff007224 */ /* 0x000fe200078e00ff */
[----:B------:R-:W-:Y:S06]  /*b700*/  BRA `(.L_x_5799) ;  /* 0x0000000000147947 */ /* 0x000fec0003800000 */
.L_x_5819:
[----:B------:R-:W2:Y:S02]  /*b710*/  LDG.E.64 R2, desc[UR36][R2.64] ;  /* 0x0000002402027981 */ /* 0x000ea4000c1e1b00 */
[----:B--2---:R0:W2:Y:S01]  /*b720*/  I2F.U64 R0, R2 ;  /* 0x0000000200007312 */ /* 0x0040a20000301000 */
[----:B------:R-:W-:Y:S05]  /*b730*/  BRA `(.L_x_5799) ;  /* 0x0000000000087947 */ /* 0x000fea0003800000 */
.L_x_5818:
[----:B------:R-:W2:Y:S02]  /*b740*/  LDG.E R0, desc[UR36][R2.64] ;  /* 0x0000002402007981 */ /* 0x000ea4000c1e1900 */
[----:B--2---:R-:W-:-:S07]  /*b750*/  I2FP.F32.U32 R0, R0 ;  /* 0x0000000000007245 */ /* 0x004fce0000201000 */
.L_x_5799:
[----:B------:R-:W-:Y:S05]  /*b760*/  BSYNC B6 ;  /* 0x0000000000067941 */ /* 0x000fea0003800000 */
.L_x_5793:
        /* <DEDUP_REMOVED lines=30> */
.L_x_5824:
[----:B------:R-:W0:Y:S02]  /*b950*/  F2I.S64.TRUNC R22, R22 ;  /* 0x0000001600167311 */ /* 0x000e24000020d900 */
[----:B0-----:R-:W-:-:S05]  /*b960*/  IMAD.MOV.U32 R3, RZ, RZ, R22 ;  /* 0x000000ffff037224 */ /* 0x001fca00078e0016 */
[----:B------:R0:W-:Y:S01]  /*b970*/  STG.E.U8 desc[UR36][R16.64], R3 ;  /* 0x0000000310007986 */ /* 0x0001e2000c101124 */
[----:B------:R-:W-:Y:S05]  /*b980*/  BRA `(.L_x_5826) ;  /* 0x0000000c00407947 */ /* 0x000fea0003800000 */
.L_x_5823:
        /* <DEDUP_REMOVED lines=9> */
.L_x_5828:
[----:B------:R-:W0:Y:S02]  /*ba20*/  F2I.FTZ.TRUNC.NTZ R3, R22 ;  /* 0x0000001600037305 */ /* 0x000e24000021f100 */
[----:B0-----:R0:W-:Y:S01]  /*ba30*/  STG.E desc[UR36][R16.64], R3 ;  /* 0x0000000310007986 */ /* 0x0011e2000c101924 */
[----:B------:R-:W-:Y:S05]  /*ba40*/  BRA `(.L_x_5826) ;  /* 0x0000000c00107947 */ /* 0x000fea0003800000 */
.L_x_5827:
[----:B------:R-:W0:Y:S02]  /*ba50*/  F2I.FTZ.TRUNC.NTZ R3, R22 ;  /* 0x0000001600037305 */ /* 0x000e24000021f100 */
[----:B0-----:R0:W-:Y:S01]  /*ba60*/  STG.E.U16 desc[UR36][R16.64], R3 ;  /* 0x0000000310007986 */ /* 0x0011e2000c101524 */
[----:B------:R-:W-:Y:S05]  /*ba70*/  BRA `(.L_x_5826) ;  /* 0x0000000c00047947 */ /* 0x000fea0003800000 */
.L_x_5822:
        /* <DEDUP_REMOVED lines=8> */
.L_x_5830:
[----:B------:R-:W-:-:S05]  /*bb00*/  F2FP.F16.F32.PACK_AB R22, RZ, R22 ;  /* 0x00000016ff16723e */ /* 0x000fca00000000ff */
[----:B------:R0:W-:Y:S01]  /*bb10*/  STG.E.U16 desc[UR36][R16.64], R22 ;  /* 0x0000001610007986 */ /* 0x0001e2000c101524 */
[----:B------:R-:W-:Y:S05]  /*bb20*/  BRA `(.L_x_5826) ;  /* 0x0000000800d87947 */ /* 0x000fea0003800000 */
.L_x_5829:
        /* <DEDUP_REMOVED lines=9> */
.L_x_5832:
[----:B------:R-:W-:-:S04]  /*bbc0*/  F2FP.F16.F32.PACK_AB R3, RZ, R22 ;  /* 0x00000016ff03723e */ /* 0x000fc800000000ff */
[----:B------:R-:W-:-:S05]  /*bbd0*/  PRMT R3, R3, 0x5410, RZ ;  /* 0x0000541003037816 */ /* 0x000fca00000000ff */
[----:B------:R2:W-:Y:S01]  /*bbe0*/  STG.E desc[UR36][R16.64], R3 ;  /* 0x0000000310007986 */ /* 0x0005e2000c101924 */
[----:B------:R-:W-:Y:S05]  /*bbf0*/  BRA `(.L_x_5826) ;  /* 0x0000000800a47947 */ /* 0x000fea0003800000 */
.L_x_5831:
[----:B------:R-:W-:-:S06]  /*bc00*/  FMUL.FTZ R2, R22, 1 ;  /* 0x3f80000016027820 */ /* 0x000fcc0000410000 */
[----:B------:R-:W0:Y:S02]  /*bc10*/  F2F.F64.F32 R2, R2 ;  /* 0x0000000200027310 */ /* 0x000e240000201800 */
[----:B0-----:R4:W-:Y:S01]  /*bc20*/  STG.E.64 desc[UR36][R16.64], R2 ;  /* 0x0000000210007986 */ /* 0x0019e2000c101b24 */
[----:B------:R-:W-:Y:S05]  /*bc30*/  BRA `(.L_x_5826) ;  /* 0x0000000800947947 */ /* 0x000fea0003800000 */
.L_x_5821:
        /* <DEDUP_REMOVED lines=12> */
.L_x_5835:
[----:B------:R-:W-:Y:S01]  /*bd00*/  FMUL.FTZ R4, R22, 1 ;  /* 0x3f80000016047820 */ /* 0x000fe20000410000 */
[----:B------:R-:W-:-:S05]  /*bd10*/  CS2R R6, SRZ ;  /* 0x0000000000067805 */ /* 0x000fca000001ff00 */
[----:B------:R-:W0:Y:S02]  /*bd20*/  F2F.F64.F32 R4, R4 ;  /* 0x0000000400047310 */ /* 0x000e240000201800 */
[----:B0-----:R0:W-:Y:S01]  /*bd30*/  STG.E.128 desc[UR36][R16.64], R4 ;  /* 0x0000000410007986 */ /* 0x0011e2000c101d24 */
[----:B------:R-:W-:Y:S05]  /*bd40*/  BRA `(.L_x_5826) ;  /* 0x0000000800507947 */ /* 0x000fea0003800000 */
.L_x_5834:
        /* <DEDUP_REMOVED lines=20> */
.L_x_5839:
[----:B------:R-:W-:Y:S05]  /*be90*/  BSYNC B0 ;  /* 0x0000000000007941 */ /* 0x000fea0003800000 */
.L_x_5838:
[----:B------:R-:W-:-:S05]  /*bea0*/  LOP3.LUT R5, R0, R5, RZ, 0xfc, !PT ;  /* 0x0000000500057212 */ /* 0x000fca00078efcff */
[----:B------:R0:W-:Y:S01]  /*beb0*/  STG.E.U8 desc[UR36][R16.64], R5 ;  /* 0x0000000510007986 */ /* 0x0001e2000c101124 */
[----:B------:R-:W-:Y:S05]  /*bec0*/  BRA `(.L_x_5826) ;  /* 0x0000000400f07947 */ /* 0x000fea0003800000 */
.L_x_5837:
        /* <DEDUP_REMOVED lines=12> */
.L_x_5841:
[----:B------:R-:W-:Y:S01]  /*bf90*/  IMAD.MOV.U32 R0, RZ, RZ, 0x7f ;  /* 0x0000007fff007424 */ /* 0x000fe200078e00ff */
[----:B------:R-:W-:-:S04]  /*bfa0*/  ISETP.GT.U32.AND P0, PT, R2, 0x7f800000, PT ;  /* 0x7f8000000200780c */ /* 0x000fc80003f04070 */
[----:B------:R-:W-:-:S09]  /*bfb0*/  SEL R0, R0, 0x7c, P0 ;  /* 0x0000007c00007807 */ /* 0x000fd20000000000 */
.L_x_5842:
[----:B------:R-:W-:Y:S05]  /*bfc0*/  BSYNC B0 ;  /* 0x0000000000007941 */ /* 0x000fea0003800000 */
.L_x_5840:
[----:B------:R-:W-:-:S04]  /*bfd0*/  LOP3.LUT R22, R22, 0x80000000, RZ, 0xc0, !PT ;  /* 0x8000000016167812 */ /* 0x000fc800078ec0ff */
[----:B------:R-:W-:-:S04]  /*bfe0*/  SHF.R.U32.HI R3, RZ, 0x18, R22 ;  /* 0x00000018ff037819 */ /* 0x000fc80000011616 */
[----:B------:R-:W-:-:S05]  /*bff0*/  LOP3.LUT R3, R0, R3, RZ, 0xfc, !PT ;  /* 0x0000000300037212 */ /* 0x000fca00078efcff */
[----:B------:R0:W-:Y:S01]  /*c000*/  STG.E.U8 desc[UR36][R16.64], R3 ;  /* 0x0000000310007986 */ /* 0x0001e2000c101124 */
[----:B------:R-:W-:Y:S05]  /*c010*/  BRA `(.L_x_5826) ;  /* 0x00000004009c7947 */ /* 0x000fea0003800000 */
.L_x_5836:
[----:B------:R-:W-:-:S05]  /*c020*/  F2FP.BF16.F32.PACK_AB R22, RZ, R22 ;  /* 0x00000016ff16723e */ /* 0x000fca00000010ff */
[----:B------:R0:W-:Y:S01]  /*c030*/  STG.E.U16 desc[UR36][R16.64], R22 ;  /* 0x0000001610007986 */ /* 0x0001e2000c101524 */
[----:B------:R-:W-:Y:S05]  /*c040*/  BRA `(.L_x_5826) ;  /* 0x0000000400907947 */ /* 0x000fea0003800000 */
.L_x_5833:
        /* <DEDUP_REMOVED lines=11> */
.L_x_5845:
        /* <DEDUP_REMOVED lines=16> */
.L_x_5848:
[----:B------:R-:W-:-:S04]  /*c200*/  LOP3.LUT R22, R22, 0x80000000, RZ, 0xc0, !PT ;  /* 0x8000000016167812 */ /* 0x000fc800078ec0ff */
[----:B------:R-:W-:-:S04]  /*c210*/  SHF.R.U32.HI R3, RZ, 0x18, R22 ;  /* 0x00000018ff037819 */ /* 0x000fc80000011616 */
[----:B------:R-:W-:-:S04]  /*c220*/  LOP3.LUT R0, R0, R3, RZ, 0xfc, !PT ;  /* 0x0000000300007212 */ /* 0x000fc800078efcff */
[----:B------:R-:W-:-:S07]  /*c230*/  PRMT R8, R0, 0x7610, R8 ;  /* 0x0000761000087816 */ /* 0x000fce0000000008 */
.L_x_5847:
[----:B------:R-:W-:Y:S05]  /*c240*/  BSYNC B0 ;  /* 0x0000000000007941 */ /* 0x000fea0003800000 */
.L_x_5846:
[----:B------:R0:W-:Y:S01]  /*c250*/  STG.E.U8 desc[UR36][R16.64], R8 ;  /* 0x0000000810007986 */ /* 0x0001e2000c101124 */
[----:B------:R-:W-:Y:S05]  /*c260*/  BRA `(.L_x_5826) ;  /* 0x0000000400087947 */ /* 0x000fea0003800000 */
.L_x_5844:
        /* <DEDUP_REMOVED lines=16> */
.L_x_5851:
[----:B------:R-:W-:-:S04]  /*c370*/  LOP3.LUT R22, R22, 0x80000000, RZ, 0xc0, !PT ;  /* 0x8000000016167812 */ /* 0x000fc800078ec0ff */
[----:B------:R-:W-:-:S04]  /*c380*/  SHF.R.U32.HI R3, RZ, 0x18, R22 ;  /* 0x00000018ff037819 */ /* 0x000fc80000011616 */
[----:B------:R-:W-:-:S04]  /*c390*/  LOP3.LUT R0, R0, R3, RZ, 0xfc, !PT ;  /* 0x0000000300007212 */ /* 0x000fc800078efcff */
[----:B------:R-:W-:-:S07]  /*c3a0*/  PRMT R8, R0, 0x7610, R8 ;  /* 0x0000761000087816 */ /* 0x000fce0000000008 */
.L_x_5850:
[----:B------:R-:W-:Y:S05]  /*c3b0*/  BSYNC B0 ;  /* 0x0000000000007941 */ /* 0x000fea0003800000 */
.L_x_5849:
[----:B------:R0:W-:Y:S01]  /*c3c0*/  STG.E.U8 desc[UR36][R16.64], R8 ;  /* 0x0000000810007986 */ /* 0x0001e2000c101124 */
[----:B------:R-:W-:Y:S05]  /*c3d0*/  BRA `(.L_x_5826) ;  /* 0x0000000000ac7947 */ /* 0x000fea0003800000 */
.L_x_5843:
        /* <DEDUP_REMOVED lines=21> */
.L_x_5825:
        /* <DEDUP_REMOVED lines=16> */
.L_x_5854:
[----:B------:R-:W-:Y:S05]  /*c630*/  BRA `(.L_x_5826) ;  /* 0x0000000000147947 */ /* 0x000fea0003800000 */
.L_x_5853:
[----:B------:R-:W0:Y:S02]  /*c640*/  F2I.U64.TRUNC R22, R22 ;  /* 0x0000001600167311 */ /* 0x000e24000020d800 */
[----:B0-----:R0:W-:Y:S01]  /*c650*/  STG.E.64 desc[UR36][R16.64], R22 ;  /* 0x0000001610007986 */ /* 0x0011e2000c101b24 */
[----:B------:R-:W-:Y:S05]  /*c660*/  BRA `(.L_x_5826) ;  /* 0x0000000000087947 */ /* 0x000fea0003800000 */
.L_x_5852:
[----:B------:R-:W0:Y:S02]  /*c670*/  F2I.FTZ.U32.TRUNC.NTZ R3, R22 ;  /* 0x0000001600037305 */ /* 0x000e24000021f000 */
[----:B0-----:R0:W-:Y:S02]  /*c680*/  STG.E desc[UR36][R16.64], R3 ;  /* 0x0000000310007986 */ /* 0x0011e4000c101924 */
.L_x_5826:
[----:B------:R-:W-:-:S07]  /*c690*/  VIADD R19, R19, 0x80 ;  /* 0x0000008013137836 */ /* 0x000fce0000000000 */
.L_x_5763:
[----:B------:R-:W-:Y:S05]  /*c6a0*/  BSYNC B7 ;  /* 0x0000000000077941 */ /* 0x000fea0003800000 */
.L_x_5762:
        /* <DEDUP_REMOVED lines=357> */
.L_x_5855:
        /* <DEDUP_REMOVED lines=22> */
.L_x_5860:
[----:B------:R-:W2:Y:S02]  /*de60*/  LDG.E.U8 R2, desc[UR36][R2.64] ;  /* 0x0000002402027981 */ /* 0x000ea4000c1e1100 */
[----:B--2---:R-:W-:Y:S01]  /*de70*/  I2FP.F32.U32 R19, R2 ;  /* 0x0000000200137245 */ /* 0x004fe20000201000 */
[----:B------:R-:W-:Y:S06]  /*de80*/  BRA `(.L_x_5862) ;  /* 0x0000000c002c7947 */ /* 0x000fec0003800000 */
.L_x_5859:
        /* <DEDUP_REMOVED lines=9> */
.L_x_5864:
[----:B------:R-:W2:Y:S02]  /*df20*/  LDG.E R2, desc[UR36][R2.64] ;  /* 0x0000002402027981 */ /* 0x000ea4000c1e1900 */
[----:B--2---:R-:W-:Y:S01]  /*df30*/  I2FP.F32.S32 R19, R2 ;  /* 0x0000000200137245 */ /* 0x004fe20000201400 */
[----:B------:R-:W-:Y:S06]  /*df40*/  BRA `(.L_x_5862) ;  /* 0x0000000800fc7947 */ /* 0x000fec0003800000 */
.L_x_5863:
[----:B------:R-:W2:Y:S02]  /*df50*/  LDG.E.U16 R2, desc[UR36][R2.64] ;  /* 0x0000002402027981 */ /* 0x000ea4000c1e1500 */
[----:B--2---:R0:W1:Y:S01]  /*df60*/  I2F.S16 R19, R2 ;  /* 0x0000000200137306 */ /* 0x0040620000101400 */
[----:B------:R-:W-:Y:S05]  /*df70*/  BRA `(.L_x_5862) ;  /* 0x0000000800f07947 */ /* 0x000fea0003800000 */
.L_x_5858:
        /* <DEDUP_REMOVED lines=8> */
.L_x_5866:
[----:B------:R-:W2:Y:S02]  /*e000*/  LDG.E.U16 R2, desc[UR36][R2.64] ;  /* 0x0000002402027981 */ /* 0x000ea4000c1e1500 */
[----:B--2---:R-:W-:Y:S01]  /*e010*/  HADD2.F32 R19, -RZ, R2.H0_H0 ;  /* 0x20000002ff137230 */ /* 0x004fe20000004100 */
[----:B------:R-:W-:Y:S06]  /*e020*/  BRA `(.L_x_5862) ;  /* 0x0000000800c47947 */ /* 0x000fec0003800000 */
.L_x_5865:
        /* <DEDUP_REMOVED lines=8> */
.L_x_5868:
[----:B------:R-:W2:Y:S02]  /*e0b0*/  LDG.E.U16 R2, desc[UR36][R2.64] ;  /* 0x0000002402027981 */ /* 0x000ea4000c1e1500 */
[----:B--2---:R-:W-:Y:S01]  /*e0c0*/  HADD2.F32 R19, -RZ, R2.H0_H0 ;  /* 0x20000002ff137230 */ /* 0x004fe20000004100 */
[----:B------:R-:W-:Y:S06]  /*e0d0*/  BRA `(.L_x_5862) ;  /* 0x0000000800987947 */ /* 0x000fec0003800000 */
.L_x_5867:
[----:B------:R-:W2:Y:S01]  /*e0e0*/  LDG.E.64 R2, desc[UR36][R2.64] ;  /* 0x0000002402027981 */ /* 0x000ea2000c1e1b00 */
[----:B------:R-:W-:Y:S01]  /*e0f0*/  UMOV UR4, 0xf0000000 ;  /* 0xf000000000047882 */ /* 0x000fe20000000000 */
[----:B------:R-:W-:Y:S01]  /*e100*/  UMOV UR5, 0x380fffff ;  /* 0x380fffff00057882 */ /* 0x000fe20000000000 */
[----:B--2---:R-:W0:Y:S01]  /*e110*/  F2F.F32.F64 R19, R2 ;  /* 0x0000000200137310 */ /* 0x004e220000301000 */
[----:B------:R-:W-:-:S14]  /*e120*/  DSETP.GEU.AND P0, PT, |R2|, UR4, PT ;  /* 0x0000000402007e2a */ /* 0x000fdc000bf0e200 */
[----:B0-----:R-:W-:Y:S01]  /*e130*/  @!P0 FMUL R19, R19, 1.175494350822287508e-38 ;  /* 0x0080000013138820 */ /* 0x001fe20000400000 */
[----:B------:R-:W-:Y:S06]  /*e140*/  BRA `(.L_x_5862) ;  /* 0x00000008007c7947 */ /* 0x000fec0003800000 */
.L_x_5857:
        /* <DEDUP_REMOVED lines=12> */
.L_x_5871:
[----:B------:R-:W2:Y:S01]  /*e210*/  LDG.E.64 R2, desc[UR36][R2.64] ;  /* 0x0000002402027981 */ /* 0x000ea2000c1e1b00 */
[----:B------:R-:W-:Y:S01]  /*e220*/  UMOV UR4, 0xf0000000 ;  /* 0xf000000000047882 */ /* 0x000fe20000000000 */
[----:B------:R-:W-:Y:S01]  /*e230*/  UMOV UR5, 0x380fffff ;  /* 0x380fffff00057882 */ /* 0x000fe20000000000 */
[----:B--2---:R-:W0:Y:S01]  /*e240*/  F2F.F32.F64 R19, R2 ;  /* 0x0000000200137310 */ /* 0x004e220000301000 */
[----:B------:R-:W-:-:S14]  /*e250*/  DSETP.GEU.AND P0, PT, |R2|, UR4, PT ;  /* 0x0000000402007e2a */ /* 0x000fdc000bf0e200 */
[----:B0-----:R-:W-:Y:S01]  /*e260*/  @!P0 FMUL R19, R19, 1.175494350822287508e-38 ;  /* 0x0080000013138820 */ /* 0x001fe20000400000 */
[----:B------:R-:W-:Y:S06]  /*e270*/  BRA `(.L_x_5862) ;  /* 0x0000000800307947 */ /* 0x000fec0003800000 */
.L_x_5870:
        /* <DEDUP_REMOVED lines=26> */
.L_x_5873:
        /* <DEDUP_REMOVED lines=13> */
.L_x_5872:
[----:B------:R-:W2:Y:S02]  /*e4f0*/  LDG.E.U16 R2, desc[UR36][R2.64] ;  /* 0x0000002402027981 */ /* 0x000ea4000c1e1500 */
[----:B--2---:R-:W-:Y:S01]  /*e500*/  IMAD.U32 R19, R2, 0x10000, RZ ;  /* 0x0001000002137824 */ /* 0x004fe200078e00ff */
[----:B------:R-:W-:Y:S06]  /*e510*/  BRA `(.L_x_5862) ;  /* 0x0000000400887947 */ /* 0x000fec0003800000 */
.L_x_5869:
        /* <DEDUP_REMOVED lines=11> */
.L_x_5876:
        /* <DEDUP_REMOVED lines=20> */
.L_x_5878:
[----:B------:R-:W-:Y:S05]  /*e710*/  BSYNC B0 ;  /* 0x0000000000007941 */ /* 0x000fea0003800000 */
.L_x_5877:
[----:B------:R-:W-:Y:S01]  /*e720*/  IMAD.SHL.U32 R2, R2, 0x100000, RZ ;  /* 0x0010000002027824 */ /* 0x000fe200078e00ff */
[----:B------:R-:W-:-:S04]  /*e730*/  LEA R0, R0, 0x3b800000, 0x17 ;  /* 0x3b80000000007811 */ /* 0x000fc800078eb8ff */
[----:B------:R-:W-:Y:S01]  /*e740*/  LOP3.LUT R19, R0, R2, R19, 0xfe, !PT ;  /* 0x0000000200137212 */ /* 0x000fe200078efe13 */
[----:B------:R-:W-:Y:S06]  /*e750*/  BRA `(.L_x_5862) ;  /* 0x0000000000f87947 */ /* 0x000fec0003800000 */
.L_x_5875:
        /* <DEDUP_REMOVED lines=20> */
.L_x_5880:
[----:B------:R-:W-:Y:S05]  /*e8a0*/  BSYNC B0 ;  /* 0x0000000000007941 */ /* 0x000fea0003800000 */
.L_x_5879:
[----:B------:R-:W-:Y:S01]  /*e8b0*/  IMAD.SHL.U32 R2, R2, 0x200000, RZ ;  /* 0x0020000002027824 */ /* 0x000fe200078e00ff */
[----:B------:R-:W-:-:S04]  /*e8c0*/  LEA R0, R0, 0x37800000, 0x17 ;  /* 0x3780000000007811 */ /* 0x000fc800078eb8ff */
[----:B------:R-:W-:Y:S01]  /*e8d0*/  LOP3.LUT R19, R0, R2, R19, 0xfe, !PT ;  /* 0x0000000200137212 */ /* 0x000fe200078efe13 */
[----:B------:R-:W-:Y:S06]  /*e8e0*/  BRA `(.L_x_5862) ;  /* 0x0000000000947947 */ /* 0x000fec0003800000 */
.L_x_5874:
        /* <DEDUP_REMOVED lines=14> */
.L_x_5861:
        /* <DEDUP_REMOVED lines=16> */
.L_x_5883:
[----:B------:R-:W-:Y:S01]  /*ead0*/  IMAD.MOV.U32 R19, RZ, RZ, RZ ;  /* 0x000000ffff137224 */ /* 0x000fe200078e00ff */
[----:B------:R-:W-:Y:S06]  /*eae0*/  BRA `(.L_x_5862) ;  /* 0x0000000000147947 */ /* 0x000fec0003800000 */
.L_x_5882:
[----:B------:R-:W2:Y:S02]  /*eaf0*/  LDG.E.64 R2, desc[UR36][R2.64] ;  /* 0x0000002402027981 */ /* 0x000ea4000c1e1b00 */
[----:B--2---:R0:W1:Y:S01]  /*eb00*/  I2F.U64 R19, R2 ;  /* 0x0000000200137312 */ /* 0x0040620000301000 */
[----:B------:R-:W-:Y:S05]  /*eb10*/  BRA `(.L_x_5862) ;  /* 0x0000000000087947 */ /* 0x000fea0003800000 */
.L_x_5881:
[----:B------:R-:W2:Y:S02]  /*eb20*/  LDG.E R2, desc[UR36][R2.64] ;  /* 0x0000002402027981 */ /* 0x000ea4000c1e1900 */
[----:B--2---:R-:W-:-:S07]  /*eb30*/  I2FP.F32.U32 R19, R2 ;  /* 0x0000000200137245 */ /* 0x004fce0000201000 */
.L_x_5862:
[----:B------:R-:W-:Y:S05]  /*eb40*/  BSYNC B6 ;  /* 0x0000000000067941 */ /* 0x000fea0003800000 */
.L_x_5856:
        /* <DEDUP_REMOVED lines=19> */
.L_x_5888:
[----:B------:R-:W2:Y:S02]  /*ec80*/  LDG.E.U8 R0, desc[UR36][R2.64] ;  /* 0x0000002402007981 */ /* 0x000ea4000c1e1100 */
[----:B--2---:R-:W-:Y:S01]  /*ec90*/  I2FP.F32.U32 R0, R0 ;  /* 0x0000000000007245 */ /* 0x004fe20000201000 */
[----:B------:R-:W-:Y:S06]  /*eca0*/  BRA `(.L_x_5890) ;  /* 0x0000000c002c7947 */ /* 0x000fec0003800000 */
.L_x_5887:
        /* <DEDUP_REMOVED lines=9> */
.L_x_5892:
[----:B------:R-:W2:Y:S02]  /*ed40*/  LDG.E R0, desc[UR36][R2.64] ;  /* 0x0000002402007981 */ /* 0x000ea4000c1e1900 */
[----:B--2---:R-:W-:Y:S01]  /*ed50*/  I2FP.F32.S32 R0, R0 ;  /* 0x0000000000007245 */ /* 0x004fe20000201400 */
[----:B------:R-:W-:Y:S06]  /*ed60*/  BRA `(.L_x_5890) ;  /* 0x0000000800fc7947 */ /* 0x000fec0003800000 */
.L_x_5891:
[----:B------:R-:W2:Y:S02]  /*ed70*/  LDG.E.U16 R0, desc[UR36][R2.64] ;  /* 0x0000002402007981 */ /* 0x000ea4000c1e1500 */
[----:B--2---:R-:W0:Y:S01]  /*ed80*/  I2F.S16 R0, R0 ;  /* 0x0000000000007306 */ /* 0x004e220000101400 */
[----:B------:R-:W-:Y:S05]  /*ed90*/  BRA `(.L_x_5890) ;  /* 0x0000000800f07947 */ /* 0x000fea0003800000 */
.L_x_5886:
        /* <DEDUP_REMOVED lines=8> */
.L_x_5894:
[----:B------:R-:W2:Y:S02]  /*ee20*/  LDG.E.U16 R0, desc[UR36][R2.64] ;  /* 0x0000002402007981 */ /* 0x000ea4000c1e1500 */
[----:B--2---:R-:W-:Y:S01]  /*ee30*/  HADD2.F32 R0, -RZ, R0.H0_H0 ;  /* 0x20000000ff007230 */ /* 0x004fe20000004100 */
[----:B------:R-:W-:Y:S06]  /*ee40*/  BRA `(.L_x_5890) ;  /* 0x0000000800c47947 */ /* 0x000fec0003800000 */
.L_x_5893:
        /* <DEDUP_REMOVED lines=8> */
.L_x_5896:
[----:B------:R-:W2:Y:S02]  /*eed0*/  LDG.E.U16 R0, desc[UR36][R2.64] ;  /* 0x0000002402007981 */ /* 0x000ea4000c1e1500 */
[----:B--2---:R-:W-:Y:S01]  /*eee0*/  HADD2.F32 R0, -RZ, R0.H0_H0 ;  /* 0x20000000ff007230 */ /* 0x004fe20000004100 */
[----:B------:R-:W-:Y:S06]  /*eef0*/  BRA `(.L_x_5890) ;  /* 0x0000000800987947 */ /* 0x000fec0003800000 */
.L_x_5895:
[----:B------:R-:W2:Y:S01]  /*ef00*/  LDG.E.64 R2, desc[UR36][R2.64] ;  /* 0x0000002402027981 */ /* 0x000ea2000c1e1b00 */
[----:B------:R-:W-:Y:S01]  /*ef10*/  UMOV UR4, 0xf0000000 ;  /* 0xf000000000047882 */ /* 0x000fe20000000000 */
[----:B------:R-:W-:Y:S01]  /*ef20*/  UMOV UR5, 0x380fffff ;  /* 0x380fffff00057882 */ /* 0x000fe20000000000 */
[----:B--2---:R-:W0:Y:S01]  /*ef30*/  F2F.F32.F64 R0, R2 ;  /* 0x0000000200007310 */ /* 0x004e220000301000 */
[----:B------:R-:W-:-:S14]  /*ef40*/  DSETP.GEU.AND P0, PT, |R2|, UR4, PT ;  /* 0x0000000402007e2a */ /* 0x000fdc000bf0e200 */
[----:B0-----:R-:W-:Y:S01]  /*ef50*/  @!P0 FMUL R0, R0, 1.175494350822287508e-38 ;  /* 0x0080000000008820 */ /* 0x001fe20000400000 */
[----:B------:R-:W-:Y:S06]  /*ef60*/  BRA `(.L_x_5890) ;  /* 0x00000008007c7947 */ /* 0x000fec0003800000 */
.L_x_5885:
        /* <DEDUP_REMOVED lines=12> */
.L_x_5899:
[----:B------:R-:W2:Y:S01]  /*f030*/  LDG.E.64 R2, desc[UR36][R2.64] ;  /* 0x0000002402027981 */ /* 0x000ea2000c1e1b00 */
[----:B------:R-:W-:Y:S01]  /*f040*/  UMOV UR4, 0xf0000000 ;  /* 0xf000000000047882 */ /* 0x000fe20000000000 */
[----:B------:R-:W-:Y:S01]  /*f050*/  UMOV UR5, 0x380fffff ;  /* 0x380fffff00057882 */ /* 0x000fe20000000000 */
[----:B--2---:R-:W0:Y:S01]  /*f060*/  F2F.F32.F64 R0, R2 ;  /* 0x0000000200007310 */ /* 0x004e220000301000 */
[----:B------:R-:W-:-:S14]  /*f070*/  DSETP.GEU.AND P0, PT, |R2|, UR4, PT ;  /* 0x0000000402007e2a */ /* 0x000fdc000bf0e200 */
[----:B0-----:R-:W-:Y:S01]  /*f080*/  @!P0 FMUL R0, R0, 1.175494350822287508e-38 ;  /* 0x0080000000008820 */ /* 0x001fe20000400000 */
[----:B------:R-:W-:Y:S06]  /*f090*/  BRA `(.L_x_5890) ;  /* 0x0000000800307947 */ /* 0x000fec0003800000 */
.L_x_5898:
        /* <DEDUP_REMOVED lines=26> */
.L_x_5901:
        /* <DEDUP_REMOVED lines=13> */
.L_x_5900:
[----:B------:R-:W2:Y:S02]  /*f310*/  LDG.E.U16 R0, desc[UR36][R2.64] ;  /* 0x0000002402007981 */ /* 0x000ea4000c1e1500 */
[----:B--2---:R-:W-:Y:S01]  /*f320*/  IMAD.U32 R0, R0, 0x10000, RZ ;  /* 0x0001000000007824 */ /* 0x004fe200078e00ff */
[----:B------:R-:W-:Y:S06]  /*f330*/  BRA `(.L_x_5890) ;  /* 0x0000000400887947 */ /* 0x000fec0003800000 */
.L_x_5897:
        /* <DEDUP_REMOVED lines=11> */
.L_x_5904:
        /* <DEDUP_REMOVED lines=20> */
.L_x_5906:
[----:B------:R-:W-:Y:S05]  /*f530*/  BSYNC B0 ;  /* 0x0000000000007941 */ /* 0x000fea0003800000 */
.L_x_5905:
[----:B------:R-:W-:Y:S01]  /*f540*/  LEA R3, R0, 0x3b800000, 0x17 ;  /* 0x3b80000000037811 */ /* 0x000fe200078eb8ff */
[----:B------:R-:W-:-:S05]  /*f550*/  IMAD.SHL.U32 R0, R2, 0x100000, RZ ;  /* 0x0010000002007824 */ /* 0x000fca00078e00ff */
[----:B------:R-:W-:Y:S01]  /*f560*/  LOP3.LUT R0, R3, R0, R4, 0xfe, !PT ;  /* 0x0000000003007212 */ /* 0x000fe200078efe04 */
[----:B------:R-:W-:Y:S06]  /*f570*/  BRA `(.L_x_5890) ;  /* 0x0000000000f87947 */ /* 0x000fec0003800000 */
.L_x_5903:
        /* <DEDUP_REMOVED lines=20> */
.L_x_5908:
[----:B------:R-:W-:Y:S05]  /*f6c0*/  BSYNC B0 ;  /* 0x0000000000007941 */ /* 0x000fea0003800000 */
.L_x_5907:
[----:B------:R-:W-:Y:S01]  /*f6d0*/  LEA R3, R0, 0x37800000, 0x17 ;  /* 0x3780000000037811 */ /* 0x000fe200078eb8ff */
[----:B------:R-:W-:-:S05]  /*f6e0*/  IMAD.SHL.U32 R0, R2, 0x200000, RZ ;  /* 0x0020000002007824 */ /* 0x000fca00078e00ff */
[----:B------:R-:W-:Y:S01]  /*f6f0*/  LOP3.LUT R0, R3, R0, R4, 0xfe, !PT ;  /* 0x0000000003007212 */ /* 0x000fe200078efe04 */
[----:B------:R-:W-:Y:S06]  /*f700*/  BRA `(.L_x_5890) ;  /* 0x0000000000947947 */ /* 0x000fec0003800000 */
.L_x_5902:
        /* <DEDUP_REMOVED lines=14> */
.L_x_5889:
        /* <DEDUP_REMOVED lines=16> */
.L_x_5911:
[----:B------:R-:W-:Y:S01]  /*f8f0*/  IMAD.MOV.U32 R0, RZ, RZ, RZ ;  /* 0x000000ffff007224 */ /* 0x000fe200078e00ff */
[----:B------:R-:W-:Y:S06]  /*f900*/  BRA `(.L_x_5890) ;  /* 0x0000000000147947 */ /* 0x000fec0003800000 */
.L_x_5910:
[----:B------:R-:W2:Y:S02]  /*f910*/  LDG.E.64 R2, desc[UR36][R2.64] ;  /* 0x0000002402027981 */ /* 0x000ea4000c1e1b00 */
[----:B--2---:R0:W1:Y:S01]  /*f920*/  I2F.U64 R0, R2 ;  /* 0x0000000200007312 */ /* 0x0040620000301000 */
[----:B------:R-:W-:Y:S05]  /*f930*/  BRA `(.L_x_5890) ;  /* 0x0000000000087947 */ /* 0x000fea0003800000 */
.L_x_5909:
[----:B------:R-:W2:Y:S02]  /*f940*/  LDG.E R0, desc[UR36][R2.64] ;  /* 0x0000002402007981 */ /* 0x000ea4000c1e1900 */
[----:B--2---:R-:W-:-:S07]  /*f950*/  I2FP.F32.U32 R0, R0 ;  /* 0x0000000000007245 */ /* 0x004fce0000201000 */
.L_x_5890:
[----:B------:R-:W-:Y:S05]  /*f960*/  BSYNC B6 ;  /* 0x0000000000067941 */ /* 0x000fea0003800000 */
.L_x_5884:
        /* <DEDUP_REMOVED lines=30> */
.L_x_5915:
[----:B------:R-:W0:Y:S02]  /*fb50*/  F2I.S64.TRUNC R2, R2 ;  /* 0x0000000200027311 */ /* 0x000e24000020d900 */
[----:B0-----:R-:W-:-:S05]  /*fb60*/  IMAD.MOV.U32 R5, RZ, RZ, R2 ;  /* 0x000000ffff057224 */ /* 0x001fca00078e0002 */
[----:B------:R-:W-:Y:S01]  /*fb70*/  STG.E.U8 desc[UR36][R16.64], R5 ;  /* 0x0000000510007986 */ /* 0x000fe2000c101124 */
[----:B------:R-:W-:Y:S05]  /*fb80*/  EXIT ;  /* 0x000000000000794d */ /* 0x000fea0003800000 */
.L_x_5914:
        /* <DEDUP_REMOVED lines=9> */
.L_x_5918:
[----:B------:R-:W0:Y:S02]  /*fc20*/  F2I.FTZ.TRUNC.NTZ R3, R2 ;  /* 0x0000000200037305 */ /* 0x000e24000021f100 */
[----:B0-----:R-:W-:Y:S01]  /*fc30*/  STG.E desc[UR36][R16.64], R3 ;  /* 0x0000000310007986 */ /* 0x001fe2000c101924 */
[----:B------:R-:W-:Y:S05]  /*fc40*/  EXIT ;  /* 0x000000000000794d */ /* 0x000fea0003800000 */
.L_x_5917:
[----:B------:R-:W0:Y:S02]  /*fc50*/  F2I.FTZ.TRUNC.NTZ R3, R2 ;  /* 0x0000000200037305 */ /* 0x000e24000021f100 */
[----:B0-----:R-:W-:Y:S01]  /*fc60*/  STG.E.U16 desc[UR36][R16.64], R3 ;  /* 0x0000000310007986 */ /* 0x001fe2000c101524 */
[----:B------:R-:W-:Y:S05]  /*fc70*/  EXIT ;  /* 0x000000000000794d */ /* 0x000fea0003800000 */
.L_x_5913:
        /* <DEDUP_REMOVED lines=8> */
.L_x_5920:
[----:B------:R-:W-:-:S05]  /*fd00*/  F2FP.F16.F32.PACK_AB R2, RZ, R2 ;  /* 0x00000002ff02723e */ /* 0x000fca00000000ff */
[----:B------:R-:W-:Y:S01]  /*fd10*/  STG.E.U16 desc[UR36][R16.64], R2 ;  /* 0x0000000210007986 */ /* 0x000fe2000c101524 */
[----:B------:R-:W-:Y:S05]  /*fd20*/  EXIT ;  /* 0x000000000000794d */ /* 0x000fea0003800000 */
.L_x_5919:
        /* <DEDUP_REMOVED lines=9> */
.L_x_5922:
[----:B------:R-:W-:-:S04]  /*fdc0*/  F2FP.F16.F32.PACK_AB R3, RZ, R2 ;  /* 0x00000002ff03723e */ /* 0x000fc800000000ff */
[----:B------:R-:W-:-:S05]  /*fdd0*/  PRMT R3, R3, 0x5410, RZ ;  /* 0x0000541003037816 */ /* 0x000fca00000000ff */
[----:B------:R-:W-:Y:S01]  /*fde0*/  STG.E desc[UR36][R16.64], R3 ;  /* 0x0000000310007986 */ /* 0x000fe2000c101924 */
[----:B------:R-:W-:Y:S05]  /*fdf0*/  EXIT ;  /* 0x000000000000794d */ /* 0x000fea0003800000 */
.L_x_5921:
[----:B------:R-:W-:-:S06]  /*fe00*/  FMUL.FTZ R2, R2, 1 ;  /* 0x3f80000002027820 */ /* 0x000fcc0000410000 */
[----:B------:R-:W0:Y:S02]  /*fe10*/  F2F.F64.F32 R2, R2 ;  /* 0x0000000200027310 */ /* 0x000e240000201800 */
[----:B0-----:R-:W-:Y:S01]  /*fe20*/  STG.E.64 desc[UR36][R16.64], R2 ;  /* 0x0000000210007986 */ /* 0x001fe2000c101b24 */
[----:B------:R-:W-:Y:S05]  /*fe30*/  EXIT ;  /* 0x000000000000794d */ /* 0x000fea0003800000 */
.L_x_5912:
        /* <DEDUP_REMOVED lines=12> */
.L_x_5925:
[----:B------:R-:W-:Y:S01]  /*ff00*/  FMUL.FTZ R4, R2, 1 ;  /* 0x3f80000002047820 */ /* 0x000fe20000410000 */
[----:B------:R-:W-:-:S05]  /*ff10*/  CS2R R6, SRZ ;  /* 0x0000000000067805 */ /* 0x000fca000001ff00 */
[----:B------:R-:W0:Y:S02]  /*ff20*/  F2F.F64.F32 R4, R4 ;  /* 0x0000000400047310 */ /* 0x000e240000201800 */
[----:B0-----:R-:W-:Y:S01]  /*ff30*/  STG.E.128 desc[UR36][R16.64], R4 ;  /* 0x0000000410007986 */ /* 0x001fe2000c101d24 */
[----:B------:R-:W-:Y:S05]  /*ff40*/  EXIT ;  /* 0x000000000000794d */ /* 0x000fea0003800000 */
.L_x_5924:
        /* <DEDUP_REMOVED lines=20> */
.L_x_5929:
[----:B------:R-:W-:Y:S05]  /*10090*/  BSYNC B0 ;  /* 0x0000000000007941 */ /* 0x000fea0003800000 */
.L_x_5928:
[----:B------:R-:W-:-:S05]  /*100a0*/  LOP3.LUT R5, R0, R5, RZ, 0xfc, !PT ;  /* 0x0000000500057212 */ /* 0x000fca00078efcff */
[----:B------:R-:W-:Y:S01]  /*100b0*/  STG.E.U8 desc[UR36][R16.64], R5 ;  /* 0x0000000510007986 */ /* 0x000fe2000c101124 */
[----:B------:R-:W-:Y:S05]  /*100c0*/  EXIT ;  /* 0x000000000000794d */ /* 0x000fea0003800000 */
.L_x_5927:
        /* <DEDUP_REMOVED lines=12> */
.L_x_5931:
[----:B------:R-:W-:Y:S01]  /*10190*/  IMAD.MOV.U32 R0, RZ, RZ, 0x7f ;  /* 0x0000007fff007424 */ /* 0x000fe200078e00ff */
[----:B------:R-:W-:-:S04]  /*101a0*/  ISETP.GT.U32.AND P0, PT, R4, 0x7f800000, PT ;  /* 0x7f8000000400780c */ /* 0x000fc80003f04070 */
[----:B------:R-:W-:-:S09]  /*101b0*/  SEL R0, R0, 0x7c, P0 ;  /* 0x0000007c00007807 */ /* 0x000fd20000000000 */
.L_x_5932:
[----:B------:R-:W-:Y:S05]  /*101c0*/  BSYNC B0 ;  /* 0x0000000000007941 */ /* 0x000fea0003800000 */
.L_x_5930:
[----:B------:R-:W-:-:S04]  /*101d0*/  LOP3.LUT R2, R2, 0x80000000, RZ, 0xc0, !PT ;  /* 0x8000000002027812 */ /* 0x000fc800078ec0ff */
[----:B------:R-:W-:-:S04]  /*101e0*/  SHF.R.U32.HI R3, RZ, 0x18, R2 ;  /* 0x00000018ff037819 */ /* 0x000fc80000011602 */
[----:B------:R-:W-:-:S05]  /*101f0*/  LOP3.LUT R3, R0, R3, RZ, 0xfc, !PT ;  /* 0x0000000300037212 */ /* 0x000fca00078efcff */
[----:B------:R-:W-:Y:S01]  /*10200*/  STG.E.U8 desc[UR36][R16.64], R3 ;  /* 0x0000000310007986 */ /* 0x000fe2000c101124 */
[----:B------:R-:W-:Y:S05]  /*10210*/  EXIT ;  /* 0x000000000000794d */ /* 0x000fea0003800000 */
.L_x_5926:
[----:B------:R-:W-:-:S05]  /*10220*/  F2FP.BF16.F32.PACK_AB R2, RZ, R2 ;  /* 0x00000002ff02723e */ /* 0x000fca00000010ff */
[----:B------:R-:W-:Y:S01]  /*10230*/  STG.E.U16 desc[UR36][R16.64], R2 ;  /* 0x0000000210007986 */ /* 0x000fe2000c101524 */
[----:B------:R-:W-:Y:S05]  /*10240*/  EXIT ;  /* 0x000000000000794d */ /* 0x000fea0003800000 */
.L_x_5923:
        /* <DEDUP_REMOVED lines=11> */
.L_x_5935:
        /* <DEDUP_REMOVED lines=16> */
.L_x_5938:
[----:B------:R-:W-:-:S04]  /*10400*/  LOP3.LUT R2, R2, 0x80000000, RZ, 0xc0, !PT ;  /* 0x8000000002027812 */ /* 0x000fc800078ec0ff */
[----:B------:R-:W-:-:S04]  /*10410*/  SHF.R.U32.HI R3, RZ, 0x18, R2 ;  /* 0x00000018ff037819 */ /* 0x000fc80000011602 */
[----:B------:R-:W-:-:S04]  /*10420*/  LOP3.LUT R0, R0, R3, RZ, 0xfc, !PT ;  /* 0x0000000300007212 */ /* 0x000fc800078efcff */
[----:B------:R-:W-:-:S07]  /*10430*/  PRMT R8, R0, 0x7610, R8 ;  /* 0x0000761000087816 */ /* 0x000fce0000000008 */
.L_x_5937:
[----:B------:R-:W-:Y:S05]  /*10440*/  BSYNC B0 ;  /* 0x0000000000007941 */ /* 0x000fea0003800000 */
.L_x_5936:
[----:B------:R-:W-:Y:S01]  /*10450*/  STG.E.U8 desc[UR36][R16.64], R8 ;  /* 0x0000000810007986 */ /* 0x000fe2000c101124 */
[----:B------:R-:W-:Y:S05]  /*10460*/  EXIT ;  /* 0x000000000000794d */ /* 0x000fea0003800000 */
.L_x_5934:
        /* <DEDUP_REMOVED lines=16> */
.L_x_5941:
[----:B------:R-:W-:-:S04]  /*10570*/  LOP3.LUT R2, R2, 0x80000000, RZ, 0xc0, !PT ;  /* 0x8000000002027812 */ /* 0x000fc800078ec0ff */
[----:B------:R-:W-:-:S04]  /*10580*/  SHF.R.U32.HI R3, RZ, 0x18, R2 ;  /* 0x00000018ff037819 */ /* 0x000fc80000011602 */
[----:B------:R-:W-:-:S04]  /*10590*/  LOP3.LUT R0, R0, R3, RZ, 0xfc, !PT ;  /* 0x0000000300007212 */ /* 0x000fc800078efcff */
[----:B------:R-:W-:-:S07]  /*105a0*/  PRMT R8, R0, 0x7610, R8 ;  /* 0x0000761000087816 */ /* 0x000fce0000000008 */
.L_x_5940:
[----:B------:R-:W-:Y:S05]  /*105b0*/  BSYNC B0 ;  /* 0x0000000000007941 */ /* 0x000fea0003800000 */
.L_x_5939:
[----:B------:R-:W-:Y:S01]  /*105c0*/  STG.E.U8 desc[UR36][R16.64], R8 ;  /* 0x0000000810007986 */ /* 0x000fe2000c101124 */
[----:B------:R-:W-:Y:S05]  /*105d0*/  EXIT ;  /* 0x000000000000794d */ /* 0x000fea0003800000 */
.L_x_5933:
        /* <DEDUP_REMOVED lines=21> */
.L_x_5916:
        /* <DEDUP_REMOVED lines=16> */
.L_x_5944:
[----:B------:R-:W-:Y:S05]  /*10830*/  EXIT ;  /* 0x000000000000794d */ /* 0x000fea0003800000 */
.L_x_5943:
[----:B------:R-:W0:Y:S02]  /*10840*/  F2I.U64.TRUNC R2, R2 ;  /* 0x0000000200027311 */ /* 0x000e24000020d800 */
[----:B0-----:R-:W-:Y:S01]  /*10850*/  STG.E.64 desc[UR36][R16.64], R2 ;  /* 0x0000000210007986 */ /* 0x001fe2000c101b24 */
[----:B------:R-:W-:Y:S05]  /*10860*/  EXIT ;  /* 0x000000000000794d */ /* 0x000fea0003800000 */
.L_x_5942:
[----:B------:R-:W0:Y:S02]  /*10870*/  F2I.FTZ.U32.TRUNC.NTZ R3, R2 ;  /* 0x0000000200037305 */ /* 0x000e24000021f000 */
[----:B0-----:R-:W-:Y:S01]  /*10880*/  STG.E desc[UR36][R16.64], R3 ;  /* 0x0000000310007986 */ /* 0x001fe2000c101924 */
[----:B------:R-:W-:Y:S05]  /*10890*/  EXIT ;  /* 0x000000000000794d */ /* 0x000fea0003800000 */
.L_x_5945:
        /* <DEDUP_REMOVED lines=14> */
.L_x_12865:


//--------------------- .text._ZN2at6native27unrolled_elementwise_kernelIZZZNS0_26GeluBackwardCUDAKernelImplERNS_18TensorIteratorBaseENS0_8GeluTypeEENKUlvE_clEvENKUlvE0_clEvEUlffE_St5arrayIPcLm3EELi4E23TrivialOffsetCalculatorILi2EjESB_ILi1EjENS0_6memory12LoadWithCastILi2EEENSE_13StoreWithCastILi1EEEEEviT_T0_T2_T3_T4_T5_ --------------------------
	.section	.text._ZN2at6native27unrolled_elementwise_kernelIZZZNS0_26GeluBackwardCUDAKernelImplERNS_18TensorIteratorBaseENS0_8GeluTypeEENKUlvE_clEvENKUlvE0_clEvEUlffE_St5arrayIPcLm3EELi4E23TrivialOffsetCalculatorILi2EjESB_ILi1EjENS0_6memory12LoadWithCastILi2EEENSE_13StoreWithCastILi1EEEEEviT_T0_T2_T3_T4_T5_,"ax",@progbits
	.align	128
        .global         _ZN2at6native27unrolled_elementwise_kernelIZZZNS0_26GeluBackwardCUDAKernelImplERNS_18TensorIteratorBaseENS0_8GeluTypeEENKUlvE_clEvENKUlvE0_clEvEUlffE_St5arrayIPcLm3EELi4E23TrivialOffsetCalculatorILi2EjESB_ILi1EjENS0_6memory12LoadWithCastILi2EEENSE_13StoreWithCastILi1EEEEEviT_T0_T2_T3_T4_T5_
        .type           _ZN2at6native27unrolled_elementwise_kernelIZZZNS0_26GeluBackwardCUDAKernelImplERNS_18TensorIteratorBaseENS0_8GeluTypeEENKUlvE_clEvENKUlvE0_clEvEUlffE_St5arrayIPcLm3EELi4E23TrivialOffsetCalculatorILi2EjESB_ILi1EjENS0_6memory12LoadWithCastILi2EEENSE_13StoreWithCastILi1EEEEEviT_T0_T2_T3_T4_T5_,@function
        .size           _ZN2at6native27unrolled_elementwise_kernelIZZZNS0_26GeluBackwardCUDAKernelImplERNS_18TensorIteratorBaseENS0_8GeluTypeEENKUlvE_clEvENKUlvE0_clEvEUlffE_St5arrayIPcLm3EELi4E23TrivialOffsetCalculatorILi2EjESB_ILi1EjENS0_6memory12LoadWithCastILi2EEENSE_13StoreWithCastILi1EEEEEviT_T0_T2_T3_T4_T5_,(.L_x_12866 - _ZN2at6native27unrolled_elementwise_kernelIZZZNS0_26GeluBackwardCUDAKernelImplERNS_18TensorIteratorBaseENS0_8GeluTypeEENKUlvE_clEvENKUlvE0_clEvEUlffE_St5arrayIPcLm3EELi4E23TrivialOffsetCalculatorILi2EjESB_ILi1EjENS0_6memory12LoadWithCastILi2EEENSE_13StoreWithCastILi1EEEEEviT_T0_T2_T3_T4_T5_)
        .other          _ZN2at6native27unrolled_elementwise_kernelIZZZNS0_26GeluBackwardCUDAKernelImplERNS_18TensorIteratorBaseENS0_8GeluTypeEENKUlvE_clEvENKUlvE0_clEvEUlffE_St5arrayIPcLm3EELi4E23TrivialOffsetCalculatorILi2EjESB_ILi1EjENS0_6memory12LoadWithCastILi2EEENSE_13StoreWithCastILi1EEEEEviT_T0_T2_T3_T4_T5_,@"STO_CUDA_ENTRY STV_DEFAULT"
_ZN2at6native27unrolled_elementwise_kernelIZZZNS0_26GeluBackwardCUDAKernelImplERNS_18TensorIteratorBaseENS0_8GeluTypeEENKUlvE_clEvENKUlvE0_clEvEUlffE_St5arrayIPcLm3EELi4E23TrivialOffsetCalculatorILi2EjESB_ILi1EjENS0_6memory12LoadWithCastILi2EEENSE_13StoreWithCastILi1EEEEEviT_T0_T2_T3_T4_T5_:
.text._ZN2at6native27unrolled_elementwise_kernelIZZZNS0_26GeluBackwardCUDAKernelImplERNS_18TensorIteratorBaseENS0_8GeluTypeEENKUlvE_clEvENKUlvE0_clEvEUlffE_St5arrayIPcLm3EELi4E23TrivialOffsetCalculatorILi2EjESB_ILi1EjENS0_6memory12LoadWithCastILi2EEENSE_13StoreWithCastILi1EEEEEviT_T0_T2_T3_T4_T5_:
        /* <DEDUP_REMOVED lines=34> */
.L_x_5952:
[----:B------:R-:W2:Y:S02]  /*0220*/  LDG.E.U8 R4, desc[UR36][R4.64] ;  /* 0x0000002404047981 */ /* 0x000ea4000c1e1100 */
[----:B--2---:R-:W-:Y:S01]  /*0230*/  I2FP.F32.U32 R29, R4 ;  /* 0x00000004001d7245 */ /* 0x004fe20000201000 */
[----:B------:R-:W-:Y:S06]  /*0240*/  BRA `(.L_x_5954) ;  /* 0x0000000c00307947 */ /* 0x000fec0003800000 */
.L_x_5951:
        /* <DEDUP_REMOVED lines=9> */
.L_x_5956:
[----:B------:R-:W2:Y:S02]  /*02e0*/  LDG.E R4, desc[UR36][R4.64] ;  /* 0x0000002404047981 */ /* 0x000ea4000c1e1900 */
[----:B--2---:R-:W-:Y:S01]  /*02f0*/  I2FP.F32.S32 R29, R4 ;  /* 0x00000004001d7245 */ /* 0x004fe20000201400 */
[----:B------:R-:W-:Y:S06]  /*0300*/  BRA `(.L_x_5954) ;  /* 0x0000000c00007947 */ /* 0x000fec0003800000 */
.L_x_5955:
[----:B------:R-:W2:Y:S02]  /*0310*/  LDG.E.U16 R4, desc[UR36][R4.64] ;  /* 0x0000002404047981 */ /* 0x000ea4000c1e1500 */
[----:B--2---:R2:W3:Y:S01]  /*0320*/  I2F.S16 R29, R4 ;  /* 0x00000004001d7306 */ /* 0x0044e20000101400 */
[----:B------:R-:W-:Y:S05]  /*0330*/  BRA `(.L_x_5954) ;  /* 0x0000000800f47947 */ /* 0x000fea0003800000 */
.L_x_5950:
        /* <DEDUP_REMOVED lines=8> */
.L_x_5958:
[----:B------:R-:W2:Y:S02]  /*03c0*/  LDG.E.U16 R4, desc[UR36][R4.64] ;  /* 0x0000002404047981 */ /* 0x000ea4000c1e1500 */
[----:B--2---:R-:W-:Y:S01]  /*03d0*/  HADD2.F32 R29, -RZ, R4.H0_H0 ;  /* 0x20000004ff1d7230 */ /* 0x004fe20000004100 */
[----:B------:R-:W-:Y:S06]  /*03e0*/  BRA `(.L_x_5954) ;  /* 0x0000000800c87947 */ /* 0x000fec0003800000 */
.L_x_5957:
        /* <DEDUP_REMOVED lines=8> */
.L_x_5960:
[----:B------:R-:W2:Y:S02]  /*0470*/  LDG.E.U16 R4, desc[UR36][R4.64] ;  /* 0x0000002404047981 */ /* 0x000ea4000c1e1500 */
[----:B--2---:R-:W-:Y:S01]  /*0480*/  HADD2.F32 R29, -RZ, R4.H0_H0 ;  /* 0x20000004ff1d7230 */ /* 0x004fe20000004100 */
[----:B------:R-:W-:Y:S06]  /*0490*/  BRA `(.L_x_5954) ;  /* 0x00000008009c7947 */ /* 0x000fec0003800000 */
.L_x_5959:
[----:B------:R-:W2:Y:S01]  /*04a0*/  LDG.E.64 R4, desc[UR36][R4.64] ;  /* 0x0000002404047981 */ /* 0x000ea2000c1e1b00 */
[----:B------:R-:W-:Y:S01]  /*04b0*/  UMOV UR4, 0xf0000000 ;  /* 0xf000000000047882 */ /* 0x000fe20000000000 */
[----:B------:R-:W-:Y:S01]  /*04c0*/  UMOV UR5, 0x380fffff ;  /* 0x380fffff00057882 */ /* 0x000fe20000000000 */
[----:B--2---:R-:W0:Y:S01]  /*04d0*/  F2F.F32.F64 R29, R4 ;  /* 0x00000004001d7310 */ /* 0x004e220000301000 */
[----:B------:R-:W-:-:S14]  /*04e0*/  DSETP.GEU.AND P0, PT, |R4|, UR4, PT ;  /* 0x0000000404007e2a */ /* 0x000fdc000bf0e200 */
[----:B0-----:R-:W-:Y:S01]  /*04f0*/  @!P0 FMUL R29, R29, 1.175494350822287508e-38 ;  /* 0x008000001d1d8820 */ /* 0x001fe20000400000 */
[----:B------:R-:W-:Y:S06]  /*0500*/  BRA `(.L_x_5954) ;  /* 0x0000000800807947 */ /* 0x000fec0003800000 */
.L_x_5949:
        /* <DEDUP_REMOVED lines=12> */
.L_x_5963:
[----:B------:R-:W2:Y:S01]  /*05d0*/  LDG.E.64 R4, desc[UR36][R4.64] ;  /* 0x0000002404047981 */ /* 0x000ea2000c1e1b00 */
[----:B------:R-:W-:Y:S01]  /*05e0*/  UMOV UR4, 0xf0000000 ;  /* 0xf000000000047882 */ /* 0x000fe20000000000 */
[----:B------:R-:W-:Y:S01]  /*05f0*/  UMOV UR5, 0x380fffff ;  /* 0x380fffff00057882 */ /* 0x000fe20000000000 */
[----:B--2---:R-:W0:Y:S01]  /*0600*/  F2F.F32.F64 R29, R4 ;  /* 0x00000004001d7310 */ /* 0x004e220000301000 */
[----:B------:R-:W-:-:S14]  /*0610*/  DSETP.GEU.AND P0, PT, |R4|, UR4, PT ;  /* 0x0000000404007e2a */ /* 0x000fdc000bf0e200 */
[----:B0-----:R-:W-:Y:S01]  /*0620*/  @!P0 FMUL R29, R29, 1.175494350822287508e-38 ;  /* 0x008000001d1d8820 */ /* 0x001fe20000400000 */
[----:B------:R-:W-:Y:S06]  /*0630*/  BRA `(.L_x_5954) ;  /* 0x0000000800347947 */ /* 0x000fec0003800000 */
.L_x_5962:
        /* <DEDUP_REMOVED lines=26> */
.L_x_5965:
        /* <DEDUP_REMOVED lines=14> */
.L_x_5964:
[----:B------:R-:W2:Y:S02]  /*08c0*/  LDG.E.U16 R4, desc[UR36][R4.64] ;  /* 0x0000002404047981 */ /* 0x000ea4000c1e1500 */
[----:B--2---:R-:W-:Y:S01]  /*08d0*/  IMAD.U32 R29, R4, 0x10000, RZ ;  /* 0x00010000041d7824 */ /* 0x004fe200078e00ff */
[----:B------:R-:W-:Y:S06]  /*08e0*/  BRA `(.L_x_5954) ;  /* 0x0000000400887947 */ /* 0x000fec0003800000 */
.L_x_5961:
        /* <DEDUP_REMOVED lines=11> */
.L_x_5968:
        /* <DEDUP_REMOVED lines=20> */
.L_x_5970:
[----:B------:R-:W-:Y:S05]  /*0ae0*/  BSYNC B0 ;  /* 0x0000000000007941 */ /* 0x000fea0003800000 */
.L_x_5969:
[----:B------:R-:W-:Y:S01]  /*0af0*/  IMAD.SHL.U32 R3, R3, 0x100000, RZ ;  /* 0x0010000003037824 */ /* 0x000fe200078e00ff */
[----:B------:R-:W-:-:S04]  /*0b00*/  LEA R0, R0, 0x3b800000, 0x17 ;  /* 0x3b80000000007811 */ /* 0x000fc800078eb8ff */
[----:B------:R-:W-:Y:S01]  /*0b10*/  LOP3.LUT R29, R0, R3, R29, 0xfe, !PT ;  /* 0x00000003001d7212 */ /* 0x000fe200078efe1d */
[----:B------:R-:W-:Y:S06]  /*0b20*/  BRA `(.L_x_5954) ;  /* 0x0000000000f87947 */ /* 0x000fec0003800000 */
.L_x_5967:
        /* <DEDUP_REMOVED lines=20> */
.L_x_5972:
[----:B------:R-:W-:Y:S05]  /*0c70*/  BSYNC B0 ;  /* 0x0000000000007941 */ /* 0x000fea0003800000 */
.L_x_5971:
[----:B------:R-:W-:Y:S01]  /*0c80*/  IMAD.SHL.U32 R3, R3, 0x200000, RZ ;  /* 0x0020000003037824 */ /* 0x000fe200078e00ff */
[----:B------:R-:W-:-:S04]  /*0c90*/  LEA R0, R0, 0x37800000, 0x17 ;  /* 0x3780000000007811 */ /* 0x000fc800078eb8ff */
[----:B------:R-:W-:Y:S01]  /*0ca0*/  LOP3.LUT R29, R0, R3, R29, 0xfe, !PT ;  /* 0x00000003001d7212 */ /* 0x000fe200078efe1d */
[----:B------:R-:W-:Y:S06]  /*0cb0*/  BRA `(.L_x_5954) ;  /* 0x0000000000947947 */ /* 0x000fec0003800000 */
.L_x_5966:
        /* <DEDUP_REMOVED lines=14> */
.L_x_5953:
        /* <DEDUP_REMOVED lines=16> */
.L_x_5975:
[----:B------:R-:W-:Y:S01]  /*0ea0*/  IMAD.MOV.U32 R29, RZ, RZ, RZ ;  /* 0x000000ffff1d7224 */ /* 0x000fe200078e00ff */
[----:B------:R-:W-:Y:S06]  /*0eb0*/  BRA `(.L_x_5954) ;  /* 0x0000000000147947 */ /* 0x000fec0003800000 */
.L_x_5974:
[----:B------:R-:W2:Y:S02]  /*0ec0*/  LDG.E.64 R4, desc[UR36][R4.64] ;  /* 0x0000002404047981 */ /* 0x000ea4000c1e1b00 */
[----:B--2---:R0:W1:Y:S01]  /*0ed0*/  I2F.U64 R29, R4 ;  /* 0x00000004001d7312 */ /* 0x0040620000301000 */
[----:B------:R-:W-:Y:S05]  /*0ee0*/  BRA `(.L_x_5954) ;  /* 0x0000000000087947 */ /* 0x000fea0003800000 */
.L_x_5973:
[----:B------:R-:W2:Y:S02]  /*0ef0*/  LDG.E R4, desc[UR36][R4.64] ;  /* 0x0000002404047981 */ /* 0x000ea4000c1e1900 */
[----:B--2---:R-:W-:-:S07]  /*0f00*/  I2FP.F32.U32 R29, R4 ;  /* 0x00000004001d7245 */ /* 0x004fce0000201000 */
.L_x_5954:
[----:B------:R-:W-:Y:S05]  /*0f10*/  BSYNC B6 ;  /* 0x0000000000067941 */ /* 0x000fea0003800000 */
.L_x_5948:
        /* <DEDUP_REMOVED lines=20> */
.L_x_5980:
[----:B------:R-:W2:Y:S02]  /*1060*/  LDG.E.U8 R4, desc[UR36][R4.64] ;  /* 0x0000002404047981 */ /* 0x000ea4000c1e1100 */
[----:B--2---:R-:W-:Y:S01]  /*1070*/  I2FP.F32.U32 R28, R4 ;  /* 0x00000004001c7245 */ /* 0x004fe20000201000 */
[----:B------:R-:W-:Y:S06]  /*1080*/  BRA `(.L_x_5982) ;  /* 0x0000000c002c7947 */ /* 0x000fec0003800000 */
.L_x_5979:
        /* <DEDUP_REMOVED lines=9> */
.L_x_5984:
[----:B------:R-:W2:Y:S02]  /*1120*/  LDG.E R4, desc[UR36][R4.64] ;  /* 0x0000002404047981 */ /* 0x000ea4000c1e1900 */
[----:B--2---:R-:W-:Y:S01]  /*1130*/  I2FP.F32.S32 R28, R4 ;  /* 0x00000004001c7245 */ /* 0x004fe20000201400 */
[----:B------:R-:W-:Y:S06]  /*1140*/  BRA `(.L_x_5982) ;  /* 0x0000000800fc7947 */ /* 0x000fec0003800000 */
.L_x_5983:
[----:B------:R-:W2:Y:S02]  /*1150*/  LDG.E.U16 R4, desc[UR36][R4.64] ;  /* 0x0000002404047981 */ /* 0x000ea4000c1e1500 */
[----:B--2---:R0:W2:Y:S01]  /*1160*/  I2F.S16 R28, R4 ;  /* 0x00000004001c7306 */ /* 0x0040a20000101400 */
[----:B------:R-:W-:Y:S05]  /*1170*/  BRA `(.L_x_5982) ;  /* 0x0000000800f07947 */ /* 0x000fea0003800000 */
.L_x_5978:
        /* <DEDUP_REMOVED lines=8> */
.L_x_5986:
[----:B------:R-:W2:Y:S02]  /*1200*/  LDG.E.U16 R4, desc[UR36][R4.64] ;  /* 0x0000002404047981 */ /* 0x000ea4000c1e1500 */
[----:B--2---:R-:W-:Y:S01]  /*1210*/  HADD2.F32 R28, -RZ, R4.H0_H0 ;  /* 0x20000004ff1c7230 */ /* 0x004fe20000004100 */
[----:B------:R-:W-:Y:S06]  /*1220*/  BRA `(.L_x_5982) ;  /* 0x0000000800c47947 */ /* 0x000fec0003800000 */
.L_x_5985:
        /* <DEDUP_REMOVED lines=8> */
.L_x_5988:
[----:B------:R-:W2:Y:S02]  /*12b0*/  LDG.E.U16 R4, desc[UR36][R4.64] ;  /* 0x0000002404047981 */ /* 0x000ea4000c1e1500 */
[----:B--2---:R-:W-:Y:S01]  /*12c0*/  HADD2.F32 R28, -RZ, R4.H0_H0 ;  /* 0x20000004ff1c7230 */ /* 0x004fe20000004100 */
[----:B------:R-:W-:Y:S06]  /*12d0*/  BRA `(.L_x_5982) ;  /* 0x0000000800987947 */ /* 0x000fec0003800000 */
.L_x_5987:
[----:B------:R-:W2:Y:S01]  /*12e0*/  LDG.E.64 R4, desc[UR36][R4.64] ;  /* 0x0000002404047981 */ /* 0x000ea2000c1e1b00 */
[----:B------:R-:W-:Y:S01]  /*12f0*/  UMOV UR4, 0xf0000000 ;  /* 0xf000000000047882 */ /* 0x000fe20000000000 */
[----:B------:R-:W-:Y:S01]  /*1300*/  UMOV UR5, 0x380fffff ;  /* 0x380fffff00057882 */ /* 0x000fe20000000000 */
[----:B--2---:R-:W0:Y:S01]  /*1310*/  F2F.F32.F64 R28, R4 ;  /* 0x00000004001c7310 */ /* 0x004e220000301000 */
[----:B------:R-:W-:-:S14]  /*1320*/  DSETP.GEU.AND P0, PT, |R4|, UR4, PT ;  /* 0x0000000404007e2a */ /* 0x000fdc000bf0e200 */
[----:B0-----:R-:W-:Y:S01]  /*1330*/  @!P0 FMUL R28, R28, 1.175494350822287508e-38 ;  /* 0x008000001c1c8820 */ /* 0x001fe20000400000 */
[----:B------:R-:W-:Y:S06]  /*1340*/  BRA `(.L_x_5982) ;  /* 0x00000008007c7947 */ /* 0x000fec0003800000 */
.L_x_5977:
        /* <DEDUP_REMOVED lines=12> */
.L_x_5991:
[----:B------:R-:W2:Y:S01]  /*1410*/  LDG.E.64 R4, desc[UR36][R4.64] ;  /* 0x0000002404047981 */ /* 0x000ea2000c1e1b00 */
[----:B------:R-:W-:Y:S01]  /*1420*/  UMOV UR4, 0xf0000000 ;  /* 0xf000000000047882 */ /* 0x000fe20000000000 */
[----:B------:R-:W-:Y:S01]  /*1430*/  UMOV UR5, 0x380fffff ;  /* 0x380fffff00057882 */ /* 0x000fe20000000000 */
[----:B--2---:R-:W0:Y:S01]  /*1440*/  F2F.F32.F64 R28, R4 ;  /* 0x00000004001c7310 */ /* 0x004e220000301000 */
[----:B------:R-:W-:-:S14]  /*1450*/  DSETP.GEU.AND P0, PT, |R4|, UR4, PT ;  /* 0x0000000404007e2a */ /* 0x000fdc000bf0e200 */
[----:B0-----:R-:W-:Y:S01]  /*1460*/  @!P0 FMUL R28, R28, 1.175494350822287508e-38 ;  /* 0x008000001c1c8820 */ /* 0x001fe20000400000 */
[----:B------:R-:W-:Y:S06]  /*1470*/  BRA `(.L_x_5982) ;  /* 0x0000000800307947 */ /* 0x000fec0003800000 */
.L_x_5990:
        /* <DEDUP_REMOVED lines=26> */
.L_x_5993:
        /* <DEDUP_REMOVED lines=13> */
.L_x_5992:
[----:B------:R-:W2:Y:S02]  /*16f0*/  LDG.E.U16 R4, desc[UR36][R4.64] ;  /* 0x0000002404047981 */ /* 0x000ea4000c1e1500 */
[----:B--2---:R-:W-:Y:S01]  /*1700*/  IMAD.U32 R28, R4, 0x10000, RZ ;  /* 0x00010000041c7824 */ /* 0x004fe200078e00ff */
[----:B------:R-:W-:Y:S06]  /*1710*/  BRA `(.L_x_5982) ;  /* 0x0000000400887947 */ /* 0x000fec0003800000 */
.L_x_5989:
        /* <DEDUP_REMOVED lines=11> */
.L_x_5996:
        /* <DEDUP_REMOVED lines=20> */
.L_x_5998:
[----:B------:R-:W-:Y:S05]  /*1910*/  BSYNC B0 ;  /* 0x0000000000007941 */ /* 0x000fea0003800000 */
.L_x_5997:
[----:B------:R-:W-:Y:S01]  /*1920*/  IMAD.SHL.U32 R3, R3, 0x100000, RZ ;  /* 0x0010000003037824 */ /* 0x000fe200078e00ff */
[----:B------:R-:W-:-:S04]  /*1930*/  LEA R5, R0, 0x3b800000, 0x17 ;  /* 0x3b80000000057811 */ /* 0x000fc800078eb8ff */
[----:B------:R-:W-:Y:S01]  /*1940*/  LOP3.LUT R28, R5, R3, R28, 0xfe, !PT ;  /* 0x00000003051c7212 */ /* 0x000fe200078efe1c */
[----:B------:R-:W-:Y:S06]  /*1950*/  BRA `(.L_x_5982) ;  /* 0x0000000000f87947 */ /* 0x000fec0003800000 */
.L_x_5995:
        /* <DEDUP_REMOVED lines=20> */
.L_x_6000:
[----:B------:R-:W-:Y:S05]  /*1aa0*/  BSYNC B0 ;  /* 0x0000000000007941 */ /* 0x000fea0003800000 */
.L_x_5999:
[----:B------:R-:W-:Y:S01]  /*1ab0*/  IMAD.SHL.U32 R3, R3, 0x200000, RZ ;  /* 0x0020000003037824 */ /* 0x000fe200078e00ff */
[----:B------:R-:W-:-:S04]  /*1ac0*/  LEA R5, R0, 0x37800000, 0x17 ;  /* 0x3780000000057811 */ /* 0x000fc800078eb8ff */
[----:B------:R-:W-:Y:S01]  /*1ad0*/  LOP3.LUT R28, R5, R3, R28, 0xfe, !PT ;  /* 0x00000003051c7212 */ /* 0x000fe200078efe1c */
[----:B------:R-:W-:Y:S06]  /*1ae0*/  BRA `(.L_x_5982) ;  /* 0x0000000000947947 */ /* 0x000fec0003800000 */
.L_x_5994:
        /* <DEDUP_REMOVED lines=14> */
.L_x_5981:
        /* <DEDUP_REMOVED lines=16> */
.L_x_6003:
[----:B------:R-:W-:Y:S01]  /*1cd0*/  IMAD.MOV.U32 R28, RZ, RZ, RZ ;  /* 0x000000ffff1c7224 */ /* 0x000fe200078e00ff */
[----:B------:R-:W-:Y:S06]  /*1ce0*/  BRA `(.L_x_5982) ;  /* 0x0000000000147947 */ /* 0x000fec0003800000 */
.L_x_6002:
[----:B------:R-:W2:Y:S02]  /*1cf0*/  LDG.E.64 R4, desc[UR36][R4.64] ;  /* 0x0000002404047981 */ /* 0x000ea4000c1e1b00 */
[----:B--2---:R0:W2:Y:S01]  /*1d00*/  I2F.U64 R28, R4 ;  /* 0x00000004001c7312 */ /* 0x0040a20000301000 */
[----:B------:R-:W-:Y:S05]  /*1d10*/  BRA `(.L_x_5982) ;  /* 0x0000000000087947 */ /* 0x000fea0003800000 */
.L_x_6001:
[----:B------:R-:W2:Y:S02]  /*1d20*/  LDG.E R4, desc[UR36][R4.64] ;  /* 0x0000002404047981 */ /* 0x000ea4000c1e1900 */
[----:B--2---:R-:W-:-:S07]  /*1d30*/  I2FP.F32.U32 R28, R4 ;  /* 0x00000004001c7245 */ /* 0x004fce0000201000 */
.L_x_5982:
[----:B------:R-:W-:Y:S05]  /*1d40*/  BSYNC B6 ;  /* 0x0000000000067941 */ /* 0x000fea0003800000 */
.L_x_5976:
[----:B------:R-:W0:Y:S02]  /*1d50*/  S2R R16, SR_TID.X ;  /* 0x0000000000107919 */ /* 0x000e240000002100 */
[----:B0-----:R-:W-:-:S07]  /*1d60*/  VIADD R16, R16, 0x80 ;  /* 0x0000008010107836 */ /* 0x001fce0000000000 */
.L_x_5947:
[----:B------:R-:W-:Y:S05]  /*1d70*/  BSYNC B7 ;  /* 0x0000000000077941 */ /* 0x000fea0003800000 */
.L_x_5946:
        /* <DEDUP_REMOVED lines=25> */
.L_x_6010:
[----:B------:R-:W4:Y:S02]  /*1f10*/  LDG.E.U8 R4, desc[UR36][R4.64] ;  /* 0x0000002404047981 */ /* 0x000f24000c1e1100 */
[----:B----4-:R-:W-:Y:S01]  /*1f20*/  I2FP.F32.U32 R27, R4 ;  /* 0x00000004001b7245 */ /* 0x010fe20000201000 */
[----:B------:R-:W-:Y:S06]  /*1f30*/  BRA `(.L_x_6012) ;  /* 0x0000000c002c7947 */ /* 0x000fec0003800000 */
.L_x_6009:
        /* <DEDUP_REMOVED lines=9> */
.L_x_6014:
[----:B------:R-:W4:Y:S02]  /*1fd0*/  LDG.E R4, desc[UR36][R4.64] ;  /* 0x0000002404047981 */ /* 0x000f24000c1e1900 */
[----:B----4-:R-:W-:Y:S01]  /*1fe0*/  I2FP.F32.S32 R27, R4 ;  /* 0x00000004001b7245 */ /* 0x010fe20000201400 */
[----:B------:R-:W-:Y:S06]  /*1ff0*/  BRA `(.L_x_6012) ;  /* 0x0000000800fc7947 */ /* 0x000fec0003800000 */
.L_x_6013:
[----:B------:R-:W4:Y:S02]  /*2000*/  LDG.E.U16 R4, desc[UR36][R4.64] ;  /* 0x0000002404047981 */ /* 0x000f24000c1e1500 */
[----:B----4-:R0:W4:Y:S01]  /*2010*/  I2F.S16 R27, R4 ;  /* 0x00000004001b7306 */ /* 0x0101220000101400 */
[----:B------:R-:W-:Y:S05]  /*2020*/  BRA `(.L_x_6012) ;  /* 0x0000000800f07947 */ /* 0x000fea0003800000 */
.L_x_6008:
        /* <DEDUP_REMOVED lines=8> */
.L_x_6016:
[----:B------:R-:W4:Y:S02]  /*20b0*/  LDG.E.U16 R4, desc[UR36][R4.64] ;  /* 0x0000002404047981 */ /* 0x000f24000c1e1500 */
[----:B----4-:R-:W-:Y:S01]  /*20c0*/  HADD2.F32 R27, -RZ, R4.H0_H0 ;  /* 0x20000004ff1b7230 */ /* 0x010fe20000004100 */
[----:B------:R-:W-:Y:S06]  /*20d0*/  BRA `(.L_x_6012) ;  /* 0x0000000800c47947 */ /* 0x000fec0003800000 */
.L_x_6015:
        /* <DEDUP_REMOVED lines=8> */
.L_x_6018:
[----:B------:R-:W4:Y:S02]  /*2160*/  LDG.E.U16 R4, desc[UR36][R4.64] ;  /* 0x0000002404047981 */ /* 0x000f24000c1e1500 */
[----:B----4-:R-:W-:Y:S01]  /*2170*/  HADD2.F32 R27, -RZ, R4.H0_H0 ;  /* 0x20000004ff1b7230 */ /* 0x010fe20000004100 */
[----:B------:R-:W-:Y:S06]  /*2180*/  BRA `(.L_x_6012) ;  /* 0x0000000800987947 */ /* 0x000fec0003800000 */
.L_x_6017:
[----:B------:R-:W4:Y:S01]  /*2190*/  LDG.E.64 R4, desc[UR36][R4.64] ;  /* 0x0000002404047981 */ /* 0x000f22000c1e1b00 */
[----:B------:R-:W-:Y:S01]  /*21a0*/  UMOV UR4, 0xf0000000 ;  /* 0xf000000000047882 */ /* 0x000fe20000000000 */
[----:B------:R-:W-:Y:S01]  /*21b0*/  UMOV UR5, 0x380fffff ;  /* 0x380fffff00057882 */ /* 0x000fe20000000000 */
[----:B----4-:R-:W0:Y:S01]  /*21c0*/  F2F.F32.F64 R27, R4 ;  /* 0x00000004001b7310 */ /* 0x010e220000301000 */
[----:B------:R-:W-:-:S14]  /*21d0*/  DSETP.GEU.AND P0, PT, |R4|, UR4, PT ;  /* 0x0000000404007e2a */ /* 0x000fdc000bf0e200 */
[----:B0-----:R-:W-:Y:S01]  /*21e0*/  @!P0 FMUL R27, R27, 1.175494350822287508e-38 ;  /* 0x008000001b1b8820 */ /* 0x001fe20000400000 */
[----:B------:R-:W-:Y:S06]  /*21f0*/  BRA `(.L_x_6012) ;  /* 0x00000008007c7947 */ /* 0x000fec0003800000 */
.L_x_6007:
        /* <DEDUP_REMOVED lines=12> */
.L_x_6021:
[----:B------:R-:W4:Y:S01]  /*22c0*/  LDG.E.64 R4, desc[UR36][R4.64] ;  /* 0x0000002404047981 */ /* 0x000f22000c1e1b00 */
[----:B------:R-:W-:Y:S01]  /*22d0*/  UMOV UR4, 0xf0000000 ;  /* 0xf000000000047882 */ /* 0x000fe20000000000 */
[----:B------:R-:W-:Y:S01]  /*22e0*/  UMOV UR5, 0x380fffff ;  /* 0x380fffff00057882 */ /* 0x000fe20000000000 */
[----:B----4-:R-:W0:Y:S01]  /*22f0*/  F2F.F32.F64 R27, R4 ;  /* 0x00000004001b7310 */ /* 0x010e220000301000 */
[----:B------:R-:W-:-:S14]  /*2300*/  DSETP.GEU.AND P0, PT, |R4|, UR4, PT ;  /* 0x0000000404007e2a */ /* 0x000fdc000bf0e200 */
[----:B0-----:R-:W-:Y:S01]  /*2310*/  @!P0 FMUL R27, R27, 1.175494350822287508e-38 ;  /* 0x008000001b1b8820 */ /* 0x001fe20000400000 */
[----:B------:R-:W-:Y:S06]  /*2320*/  BRA `(.L_x_6012) ;  /* 0x0000000800307947 */ /* 0x000fec0003800000 */
.L_x_6020:
        /* <DEDUP_REMOVED lines=26> */
.L_x_6023:
        /* <DEDUP_REMOVED lines=13> */
.L_x_6022:
[----:B------:R-:W4:Y:S02]  /*25a0*/  LDG.E.U16 R4, desc[UR36][R4.64] ;  /* 0x0000002404047981 */ /* 0x000f24000c1e1500 */
[----:B----4-:R-:W-:Y:S01]  /*25b0*/  IMAD.U32 R27, R4, 0x10000, RZ ;  /* 0x00010000041b7824 */ /* 0x010fe200078e00ff */
[----:B------:R-:W-:Y:S06]  /*25c0*/  BRA `(.L_x_6012) ;  /* 0x0000000400887947 */ /* 0x000fec0003800000 */
.L_x_6019:
        /* <DEDUP_REMOVED lines=11> */
.L_x_6026:
        /* <DEDUP_REMOVED lines=20> */
.L_x_6028:
[----:B------:R-:W-:Y:S05]  /*27c0*/  BSYNC B0 ;  /* 0x0000000000007941 */ /* 0x000fea0003800000 */
.L_x_6027:
[----:B------:R-:W-:Y:S01]  /*27d0*/  IMAD.SHL.U32 R3, R3, 0x100000, RZ ;  /* 0x0010000003037824 */ /* 0x000fe200078e00ff */
[----:B------:R-:W-:-:S04]  /*27e0*/  LEA R0, R0, 0x3b800000, 0x17 ;  /* 0x3b80000000007811 */ /* 0x000fc800078eb8ff */
[----:B------:R-:W-:Y:S01]  /*27f0*/  LOP3.LUT R27, R0, R3, R27, 0xfe, !PT ;  /* 0x00000003001b7212 */ /* 0x000fe200078efe1b */
[----:B------:R-:W-:Y:S06]  /*2800*/  BRA `(.L_x_6012) ;  /* 0x0000000000f87947 */ /* 0x000fec0003800000 */
.L_x_6025:
        /* <DEDUP_REMOVED lines=20> */
.L_x_6030:
[----:B------:R-:W-:Y:S05]  /*2950*/  BSYNC B0 ;  /* 0x0000000000007941 */ /* 0x000fea0003800000 */
.L_x_6029:
[----:B------:R-:W-:Y:S01]  /*2960*/  IMAD.SHL.U32 R3, R3, 0x200000, RZ ;  /* 0x0020000003037824 */ /* 0x000fe200078e00ff */
[----:B------:R-:W-:-:S04]  /*2970*/  LEA R0, R0, 0x37800000, 0x17 ;  /* 0x3780000000007811 */ /* 0x000fc800078eb8ff */
[----:B------:R-:W-:Y:S01]  /*2980*/  LOP3.LUT R27, R0, R3, R27, 0xfe, !PT ;  /* 0x00000003001b7212 */ /* 0x000fe200078efe1b */
[----:B------:R-:W-:Y:S06]  /*2990*/  BRA `(.L_x_6012) ;  /* 0x0000000000947947 */ /* 0x000fec0003800000 */
.L_x_6024:
        /* <DEDUP_REMOVED lines=14> */
.L_x_6011:
        /* <DEDUP_REMOVED lines=16> */
.L_x_6033:
[----:B------:R-:W-:Y:S01]  /*2b80*/  IMAD.MOV.U32 R27, RZ, RZ, RZ ;  /* 0x000000ffff1b7224 */ /* 0x000fe200078e00ff */
[----:B------:R-:W-:Y:S06]  /*2b90*/  BRA `(.L_x_6012) ;  /* 0x0000000000147947 */ /* 0x000fec0003800000 */
.L_x_6032:
[----:B------:R-:W4:Y:S02]  /*2ba0*/  LDG.E.64 R4, desc[UR36][R4.64] ;  /* 0x0000002404047981 */ /* 0x000f24000c1e1b00 */
[----:B----4-:R0:W4:Y:S01]  /*2bb0*/  I2F.U64 R27, R4 ;  /* 0x00000004001b7312 */ /* 0x0101220000301000 */
[----:B------:R-:W-:Y:S05]  /*2bc0*/  BRA `(.L_x_6012) ;  /* 0x0000000000087947 */ /* 0x000fea0003800000 */
.L_x_6031:
[----:B------:R-:W4:Y:S02]  /*2bd0*/  LDG.E R4, desc[UR36][R4.64] ;  /* 0x0000002404047981 */ /* 0x000f24000c1e1900 */
[----:B----4-:R-:W-:-:S07]  /*2be0*/  I2FP.F32.U32 R27, R4 ;  /* 0x00000004001b7245 */ /* 0x010fce0000201000 */
.L_x_6012:
[----:B------:R-:W-:Y:S05]  /*2bf0*/  BSYNC B6 ;  /* 0x0000000000067941 */ /* 0x000fea0003800000 */
.L_x_6006:
        /* <DEDUP_REMOVED lines=20> */
.L_x_6038:
[----:B------:R-:W2:Y:S02]  /*2d40*/  LDG.E.U8 R4, desc[UR36][R4.64] ;  /* 0x0000002404047981 */ /* 0x000ea4000c1e1100 */
[----:B--2---:R-:W-:Y:S01]  /*2d50*/  I2FP.F32.U32 R22, R4 ;  /* 0x0000000400167245 */ /* 0x004fe20000201000 */
[----:B------:R-:W-:Y:S06]  /*2d60*/  BRA `(.L_x_6040) ;  /* 0x0000000c002c7947 */ /* 0x000fec0003800000 */
.L_x_6037:
        /* <DEDUP_REMOVED lines=9> */
.L_x_6042:
[----:B------:R-:W2:Y:S02]  /*2e00*/  LDG.E R4, desc[UR36][R4.64] ;  /* 0x0000002404047981 */ /* 0x000ea4000c1e1900 */
[----:B--2---:R-:W-:Y:S01]  /*2e10*/  I2FP.F32.S32 R22, R4 ;  /* 0x0000000400167245 */ /* 0x004fe20000201400 */
[----:B------:R-:W-:Y:S06]  /*2e20*/  BRA `(.L_x_6040) ;  /* 0x0000000800fc7947 */ /* 0x000fec0003800000 */
.L_x_6041:
[----:B------:R-:W2:Y:S02]  /*2e30*/  LDG.E.U16 R4, desc[UR36][R4.64] ;  /* 0x0000002404047981 */ /* 0x000ea4000c1e1500 */
[----:B--2---:R0:W2:Y:S01]  /*2e40*/  I2F.S16 R22, R4 ;  /* 0x0000000400167306 */ /* 0x0040a20000101400 */
[----:B------:R-:W-:Y:S05]  /*2e50*/  BRA `(.L_x_6040) ;  /* 0x0000000800f07947 */ /* 0x000fea0003800000 */
.L_x_6036:
        /* <DEDUP_REMOVED lines=8> */
.L_x_6044:
[----:B------:R-:W2:Y:S02]  /*2ee0*/  LDG.E.U16 R4, desc[UR36][R4.64] ;  /* 0x0000002404047981 */ /* 0x000ea4000c1e1500 */
[----:B--2---:R-:W-:Y:S01]  /*2ef0*/  HADD2.F32 R22, -RZ, R4.H0_H0 ;  /* 0x20000004ff167230 */ /* 0x004fe20000004100 */
[----:B------:R-:W-:Y:S06]  /*2f00*/  BRA `(.L_x_6040) ;  /* 0x0000000800c47947 */ /* 0x000fec0003800000 */
.L_x_6043:
        /* <DEDUP_REMOVED lines=8> */
.L_x_6046:
[----:B------:R-:W2:Y:S02]  /*2f90*/  LDG.E.U16 R4, desc[UR36][R4.64] ;  /* 0x0000002404047981 */ /* 0x000ea4000c1e1500 */
[----:B--2---:R-:W-:Y:S01]  /*2fa0*/  HADD2.F32 R22, -RZ, R4.H0_H0 ;  /* 0x20000004ff167230 */ /* 0x004fe20000004100 */
[----:B------:R-:W-:Y:S06]  /*2fb0*/  BRA `(.L_x_6040) ;  /* 0x0000000800987947 */ /* 0x000fec0003800000 */
.L_x_6045:
[----:B------:R-:W2:Y:S01]  /*2fc0*/  LDG.E.64 R4, desc[UR36][R4.64] ;  /* 0x0000002404047981 */ /* 0x000ea2000c1e1b00 */
[----:B------:R-:W-:Y:S01]  /*2fd0*/  UMOV UR4, 0xf0000000 ;  /* 0xf000000000047882 */ /* 0x000fe20000000000 */
[----:B------:R-:W-:Y:S01]  /*2fe0*/  UMOV UR5, 0x380fffff ;  /* 0x380fffff00057882 */ /* 0x000fe20000000000 */
[----:B--2---:R-:W0:Y:S01]  /*2ff0*/  F2F.F32.F64 R22, R4 ;  /* 0x0000000400167310 */ /* 0x004e220000301000 */
[----:B------:R-:W-:-:S14]  /*3000*/  DSETP.GEU.AND P0, PT, |R4|, UR4, PT ;  /* 0x0000000404007e2a */ /* 0x000fdc000bf0e200 */
[----:B0-----:R-:W-:Y:S01]  /*3010*/  @!P0 FMUL R22, R22, 1.175494350822287508e-38 ;  /* 0x0080000016168820 */ /* 0x001fe20000400000 */
[----:B------:R-:W-:Y:S06]  /*3020*/  BRA `(.L_x_6040) ;  /* 0x00000008007c7947 */ /* 0x000fec0003800000 */
.L_x_6035:
        /* <DEDUP_REMOVED lines=12> */
.L_x_6049:
[----:B------:R-:W2:Y:S01]  /*30f0*/  LDG.E.64 R4, desc[UR36][R4.64] ;  /* 0x0000002404047981 */ /* 0x000ea2000c1e1b00 */
[----:B------:R-:W-:Y:S01]  /*3100*/  UMOV UR4, 0xf0000000 ;  /* 0xf000000000047882 */ /* 0x000fe20000000000 */
[----:B------:R-:W-:Y:S01]  /*3110*/  UMOV UR5, 0x380fffff ;  /* 0x380fffff00057882 */ /* 0x000fe20000000000 */
[----:B--2---:R-:W0:Y:S01]  /*3120*/  F2F.F32.F64 R22, R4 ;  /* 0x0000000400167310 */ /* 0x004e220000301000 */
[----:B------:R-:W-:-:S14]  /*3130*/  DSETP.GEU.AND P0, PT, |R4|, UR4, PT ;  /* 0x0000000404007e2a */ /* 0x000fdc000bf0e200 */
[----:B0-----:R-:W-:Y:S01]  /*3140*/  @!P0 FMUL R22, R22, 1.175494350822287508e-38 ;  /* 0x0080000016168820 */ /* 0x001fe20000400000 */
[----:B------:R-:W-:Y:S06]  /*3150*/  BRA `(.L_x_6040) ;  /* 0x0000000800307947 */ /* 0x000fec0003800000 */
.L_x_6048:
        /* <DEDUP_REMOVED lines=26> */
.L_x_6051:
        /* <DEDUP_REMOVED lines=13> */
.L_x_6050:
[----:B------:R-:W2:Y:S02]  /*33d0*/  LDG.E.U16 R4, desc[UR36][R4.64] ;  /* 0x0000002404047981 */ /* 0x000ea4000c1e1500 */
[----:B--2---:R-:W-:Y:S01]  /*33e0*/  IMAD.U32 R22, R4, 0x10000, RZ ;  /* 0x0001000004167824 */ /* 0x004fe200078e00ff */
[----:B------:R-:W-:Y:S06]  /*33f0*/  BRA `(.L_x_6040) ;  /* 0x0000000400887947 */ /* 0x000fec0003800000 */
.L_x_6047:
        /* <DEDUP_REMOVED lines=11> */
.L_x_6054:
        /* <DEDUP_REMOVED lines=20> */
.L_x_6056:
[----:B------:R-:W-:Y:S05]  /*35f0*/  BSYNC B0 ;  /* 0x0000000000007941 */ /* 0x000fea0003800000 */
.L_x_6055:
[----:B------:R-:W-:Y:S01]  /*3600*/  IMAD.SHL.U32 R3, R3, 0x100000, RZ ;  /* 0x0010000003037824 */ /* 0x000fe200078e00ff */
[----:B------:R-:W-:-:S04]  /*3610*/  LEA R5, R0, 0x3b800000, 0x17 ;  /* 0x3b80000000057811 */ /* 0x000fc800078eb8ff */
[----:B------:R-:W-:Y:S01]  /*3620*/  LOP3.LUT R22, R5, R3, R22, 0xfe, !PT ;  /* 0x0000000305167212 */ /* 0x000fe200078efe16 */
[----:B------:R-:W-:Y:S06]  /*3630*/  BRA `(.L_x_6040) ;  /* 0x0000000000f87947 */ /* 0x000fec0003800000 */
.L_x_6053:
        /* <DEDUP_REMOVED lines=20> */
.L_x_6058:
[----:B------:R-:W-:Y:S05]  /*3780*/  BSYNC B0 ;  /* 0x0000000000007941 */ /* 0x000fea0003800000 */
.L_x_6057:
[----:B------:R-:W-:Y:S01]  /*3790*/  IMAD.SHL.U32 R3, R3, 0x200000, RZ ;  /* 0x0020000003037824 */ /* 0x000fe200078e00ff */
[----:B------:R-:W-:-:S04]  /*37a0*/  LEA R5, R0, 0x37800000, 0x17 ;  /* 0x3780000000057811 */ /* 0x000fc800078eb8ff */
[----:B------:R-:W-:Y:S01]  /*37b0*/  LOP3.LUT R22, R5, R3, R22, 0xfe, !PT ;  /* 0x0000000305167212 */ /* 0x000fe200078efe16 */
[----:B------:R-:W-:Y:S06]  /*37c0*/  BRA `(.L_x_6040) ;  /* 0x0000000000947947 */ /* 0x000fec0003800000 */
.L_x_6052:
        /* <DEDUP_REMOVED lines=14> */
.L_x_6039:
        /* <DEDUP_REMOVED lines=16> */
.L_x_6061:
[----:B------:R-:W-:Y:S01]  /*39b0*/  IMAD.MOV.U32 R22, RZ, RZ, RZ ;  /* 0x000000ffff167224 */ /* 0x000fe200078e00ff */
[----:B------:R-:W-:Y:S06]  /*39c0*/  BRA `(.L_x_6040) ;  /* 0x0000000000147947 */ /* 0x000fec0003800000 */
.L_x_6060:
[----:B------:R-:W2:Y:S02]  /*39d0*/  LDG.E.64 R22, desc[UR36][R4.64] ;  /* 0x0000002404167981 */ /* 0x000ea4000c1e1b00 */
[----:B--2---:R0:W2:Y:S01]  /*39e0*/  I2F.U64 R22, R22 ;  /* 0x0000001600167312 */ /* 0x0040a20000301000 */
[----:B------:R-:W-:Y:S05]  /*39f0*/  BRA `(.L_x_6040) ;  /* 0x0000000000087947 */ /* 0x000fea0003800000 */
.L_x_6059:
[----:B------:R-:W2:Y:S02]  /*3a00*/  LDG.E R4, desc[UR36][R4.64] ;  /* 0x0000002404047981 */ /* 0x000ea4000c1e1900 */
[----:B--2---:R-:W-:-:S07]  /*3a10*/  I2FP.F32.U32 R22, R4 ;  /* 0x0000000400167245 */ /* 0x004fce0000201000 */
.L_x_6040:
[----:B------:R-:W-:Y:S05]  /*3a20*/  BSYNC B6 ;  /* 0x0000000000067941 */ /* 0x000fea0003800000 */
.L_x_6034:
[----:B------:R-:W-:-:S07]  /*3a30*/  VIADD R16, R16, 0x80 ;  /* 0x0000008010107836 */ /* 0x000fce0000000000 */
.L_x_6005:
[----:B------:R-:W-:Y:S05]  /*3a40*/  BSYNC B7 ;  /* 0x0000000000077941 */ /* 0x000fea0003800000 */
.L_x_6004:
        /* <DEDUP_REMOVED lines=26> */
.L_x_6068:
[----:B------:R-:W4:Y:S02]  /*3bf0*/  LDG.E.U8 R4, desc[UR36][R4.64] ;  /* 0x0000002404047981 */ /* 0x000f24000c1e1100 */
[----:B----4-:R-:W-:Y:S01]  /*3c00*/  I2FP.F32.U32 R25, R4 ;  /* 0x0000000400197245 */ /* 0x010fe20000201000 */
[----:B------:R-:W-:Y:S06]  /*3c10*/  BRA `(.L_x_6070) ;  /* 0x0000000c002c7947 */ /* 0x000fec0003800000 */
.L_x_6067:
        /* <DEDUP_REMOVED lines=9> */
.L_x_6072:
[----:B------:R-:W4:Y:S02]  /*3cb0*/  LDG.E R4, desc[UR36][R4.64] ;  /* 0x0000002404047981 */ /* 0x000f24000c1e1900 */
[----:B----4-:R-:W-:Y:S01]  /*3cc0*/  I2FP.F32.S32 R25, R4 ;  /* 0x0000000400197245 */ /* 0x010fe20000201400 */
[----:B------:R-:W-:Y:S06]  /*3cd0*/  BRA `(.L_x_6070) ;  /* 0x0000000800fc7947 */ /* 0x000fec0003800000 */
.L_x_6071:
[----:B------:R-:W4:Y:S02]  /*3ce0*/  LDG.E.U16 R4, desc[UR36][R4.64] ;  /* 0x0000002404047981 */ /* 0x000f24000c1e1500 */
[----:B----4-:R0:W4:Y:S01]  /*3cf0*/  I2F.S16 R25, R4 ;  /* 0x0000000400197306 */ /* 0x0101220000101400 */
[----:B------:R-:W-:Y:S05]  /*3d00*/  BRA `(.L_x_6070) ;  /* 0x0000000800f07947 */ /* 0x000fea0003800000 */
.L_x_6066:
        /* <DEDUP_REMOVED lines=8> */
.L_x_6074:
[----:B------:R-:W4:Y:S02]  /*3d90*/  LDG.E.U16 R4, desc[UR36][R4.64] ;  /* 0x0000002404047981 */ /* 0x000f24000c1e1500 */
[----:B----4-:R-:W-:Y:S01]  /*3da0*/  HADD2.F32 R25, -RZ, R4.H0_H0 ;  /* 0x20000004ff197230 */ /* 0x010fe20000004100 */
[----:B------:R-:W-:Y:S06]  /*3db0*/  BRA `(.L_x_6070) ;  /* 0x0000000800c47947 */ /* 0x000fec0003800000 */
.L_x_6073:
        /* <DEDUP_REMOVED lines=8> */
.L_x_6076:
[----:B------:R-:W4:Y:S02]  /*3e40*/  LDG.E.U16 R4, desc[UR36][R4.64] ;  /* 0x0000002404047981 */ /* 0x000f24000c1e1500 */
[----:B----4-:R-:W-:Y:S01]  /*3e50*/  HADD2.F32 R25, -RZ, R4.H0_H0 ;  /* 0x20000004ff197230 */ /* 0x010fe20000004100 */
[----:B------:R-:W-:Y:S06]  /*3e60*/  BRA `(.L_x_6070) ;  /* 0x0000000800987947 */ /* 0x000fec0003800000 */
.L_x_6075:
[----:B------:R-:W4:Y:S01]  /*3e70*/  LDG.E.64 R4, desc[UR36][R4.64] ;  /* 0x0000002404047981 */ /* 0x000f22000c1e1b00 */
[----:B------:R-:W-:Y:S01]  /*3e80*/  UMOV UR4, 0xf0000000 ;  /* 0xf000000000047882 */ /* 0x000fe20000000000 */
[----:B------:R-:W-:Y:S01]  /*3e90*/  UMOV UR5, 0x380fffff ;  /* 0x380fffff00057882 */ /* 0x000fe20000000000 */
[----:B----4-:R-:W0:Y:S01]  /*3ea0*/  F2F.F32.F64 R25, R4 ;  /* 0x0000000400197310 */ /* 0x010e220000301000 */
[----:B------:R-:W-:-:S14]  /*3eb0*/  DSETP.GEU.AND P0, PT, |R4|, UR4, PT ;  /* 0x0000000404007e2a */ /* 0x000fdc000bf0e200 */
[----:B0-----:R-:W-:Y:S01]  /*3ec0*/  @!P0 FMUL R25, R25, 1.175494350822287508e-38 ;  /* 0x0080000019198820 */ /* 0x001fe20000400000 */
[----:B------:R-:W-:Y:S06]  /*3ed0*/  BRA `(.L_x_6070) ;  /* 0x00000008007c7947 */ /* 0x000fec0003800000 */
.L_x_6065:
        /* <DEDUP_REMOVED lines=12> */
.L_x_6079:
[----:B------:R-:W4:Y:S01]  /*3fa0*/  LDG.E.64 R4, desc[UR36][R4.64] ;  /* 0x0000002404047981 */ /* 0x000f22000c1e1b00 */
[----:B------:R-:W-:Y:S01]  /*3fb0*/  UMOV UR4, 0xf0000000 ;  /* 0xf000000000047882 */ /* 0x000fe20000000000 */
[----:B------:R-:W-:Y:S01]  /*3fc0*/  UMOV UR5, 0x380fffff ;  /* 0x380fffff00057882 */ /* 0x000fe20000000000 */
[----:B----4-:R-:W0:Y:S01]  /*3fd0*/  F2F.F32.F64 R25, R4 ;  /* 0x0000000400197310 */ /* 0x010e220000301000 */
[----:B------:R-:W-:-:S14]  /*3fe0*/  DSETP.GEU.AND P0, PT, |R4|, UR4, PT ;  /* 0x0000000404007e2a */ /* 0x000fdc000bf0e200 */
[----:B0-----:R-:W-:Y:S01]  /*3ff0*/  @!P0 FMUL R25, R25, 1.175494350822287508e-38 ;  /* 0x0080000019198820 */ /* 0x001fe20000400000 */
[----:B------:R-:W-:Y:S06]  /*4000*/  BRA `(.L_x_6070) ;  /* 0x0000000800307947 */ /* 0x000fec0003800000 */
.L_x_6078:
        /* <DEDUP_REMOVED lines=26> */
.L_x_6081:
        /* <DEDUP_REMOVED lines=13> */
.L_x_6080:
[----:B------:R-:W4:Y:S02]  /*4280*/  LDG.E.U16 R4, desc[UR36][R4.64] ;  /* 0x0000002404047981 */ /* 0x000f24000c1e1500 */
[----:B----4-:R-:W-:Y:S01]  /*4290*/  IMAD.U32 R25, R4, 0x10000, RZ ;  /* 0x0001000004197824 */ /* 0x010fe200078e00ff */
[----:B------:R-:W-:Y:S06]  /*42a0*/  BRA `(.L_x_6070) ;  /* 0x0000000400887947 */ /* 0x000fec0003800000 */
.L_x_6077:
        /* <DEDUP_REMOVED lines=11> */
.L_x_6084:
        /* <DEDUP_REMOVED lines=20> */
.L_x_6086:
[----:B------:R-:W-:Y:S05]  /*44a0*/  BSYNC B0 ;  /* 0x0000000000007941 */ /* 0x000fea0003800000 */
.L_x_6085:
[----:B------:R-:W-:Y:S01]  /*44b0*/  IMAD.SHL.U32 R3, R3, 0x100000, RZ ;  /* 0x0010000003037824 */ /* 0x000fe200078e00ff */
[----:B------:R-:W-:-:S04]  /*44c0*/  LEA R0, R0, 0x3b800000, 0x17 ;  /* 0x3b80000000007811 */ /* 0x000fc800078eb8ff */
[----:B------:R-:W-:Y:S01]  /*44d0*/  LOP3.LUT R25, R0, R3, R25, 0xfe, !PT ;  /* 0x0000000300197212 */ /* 0x000fe200078efe19 */
[----:B------:R-:W-:Y:S06]  /*44e0*/  BRA `(.L_x_6070) ;  /* 0x0000000000f87947 */ /* 0x000fec0003800000 */
.L_x_6083:
        /* <DEDUP_REMOVED lines=20> */
.L_x_6088:
[----:B------:R-:W-:Y:S05]  /*4630*/  BSYNC B0 ;  /* 0x0000000000007941 */ /* 0x000fea0003800000 */
.L_x_6087:
[----:B------:R-:W-:Y:S01]  /*4640*/  IMAD.SHL.U32 R3, R3, 0x200000, RZ ;  /* 0x0020000003037824 */ /* 0x000fe200078e00ff */
[----:B------:R-:W-:-:S04]  /*4650*/  LEA R0, R0, 0x37800000, 0x17 ;  /* 0x3780000000007811 */ /* 0x000fc800078eb8ff */
[----:B------:R-:W-:Y:S01]  /*4660*/  LOP3.LUT R25, R0, R3, R25, 0xfe, !PT ;  /* 0x0000000300197212 */ /* 0x000fe200078efe19 */
[----:B------:R-:W-:Y:S06]  /*4670*/  BRA `(.L_x_6070) ;  /* 0x0000000000947947 */ /* 0x000fec0003800000 */
.L_x_6082:
        /* <DEDUP_REMOVED lines=14> */
.L_x_6069:
        /* <DEDUP_REMOVED lines=16> */
.L_x_6091:
[----:B------:R-:W-:Y:S01]  /*4860*/  IMAD.MOV.U32 R25, RZ, RZ, RZ ;  /* 0x000000ffff197224 */ /* 0x000fe200078e00ff */
[----:B------:R-:W-:Y:S06]  /*4870*/  BRA `(.L_x_6070) ;  /* 0x0000000000147947 */ /* 0x000fec0003800000 */
.L_x_6090:
[----:B------:R-:W4:Y:S02]  /*4880*/  LDG.E.64 R4, desc[UR36][R4.64] ;  /* 0x0000002404047981 */ /* 0x000f24000c1e1b00 */
[----:B----4-:R0:W4:Y:S01]  /*4890*/  I2F.U64 R25, R4 ;  /* 0x0000000400197312 */ /* 0x0101220000301000 */
[----:B------:R-:W-:Y:S05]  /*48a0*/  BRA `(.L_x_6070) ;  /* 0x0000000000087947 */ /* 0x000fea0003800000 */
.L_x_6089:
[----:B------:R-:W4:Y:S02]  /*48b0*/  LDG.E R4, desc[UR36][R4.64] ;  /* 0x0000002404047981 */ /* 0x000f24000c1e1900 */
[----:B----4-:R-:W-:-:S07]  /*48c0*/  I2FP.F32.U32 R25, R4 ;  /* 0x0000000400197245 */ /* 0x010fce0000201000 */
.L_x_6070:
[----:B------:R-:W-:Y:S05]  /*48d0*/  BSYNC B6 ;  /* 0x0000000000067941 */ /* 0x000fea0003800000 */
.L_x_6064:
        /* <DEDUP_REMOVED lines=21> */
.L_x_6096:
[----:B------:R-:W2:Y:S02]  /*4a30*/  LDG.E.U8 R4, desc[UR36][R4.64] ;  /* 0x0000002404047981 */ /* 0x000ea4000c1e1100 */
[----:B--2---:R-:W-:Y:S01]  /*4a40*/  I2FP.F32.U32 R24, R4 ;  /* 0x0000000400187245 */ /* 0x004fe20000201000 */
[----:B------:R-:W-:Y:S06]  /*4a50*/  BRA `(.L_x_6098) ;  /* 0x0000000c002c7947 */ /* 0x000fec0003800000 */
.L_x_6095:
        /* <DEDUP_REMOVED lines=9> */
.L_x_6100:
[----:B------:R-:W2:Y:S02]  /*4af0*/  LDG.E R4, desc[UR36][R4.64] ;  /* 0x0000002404047981 */ /* 0x000ea4000c1e1900 */
[----:B--2---:R-:W-:Y:S01]  /*4b00*/  I2FP.F32.S32 R24, R4 ;  /* 0x0000000400187245 */ /* 0x004fe20000201400 */
[----:B------:R-:W-:Y:S06]  /*4b10*/  BRA `(.L_x_6098) ;  /* 0x0000000800fc7947 */ /* 0x000fec0003800000 */
.L_x_6099:
[----:B------:R-:W2:Y:S02]  /*4b20*/  LDG.E.U16 R4, desc[UR36][R4.64] ;  /* 0x0000002404047981 */ /* 0x000ea4000c1e1500 */
[----:B--2---:R0:W1:Y:S01]  /*4b30*/  I2F.S16 R24, R4 ;  /* 0x0000000400187306 */ /* 0x0040620000101400 */
[----:B------:R-:W-:Y:S05]  /*4b40*/  BRA `(.L_x_6098) ;  /* 0x0000000800f07947 */ /* 0x000fea0003800000 */
.L_x_6094:
        /* <DEDUP_REMOVED lines=8> */
.L_x_6102:
[----:B------:R-:W2:Y:S02]  /*4bd0*/  LDG.E.U16 R4, desc[UR36][R4.64] ;  /* 0x0000002404047981 */ /* 0x000ea4000c1e1500 */
[----:B--2---:R-:W-:Y:S01]  /*4be0*/  HADD2.F32 R24, -RZ, R4.H0_H0 ;  /* 0x20000004ff187230 */ /* 0x004fe20000004100 */
[----:B------:R-:W-:Y:S06]  /*4bf0*/  BRA `(.L_x_6098) ;  /* 0x0000000800c47947 */ /* 0x000fec0003800000 */
.L_x_6101:
        /* <DEDUP_REMOVED lines=8> */
.L_x_6104:
[----:B------:R-:W2:Y:S02]  /*4c80*/  LDG.E.U16 R4, desc[UR36][R4.64] ;  /* 0x0000002404047981 */ /* 0x000ea4000c1e1500 */
[----:B--2---:R-:W-:Y:S01]  /*4c90*/  HADD2.F32 R24, -RZ, R4.H0_H0 ;  /* 0x20000004ff187230 */ /* 0x004fe20000004100 */
[----:B------:R-:W-:Y:S06]  /*4ca0*/  BRA `(.L_x_6098) ;  /* 0x0000000800987947 */ /* 0x000fec0003800000 */
.L_x_6103:
[----:B------:R-:W2:Y:S01]  /*4cb0*/  LDG.E.64 R4, desc[UR36][R4.64] ;  /* 0x0000002404047981 */ /* 0x000ea2000c1e1b00 */
[----:B------:R-:W-:Y:S01]  /*4cc0*/  UMOV UR4, 0xf0000000 ;  /* 0xf000000000047882 */ /* 0x000fe20000000000 */
[----:B------:R-:W-:Y:S01]  /*4cd0*/  UMOV UR5, 0x380fffff ;  /* 0x380fffff00057882 */ /* 0x000fe20000000000 */
[----:B--2---:R-:W0:Y:S01]  /*4ce0*/  F2F.F32.F64 R24, R4 ;  /* 0x0000000400187310 */ /* 0x004e220000301000 */
[----:B------:R-:W-:-:S14]  /*4cf0*/  DSETP.GEU.AND P0, PT, |R4|, UR4, PT ;  /* 0x0000000404007e2a */ /* 0x000fdc000bf0e200 */
[----:B0-----:R-:W-:Y:S01]  /*4d00*/  @!P0 FMUL R24, R24, 1.175494350822287508e-38 ;  /* 0x0080000018188820 */ /* 0x001fe20000400000 */
[----:B------:R-:W-:Y:S06]  /*4d10*/  BRA `(.L_x_6098) ;  /* 0x00000008007c7947 */ /* 0x000fec0003800000 */
.L_x_6093:
        /* <DEDUP_REMOVED lines=12> */
.L_x_6107:
[----:B------:R-:W2:Y:S01]  /*4de0*/  LDG.E.64 R4, desc[UR36][R4.64] ;  /* 0x0000002404047981 */ /* 0x000ea2000c1e1b00 */
[----:B------:R-:W-:Y:S01]  /*4df0*/  UMOV UR4, 0xf0000000 ;  /* 0xf000000000047882 */ /* 0x000fe20000000000 */
[----:B------:R-:W-:Y:S01]  /*4e00*/  UMOV UR5, 0x380fffff ;  /* 0x380fffff00057882 */ /* 0x000fe20000000000 */
[----:B--2---:R-:W0:Y:S01]  /*4e10*/  F2F.F32.F64 R24, R4 ;  /* 0x0000000400187310 */ /* 0x004e220000301000 */
[----:B------:R-:W-:-:S14]  /*4e20*/  DSETP.GEU.AND P0, PT, |R4|, UR4, PT ;  /* 0x0000000404007e2a */ /* 0x000fdc000bf0e200 */
[----:B0-----:R-:W-:Y:S01]  /*4e30*/  @!P0 FMUL R24, R24, 1.175494350822287508e-38 ;  /* 0x0080000018188820 */ /* 0x001fe20000400000 */
[----:B------:R-:W-:Y:S06]  /*4e40*/  BRA `(.L_x_6098) ;  /* 0x0000000800307947 */ /* 0x000fec0003800000 */
.L_x_6106:
        /* <DEDUP_REMOVED lines=26> */
.L_x_6109:
        /* <DEDUP_REMOVED lines=13> */
.L_x_6108:
[----:B------:R-:W2:Y:S02]  /*50c0*/  LDG.E.U16 R4, desc[UR36][R4.64] ;  /* 0x0000002404047981 */ /* 0x000ea4000c1e1500 */
[----:B--2---:R-:W-:Y:S01]  /*50d0*/  IMAD.U32 R24, R4, 0x10000, RZ ;  /* 0x0001000004187824 */ /* 0x004fe200078e00ff */
[----:B------:R-:W-:Y:S06]  /*50e0*/  BRA `(.L_x_6098) ;  /* 0x0000000400887947 */ /* 0x000fec0003800000 */
.L_x_6105:
        /* <DEDUP_REMOVED lines=11> */
.L_x_6112:
        /* <DEDUP_REMOVED lines=20> */
.L_x_6114:
[----:B------:R-:W-:Y:S05]  /*52e0*/  BSYNC B0 ;  /* 0x0000000000007941 */ /* 0x000fea0003800000 */
.L_x_6113:
[----:B------:R-:W-:Y:S01]  /*52f0*/  IMAD.SHL.U32 R3, R3, 0x100000, RZ ;  /* 0x0010000003037824 */ /* 0x000fe200078e00ff */
[----:B------:R-:W-:-:S04]  /*5300*/  LEA R5, R0, 0x3b800000, 0x17 ;  /* 0x3b80000000057811 */ /* 0x000fc800078eb8ff */
[----:B------:R-:W-:Y:S01]  /*5310*/  LOP3.LUT R24, R5, R3, R24, 0xfe, !PT ;  /* 0x0000000305187212 */ /* 0x000fe200078efe18 */
[----:B------:R-:W-:Y:S06]  /*5320*/  BRA `(.L_x_6098) ;  /* 0x0000000000f87947 */ /* 0x000fec0003800000 */
.L_x_6111:
        /* <DEDUP_REMOVED lines=20> */
.L_x_6116:
[----:B------:R-:W-:Y:S05]  /*5470*/  BSYNC B0 ;  /* 0x0000000000007941 */ /* 0x000fea0003800000 */
.L_x_6115:
[----:B------:R-:W-:Y:S01]  /*5480*/  IMAD.SHL.U32 R3, R3, 0x200000, RZ ;  /* 0x0020000003037824 */ /* 0x000fe200078e00ff */
[----:B------:R-:W-:-:S04]  /*5490*/  LEA R5, R0, 0x37800000, 0x17 ;  /* 0x3780000000057811 */ /* 0x000fc800078eb8ff */
[----:B------:R-:W-:Y:S01]  /*54a0*/  LOP3.LUT R24, R5, R3, R24, 0xfe, !PT ;  /* 0x0000000305187212 */ /* 0x000fe200078efe18 */
[----:B------:R-:W-:Y:S06]  /*54b0*/  BRA `(.L_x_6098) ;  /* 0x0000000000947947 */ /* 0x000fec0003800000 */
.L_x_6110:
        /* <DEDUP_REMOVED lines=14> */
.L_x_6097:
        /* <DEDUP_REMOVED lines=16> */
.L_x_6119:
[----:B------:R-:W-:Y:S01]  /*56a0*/  IMAD.MOV.U32 R24, RZ, RZ, RZ ;  /* 0x000000ffff187224 */ /* 0x000fe200078e00ff */
[----:B------:R-:W-:Y:S06]  /*56b0*/  BRA `(.L_x_6098) ;  /* 0x0000000000147947 */ /* 0x000fec0003800000 */
.L_x_6118:
[----:B------:R-:W2:Y:S02]  /*56c0*/  LDG.E.64 R4, desc[UR36][R4.64] ;  /* 0x0000002404047981 */ /* 0x000ea4000c1e1b00 */
[----:B--2---:R0:W1:Y:S01]  /*56d0*/  I2F.U64 R24, R4 ;  /* 0x0000000400187312 */ /* 0x0040620000301000 */
[----:B------:R-:W-:Y:S05]  /*56e0*/  BRA `(.L_x_6098) ;  /* 0x0000000000087947 */ /* 0x000fea0003800000 */
.L_x_6117:
[----:B------:R-:W2:Y:S02]  /*56f0*/  LDG.E R4, desc[UR36][R4.64] ;  /* 0x0000002404047981 */ /* 0x000ea4000c1e1900 */
[----:B--2---:R-:W-:-:S07]  /*5700*/  I2FP.F32.U32 R24, R4 ;  /* 0x0000000400187245 */ /* 0x004fce0000201000 */
.L_x_6098:
[----:B------:R-:W-:Y:S05]  /*5710*/  BSYNC B6 ;  /* 0x0000000000067941 */ /* 0x000fea0003800000 */
.L_x_6092:
[----:B------:R-:W-:-:S07]  /*5720*/  VIADD R16, R16, 0x80 ;  /* 0x0000008010107836 */ /* 0x000fce0000000000 */
.L_x_6063:
[----:B------:R-:W-:Y:S05]  /*5730*/  BSYNC B7 ;  /* 0x0000000000077941 */ /* 0x000fea0003800000 */
.L_x_6062:
        /* <DEDUP_REMOVED lines=25> */
.L_x_6126:
[----:B------:R-:W4:Y:S02]  /*58d0*/  LDG.E.U8 R4, desc[UR36][R4.64] ;  /* 0x0000002404047981 */ /* 0x000f24000c1e1100 */
[----:B----4-:R-:W-:Y:S01]  /*58e0*/  I2FP.F32.U32 R23, R4 ;  /* 0x0000000400177245 */ /* 0x010fe20000201000 */
[----:B------:R-:W-:Y:S06]  /*58f0*/  BRA `(.L_x_6128) ;  /* 0x0000000c002c7947 */ /* 0x000fec0003800000 */
.L_x_6125:
        /* <DEDUP_REMOVED lines=9> */
.L_x_6130:
[----:B------:R-:W4:Y:S02]  /*5990*/  LDG.E R4, desc[UR36][R4.64] ;  /* 0x0000002404047981 */ /* 0x000f24000c1e1900 */
[----:B----4-:R-:W-:Y:S01]  /*59a0*/  I2FP.F32.S32 R23, R4 ;  /* 0x0000000400177245 */ /* 0x010fe20000201400 */
[----:B------:R-:W-:Y:S06]  /*59b0*/  BRA `(.L_x_6128) ;  /* 0x0000000800fc7947 */ /* 0x000fec0003800000 */
.L_x_6129:
[----:B------:R-:W4:Y:S02]  /*59c0*/  LDG.E.U16 R4, desc[UR36][R4.64] ;  /* 0x0000002404047981 */ /* 0x000f24000c1e1500 */
[----:B----4-:R0:W4:Y:S01]  /*59d0*/  I2F.S16 R23, R4 ;  /* 0x0000000400177306 */ /* 0x0101220000101400 */
[----:B------:R-:W-:Y:S05]  /*59e0*/  BRA `(.L_x_6128) ;  /* 0x0000000800f07947 */ /* 0x000fea0003800000 */
.L_x_6124:
        /* <DEDUP_REMOVED lines=8> */
.L_x_6132:
[----:B------:R-:W4:Y:S02]  /*5a70*/  LDG.E.U16 R4, desc[UR36][R4.64] ;  /* 0x0000002404047981 */ /* 0x000f24000c1e1500 */
[----:B----4-:R-:W-:Y:S01]  /*5a80*/  HADD2.F32 R23, -RZ, R4.H0_H0 ;  /* 0x20000004ff177230 */ /* 0x010fe20000004100 */
[----:B------:R-:W-:Y:S06]  /*5a90*/  BRA `(.L_x_6128) ;  /* 0x0000000800c47947 */ /* 0x000fec0003800000 */
.L_x_6131:
        /* <DEDUP_REMOVED lines=8> */
.L_x_6134:
[----:B------:R-:W4:Y:S02]  /*5b20*/  LDG.E.U16 R4, desc[UR36][R4.64] ;  /* 0x0000002404047981 */ /* 0x000f24000c1e1500 */
[----:B----4-:R-:W-:Y:S01]  /*5b30*/  HADD2.F32 R23, -RZ, R4.H0_H0 ;  /* 0x20000004ff177230 */ /* 0x010fe20000004100 */
[----:B------:R-:W-:Y:S06]  /*5b40*/  BRA `(.L_x_6128) ;  /* 0x0000000800987947 */ /* 0x000fec0003800000 */
.L_x_6133:
[----:B------:R-:W4:Y:S01]  /*5b50*/  LDG.E.64 R4, desc[UR36][R4.64] ;  /* 0x0000002404047981 */ /* 0x000f22000c1e1b00 */
[----:B------:R-:W-:Y:S01]  /*5b60*/  UMOV UR4, 0xf0000000 ;  /* 0xf000000000047882 */ /* 0x000fe20000000000 */
[----:B------:R-:W-:Y:S01]  /*5b70*/  UMOV UR5, 0x380fffff ;  /* 0x380fffff00057882 */ /* 0x000fe20000000000 */
[----:B----4-:R-:W0:Y:S01]  /*5b80*/  F2F.F32.F64 R23, R4 ;  /* 0x0000000400177310 */ /* 0x010e220000301000 */
[----:B------:R-:W-:-:S14]  /*5b90*/  DSETP.GEU.AND P0, PT, |R4|, UR4, PT ;  /* 0x0000000404007e2a */ /* 0x000fdc000bf0e200 */
[----:B0-----:R-:W-:Y:S01]  /*5ba0*/  @!P0 FMUL R23, R23, 1.175494350822287508e-38 ;  /* 0x0080000017178820 */ /* 0x001fe20000400000 */
[----:B------:R-:W-:Y:S06]  /*5bb0*/  BRA `(.L_x_6128) ;  /* 0x00000008007c7947 */ /* 0x000fec0003800000 */
.L_x_6123:
        /* <DEDUP_REMOVED lines=12> */
.L_x_6137:
[----:B------:R-:W4:Y:S01]  /*5c80*/  LDG.E.64 R4, desc[UR36][R4.64] ;  /* 0x0000002404047981 */ /* 0x000f22000c1e1b00 */
[----:B------:R-:W-:Y:S01]  /*5c90*/  UMOV UR4, 0xf0000000 ;  /* 0xf000000000047882 */ /* 0x000fe20000000000 */
[----:B------:R-:W-:Y:S01]  /*5ca0*/  UMOV UR5, 0x380fffff ;  /* 0x380fffff00057882 */ /* 0x000fe20000000000 */
[----:B----4-:R-:W0:Y:S01]  /*5cb0*/  F2F.F32.F64 R23, R4 ;  /* 0x0000000400177310 */ /* 0x010e220000301000 */
[----:B------:R-:W-:-:S14]  /*5cc0*/  DSETP.GEU.AND P0, PT, |R4|, UR4, PT ;  /* 0x0000000404007e2a */ /* 0x000fdc000bf0e200 */
[----:B0-----:R-:W-:Y:S01]  /*5cd0*/  @!P0 FMUL R23, R23, 1.175494350822287508e-38 ;  /* 0x0080000017178820 */ /* 0x001fe20000400000 */
[----:B------:R-:W-:Y:S06]  /*5ce0*/  BRA `(.L_x_6128) ;  /* 0x0000000800307947 */ /* 0x000fec0003800000 */
.L_x_6136:
        /* <DEDUP_REMOVED lines=26> */
.L_x_6139:
        /* <DEDUP_REMOVED lines=13> */
.L_x_6138:
[----:B------:R-:W4:Y:S02]  /*5f60*/  LDG.E.U16 R4, desc[UR36][R4.64] ;  /* 0x0000002404047981 */ /* 0x000f24000c1e1500 */
[----:B----4-:R-:W-:Y:S01]  /*5f70*/  IMAD.U32 R23, R4, 0x10000, RZ ;  /* 0x0001000004177824 */ /* 0x010fe200078e00ff */
[----:B------:R-:W-:Y:S06]  /*5f80*/  BRA `(.L_x_6128) ;  /* 0x0000000400887947 */ /* 0x000fec0003800000 */
.L_x_6135:
        /* <DEDUP_REMOVED lines=11> */
.L_x_6142:
        /* <DEDUP_REMOVED lines=20> */
.L_x_6144:
[----:B------:R-:W-:Y:S05]  /*6180*/  BSYNC B0 ;  /* 0x0000000000007941 */ /* 0x000fea0003800000 */
.L_x_6143:
[----:B------:R-:W-:Y:S01]  /*6190*/  IMAD.SHL.U32 R3, R3, 0x100000, RZ ;  /* 0x0010000003037824 */ /* 0x000fe200078e00ff */
[----:B------:R-:W-:-:S04]  /*61a0*/  LEA R0, R0, 0x3b800000, 0x17 ;  /* 0x3b80000000007811 */ /* 0x000fc800078eb8ff */
[----:B------:R-:W-:Y:S01]  /*61b0*/  LOP3.LUT R23, R0, R3, R23, 0xfe, !PT ;  /* 0x0000000300177212 */ /* 0x000fe200078efe17 */
[----:B------:R-:W-:Y:S06]  /*61c0*/  BRA `(.L_x_6128) ;  /* 0x0000000000f87947 */ /* 0x000fec0003800000 */
.L_x_6141:
        /* <DEDUP_REMOVED lines=20> */
.L_x_6146:
[----:B------:R-:W-:Y:S05]  /*6310*/  BSYNC B0 ;  /* 0x0000000000007941 */ /* 0x000fea0003800000 */
.L_x_6145:
[----:B------:R-:W-:Y:S01]  /*6320*/  IMAD.SHL.U32 R3, R3, 0x200000, RZ ;  /* 0x0020000003037824 */ /* 0x000fe200078e00ff */
[----:B------:R-:W-:-:S04]  /*6330*/  LEA R0, R0, 0x37800000, 0x17 ;  /* 0x3780000000007811 */ /* 0x000fc800078eb8ff */
[----:B------:R-:W-:Y:S01]  /*6340*/  LOP3.LUT R23, R0, R3, R23, 0xfe, !PT ;  /* 0x0000000300177212 */ /* 0x000fe200078efe17 */
[----:B------:R-:W-:Y:S06]  /*6350*/  BRA `(.L_x_6128) ;  /* 0x0000000000947947 */ /* 0x000fec0003800000 */
.L_x_6140:
        /* <DEDUP_REMOVED lines=14> */
.L_x_6127:
        /* <DEDUP_REMOVED lines=16> */
.L_x_6149:
[----:B------:R-:W-:Y:S01]  /*6540*/  IMAD.MOV.U32 R23, RZ, RZ, RZ ;  /* 0x000000ffff177224 */ /* 0x000fe200078e00ff */
[----:B------:R-:W-:Y:S06]  /*6550*/  BRA `(.L_x_6128) ;  /* 0x0000000000147947 */ /* 0x000fec0003800000 */
.L_x_6148:
[----:B------:R-:W4:Y:S02]  /*6560*/  LDG.E.64 R4, desc[UR36][R4.64] ;  /* 0x0000002404047981 */ /* 0x000f24000c1e1b00 */
[----:B----4-:R0:W4:Y:S01]  /*6570*/  I2F.U64 R23, R4 ;  /* 0x0000000400177312 */ /* 0x0101220000301000 */
[----:B------:R-:W-:Y:S05]  /*6580*/  BRA `(.L_x_6128) ;  /* 0x0000000000087947 */ /* 0x000fea0003800000 */
.L_x_6147:
[----:B------:R-:W4:Y:S02]  /*6590*/  LDG.E R4, desc[UR36][R4.64] ;  /* 0x0000002404047981 */ /* 0x000f24000c1e1900 */
[----:B----4-:R-:W-:-:S07]  /*65a0*/  I2FP.F32.U32 R23, R4 ;  /* 0x0000000400177245 */ /* 0x010fce0000201000 */
.L_x_6128:
[----:B------:R-:W-:Y:S05]  /*65b0*/  BSYNC B6 ;  /* 0x0000000000067941 */ /* 0x000fea0003800000 */
.L_x_6122:
        /* <DEDUP_REMOVED lines=20> */
.L_x_6153:
[----:B------:R-:W2:Y:S02]  /*6700*/  LDG.E.U8 R4, desc[UR36][R4.64] ;  /* 0x0000002404047981 */ /* 0x000ea4000c1e1100 */
[----:B--2---:R-:W-:Y:S01]  /*6710*/  I2FP.F32.U32 R18, R4 ;  /* 0x0000000400127245 */ /* 0x004fe20000201000 */
[----:B------:R-:W-:Y:S06]  /*6720*/  BRA `(.L_x_6121) ;  /* 0x0000000c00207947 */ /* 0x000fec0003800000 */
.L_x_6152:
        /* <DEDUP_REMOVED lines=9> */
.L_x_6156:
[----:B------:R-:W2:Y:S02]  /*67c0*/  LDG.E R4, desc[UR36][R4.64] ;  /* 0x0000002404047981 */ /* 0x000ea4000c1e1900 */
[----:B--2---:R-:W-:Y:S01]  /*67d0*/  I2FP.F32.S32 R18, R4 ;  /* 0x0000000400127245 */ /* 0x004fe20000201400 */
[----:B------:R-:W-:Y:S06]  /*67e0*/  BRA `(.L_x_6121) ;  /* 0x0000000800f07947 */ /* 0x000fec0003800000 */
.L_x_6155:
[----:B------:R-:W2:Y:S02]  /*67f0*/  LDG.E.U16 R4, desc[UR36][R4.64] ;  /* 0x0000002404047981 */ /* 0x000ea4000c1e1500 */
[----:B--2---:R0:W1:Y:S01]  /*6800*/  I2F.S16 R18, R4 ;  /* 0x0000000400127306 */ /* 0x0040620000101400 */
[----:B------:R-:W-:Y:S05]  /*6810*/  BRA `(.L_x_6121) ;  /* 0x0000000800e47947 */ /* 0x000fea0003800000 */
.L_x_6151:
        /* <DEDUP_REMOVED lines=8> */
.L_x_6158:
[----:B------:R-:W2:Y:S02]  /*68a0*/  LDG.E.U16 R4, desc[UR36][R4.64] ;  /* 0x0000002404047981 */ /* 0x000ea4000c1e1500 */
[----:B--2---:R-:W-:Y:S01]  /*68b0*/  HADD2.F32 R18, -RZ, R4.H0_H0 ;  /* 0x20000004ff127230 */ /* 0x004fe20000004100 */
[----:B------:R-:W-:Y:S06]  /*68c0*/  BRA `(.L_x_6121) ;  /* 0x0000000800b87947 */ /* 0x000fec0003800000 */
.L_x_6157:
        /* <DEDUP_REMOVED lines=8> */
.L_x_6160:
[----:B------:R-:W2:Y:S02]  /*6950*/  LDG.E.U16 R4, desc[UR36][R4.64] ;  /* 0x0000002404047981 */ /* 0x000ea4000c1e1500 */
[----:B--2---:R-:W-:Y:S01]  /*6960*/  HADD2.F32 R18, -RZ, R4.H0_H0 ;  /* 0x20000004ff127230 */ /* 0x004fe20000004100 */
[----:B------:R-:W-:Y:S06]  /*6970*/  BRA `(.L_x_6121) ;  /* 0x00000008008c7947 */ /* 0x000fec0003800000 */
.L_x_6159:
[----:B------:R-:W2:Y:S01]  /*6980*/  LDG.E.64 R4, desc[UR36][R4.64] ;  /* 0x0000002404047981 */ /* 0x000ea2000c1e1b00 */
[----:B------:R-:W-:Y:S01]  /*6990*/  UMOV UR4, 0xf0000000 ;  /* 0xf000000000047882 */ /* 0x000fe20000000000 */
[----:B------:R-:W-:Y:S01]  /*69a0*/  UMOV UR5, 0x380fffff ;  /* 0x380fffff00057882 */ /* 0x000fe20000000000 */
[----:B--2---:R-:W0:Y:S01]  /*69b0*/  F2F.F32.F64 R18, R4 ;  /* 0x0000000400127310 */ /* 0x004e220000301000 */
[----:B------:R-:W-:-:S14]  /*69c0*/  DSETP.GEU.AND P0, PT, |R4|, UR4, PT ;  /* 0x0000000404007e2a */ /* 0x000fdc000bf0e200 */
[----:B0-----:R-:W-:Y:S01]  /*69d0*/  @!P0 FMUL R18, R18, 1.175494350822287508e-38 ;  /* 0x0080000012128820 */ /* 0x001fe20000400000 */
[----:B------:R-:W-:Y:S06]  /*69e0*/  BRA `(.L_x_6121) ;  /* 0x0000000800707947 */ /* 0x000fec0003800000 */
.L_x_6150:
        /* <DEDUP_REMOVED lines=12> */
.L_x_6163:
[----:B------:R-:W2:Y:S01]  /*6ab0*/  LDG.E.64 R4, desc[UR36][R4.64] ;  /* 0x0000002404047981 */ /* 0x000ea2000c1e1b00 */
[----:B------:R-:W-:Y:S01]  /*6ac0*/  UMOV UR4, 0xf0000000 ;  /* 0xf000000000047882 */ /* 0x000fe20000000000 */
[----:B------:R-:W-:Y:S01]  /*6ad0*/  UMOV UR5, 0x380fffff ;  /* 0x380fffff00057882 */ /* 0x000fe20000000000 */
[----:B--2---:R-:W0:Y:S01]  /*6ae0*/  F2F.F32.F64 R18, R4 ;  /* 0x0000000400127310 */ /* 0x004e220000301000 */
[----:B------:R-:W-:-:S14]  /*6af0*/  DSETP.GEU.AND P0, PT, |R4|, UR4, PT ;  /* 0x0000000404007e2a */ /* 0x000fdc000bf0e200 */
[----:B0-----:R-:W-:Y:S01]  /*6b00*/  @!P0 FMUL R18, R18, 1.175494350822287508e-38 ;  /* 0x0080000012128820 */ /* 0x001fe20000400000 */
[----:B------:R-:W-:Y:S06]  /*6b10*/  BRA `(.L_x_6121) ;  /* 0x0000000800247947 */ /* 0x000fec0003800000 */
.L_x_6162:
        /* <DEDUP_REMOVED lines=26> */
.L_x_6165:
        /* <DEDUP_REMOVED lines=13> */
.L_x_6164:
[----:B------:R-:W2:Y:S02]  /*6d90*/  LDG.E.U16 R4, desc[UR36][R4.64] ;  /* 0x0000002404047981 */ /* 0x000ea4000c1e1500 */
[----:B--2---:R-:W-:Y:S01]  /*6da0*/  IMAD.U32 R18, R4, 0x10000, RZ ;  /* 0x0001000004127824 */ /* 0x004fe200078e00ff */
[----:B------:R-:W-:Y:S06]  /*6db0*/  BRA `(.L_x_6121) ;  /* 0x00000004007c7947 */ /* 0x000fec0003800000 */
.L_x_6161:
        /* <DEDUP_REMOVED lines=11> */
.L_x_6168:
        /* <DEDUP_REMOVED lines=19> */
.L_x_6170:
[----:B------:R-:W-:Y:S05]  /*6fa0*/  BSYNC B0 ;  /* 0x0000000000007941 */ /* 0x000fea0003800000 */
.L_x_6169:
[----:B------:R-:W-:Y:S01]  /*6fb0*/  IMAD.SHL.U32 R3, R3, 0x100000, RZ ;  /* 0x0010000003037824 */ /* 0x000fe200078e00ff */
[----:B------:R-:W-:-:S04]  /*6fc0*/  LEA R5, R0, 0x3b800000, 0x17 ;  /* 0x3b80000000057811 */ /* 0x000fc800078eb8ff */
[----:B------:R-:W-:Y:S01]  /*6fd0*/  LOP3.LUT R18, R5, R3, R18, 0xfe, !PT ;  /* 0x0000000305127212 */ /* 0x000fe200078efe12 */
[----:B------:R-:W-:Y:S06]  /*6fe0*/  BRA `(.L_x_6121) ;  /* 0x0000000000f07947 */ /* 0x000fec0003800000 */
.L_x_6167:
        /* <DEDUP_REMOVED lines=19> */
.L_x_6172:
[----:B------:R-:W-:Y:S05]  /*7120*/  BSYNC B0 ;  /* 0x0000000000007941 */ /* 0x000fea0003800000 */
.L_x_6171:
[----:B------:R-:W-:Y:S01]  /*7130*/  IMAD.SHL.U32 R3, R3, 0x200000, RZ ;  /* 0x0020000003037824 */ /* 0x000fe200078e00ff */
[----:B------:R-:W-:-:S04]  /*7140*/  LEA R5, R0, 0x37800000, 0x17 ;  /* 0x3780000000057811 */ /* 0x000fc800078eb8ff */
[----:B------:R-:W-:Y:S01]  /*7150*/  LOP3.LUT R18, R5, R3, R18, 0xfe, !PT ;  /* 0x0000000305127212 */ /* 0x000fe200078efe12 */
[----:B------:R-:W-:Y:S06]  /*7160*/  BRA `(.L_x_6121) ;  /* 0x0000000000907947 */ /* 0x000fec0003800000 */
.L_x_6166:
        /* <DEDUP_REMOVED lines=14> */
.L_x_6154:
        /* <DEDUP_REMOVED lines=16> */
.L_x_6175:
[----:B------:R-:W-:Y:S05]  /*7350*/  BRA `(.L_x_6121) ;  /* 0x0000000000147947 */ /* 0x000fea0003800000 */
.L_x_6174:
[----:B------:R-:W2:Y:S02]  /*7360*/  LDG.E.64 R18, desc[UR36][R4.64] ;  /* 0x0000002404127981 */ /* 0x000ea4000c1e1b00 */
[----:B--2---:R0:W1:Y:S01]  /*7370*/  I2F.U64 R18, R18 ;  /* 0x0000001200127312 */ /* 0x0040620000301000 */
[----:B------:R-:W-:Y:S05]  /*7380*/  BRA `(.L_x_6121) ;  /* 0x0000000000087947 */ /* 0x000fea0003800000 */
.L_x_6173:
[----:B------:R-:W2:Y:S02]  /*7390*/  LDG.E R4, desc[UR36][R4.64] ;  /* 0x0000002404047981 */ /* 0x000ea4000c1e1900 */
[----:B--2---:R-:W-:-:S07]  /*73a0*/  I2FP.F32.U32 R18, R4 ;  /* 0x0000000400127245 */ /* 0x004fce0000201000 */
.L_x_6121:
[----:B------:R-:W-:Y:S05]  /*73b0*/  BSYNC B7 ;  /* 0x0000000000077941 */ /* 0x000fea0003800000 */
.L_x_6120:
        /* <DEDUP_REMOVED lines=11> */
[CC--:B--2--5:R-:W-:Y:S01]  /*7470*/  FMUL.FTZ R3, R28.reuse, R28.reuse ;  /* 0x0000001c1c037220 */ /* 0x0e4fe20000410000 */
[----:B------:R-:W-:Y:S02]  /*7480*/  IMAD.MOV.U32 R0, RZ, RZ, 0x3e095d4e ;  /* 0x3e095d4eff007424 */ /* 0x000fe400078e00ff */
[----:B------:R-:W-:Y:S01]  /*7490*/  FMUL.FTZ R7, R28, 0.5 ;  /* 0x3f0000001c077820 */ /* 0x000fe20000410000 */
[C---:B------:R-:W-:Y:S01]  /*74a0*/  FMUL.FTZ R5, R3.reuse, R28 ;  /* 0x0000001c03057220 */ /* 0x040fe20000410000 */
[----:B------:R-:W-:-:S03]  /*74b0*/  FFMA.FTZ R3, R3, R0, 1 ;  /* 0x3f80000003037423 */ /* 0x000fc60000010000 */
[----:B------:R-:W-:Y:S01]  /*74c0*/  FFMA.FTZ R5, R5, 0.044714998453855514526, R28 ;  /* 0x3d37271305057823 */ /* 0x000fe2000001001c */
[----:B------:R-:W-:-:S03]  /*74d0*/  FMUL.FTZ R3, R3, 0.79788458347320556641 ;  /* 0x3f4c422a03037820 */ /* 0x000fc60000410000 */
[----:B------:R-:W-:-:S06]  /*74e0*/  FMUL.FTZ R5, R5, 0.79788458347320556641 ;  /* 0x3f4c422a05057820 */ /* 0x000fcc0000410000 */
[----:B------:R-:W0:Y:S02]  /*74f0*/  MUFU.TANH R5, R5 ;  /* 0x0000000500057308 */ /* 0x000e240000002400 */
[----:B0-----:R-:W-:-:S04]  /*7500*/  FFMA.FTZ R0, -R5, R5, 1 ;  /* 0x3f80000005007423 */ /* 0x001fc80000010105 */
[----:B------:R-:W-:Y:S01]  /*7510*/  FMUL.FTZ R4, R0, R7 ;  /* 0x0000000700047220 */ /* 0x000fe20000410000 */
[----:B------:R-:W-:-:S03]  /*7520*/  FADD.FTZ R0, R5, 1 ;  /* 0x3f80000005007421 */ /* 0x000fc60000010000 */
[----:B------:R-:W-:-:S04]  /*7530*/  FMUL.FTZ R3, R3, R4 ;  /* 0x0000000403037220 */ /* 0x000fc80000410000 */
[----:B------:R-:W-:-:S04]  /*7540*/  FFMA.FTZ R0, R0, 0.5, R3 ;  /* 0x3f00000000007823 */ /* 0x000fc80000010003 */
[----:B-1-3--:R-:W-:-:S07]  /*7550*/  FMUL.FTZ R4, R0, R29 ;  /* 0x0000001d00047220 */ /* 0x00afce0000410000 */
.L_x_6177:
[----:B------:R-:W-:Y:S05]  /*7560*/  BSYNC B0 ;  /* 0x0000000000007941 */ /* 0x000fea0003800000 */
.L_x_6176:
[----:B------:R-:W-:Y:S04]  /*7570*/  BSSY B0, `(.L_x_6178) ;  /* 0x0000011000007945 */ /* 0x000fe80003800000 */
[----:B------:R-:W-:Y:S05]  /*7580*/  @P0 BRA `(.L_x_6179) ;  /* 0x00000000003c0947 */ /* 0x000fea0003800000 */
        /* <DEDUP_REMOVED lines=14> */
[----:B------:R-:W-:-:S07]  /*7670*/  FMUL.FTZ R22, R0, R27 ;  /* 0x0000001b00167220 */ /* 0x000fce0000410000 */
.L_x_6179:
[----:B------:R-:W-:Y:S05]  /*7680*/  BSYNC B0 ;  /* 0x0000000000007941 */ /* 0x000fea0003800000 */
.L_x_6178:
[----:B------:R-:W-:Y:S04]  /*7690*/  BSSY B0, `(.L_x_6180) ;  /* 0x0000011000007945 */ /* 0x000fe80003800000 */
[----:B------:R-:W-:Y:S05]  /*76a0*/  @P1 BRA `(.L_x_6181) ;  /* 0x00000000003c1947 */ /* 0x000fea0003800000 */
[CC--:B-1---5:R-:W-:Y:S01]  /*76b0*/  FMUL.FTZ R3, R24.reuse, R24.reuse ;  /* 0x0000001818037220 */ /* 0x0e2fe20000410000 */
        /* <DEDUP_REMOVED lines=14> */
.L_x_6181:
[----:B------:R-:W-:Y:S05]  /*77a0*/  BSYNC B0 ;  /* 0x0000000000007941 */ /* 0x000fea0003800000 */
.L_x_6180:
        /* <DEDUP_REMOVED lines=17> */
.L_x_6183:
[----:B------:R-:W-:Y:S05]  /*78c0*/  BSYNC B0 ;  /* 0x0000000000007941 */ /* 0x000fea0003800000 */
.L_x_6182:
        /* <DEDUP_REMOVED lines=23> */
.L_x_6189:
[----:B------:R-:W0:Y:S01]  /*7a40*/  F2I.S64.TRUNC R4, R4 ;  /* 0x0000000400047311 */ /* 0x000e22000020d900 */
[----:B------:R-:W-:Y:S02]  /*7a50*/  IMAD.MOV.U32 R19, RZ, RZ, R26 ;  /* 0x000000ffff137224 */ /* 0x000fe400078e001a */
[----:B0-----:R-:W-:-:S05]  /*7a60*/  IMAD.MOV.U32 R3, RZ, RZ, R4 ;  /* 0x000000ffff037224 */ /* 0x001fca00078e0004 */
[----:B------:R0:W-:Y:S01]  /*7a70*/  STG.E.U8 desc[UR36][R8.64], R3 ;  /* 0x0000000308007986 */ /* 0x0001e2000c101124 */
[----:B------:R-:W-:Y:S05]  /*7a80*/  BRA `(.L_x_6185) ;  /* 0x0000000c00907947 */ /* 0x000fea0003800000 */
.L_x_6188:
        /* <DEDUP_REMOVED lines=10> */
.L_x_6192:
[----:B------:R-:W0:Y:S01]  /*7b30*/  F2I.FTZ.TRUNC.NTZ R3, R4 ;  /* 0x0000000400037305 */ /* 0x000e22000021f100 */
[----:B------:R-:W-:Y:S01]  /*7b40*/  IMAD.MOV.U32 R19, RZ, RZ, R26 ;  /* 0x000000ffff137224 */ /* 0x000fe200078e001a */
[----:B0-----:R0:W-:Y:S01]  /*7b50*/  STG.E desc[UR36][R8.64], R3 ;  /* 0x0000000308007986 */ /* 0x0011e2000c101924 */
[----:B------:R-:W-:Y:S05]  /*7b60*/  BRA `(.L_x_6185) ;  /* 0x0000000c00587947 */ /* 0x000fea0003800000 */
.L_x_6191:
[----:B------:R-:W0:Y:S01]  /*7b70*/  F2I.FTZ.TRUNC.NTZ R3, R4 ;  /* 0x0000000400037305 */ /* 0x000e22000021f100 */
[----:B------:R-:W-:Y:S01]  /*7b80*/  IMAD.MOV.U32 R19, RZ, RZ, R26 ;  /* 0x000000ffff137224 */ /* 0x000fe200078e001a */
[----:B0-----:R0:W-:Y:S01]  /*7b90*/  STG.E.U16 desc[UR36][R8.64], R3 ;  /* 0x0000000308007986 */ /* 0x0011e2000c101524 */
[----:B------:R-:W-:Y:S05]  /*7ba0*/  BRA `(.L_x_6185) ;  /* 0x0000000c00487947 */ /* 0x000fea0003800000 */
.L_x_6187:
        /* <DEDUP_REMOVED lines=9> */
.L_x_6194:
[----:B------:R-:W-:Y:S01]  /*7c40*/  F2FP.F16.F32.PACK_AB R4, RZ, R4 ;  /* 0x00000004ff04723e */ /* 0x000fe200000000ff */
[----:B------:R-:W-:-:S04]  /*7c50*/  IMAD.MOV.U32 R19, RZ, RZ, R26 ;  /* 0x000000ffff137224 */ /* 0x000fc800078e001a */
[----:B------:R0:W-:Y:S01]  /*7c60*/  STG.E.U16 desc[UR36][R8.64], R4 ;  /* 0x0000000408007986 */ /* 0x0001e2000c101524 */
[----:B------:R-:W-:Y:S05]  /*7c70*/  BRA `(.L_x_6185) ;  /* 0x0000000c00147947 */ /* 0x000fea0003800000 */
.L_x_6193:
        /* <DEDUP_REMOVED lines=10> */
.L_x_6196:
[----:B------:R-:W-:Y:S01]  /*7d20*/  F2FP.F16.F32.PACK_AB R3, RZ, R4 ;  /* 0x00000004ff03723e */ /* 0x000fe200000000ff */
[----:B------:R-:W-:-:S03]  /*7d30*/  IMAD.MOV.U32 R19, RZ, RZ, R26 ;  /* 0x000000ffff137224 */ /* 0x000fc600078e001a */
[----:B------:R-:W-:-:S05]  /*7d40*/  PRMT R3, R3, 0x5410, RZ ;  /* 0x0000541003037816 */ /* 0x000fca00000000ff */
[----:B------:R0:W-:Y:S01]  /*7d50*/  STG.E desc[UR36][R8.64], R3 ;  /* 0x0000000308007986 */ /* 0x0001e2000c101924 */
[----:B------:R-:W-:Y:S05]  /*7d60*/  BRA `(.L_x_6185) ;  /* 0x0000000800d87947 */ /* 0x000fea0003800000 */
.L_x_6195:
[----:B------:R-:W-:Y:S01]  /*7d70*/  FMUL.FTZ R4, R4, 1 ;  /* 0x3f80000004047820 */ /* 0x000fe20000410000 */
[----:B------:R-:W-:-:S05]  /*7d80*/  IMAD.MOV.U32 R19, RZ, RZ, R26 ;  /* 0x000000ffff137224 */ /* 0x000fca00078e001a */
[----:B------:R-:W0:Y:S02]  /*7d90*/  F2F.F64.F32 R4, R4 ;  /* 0x0000000400047310 */ /* 0x000e240000201800 */
[----:B0-----:R0:W-:Y:S01]  /*7da0*/  STG.E.64 desc[UR36][R8.64], R4 ;  /* 0x0000000408007986 */ /* 0x0011e2000c101b24 */
[----:B------:R-:W-:Y:S05]  /*7db0*/  BRA `(.L_x_6185) ;  /* 0x0000000800c47947 */ /* 0x000fea0003800000 */
.L_x_6186:
        /* <DEDUP_REMOVED lines=13> */
.L_x_6199:
[----:B------:R-:W-:Y:S01]  /*7e90*/  FMUL.FTZ R4, R4, 1 ;  /* 0x3f80000004047820 */ /* 0x000fe20000410000 */
[----:B------:R-:W-:Y:S01]  /*7ea0*/  CS2R R6, SRZ ;  /* 0x0000000000067805 */ /* 0x000fe2000001ff00 */
[----:B------:R-:W-:-:S04]  /*7eb0*/  IMAD.MOV.U32 R19, RZ, RZ, R26 ;  /* 0x000000ffff137224 */ /* 0x000fc800078e001a */
[----:B------:R-:W0:Y:S02]  /*7ec0*/  F2F.F64.F32 R4, R4 ;  /* 0x0000000400047310 */ /* 0x000e240000201800 */
[----:B0-----:R0:W-:Y:S01]  /*7ed0*/  STG.E.128 desc[UR36][R8.64], R4 ;  /* 0x0000000408007986 */ /* 0x0011e2000c101d24 */
[----:B------:R-:W-:Y:S05]  /*7ee0*/  BRA `(.L_x_6185) ;  /* 0x0000000800787947 */ /* 0x000fea0003800000 */
.L_x_6198:
        /* <DEDUP_REMOVED lines=20> */
.L_x_6203:
[----:B------:R-:W-:Y:S05]  /*8030*/  BSYNC B0 ;  /* 0x0000000000007941 */ /* 0x000fea0003800000 */
.L_x_6202:
[----:B------:R-:W-:Y:S01]  /*8040*/  LOP3.LUT R5, R0, R5, RZ, 0xfc, !PT ;  /* 0x0000000500057212 */ /* 0x000fe200078efcff */
[----:B------:R-:W-:-:S04]  /*8050*/  IMAD.MOV.U32 R19, RZ, RZ, R26 ;  /* 0x000000ffff137224 */ /* 0x000fc800078e001a */
[----:B------:R0:W-:Y:S01]  /*8060*/  STG.E.U8 desc[UR36][R8.64], R5 ;  /* 0x0000000508007986 */ /* 0x0001e2000c101124 */
[----:B------:R-:W-:Y:S05]  /*8070*/  BRA `(.L_x_6185) ;  /* 0x0000000800147947 */ /* 0x000fea0003800000 */
.L_x_6201:
        /* <DEDUP_REMOVED lines=12> */
.L_x_6205:
[----:B------:R-:W-:Y:S01]  /*8140*/  IMAD.MOV.U32 R0, RZ, RZ, 0x7f ;  /* 0x0000007fff007424 */ /* 0x000fe200078e00ff */
[----:B------:R-:W-:-:S04]  /*8150*/  ISETP.GT.U32.AND P0, PT, R5, 0x7f800000, PT ;  /* 0x7f8000000500780c */ /* 0x000fc80003f04070 */
[----:B------:R-:W-:-:S09]  /*8160*/  SEL R0, R0, 0x7c, P0 ;  /* 0x0000007c00007807 */ /* 0x000fd20000000000 */
.L_x_6206:
[----:B------:R-:W-:Y:S05]  /*8170*/  BSYNC B0 ;  /* 0x0000000000007941 */ /* 0x000fea0003800000 */
.L_x_6204:
[----:B------:R-:W-:Y:S01]  /*8180*/  LOP3.LUT R4, R4, 0x80000000, RZ, 0xc0, !PT ;  /* 0x8000000004047812 */ /* 0x000fe200078ec0ff */
[----:B------:R-:W-:-:S03]  /*8190*/  IMAD.MOV.U32 R19, RZ, RZ, R26 ;  /* 0x000000ffff137224 */ /* 0x000fc600078e001a */
[----:B------:R-:W-:-:S04]  /*81a0*/  SHF.R.U32.HI R3, RZ, 0x18, R4 ;  /* 0x00000018ff037819 */ /* 0x000fc80000011604 */
[----:B------:R-:W-:-:S05]  /*81b0*/  LOP3.LUT R3, R0, R3, RZ, 0xfc, !PT ;  /* 0x0000000300037212 */ /* 0x000fca00078efcff */
[----:B------:R0:W-:Y:S01]  /*81c0*/  STG.E.U8 desc[UR36][R8.64], R3 ;  /* 0x0000000308007986 */ /* 0x0001e2000c101124 */
[----:B------:R-:W-:Y:S05]  /*81d0*/  BRA `(.L_x_6185) ;  /* 0x0000000400bc7947 */ /* 0x000fea0003800000 */
.L_x_6200:
[----:B------:R-:W-:Y:S01]  /*81e0*/  F2FP.BF16.F32.PACK_AB R4, RZ, R4 ;  /* 0x00000004ff04723e */ /* 0x000fe200000010ff */
[----:B------:R-:W-:-:S04]  /*81f0*/  IMAD.MOV.U32 R19, RZ, RZ, R26 ;  /* 0x000000ffff137224 */ /* 0x000fc800078e001a */
[----:B------:R0:W-:Y:S01]  /*8200*/  STG.E.U16 desc[UR36][R8.64], R4 ;  /* 0x0000000408007986 */ /* 0x0001e2000c101524 */
[----:B------:R-:W-:Y:S05]  /*8210*/  BRA `(.L_x_6185) ;  /* 0x0000000400ac7947 */ /* 0x000fea0003800000 */
.L_x_6197:
        /* <DEDUP_REMOVED lines=12> */
.L_x_6209:
        /* <DEDUP_REMOVED lines=16> */
.L_x_6212:
[----:B------:R-:W-:-:S04]  /*83e0*/  LOP3.LUT R4, R4, 0x80000000, RZ, 0xc0, !PT ;  /* 0x8000000004047812 */ /* 0x000fc800078ec0ff */
[----:B------:R-:W-:-:S04]  /*83f0*/  SHF.R.U32.HI R4, RZ, 0x18, R4 ;  /* 0x00000018ff047819 */ /* 0x000fc80000011604 */
[----:B------:R-:W-:-:S04]  /*8400*/  LOP3.LUT R3, R3, R4, RZ, 0xfc, !PT ;  /* 0x0000000403037212 */ /* 0x000fc800078efcff */
[----:B------:R-:W-:-:S07]  /*8410*/  PRMT R0, R3, 0x7610, R0 ;  /* 0x0000761003007816 */ /* 0x000fce0000000000 */
.L_x_6211:
[----:B------:R-:W-:Y:S05]  /*8420*/  BSYNC B0 ;  /* 0x0000000000007941 */ /* 0x000fea0003800000 */
.L_x_6210:
[----:B------:R0:W-:Y:S01]  /*8430*/  STG.E.U8 desc[UR36][R8.64], R0 ;  /* 0x0000000008007986 */ /* 0x0001e2000c101124 */
[----:B------:R-:W-:Y:S01]  /*8440*/  IMAD.MOV.U32 R19, RZ, RZ, R26 ;  /* 0x000000ffff137224 */ /* 0x000fe200078e001a */
[----:B------:R-:W-:Y:S06]  /*8450*/  BRA `(.L_x_6185) ;  /* 0x00000004001c7947 */ /* 0x000fec0003800000 */
.L_x_6208:
        /* <DEDUP_REMOVED lines=16> */
.L_x_6215:
[----:B------:R-:W-:-:S04]  /*8560*/  LOP3.LUT R4, R4, 0x80000000, RZ, 0xc0, !PT ;  /* 0x8000000004047812 */ /* 0x000fc800078ec0ff */
[----:B------:R-:W-:-:S04]  /*8570*/  SHF.R.U32.HI R4, RZ, 0x18, R4 ;  /* 0x00000018ff047819 */ /* 0x000fc80000011604 */
[----:B------:R-:W-:-:S04]  /*8580*/  LOP3.LUT R3, R3, R4, RZ, 0xfc, !PT ;  /* 0x0000000403037212 */ /* 0x000fc800078efcff */
[----:B------:R-:W-:-:S07]  /*8590*/  PRMT R0, R3, 0x7610, R0 ;  /* 0x0000761003007816 */ /* 0x000fce0000000000 */
.L_x_6214:
[----:B------:R-:W-:Y:S05]  /*85a0*/  BSYNC B0 ;  /* 0x0000000000007941 */ /* 0x000fea0003800000 */
.L_x_6213:
[----:B------:R0:W-:Y:S01]  /*85b0*/  STG.E.U8 desc[UR36][R8.64], R0 ;  /* 0x0000000008007986 */ /* 0x0001e2000c101124 */
[----:B------:R-:W-:Y:S01]  /*85c0*/  IMAD.MOV.U32 R19, RZ, RZ, R26 ;  /* 0x000000ffff137224 */ /* 0x000fe200078e001a */
[----:B------:R-:W-:Y:S06]  /*85d0*/  BRA `(.L_x_6185) ;  /* 0x0000000000bc7947 */ /* 0x000fec0003800000 */
.L_x_6207:
        /* <DEDUP_REMOVED lines=22> */
.L_x_6190:
        /* <DEDUP_REMOVED lines=16> */
.L_x_6218:
[----:B------:R-:W-:Y:S01]  /*8840*/  IMAD.MOV.U32 R19, RZ, RZ, R26 ;  /* 0x000000ffff137224 */ /* 0x000fe200078e001a */
[----:B------:R-:W-:Y:S06]  /*8850*/  BRA `(.L_x_6185) ;  /* 0x00000000001c7947 */ /* 0x000fec0003800000 */
.L_x_6217:
[----:B------:R-:W0:Y:S01]  /*8860*/  F2I.U64.TRUNC R4, R4 ;  /* 0x0000000400047311 */ /* 0x000e22000020d800 */
[----:B------:R-:W-:Y:S01]  /*8870*/  IMAD.MOV.U32 R19, RZ, RZ, R26 ;  /* 0x000000ffff137224 */ /* 0x000fe200078e001a */
[----:B0-----:R0:W-:Y:S01]  /*8880*/  STG.E.64 desc[UR36][R8.64], R4 ;  /* 0x0000000408007986 */ /* 0x0011e2000c101b24 */
[----:B------:R-:W-:Y:S05]  /*8890*/  BRA `(.L_x_6185) ;  /* 0x00000000000c7947 */ /* 0x000fea0003800000 */
.L_x_6216:
[----:B------:R-:W0:Y:S01]  /*88a0*/  F2I.FTZ.U32.TRUNC.NTZ R3, R4 ;  /* 0x0000000400037305 */ /* 0x000e22000021f000 */
[----:B------:R-:W-:Y:S01]  /*88b0*/  IMAD.MOV.U32 R19, RZ, RZ, R26 ;  /* 0x000000ffff137224 */ /* 0x000fe200078e001a */
[----:B0-----:R0:W-:Y:S06]  /*88c0*/  STG.E desc[UR36][R8.64], R3 ;  /* 0x0000000308007986 */ /* 0x0011ec000c101924 */
.L_x_6185:
[----:B------:R-:W-:Y:S05]  /*88d0*/  BSYNC B6 ;  /* 0x0000000000067941 */ /* 0x000fea0003800000 */
.L_x_6184:
        /* <DEDUP_REMOVED lines=24> */
.L_x_6224:
[----:B--2--5:R-:W0:Y:S02]  /*8a60*/  F2I.S64.TRUNC R22, R22 ;  /* 0x0000001600167311 */ /* 0x024e24000020d900 */
[----:B0-----:R-:W-:-:S05]  /*8a70*/  IMAD.MOV.U32 R3, RZ, RZ, R22 ;  /* 0x000000ffff037224 */ /* 0x001fca00078e0016 */
[----:B------:R0:W-:Y:S01]  /*8a80*/  STG.E.U8 desc[UR36][R8.64], R3 ;  /* 0x0000000308007986 */ /* 0x0001e2000c101124 */
[----:B------:R-:W-:Y:S05]  /*8a90*/  BRA `(.L_x_6226) ;  /* 0x0000000c00407947 */ /* 0x000fea0003800000 */
.L_x_6223:
        /* <DEDUP_REMOVED lines=9> */
.L_x_6228:
[----:B--2--5:R-:W0:Y:S02]  /*8b30*/  F2I.FTZ.TRUNC.NTZ R3, R22 ;  /* 0x0000001600037305 */ /* 0x024e24000021f100 */
[----:B0-----:R0:W-:Y:S01]  /*8b40*/  STG.E desc[UR36][R8.64], R3 ;  /* 0x0000000308007986 */ /* 0x0011e2000c101924 */
[----:B------:R-:W-:Y:S05]  /*8b50*/  BRA `(.L_x_6226) ;  /* 0x0000000c00107947 */ /* 0x000fea0003800000 */
.L_x_6227:
[----:B--2--5:R-:W0:Y:S02]  /*8b60*/  F2I.FTZ.TRUNC.NTZ R3, R22 ;  /* 0x0000001600037305 */ /* 0x024e24000021f100 */
[----:B0-----:R0:W-:Y:S01]  /*8b70*/  STG.E.U16 desc[UR36][R8.64], R3 ;  /* 0x0000000308007986 */ /* 0x0011e2000c101524 */
[----:B------:R-:W-:Y:S05]  /*8b80*/  BRA `(.L_x_6226) ;  /* 0x0000000c00047947 */ /* 0x000fea0003800000 */
.L_x_6222:
        /* <DEDUP_REMOVED lines=8> */
.L_x_6230:
[----:B--2--5:R-:W-:-:S05]  /*8c10*/  F2FP.F16.F32.PACK_AB R22, RZ, R22 ;  /* 0x00000016ff16723e */ /* 0x024fca00000000ff */
[----:B------:R0:W-:Y:S01]  /*8c20*/  STG.E.U16 desc[UR36][R8.64], R22 ;  /* 0x0000001608007986 */ /* 0x0001e2000c101524 */
[----:B------:R-:W-:Y:S05]  /*8c30*/  BRA `(.L_x_6226) ;  /* 0x0000000800d87947 */ /* 0x000fea0003800000 */
.L_x_6229:
        /* <DEDUP_REMOVED lines=9> */
.L_x_6232:
[----:B--2--5:R-:W-:-:S04]  /*8cd0*/  F2FP.F16.F32.PACK_AB R3, RZ, R22 ;  /* 0x00000016ff03723e */ /* 0x024fc800000000ff */
[----:B------:R-:W-:-:S05]  /*8ce0*/  PRMT R3, R3, 0x5410, RZ ;  /* 0x0000541003037816 */ /* 0x000fca00000000ff */
[----:B------:R2:W-:Y:S01]  /*8cf0*/  STG.E desc[UR36][R8.64], R3 ;  /* 0x0000000308007986 */ /* 0x0005e2000c101924 */
[----:B------:R-:W-:Y:S05]  /*8d00*/  BRA `(.L_x_6226) ;  /* 0x0000000800a47947 */ /* 0x000fea0003800000 */
.L_x_6231:
[----:B--2--5:R-:W-:-:S06]  /*8d10*/  FMUL.FTZ R4, R22, 1 ;  /* 0x3f80000016047820 */ /* 0x024fcc0000410000 */
[----:B------:R-:W0:Y:S02]  /*8d20*/  F2F.F64.F32 R4, R4 ;  /* 0x0000000400047310 */ /* 0x000e240000201800 */
[----:B0-----:R0:W-:Y:S01]  /*8d30*/  STG.E.64 desc[UR36][R8.64], R4 ;  /* 0x0000000408007986 */ /* 0x0011e2000c101b24 */
[----:B------:R-:W-:Y:S05]  /*8d40*/  BRA `(.L_x_6226) ;  /* 0x0000000800947947 */ /* 0x000fea0003800000 */
.L_x_6221:
        /* <DEDUP_REMOVED lines=12> */
.L_x_6235:
[----:B--2--5:R-:W-:Y:S01]  /*8e10*/  FMUL.FTZ R4, R22, 1 ;  /* 0x3f80000016047820 */ /* 0x024fe20000410000 */
[----:B------:R-:W-:-:S05]  /*8e20*/  CS2R R6, SRZ ;  /* 0x0000000000067805 */ /* 0x000fca000001ff00 */
[----:B------:R-:W0:Y:S02]  /*8e30*/  F2F.F64.F32 R4, R4 ;  /* 0x0000000400047310 */ /* 0x000e240000201800 */
[----:B0-----:R0:W-:Y:S01]  /*8e40*/  STG.E.128 desc[UR36][R8.64], R4 ;  /* 0x0000000408007986 */ /* 0x0011e2000c101d24 */
[----:B------:R-:W-:Y:S05]  /*8e50*/  BRA `(.L_x_6226) ;  /* 0x0000000800507947 */ /* 0x000fea0003800000 */
.L_x_6234:
        /* <DEDUP_REMOVED lines=20> */
.L_x_6239:
[----:B------:R-:W-:Y:S05]  /*8fa0*/  BSYNC B0 ;  /* 0x0000000000007941 */ /* 0x000fea0003800000 */
.L_x_6238:
[----:B------:R-:W-:-:S05]  /*8fb0*/  LOP3.LUT R5, R0, R5, RZ, 0xfc, !PT ;  /* 0x0000000500057212 */ /* 0x000fca00078efcff */
[----:B------:R0:W-:Y:S01]  /*8fc0*/  STG.E.U8 desc[UR36][R8.64], R5 ;  /* 0x0000000508007986 */ /* 0x0001e2000c101124 */
[----:B------:R-:W-:Y:S05]  /*8fd0*/  BRA `(.L_x_6226) ;  /* 0x0000000400f07947 */ /* 0x000fea0003800000 */
.L_x_6237:
        /* <DEDUP_REMOVED lines=12> */
.L_x_6241:
[----:B------:R-:W-:Y:S01]  /*90a0*/  IMAD.MOV.U32 R0, RZ, RZ, 0x7f ;  /* 0x0000007fff007424 */ /* 0x000fe200078e00ff */
[----:B------:R-:W-:-:S04]  /*90b0*/  ISETP.GT.U32.AND P0, PT, R4, 0x7f800000, PT ;  /* 0x7f8000000400780c */ /* 0x000fc80003f04070 */
[----:B------:R-:W-:-:S09]  /*90c0*/  SEL R0, R0, 0x7c, P0 ;  /* 0x0000007c00007807 */ /* 0x000fd20000000000 */
.L_x_6242:
[----:B------:R-:W-:Y:S05]  /*90d0*/  BSYNC B0 ;  /* 0x0000000000007941 */ /* 0x000fea0003800000 */
.L_x_6240:
[----:B------:R-:W-:-:S04]  /*90e0*/  LOP3.LUT R22, R22, 0x80000000, RZ, 0xc0, !PT ;  /* 0x8000000016167812 */ /* 0x000fc800078ec0ff */
[----:B------:R-:W-:-:S04]  /*90f0*/  SHF.R.U32.HI R3, RZ, 0x18, R22 ;  /* 0x00000018ff037819 */ /* 0x000fc80000011616 */
[----:B------:R-:W-:-:S05]  /*9100*/  LOP3.LUT R3, R0, R3, RZ, 0xfc, !PT ;  /* 0x0000000300037212 */ /* 0x000fca00078efcff */
[----:B------:R0:W-:Y:S01]  /*9110*/  STG.E.U8 desc[UR36][R8.64], R3 ;  /* 0x0000000308007986 */ /* 0x0001e2000c101124 */
[----:B------:R-:W-:Y:S05]  /*9120*/  BRA `(.L_x_6226) ;  /* 0x00000004009c7947 */ /* 0x000fea0003800000 */
.L_x_6236:
[----:B--2--5:R-:W-:-:S05]  /*9130*/  F2FP.BF16.F32.PACK_AB R22, RZ, R22 ;  /* 0x00000016ff16723e */ /* 0x024fca00000010ff */
[----:B------:R0:W-:Y:S01]  /*9140*/  STG.E.U16 desc[UR36][R8.64], R22 ;  /* 0x0000001608007986 */ /* 0x0001e2000c101524 */
[----:B------:R-:W-:Y:S05]  /*9150*/  BRA `(.L_x_6226) ;  /* 0x0000000400907947 */ /* 0x000fea0003800000 */
.L_x_6233:
        /* <DEDUP_REMOVED lines=11> */
.L_x_6245:
        /* <DEDUP_REMOVED lines=16> */
.L_x_6248:
[----:B------:R-:W-:-:S04]  /*9310*/  LOP3.LUT R22, R22, 0x80000000, RZ, 0xc0, !PT ;  /* 0x8000000016167812 */ /* 0x000fc800078ec0ff */
[----:B------:R-:W-:-:S04]  /*9320*/  SHF.R.U32.HI R3, RZ, 0x18, R22 ;  /* 0x00000018ff037819 */ /* 0x000fc80000011616 */
[----:B------:R-:W-:-:S04]  /*9330*/  LOP3.LUT R0, R0, R3, RZ, 0xfc, !PT ;  /* 0x0000000300007212 */ /* 0x000fc800078efcff */
[----:B------:R-:W-:-:S07]  /*9340*/  PRMT R4, R0, 0x7610, R4 ;  /* 0x0000761000047816 */ /* 0x000fce0000000004 */
.L_x_6247:
[----:B------:R-:W-:Y:S05]  /*9350*/  BSYNC B0 ;  /* 0x0000000000007941 */ /* 0x000fea0003800000 */
.L_x_6246:
[----:B------:R0:W-:Y:S01]  /*9360*/  STG.E.U8 desc[UR36][R8.64], R4 ;  /* 0x0000000408007986 */ /* 0x0001e2000c101124 */
[----:B------:R-:W-:Y:S05]  /*9370*/  BRA `(.L_x_6226) ;  /* 0x0000000400087947 */ /* 0x000fea0003800000 */
.L_x_6244:
        /* <DEDUP_REMOVED lines=16> */
.L_x_6251:
[----:B------:R-:W-:-:S04]  /*9480*/  LOP3.LUT R22, R22, 0x80000000, RZ, 0xc0, !PT ;  /* 0x8000000016167812 */ /* 0x000fc800078ec0ff */
[----:B------:R-:W-:-:S04]  /*9490*/  SHF.R.U32.HI R3, RZ, 0x18, R22 ;  /* 0x00000018ff037819 */ /* 0x000fc80000011616 */
[----:B------:R-:W-:-:S04]  /*94a0*/  LOP3.LUT R0, R0, R3, RZ, 0xfc, !PT ;  /* 0x0000000300007212 */ /* 0x000fc800078efcff */
[----:B------:R-:W-:-:S07]  /*94b0*/  PRMT R4, R0, 0x7610, R4 ;  /* 0x0000761000047816 */ /* 0x000fce0000000004 */
.L_x_6250:
[----:B------:R-:W-:Y:S05]  /*94c0*/  BSYNC B0 ;  /* 0x0000000000007941 */ /* 0x000fea0003800000 */
.L_x_6249:
[----:B------:R0:W-:Y:S01]  /*94d0*/  STG.E.U8 desc[UR36][R8.64], R4 ;  /* 0x0000000408007986 */ /* 0x0001e2000c101124 */
[----:B------:R-:W-:Y:S05]  /*94e0*/  BRA `(.L_x_6226) ;  /* 0x0000000000ac7947 */ /* 0x000fea0003800000 */
.L_x_6243:
        /* <DEDUP_REMOVED lines=21> */
.L_x_6225:
        /* <DEDUP_REMOVED lines=16> */
.L_x_6254:
[----:B------:R-:W-:Y:S05]  /*9740*/  BRA `(.L_x_6226) ;  /* 0x0000000000147947 */ /* 0x000fea0003800000 */
.L_x_6253:
[----:B--2--5:R-:W0:Y:S02]  /*9750*/  F2I.U64.TRUNC R22, R22 ;  /* 0x0000001600167311 */ /* 0x024e24000020d800 */
[----:B0-----:R0:W-:Y:S01]  /*9760*/  STG.E.64 desc[UR36][R8.64], R22 ;  /* 0x0000001608007986 */ /* 0x0011e2000c101b24 */
[----:B------:R-:W-:Y:S05]  /*9770*/  BRA `(.L_x_6226) ;  /* 0x0000000000087947 */ /* 0x000fea0003800000 */
.L_x_6252:
[----:B--2--5:R-:W0:Y:S02]  /*9780*/  F2I.FTZ.U32.TRUNC.NTZ R3, R22 ;  /* 0x0000001600037305 */ /* 0x024e24000021f000 */
[----:B0-----:R0:W-:Y:S02]  /*9790*/  STG.E desc[UR36][R8.64], R3 ;  /* 0x0000000308007986 */ /* 0x0011e4000c101924 */
.L_x_6226:
        /* <DEDUP_REMOVED lines=24> */
.L_x_6258:
[----:B------:R-:W0:Y:S02]  /*9920*/  F2I.S64.TRUNC R24, R24 ;  /* 0x0000001800187311 */ /* 0x000e24000020d900 */
[----:B0-----:R-:W-:-:S05]  /*9930*/  IMAD.MOV.U32 R3, RZ, RZ, R24 ;  /* 0x000000ffff037224 */ /* 0x001fca00078e0018 */
[----:B------:R0:W-:Y:S01]  /*9940*/  STG.E.U8 desc[UR36][R8.64], R3 ;  /* 0x0000000308007986 */ /* 0x0001e2000c101124 */
[----:B------:R-:W-:Y:S05]  /*9950*/  BRA `(.L_x_6260) ;  /* 0x0000000c00407947 */ /* 0x000fea0003800000 */
.L_x_6257:
        /* <DEDUP_REMOVED lines=9> */
.L_x_6262:
[----:B------:R-:W0:Y:S02]  /*99f0*/  F2I.FTZ.TRUNC.NTZ R3, R24 ;  /* 0x0000001800037305 */ /* 0x000e24000021f100 */
[----:B0-----:R2:W-:Y:S01]  /*9a00*/  STG.E desc[UR36][R8.64], R3 ;  /* 0x0000000308007986 */ /* 0x0015e2000c101924 */
[----:B------:R-:W-:Y:S05]  /*9a10*/  BRA `(.L_x_6260) ;  /* 0x0000000c00107947 */ /* 0x000fea0003800000 */
.L_x_6261:
[----:B------:R-:W0:Y:S02]  /*9a20*/  F2I.FTZ.TRUNC.NTZ R3, R24 ;  /* 0x0000001800037305 */ /* 0x000e24000021f100 */
[----:B0-----:R0:W-:Y:S01]  /*9a30*/  STG.E.U16 desc[UR36][R8.64], R3 ;  /* 0x0000000308007986 */ /* 0x0011e2000c101524 */
[----:B------:R-:W-:Y:S05]  /*9a40*/  BRA `(.L_x_6260) ;  /* 0x0000000c00047947 */ /* 0x000fea0003800000 */
.L_x_6256:
        /* <DEDUP_REMOVED lines=8> */
.L_x_6264:
[----:B------:R-:W-:-:S05]  /*9ad0*/  F2FP.F16.F32.PACK_AB R24, RZ, R24 ;  /* 0x00000018ff18723e */ /* 0x000fca00000000ff */
[----:B------:R0:W-:Y:S01]  /*9ae0*/  STG.E.U16 desc[UR36][R8.64], R24 ;  /* 0x0000001808007986 */ /* 0x0001e2000c101524 */
[----:B------:R-:W-:Y:S05]  /*9af0*/  BRA `(.L_x_6260) ;  /* 0x0000000800d87947 */ /* 0x000fea0003800000 */
.L_x_6263:
        /* <DEDUP_REMOVED lines=9> */
.L_x_6266:
[----:B------:R-:W-:-:S04]  /*9b90*/  F2FP.F16.F32.PACK_AB R3, RZ, R24 ;  /* 0x00000018ff03723e */ /* 0x000fc800000000ff */
[----:B------:R-:W-:-:S05]  /*9ba0*/  PRMT R3, R3, 0x5410, RZ ;  /* 0x0000541003037816 */ /* 0x000fca00000000ff */
[----:B------:R0:W-:Y:S01]  /*9bb0*/  STG.E desc[UR36][R8.64], R3 ;  /* 0x0000000308007986 */ /* 0x0001e2000c101924 */
[----:B------:R-:W-:Y:S05]  /*9bc0*/  BRA `(.L_x_6260) ;  /* 0x0000000800a47947 */ /* 0x000fea0003800000 */
.L_x_6265:
[----:B------:R-:W-:-:S06]  /*9bd0*/  FMUL.FTZ R4, R24, 1 ;  /* 0x3f80000018047820 */ /* 0x000fcc0000410000 */
[----:B------:R-:W0:Y:S02]  /*9be0*/  F2F.F64.F32 R4, R4 ;  /* 0x0000000400047310 */ /* 0x000e240000201800 */
[----:B0-----:R0:W-:Y:S01]  /*9bf0*/  STG.E.64 desc[UR36][R8.64], R4 ;  /* 0x0000000408007986 */ /* 0x0011e2000c101b24 */
[----:B------:R-:W-:Y:S05]  /*9c00*/  BRA `(.L_x_6260) ;  /* 0x0000000800947947 */ /* 0x000fea0003800000 */
.L_x_6255:
        /* <DEDUP_REMOVED lines=12> */
.L_x_6269:
[----:B------:R-:W-:Y:S01]  /*9cd0*/  FMUL.FTZ R4, R24, 1 ;  /* 0x3f80000018047820 */ /* 0x000fe20000410000 */
[----:B------:R-:W-:-:S05]  /*9ce0*/  CS2R R6, SRZ ;  /* 0x0000000000067805 */ /* 0x000fca000001ff00 */
[----:B------:R-:W0:Y:S02]  /*9cf0*/  F2F.F64.F32 R4, R4 ;  /* 0x0000000400047310 */ /* 0x000e240000201800 */
[----:B0-----:R0:W-:Y:S01]  /*9d00*/  STG.E.128 desc[UR36][R8.64], R4 ;  /* 0x0000000408007986 */ /* 0x0011e2000c101d24 */
[----:B------:R-:W-:Y:S05]  /*9d10*/  BRA `(.L_x_6260) ;  /* 0x0000000800507947 */ /* 0x000fea0003800000 */
.L_x_6268:
        /* <DEDUP_REMOVED lines=20> */
.L_x_6273:
[----:B------:R-:W-:Y:S05]  /*9e60*/  BSYNC B0 ;  /* 0x0000000000007941 */ /* 0x000fea0003800000 */
.L_x_6272:
[----:B------:R-:W-:-:S05]  /*9e70*/  LOP3.LUT R5, R0, R5, RZ, 0xfc, !PT ;  /* 0x0000000500057212 */ /* 0x000fca00078efcff */
[----:B------:R0:W-:Y:S01]  /*9e80*/  STG.E.U8 desc[UR36][R8.64], R5 ;  /* 0x0000000508007986 */ /* 0x0001e2000c101124 */
[----:B------:R-:W-:Y:S05]  /*9e90*/  BRA `(.L_x_6260) ;  /* 0x0000000400f07947 */ /* 0x000fea0003800000 */
.L_x_6271:
        /* <DEDUP_REMOVED lines=12> */
.L_x_6275:
[----:B------:R-:W-:Y:S01]  /*9f60*/  IMAD.MOV.U32 R0, RZ, RZ, 0x7f ;  /* 0x0000007fff007424 */ /* 0x000fe200078e00ff */
[----:B------:R-:W-:-:S04]  /*9f70*/  ISETP.GT.U32.AND P0, PT, R4, 0x7f800000, PT ;  /* 0x7f8000000400780c */ /* 0x000fc80003f04070 */
[----:B------:R-:W-:-:S09]  /*9f80*/  SEL R0, R0, 0x7c, P0 ;  /* 0x0000007c00007807 */ /* 0x000fd20000000000 */
.L_x_6276:
[----:B------:R-:W-:Y:S05]  /*9f90*/  BSYNC B0 ;  /* 0x0000000000007941 */ /* 0x000fea0003800000 */
.L_x_6274:
[----:B------:R-:W-:-:S04]  /*9fa0*/  LOP3.LUT R24, R24, 0x80000000, RZ, 0xc0, !PT ;  /* 0x8000000018187812 */ /* 0x000fc800078ec0ff */
[----:B------:R-:W-:-:S04]  /*9fb0*/  SHF.R.U32.HI R3, RZ, 0x18, R24 ;  /* 0x00000018ff037819 */ /* 0x000fc80000011618 */
[----:B------:R-:W-:-:S05]  /*9fc0*/  LOP3.LUT R3, R0, R3, RZ, 0xfc, !PT ;  /* 0x0000000300037212 */ /* 0x000fca00078efcff */
[----:B------:R0:W-:Y:S01]  /*9fd0*/  STG.E.U8 desc[UR36][R8.64], R3 ;  /* 0x0000000308007986 */ /* 0x0001e2000c101124 */
[----:B------:R-:W-:Y:S05]  /*9fe0*/  BRA `(.L_x_6260) ;  /* 0x00000004009c7947 */ /* 0x000fea0003800000 */
.L_x_6270:
[----:B------:R-:W-:-:S05]  /*9ff0*/  F2FP.BF16.F32.PACK_AB R24, RZ, R24 ;  /* 0x00000018ff18723e */ /* 0x000fca00000010ff */
[----:B------:R0:W-:Y:S01]  /*a000*/  STG.E.U16 desc[UR36][R8.64], R24 ;  /* 0x0000001808007986 */ /* 0x0001e2000c101524 */
[----:B------:R-:W-:Y:S05]  /*a010*/  BRA `(.L_x_6260) ;  /* 0x0000000400907947 */ /* 0x000fea0003800000 */
.L_x_6267:
        /* <DEDUP_REMOVED lines=11> */
.L_x_6279:
        /* <DEDUP_REMOVED lines=16> */
.L_x_6282:
[----:B------:R-:W-:-:S04]  /*a1d0*/  LOP3.LUT R24, R24, 0x80000000, RZ, 0xc0, !PT ;  /* 0x8000000018187812 */ /* 0x000fc800078ec0ff */
[----:B------:R-:W-:-:S04]  /*a1e0*/  SHF.R.U32.HI R3, RZ, 0x18, R24 ;  /* 0x00000018ff037819 */ /* 0x000fc80000011618 */
[----:B------:R-:W-:-:S04]  /*a1f0*/  LOP3.LUT R0, R0, R3, RZ, 0xfc, !PT ;  /* 0x0000000300007212 */ /* 0x000fc800078efcff */
[----:B------:R-:W-:-:S07]  /*a200*/  PRMT R4, R0, 0x7610, R4 ;  /* 0x0000761000047816 */ /* 0x000fce0000000004 */
.L_x_6281:
[----:B------:R-:W-:Y:S05]  /*a210*/  BSYNC B0 ;  /* 0x0000000000007941 */ /* 0x000fea0003800000 */
.L_x_6280:
[----:B------:R0:W-:Y:S01]  /*a220*/  STG.E.U8 desc[UR36][R8.64], R4 ;  /* 0x0000000408007986 */ /* 0x0001e2000c101124 */
[----:B------:R-:W-:Y:S05]  /*a230*/  BRA `(.L_x_6260) ;  /* 0x0000000400087947 */ /* 0x000fea0003800000 */
.L_x_6278:
        /* <DEDUP_REMOVED lines=16> */
.L_x_6285:
[----:B------:R-:W-:-:S04]  /*a340*/  LOP3.LUT R24, R24, 0x80000000, RZ, 0xc0, !PT ;  /* 0x8000000018187812 */ /* 0x000fc800078ec0ff */
[----:B------:R-:W-:-:S04]  /*a350*/  SHF.R.U32.HI R3, RZ, 0x18, R24 ;  /* 0x00000018ff037819 */ /* 0x000fc80000011618 */
[----:B------:R-:W-:-:S04]  /*a360*/  LOP3.LUT R0, R0, R3, RZ, 0xfc, !PT ;  /* 0x0000000300007212 */ /* 0x000fc800078efcff */
[----:B------:R-:W-:-:S07]  /*a370*/  PRMT R4, R0, 0x7610, R4 ;  /* 0x0000761000047816 */ /* 0x000fce0000000004 */
.L_x_6284:
[----:B------:R-:W-:Y:S05]  /*a380*/  BSYNC B0 ;  /* 0x0000000000007941 */ /* 0x000fea0003800000 */
.L_x_6283:
[----:B------:R0:W-:Y:S01]  /*a390*/  STG.E.U8 desc[UR36][R8.64], R4 ;  /* 0x0000000408007986 */ /* 0x0001e2000c101124 */
[----:B------:R-:W-:Y:S05]  /*a3a0*/  BRA `(.L_x_6260) ;  /* 0x0000000000ac7947 */ /* 0x000fea0003800000 */
.L_x_6277:
        /* <DEDUP_REMOVED lines=21> */
.L_x_6259:
        /* <DEDUP_REMOVED lines=16> */
.L_x_6288:
[----:B------:R-:W-:Y:S05]  /*a600*/  BRA `(.L_x_6260) ;  /* 0x0000000000147947 */ /* 0x000fea0003800000 */
.L_x_6287:
[----:B------:R-:W0:Y:S02]  /*a610*/  F2I.U64.TRUNC R24, R24 ;  /* 0x0000001800187311 */ /* 0x000e24000020d800 */
[----:B0-----:R0:W-:Y:S01]  /*a620*/  STG.E.64 desc[UR36][R8.64], R24 ;  /* 0x0000001808007986 */ /* 0x0011e2000c101b24 */
[----:B------:R-:W-:Y:S05]  /*a630*/  BRA `(.L_x_6260) ;  /* 0x0000000000087947 */ /* 0x000fea0003800000 */
.L_x_6286:
[----:B------:R-:W0:Y:S02]  /*a640*/  F2I.FTZ.U32.TRUNC.NTZ R3, R24 ;  /* 0x0000001800037305 */ /* 0x000e24000021f000 */
[----:B0-----:R0:W-:Y:S02]  /*a650*/  STG.E desc[UR36][R8.64], R3 ;  /* 0x0000000308007986 */ /* 0x0011e4000c101924 */
.L_x_6260:
[----:B------:R-:W-:-:S07]  /*a660*/  VIADD R19, R19, 0x80 ;  /* 0x0000008013137836 */ /* 0x000fce0000000000 */
.L_x_6220:
[----:B------:R-:W-:Y:S05]  /*a670*/  BSYNC B6 ;  /* 0x0000000000067941 */ /* 0x000fea0003800000 */
.L_x_6219:
        /* <DEDUP_REMOVED lines=22> */
.L_x_6292:
[----:B-----5:R-:W0:Y:S02]  /*a7e0*/  F2I.S64.TRUNC R18, R18 ;  /* 0x0000001200127311 */ /* 0x020e24000020d900 */
[----:B0-----:R-:W-:-:S05]  /*a7f0*/  IMAD.MOV.U32 R5, RZ, RZ, R18 ;  /* 0x000000ffff057224 */ /* 0x001fca00078e0012 */
[----:B------:R-:W-:Y:S01]  /*a800*/  STG.E.U8 desc[UR36][R2.64], R5 ;  /* 0x0000000502007986 */ /* 0x000fe2000c101124 */
[----:B------:R-:W-:Y:S05]  /*a810*/  EXIT ;  /* 0x000000000000794d */ /* 0x000fea0003800000 */
.L_x_6291:
        /* <DEDUP_REMOVED lines=9> */
.L_x_6295:
[----:B-----5:R-:W0:Y:S02]  /*a8b0*/  F2I.FTZ.TRUNC.NTZ R5, R18 ;  /* 0x0000001200057305 */ /* 0x020e24000021f100 */
[----:B0-----:R-:W-:Y:S01]  /*a8c0*/  STG.E desc[UR36][R2.64], R5 ;  /* 0x0000000502007986 */ /* 0x001fe2000c101924 */
[----:B------:R-:W-:Y:S05]  /*a8d0*/  EXIT ;  /* 0x000000000000794d */ /* 0x000fea0003800000 */
.L_x_6294:
[----:B-----5:R-:W0:Y:S02]  /*a8e0*/  F2I.FTZ.TRUNC.NTZ R5, R18 ;  /* 0x0000001200057305 */ /* 0x020e24000021f100 */
[----:B0-----:R-:W-:Y:S01]  /*a8f0*/  STG.E.U16 desc[UR36][R2.64], R5 ;  /* 0x0000000502007986 */ /* 0x001fe2000c101524 */
[----:B------:R-:W-:Y:S05]  /*a900*/  EXIT ;  /* 0x000000000000794d */ /* 0x000fea0003800000 */
.L_x_6290:
        /* <DEDUP_REMOVED lines=8> */
.L_x_6297:
[----:B-----5:R-:W-:-:S05]  /*a990*/  F2FP.F16.F32.PACK_AB R18, RZ, R18 ;  /* 0x00000012ff12723e */ /* 0x020fca00000000ff */
[----:B------:R-:W-:Y:S01]  /*a9a0*/  STG.E.U16 desc[UR36][R2.64], R18 ;  /* 0x0000001202007986 */ /* 0x000fe2000c101524 */
[----:B------:R-:W-:Y:S05]  /*a9b0*/  EXIT ;  /* 0x000000000000794d */ /* 0x000fea0003800000 */
.L_x_6296:
        /* <DEDUP_REMOVED lines=9> */
.L_x_6299:
[----:B-----5:R-:W-:-:S04]  /*aa50*/  F2FP.F16.F32.PACK_AB R5, RZ, R18 ;  /* 0x00000012ff05723e */ /* 0x020fc800000000ff */
[----:B------:R-:W-:-:S05]  /*aa60*/  PRMT R5, R5, 0x5410, RZ ;  /* 0x0000541005057816 */ /* 0x000fca00000000ff */
[----:B------:R-:W-:Y:S01]  /*aa70*/  STG.E desc[UR36][R2.64], R5 ;  /* 0x0000000502007986 */ /* 0x000fe2000c101924 */
[----:B------:R-:W-:Y:S05]  /*aa80*/  EXIT ;  /* 0x000000000000794d */ /* 0x000fea0003800000 */
.L_x_6298:
[----:B-----5:R-:W-:-:S06]  /*aa90*/  FMUL.FTZ R4, R18, 1 ;  /* 0x3f80000012047820 */ /* 0x020fcc0000410000 */
[----:B------:R-:W0:Y:S02]  /*aaa0*/  F2F.F64.F32 R4, R4 ;  /* 0x0000000400047310 */ /* 0x000e240000201800 */
[----:B0-----:R-:W-:Y:S01]  /*aab0*/  STG.E.64 desc[UR36][R2.64], R4 ;  /* 0x0000000402007986 */ /* 0x001fe2000c101b24 */
[----:B------:R-:W-:Y:S05]  /*aac0*/  EXIT ;  /* 0x000000000000794d */ /* 0x000fea0003800000 */
.L_x_6289:
        /* <DEDUP_REMOVED lines=12> */
.L_x_6302:
[----:B-----5:R-:W-:Y:S01]  /*ab90*/  FMUL.FTZ R4, R18, 1 ;  /* 0x3f80000012047820 */ /* 0x020fe20000410000 */
[----:B------:R-:W-:-:S05]  /*aba0*/  CS2R R6, SRZ ;  /* 0x0000000000067805 */ /* 0x000fca000001ff00 */
[----:B------:R-:W0:Y:S02]  /*abb0*/  F2F.F64.F32 R4, R4 ;  /* 0x0000000400047310 */ /* 0x000e240000201800 */
[----:B0-----:R-:W-:Y:S01]  /*abc0*/  STG.E.128 desc[UR36][R2.64], R4 ;  /* 0x0000000402007986 */ /* 0x001fe2000c101d24 */
[----:B------:R-:W-:Y:S05]  /*abd0*/  EXIT ;  /* 0x000000000000794d */ /* 0x000fea0003800000 */
.L_x_6301:
        /* <DEDUP_REMOVED lines=20> */
.L_x_6306:
[----:B------:R-:W-:Y:S05]  /*ad20*/  BSYNC B0 ;  /* 0x0000000000007941 */ /* 0x000fea0003800000 */
.L_x_6305:
[----:B------:R-:W-:-:S05]  /*ad30*/  LOP3.LUT R7, R0, R7, RZ, 0xfc, !PT ;  /* 0x0000000700077212 */ /* 0x000fca00078efcff */
[----:B------:R-:W-:Y:S01]  /*ad40*/  STG.E.U8 desc[UR36][R2.64], R7 ;  /* 0x0000000702007986 */ /* 0x000fe2000c101124 */
[----:B------:R-:W-:Y:S05]  /*ad50*/  EXIT ;  /* 0x000000000000794d */ /* 0x000fea0003800000 */
.L_x_6304:
        /* <DEDUP_REMOVED lines=12> */
.L_x_6308:
[----:B------:R-:W-:Y:S01]  /*ae20*/  IMAD.MOV.U32 R0, RZ, RZ, 0x7f ;  /* 0x0000007fff007424 */ /* 0x000fe200078e00ff */
[----:B------:R-:W-:-:S04]  /*ae30*/  ISETP.GT.U32.AND P0, PT, R4, 0x7f800000, PT ;  /* 0x7f8000000400780c */ /* 0x000fc80003f04070 */
[----:B------:R-:W-:-:S09]  /*ae40*/  SEL R0, R0, 0x7c, P0 ;  /* 0x0000007c00007807 */ /* 0x000fd20000000000 */
.L_x_6309:
[----:B------:R-:W-:Y:S05]  /*ae50*/  BSYNC B0 ;  /* 0x0000000000007941 */ /* 0x000fea0003800000 */
.L_x_6307:
[----:B------:R-:W-:-:S04]  /*ae60*/  LOP3.LUT R18, R18, 0x80000000, RZ, 0xc0, !PT ;  /* 0x8000000012127812 */ /* 0x000fc800078ec0ff */
[----:B------:R-:W-:-:S04]  /*ae70*/  SHF.R.U32.HI R5, RZ, 0x18, R18 ;  /* 0x00000018ff057819 */ /* 0x000fc80000011612 */
[----:B------:R-:W-:-:S05]  /*ae80*/  LOP3.LUT R5, R0, R5, RZ, 0xfc, !PT ;  /* 0x0000000500057212 */ /* 0x000fca00078efcff */
[----:B------:R-:W-:Y:S01]  /*ae90*/  STG.E.U8 desc[UR36][R2.64], R5 ;  /* 0x0000000502007986 */ /* 0x000fe2000c101124 */
[----:B------:R-:W-:Y:S05]  /*aea0*/  EXIT ;  /* 0x000000000000794d */ /* 0x000fea0003800000 */
.L_x_6303:
[----:B-----5:R-:W-:-:S05]  /*aeb0*/  F2FP.BF16.F32.PACK_AB R18, RZ, R18 ;  /* 0x00000012ff12723e */ /* 0x020fca00000010ff */
[----:B------:R-:W-:Y:S01]  /*aec0*/  STG.E.U16 desc[UR36][R2.64], R18 ;  /* 0x0000001202007986 */ /* 0x000fe2000c101524 */
[----:B------:R-:W-:Y:S05]  /*aed0*/  EXIT ;  /* 0x000000000000794d */ /* 0x000fea0003800000 */
.L_x_6300:
        /* <DEDUP_REMOVED lines=11> */
.L_x_6312:
        /* <DEDUP_REMOVED lines=16> */
.L_x_6315:
[----:B------:R-:W-:-:S04]  /*b090*/  LOP3.LUT R18, R18, 0x80000000, RZ, 0xc0, !PT ;  /* 0x8000000012127812 */ /* 0x000fc800078ec0ff */
[----:B------:R-:W-:-:S04]  /*b0a0*/  SHF.R.U32.HI R5, RZ, 0x18, R18 ;  /* 0x00000018ff057819 */ /* 0x000fc80000011612 */
[----:B------:R-:W-:-:S04]  /*b0b0*/  LOP3.LUT R4, R4, R5, RZ, 0xfc, !PT ;  /* 0x0000000504047212 */ /* 0x000fc800078efcff */
[----:B------:R-:W-:-:S07]  /*b0c0*/  PRMT R0, R4, 0x7610, R0 ;  /* 0x0000761004007816 */ /* 0x000fce0000000000 */
.L_x_6314:
[----:B------:R-:W-:Y:S05]  /*b0d0*/  BSYNC B0 ;  /* 0x0000000000007941 */ /* 0x000fea0003800000 */
.L_x_6313:
[----:B------:R-:W-:Y:S01]  /*b0e0*/  STG.E.U8 desc[UR36][R2.64], R0 ;  /* 0x0000000002007986 */ /* 0x000fe2000c101124 */
[----:B------:R-:W-:Y:S05]  /*b0f0*/  EXIT ;  /* 0x000000000000794d */ /* 0x000fea0003800000 */
.L_x_6311:
        /* <DEDUP_REMOVED lines=16> */
.L_x_6318:
[----:B------:R-:W-:-:S04]  /*b200*/  LOP3.LUT R18, R18, 0x80000000, RZ, 0xc0, !PT ;  /* 0x8000000012127812 */ /* 0x000fc800078ec0ff */
[----:B------:R-:W-:-:S04]  /*b210*/  SHF.R.U32.HI R5, RZ, 0x18, R18 ;  /* 0x00000018ff057819 */ /* 0x000fc80000011612 */
[----:B------:R-:W-:-:S04]  /*b220*/  LOP3.LUT R4, R4, R5, RZ, 0xfc, !PT ;  /* 0x0000000504047212 */ /* 0x000fc800078efcff */
[----:B------:R-:W-:-:S07]  /*b230*/  PRMT R0, R4, 0x7610, R0 ;  /* 0x0000761004007816 */ /* 0x000fce0000000000 */
.L_x_6317:
[----:B------:R-:W-:Y:S05]  /*b240*/  BSYNC B0 ;  /* 0x0000000000007941 */ /* 0x000fea0003800000 */
.L_x_6316:
[----:B------:R-:W-:Y:S01]  /*b250*/  STG.E.U8 desc[UR36][R2.64], R0 ;  /* 0x0000000002007986 */ /* 0x000fe2000c101124 */
[----:B------:R-:W-:Y:S05]  /*b260*/  EXIT ;  /* 0x000000000000794d */ /* 0x000fea0003800000 */
.L_x_6310:
        /* <DEDUP_REMOVED lines=21> */
.L_x_6293:
        /* <DEDUP_REMOVED lines=16> */
.L_x_6321:
[----:B------:R-:W-:Y:S05]  /*b4c0*/  EXIT ;  /* 0x000000000000794d */ /* 0x000fea0003800000 */
.L_x_6320:
[----:B-----5:R-:W0:Y:S02]  /*b4d0*/  F2I.U64.TRUNC R18, R18 ;  /* 0x0000001200127311 */ /* 0x020e24000020d800 */
[----:B0-----:R-:W-:Y:S01]  /*b4e0*/  STG.E.64 desc[UR36][R2.64], R18 ;  /* 0x0000001202007986 */ /* 0x001fe2000c101b24 */
[----:B------:R-:W-:Y:S05]  /*b4f0*/  EXIT ;  /* 0x000000000000794d */ /* 0x000fea0003800000 */
.L_x_6319:
[----:B-----5:R-:W0:Y:S02]  /*b500*/  F2I.FTZ.U32.TRUNC.NTZ R5, R18 ;  /* 0x0000001200057305 */ /* 0x020e24000021f000 */
[----:B0-----:R-:W-:Y:S01]  /*b510*/  STG.E desc[UR36][R2.64], R5 ;  /* 0x0000000502007986 */ /* 0x001fe2000c101924 */
[----:B------:R-:W-:Y:S05]  /*b520*/  EXIT ;  /* 0x000000000000794d */ /* 0x000fea0003800000 */
.L_x_6322:
        /* <DEDUP_REMOVED lines=13> */
.L_x_12866:


//--------------------- .text._ZN2at6native18elementwise_kernelILi128ELi2EZNS0_22gpu_kernel_impl_nocastIZZZNS0_26GeluBackwardCUDAKernelImplERNS_18TensorIteratorBaseENS0_8GeluTypeEENKUlvE_clEvENKUlvE0_clEvEUlffE_EEvS4_RKT_EUliE_EEviT1_ --------------------------
	.section	.text._ZN2at6native18elementwise_kernelILi128ELi2EZNS0_22gpu_kernel_impl_nocastIZZZNS0_26GeluBackwardCUDAKernelImplERNS_18TensorIteratorBaseENS0_8GeluTypeEENKUlvE_clEvENKUlvE0_clEvEUlffE_EEvS4_RKT_EUliE_EEviT1_,"ax",@progbits
	.align	128
        .global         _ZN2at6native18elementwise_kernelILi128ELi2EZNS0_22gpu_kernel_impl_nocastIZZZNS0_26GeluBackwardCUDAKernelImplERNS_18TensorIteratorBaseENS0_8GeluTypeEENKUlvE_clEvENKUlvE0_clEvEUlffE_EEvS4_RKT_EUliE_EEviT1_
        .type           _ZN2at6native18elementwise_kernelILi128ELi2EZNS0_22gpu_kernel_impl_nocastIZZZNS0_26GeluBackwardCUDAKernelImplERNS_18TensorIteratorBaseENS0_8GeluTypeEENKUlvE_clEvENKUlvE0_clEvEUlffE_EEvS4_RKT_EUliE_EEviT1_,@function
        .size           _ZN2at6native18elementwise_kernelILi128ELi2EZNS0_22gpu_kernel_impl_nocastIZZZNS0_26GeluBackwardCUDAKernelImplERNS_18TensorIteratorBaseENS0_8GeluTypeEENKUlvE_clEvENKUlvE0_clEvEUlffE_EEvS4_RKT_EUliE_EEviT1_,(.L_x_12867 - _ZN2at6native18elementwise_kernelILi128ELi2EZNS0_22gpu_kernel_impl_nocastIZZZNS0_26GeluBackwardCUDAKernelImplERNS_18TensorIteratorBaseENS0_8GeluTypeEENKUlvE_clEvENKUlvE0_clEvEUlffE_EEvS4_RKT_EUliE_EEviT1_)
        .other          _ZN2at6native18elementwise_kernelILi128ELi2EZNS0_22gpu_kernel_impl_nocastIZZZNS0_26GeluBackwardCUDAKernelImplERNS_18TensorIteratorBaseENS0_8GeluTypeEENKUlvE_clEvENKUlvE0_clEvEUlffE_EEvS4_RKT_EUliE_EEviT1_,@"STO_CUDA_ENTRY STV_DEFAULT"
_ZN2at6native18elementwise_kernelILi128ELi2EZNS0_22gpu_kernel_impl_nocastIZZZNS0_26GeluBackwardCUDAKernelImplERNS_18TensorIteratorBaseENS0_8GeluTypeEENKUlvE_clEvENKUlvE0_clEvEUlffE_EEvS4_RKT_EUliE_EEviT1_:
.text._ZN2at6native18elementwise_kernelILi128ELi2EZNS0_22gpu_kernel_impl_nocastIZZZNS0_26GeluBackwardCUDAKernelImplERNS_18TensorIteratorBaseENS0_8GeluTypeEENKUlvE_clEvENKUlvE0_clEvEUlffE_EEvS4_RKT_EUliE_EEviT1_:
        /* <DEDUP_REMOVED lines=363> */
.L_x_6325:
[----:B------:R-:W-:Y:S02]  /*16b0*/  ULDC.64 UR8, c[0x0][0x488] ;  /* 0x0001220000087ab9 */ /* 0x000fe40000000a00 */
[----:B------:R-:W-:-:S04]  /*16c0*/  IADD3 R4, P0, R4, UR8, RZ ;  /* 0x0000000804047c10 */ /* 0x000fc8000ff1e0ff */
[----:B------:R-:W-:Y:S01]  /*16d0*/  IADD3.X R5, RZ, UR9, RZ, P0, !PT ;  /* 0x00000009ff057c10 */ /* 0x000fe200087fe4ff */
[----:B------:R-:W-:-:S04]  /*16e0*/  ULDC.64 UR8, c[0x0][0x480] ;  /* 0x0001200000087ab9 */ /* 0x000fc80000000a00 */
[----:B------:R-:W2:Y:S01]  /*16f0*/  LDG.E R4, desc[UR4][R4.64] ;  /* 0x0000000404047981 */ /* 0x000ea2000c1e1900 */
[----:B------:R-:W-:-:S04]  /*1700*/  IADD3 R6, P0, R2, UR8, RZ ;  /* 0x0000000802067c10 */ /* 0x000fc8000ff1e0ff */
[----:B------:R-:W-:Y:S01]  /*1710*/  IADD3.X R7, RZ, UR9, RZ, P0, !PT ;  /* 0x00000009ff077c10 */ /* 0x000fe200087fe4ff */
[----:B------:R-:W-:-:S05]  /*1720*/  ULDC.64 UR8, c[0x0][0x478] ;  /* 0x00011e0000087ab9 */ /* 0x000fca0000000a00 */
[----:B------:R-:W3:Y:S01]  /*1730*/  LDG.E R7, desc[UR4][R6.64] ;  /* 0x0000000406077981 */ /* 0x000ee2000c1e1900 */
[----:B------:R-:W-:Y:S01]  /*1740*/  MOV R2, 0x3e095d4e ;  /* 0x3e095d4e00027802 */ /* 0x000fe20000000f00 */
[----:B--2---:R-:W-:-:S04]  /*1750*/  FMUL.FTZ R9, R4, R4 ;  /* 0x0000000404097220 */ /* 0x004fc80000410000 */
        /* <DEDUP_REMOVED lines=11> */
[----:B------:R-:W-:-:S03]  /*1810*/  IADD3 R2, P0, R3, UR8, RZ ;  /* 0x0000000803027c10 */ /* 0x000fc6000ff1e0ff */
[----:B------:R-:W-:Y:S01]  /*1820*/  FFMA.FTZ R4, R4, 0.5, R9 ;  /* 0x3f00000004047823 */ /* 0x000fe20000010009 */
[----:B------:R-:W-:Y:S02]  /*1830*/  IADD3.X R3, RZ, UR9, RZ, P0, !PT ;  /* 0x00000009ff037c10 */ /* 0x000fe400087fe4ff */
[----:B------:R-:W-:Y:S01]  /*1840*/  IADD3 R9, R0, 0x80, RZ ;  /* 0x0000008000097810 */ /* 0x000fe20007ffe0ff */
[----:B---3--:R-:W-:-:S05]  /*1850*/  FMUL.FTZ R7, R4, R7 ;  /* 0x0000000704077220 */ /* 0x008fca0000410000 */
[----:B------:R0:W-:Y:S02]  /*1860*/  STG.E desc[UR4][R2.64], R7 ;  /* 0x0000000702007986 */ /* 0x0001e4000c101904 */
.L_x_6324:
[----:B------:R-:W-:Y:S05]  /*1870*/  BSYNC B0 ;  /* 0x0000000000007941 */ /* 0x000fea0003800000 */
.L_x_6323:
[----:B------:R-:W-:-:S13]  /*1880*/  ISETP.GE.AND P0, PT, R9, UR6, PT ;  /* 0x0000000609007c0c */ /* 0x000fda000bf06270 */
[----:B------:R-:W-:Y:S05]  /*1890*/  @P0 EXIT ;  /* 0x000000000000094d */ /* 0x000fea0003800000 */
[----:B------:R-:W1:Y:S01]  /*18a0*/  LDC R8, c[0x0][0x218] ;  /* 0x00008600ff087b82 */ /* 0x000e620000000800 */
[----:B------:R-:W-:Y:S01]  /*18b0*/  HFMA2.MMA R0, -RZ, RZ, 0, 0 ;  /* 0x00000000ff007435 */ /* 0x000fe200000001ff */
[----:B0-----:R-:W-:Y:S02]  /*18c0*/  CS2R R2, SRZ ;  /* 0x0000000000027805 */ /* 0x001fe4000001ff00 */
[----:B-1----:R-:W-:-:S13]  /*18d0*/  ISETP.NE.AND P0, PT, R8, RZ, PT ;  /* 0x000000ff0800720c */ /* 0x002fda0003f05270 */
[----:B------:R-:W-:Y:S05]  /*18e0*/  @!P0 BRA `(.L_x_6326) ;  /* 0x0000001400708947 */ /* 0x000fea0003800000 */
[----:B------:R-:W-:Y:S01]  /*18f0*/  MOV R2, RZ ;  /* 0x000000ff00027202 */ /* 0x000fe20000000f00 */
[----:B------:R-:W-:Y:S01]  /*1900*/  ULDC.64 UR6, c[0x0][0x220] ;  /* 0x0000880000067ab9 */ /* 0x000fe20000000a00 */
[----:B------:R-:W-:Y:S01]  /*1910*/  MOV R3, R9 ;  /* 0x0000000900037202 */ /* 0x000fe20000000f00 */
[----:B------:R-:W-:Y:S01]  /*1920*/  ULDC UR8, c[0x0][0x350] ;  /* 0x0000d40000087ab9 */ /* 0x000fe20000000800 */
[----:B------:R-:W-:Y:S01]  /*1930*/  ISETP.NE.AND P0, PT, R8, 0x1, PT ;  /* 0x000000010800780c */ /* 0x000fe20003f05270 */
        /* <DEDUP_REMOVED lines=343> */
.L_x_6326:
        /* <DEDUP_REMOVED lines=9> */
[----:B------:R-:W-:Y:S02]  /*2f40*/  MOV R0, 0x3e095d4e ;  /* 0x3e095d4e00007802 */ /* 0x000fe40000000f00 */
[----:B------:R-:W-:-:S04]  /*2f50*/  IADD3 R2, P0, R3, UR6, RZ ;  /* 0x0000000603027c10 */ /* 0x000fc8000ff1e0ff */
[----:B------:R-:W-:Y:S01]  /*2f60*/  IADD3.X R3, RZ, UR7, RZ, P0, !PT ;  /* 0x00000007ff037c10 */ /* 0x000fe200087fe4ff */
        /* <DEDUP_REMOVED lines=13> */
[----:B---3--:R-:W-:-:S05]  /*3040*/  FMUL.FTZ R7, R0, R7 ;  /* 0x0000000700077220 */ /* 0x008fca0000410000 */
[----:B------:R-:W-:Y:S01]  /*3050*/  STG.E desc[UR4][R2.64], R7 ;  /* 0x0000000702007986 */ /* 0x000fe2000c101904 */
[----:B------:R-:W-:Y:S05]  /*3060*/  EXIT ;  /* 0x000000000000794d */ /* 0x000fea0003800000 */
.L_x_6327:
        /* <DEDUP_REMOVED lines=9> */
.L_x_12867:


//--------------------- .text._ZN2at6native27unrolled_elementwise_kernelIZZZNS0_26GeluBackwardCUDAKernelImplERNS_18TensorIteratorBaseENS0_8GeluTypeEENKUlvE_clEvENKUlvE0_clEvEUlffE_St5arrayIPcLm3EELi4E23TrivialOffsetCalculatorILi2EjESB_ILi1EjENS0_6memory15LoadWithoutCastENSE_16StoreWithoutCastEEEviT_T0_T2_T3_T4_T5_ --------------------------
	.section	.text._ZN2at6native27unrolled_elementwise_kernelIZZZNS0_26GeluBackwardCUDAKernelImplERNS_18TensorIteratorBaseENS0_8GeluTypeEENKUlvE_clEvENKUlvE0_clEvEUlffE_St5arrayIPcLm3EELi4E23TrivialOffsetCalculatorILi2EjESB_ILi1EjENS0_6memory15LoadWithoutCastENSE_16StoreWithoutCastEEEviT_T0_T2_T3_T4_T5_,"ax",@progbits
	.align	128
        .global         _ZN2at6native27unrolled_elementwise_kernelIZZZNS0_26GeluBackwardCUDAKernelImplERNS_18TensorIteratorBaseENS0_8GeluTypeEENKUlvE_clEvENKUlvE0_clEvEUlffE_St5arrayIPcLm3EELi4E23TrivialOffsetCalculatorILi2EjESB_ILi1EjENS0_6memory15LoadWithoutCastENSE_16StoreWithoutCastEEEviT_T0_T2_T3_T4_T5_
        .type           _ZN2at6native27unrolled_elementwise_kernelIZZZNS0_26GeluBackwardCUDAKernelImplERNS_18TensorIteratorBaseENS0_8GeluTypeEENKUlvE_clEvENKUlvE0_clEvEUlffE_St5arrayIPcLm3EELi4E23TrivialOffsetCalculatorILi2EjESB_ILi1EjENS0_6memory15LoadWithoutCastENSE_16StoreWithoutCastEEEviT_T0_T2_T3_T4_T5_,@function
        .size           _ZN2at6native27unrolled_elementwise_kernelIZZZNS0_26GeluBackwardCUDAKernelImplERNS_18TensorIteratorBaseENS0_8GeluTypeEENKUlvE_clEvENKUlvE0_clEvEUlffE_St5arrayIPcLm3EELi4E23TrivialOffsetCalculatorILi2EjESB_ILi1EjENS0_6memory15LoadWithoutCastENSE_16StoreWithoutCastEEEviT_T0_T2_T3_T4_T5_,(.L_x_12868 - _ZN2at6native27unrolled_elementwise_kernelIZZZNS0_26GeluBackwardCUDAKernelImplERNS_18TensorIteratorBaseENS0_8GeluTypeEENKUlvE_clEvENKUlvE0_clEvEUlffE_St5arrayIPcLm3EELi4E23TrivialOffsetCalculatorILi2EjESB_ILi1EjENS0_6memory15LoadWithoutCastENSE_16StoreWithoutCastEEEviT_T0_T2_T3_T4_T5_)
        .other          _ZN2at6native27unrolled_elementwise_kernelIZZZNS0_26GeluBackwardCUDAKernelImplERNS_18TensorIteratorBaseENS0_8GeluTypeEENKUlvE_clEvENKUlvE0_clEvEUlffE_St5arrayIPcLm3EELi4E23TrivialOffsetCalculatorILi2EjESB_ILi1EjENS0_6memory15LoadWithoutCastENSE_16StoreWithoutCastEEEviT_T0_T2_T3_T4_T5_,@"STO_CUDA_ENTRY STV_DEFAULT"
_ZN2at6native27unrolled_elementwise_kernelIZZZNS0_26GeluBackwardCUDAKernelImplERNS_18TensorIteratorBaseENS0_8GeluTypeEENKUlvE_clEvENKUlvE0_clEvEUlffE_St5arrayIPcLm3EELi4E23TrivialOffsetCalculatorILi2EjESB_ILi1EjENS0_6memory15LoadWithoutCastENSE_16StoreWithoutCastEEEviT_T0_T2_T3_T4_T5_:
.text._ZN2at6native27unrolled_elementwise_kernelIZZZNS0_26GeluBackwardCUDAKernelImplERNS_18TensorIteratorBaseENS0_8GeluTypeEENKUlvE_clEvENKUlvE0_clEvEUlffE_St5arrayIPcLm3EELi4E23TrivialOffsetCalculatorILi2EjESB_ILi1EjENS0_6memory15LoadWithoutCastENSE_16StoreWithoutCastEEEviT_T0_T2_T3_T4_T5_:
[----:B------:R-:W-:Y:S01]  /*0000*/  LDC R1, c[0x0][0x28] ;  /* 0x00000a00ff017b82 */ /* 0x000fe20000000800 */
[----:B------:R-:W0:Y:S07]  /*0010*/  S2R R12, SR_CTAID.X ;  /* 0x00000000000c7919 */ /* 0x000e2e0000002500 */
[----:B------:R-:W0:Y:S01]  /*0020*/  LDC R13, c[0x0][0x210] ;  /* 0x00008400ff0d7b82 */ /* 0x000e220000000800 */
[----:B------:R-:W-:Y:S01]  /*0030*/  HFMA2.MMA R0, -RZ, RZ, 0, 0 ;  /* 0x00000000ff007435 */ /* 0x000fe200000001ff */
        /* <DEDUP_REMOVED lines=32> */
[----:B------:R-:W-:Y:S02]  /*0240*/  MOV R14, RZ ;  /* 0x000000ff000e7202 */ /* 0x000fe40000000f00 */
[----:B------:R2:W5:Y:S04]  /*0250*/  @!P1 LDG.E R20, desc[UR4][R2.64] ;  /* 0x0000000402149981 */ /* 0x000568000c1e1900 */
[----:B------:R-:W5:Y:S01]  /*0260*/  @!P0 LDG.E R14, desc[UR4][R22.64] ;  /* 0x00000004160e8981 */ /* 0x000f62000c1e1900 */
[C---:B0-----:R-:W-:Y:S01]  /*0270*/  @!P2 IMAD.WIDE.U32 R8, R17.reuse, 0x4, R8 ;  /* 0x000000041108a825 */ /* 0x041fe200078e0008 */
[----:B--2---:R-:W0:Y:S03]  /*0280*/  @!P0 LDC.64 R2, c[0x0][0x218] ;  /* 0x00008600ff028b82 */ /* 0x004e260000000a00 */
[----:B-1----:R-:W-:Y:S01]  /*0290*/  @!P2 IMAD.WIDE.U32 R10, R17, 0x4, R10 ;  /* 0x00000004110aa825 */ /* 0x002fe200078e000a */
[----:B------:R-:W-:-:S02]  /*02a0*/  CS2R R16, SRZ ;  /* 0x0000000000107805 */ /* 0x000fc4000001ff00 */
[----:B------:R-:W-:-:S04]  /*02b0*/  CS2R R18, SRZ ;  /* 0x0000000000127805 */ /* 0x000fc8000001ff00 */
[----:B------:R1:W5:Y:S04]  /*02c0*/  @!P3 LDG.E R16, desc[UR4][R4.64] ;  /* 0x000000040410b981 */ /* 0x000368000c1e1900 */
[----:B------:R2:W5:Y:S01]  /*02d0*/  @!P2 LDG.E R19, desc[UR4][R10.64] ;  /* 0x000000040a13a981 */ /* 0x000562000c1e1900 */
[----:B------:R-:W-:Y:S03]  /*02e0*/  BSSY B0, `(.L_x_6328) ;  /* 0x000001e000007945 */ /* 0x000fe60003800000 */
[----:B------:R3:W5:Y:S01]  /*02f0*/  @!P3 LDG.E R17, desc[UR4][R6.64] ;  /* 0x000000040611b981 */ /* 0x000762000c1e1900 */
[----:B-1----:R-:W-:-:S03]  /*0300*/  MOV R4, R15 ;  /* 0x0000000f00047202 */ /* 0x002fc60000000f00 */
[----:B------:R1:W5:Y:S01]  /*0310*/  @!P2 LDG.E R18, desc[UR4][R8.64] ;  /* 0x000000040812a981 */ /* 0x000362000c1e1900 */
[----:B--2---:R-:W-:Y:S02]  /*0320*/  IADD3 R10, R4, 0x80, RZ ;  /* 0x00000080040a7810 */ /* 0x004fe40007ffe0ff */
[----:B------:R-:W-:Y:S02]  /*0330*/  @!P0 LEA R5, R12, R15, 0x9 ;  /* 0x0000000f0c058211 */ /* 0x000fe400078e48ff */
[C---:B---3--:R-:W-:Y:S02]  /*0340*/  IADD3 R6, R4.reuse, 0x100, RZ ;  /* 0x0000010004067810 */ /* 0x048fe40007ffe0ff */
[----:B-1----:R-:W-:Y:S02]  /*0350*/  IADD3 R8, R4, 0x180, RZ ;  /* 0x0000018004087810 */ /* 0x002fe40007ffe0ff */
[----:B------:R-:W-:Y:S01]  /*0360*/  @!P0 MOV R4, R10 ;  /* 0x0000000a00048202 */ /* 0x000fe20000000f00 */
[----:B0-----:R-:W-:Y:S01]  /*0370*/  @!P0 IMAD.WIDE.U32 R2, R5, 0x4, R2 ;  /* 0x0000000405028825 */ /* 0x001fe200078e0002 */
[----:B------:R-:W-:-:S02]  /*0380*/  ISETP.GE.AND P1, PT, R10, R13, PT ;  /* 0x0000000d0a00720c */ /* 0x000fc40003f26270 */
[-C--:B------:R-:W-:Y:S02]  /*0390*/  ISETP.GE.AND P2, PT, R6, R13.reuse, PT ;  /* 0x0000000d0600720c */ /* 0x080fe40003f46270 */
[-C--:B------:R-:W-:Y:S02]  /*03a0*/  ISETP.GE.AND P3, PT, R8, R13.reuse, PT ;  /* 0x0000000d0800720c */ /* 0x080fe40003f66270 */
[----:B------:R-:W-:Y:S01]  /*03b0*/  ISETP.GE.AND P4, PT, R4, R13, PT ;  /* 0x0000000d0400720c */ /* 0x000fe20003f86270 */
[----:B------:R-:W-:-:S12]  /*03c0*/  @P0 BRA `(.L_x_6329) ;  /* 0x00000000003c0947 */ /* 0x000fd80003800000 */
[CC--:B-----5:R-:W-:Y:S01]  /*03d0*/  FMUL.FTZ R6, R21.reuse, R21.reuse ;  /* 0x0000001515067220 */ /* 0x0e0fe20000410000 */
[----:B------:R-:W-:Y:S01]  /*03e0*/  MOV R5, 0x3e095d4e ;  /* 0x3e095d4e00057802 */ /* 0x000fe20000000f00 */
[----:B------:R-:W-:Y:S02]  /*03f0*/  FMUL.FTZ R10, R21, 0.5 ;  /* 0x3f000000150a7820 */ /* 0x000fe40000410000 */
[C---:B------:R-:W-:Y:S02]  /*0400*/  FMUL.FTZ R8, R6.reuse, R21 ;  /* 0x0000001506087220 */ /* 0x040fe40000410000 */
[----:B------:R-:W-:Y:S02]  /*0410*/  FFMA.FTZ R6, R6, R5, 1 ;  /* 0x3f80000006067423 */ /* 0x000fe40000010005 */
[----:B------:R-:W-:Y:S02]  /*0420*/  FFMA.FTZ R8, R8, 0.044714998453855514526, R21 ;  /* 0x3d37271308087823 */ /* 0x000fe40000010015 */
[----:B------:R-:W-:-:S02]  /*0430*/  FMUL.FTZ R6, R6, 0.79788458347320556641 ;  /* 0x3f4c422a06067820 */ /* 0x000fc40000410000 */
        /* <DEDUP_REMOVED lines=8> */
.L_x_6329:
[----:B------:R-:W-:Y:S05]  /*04c0*/  BSYNC B0 ;  /* 0x0000000000007941 */ /* 0x000fea0003800000 */
.L_x_6328:
[----:B------:R-:W-:Y:S04]  /*04d0*/  BSSY B0, `(.L_x_6330) ;  /* 0x0000011000007945 */ /* 0x000fe80003800000 */
[----:B------:R-:W-:Y:S05]  /*04e0*/  @P1 BRA `(.L_x_6331) ;  /* 0x00000000003c1947 */ /* 0x000fea0003800000 */
[CC--:B-----5:R-:W-:Y:S01]  /*04f0*/  FMUL.FTZ R7, R20.reuse, R20.reuse ;  /* 0x0000001414077220 */ /* 0x0e0fe20000410000 */
[----:B------:R-:W-:Y:S01]  /*0500*/  HFMA2.MMA R6, -RZ, RZ, 1.5087890625, 339.5 ;  /* 0x3e095d4eff067435 */ /* 0x000fe200000001ff */
[----:B------:R-:W-:Y:S02]  /*0510*/  FMUL.FTZ R11, R20, 0.5 ;  /* 0x3f000000140b7820 */ /* 0x000fe40000410000 */
[----:B------:R-:W-:-:S04]  /*0520*/  FMUL.FTZ R9, R7, R20 ;  /* 0x0000001407097220 */ /* 0x000fc80000410000 */
[----:B------:R-:W-:-:S03]  /*0530*/  FFMA.FTZ R9, R9, 0.044714998453855514526, R20 ;  /* 0x3d37271309097823 */ /* 0x000fc60000010014 */
[----:B------:R-:W-:Y:S01]  /*0540*/  FFMA.FTZ R7, R7, R6, 1 ;  /* 0x3f80000007077423 */ /* 0x000fe20000010006 */
[----:B------:R-:W-:-:S03]  /*0550*/  FMUL.FTZ R9, R9, 0.79788458347320556641 ;  /* 0x3f4c422a09097820 */ /* 0x000fc60000410000 */
[----:B------:R-:W-:-:S03]  /*0560*/  FMUL.FTZ R7, R7, 0.79788458347320556641 ;  /* 0x3f4c422a07077820 */ /* 0x000fc60000410000 */
[----:B------:R-:W0:Y:S02]  /*0570*/  MUFU.TANH R9, R9 ;  /* 0x0000000900097308 */ /* 0x000e240000002400 */
[----:B0-----:R-:W-:-:S04]  /*0580*/  FFMA.FTZ R6, -R9, R9, 1 ;  /* 0x3f80000009067423 */ /* 0x001fc80000010109 */
[----:B------:R-:W-:Y:S01]  /*0590*/  FMUL.FTZ R8, R6, R11 ;  /* 0x0000000b06087220 */ /* 0x000fe20000410000 */
[----:B------:R-:W-:-:S03]  /*05a0*/  FADD.FTZ R6, R9, 1 ;  /* 0x3f80000009067421 */ /* 0x000fc60000010000 */
[----:B------:R-:W-:-:S04]  /*05b0*/  FMUL.FTZ R7, R7, R8 ;  /* 0x0000000807077220 */ /* 0x000fc80000410000 */
[----:B------:R-:W-:-:S04]  /*05c0*/  FFMA.FTZ R7, R6, 0.5, R7 ;  /* 0x3f00000006077823 */ /* 0x000fc80000010007 */
[----:B------:R-:W-:-:S07]  /*05d0*/  FMUL.FTZ R0, R7, R0 ;  /* 0x0000000007007220 */ /* 0x000fce0000410000 */
.L_x_6331:
[----:B------:R-:W-:Y:S05]  /*05e0*/  BSYNC B0 ;  /* 0x0000000000007941 */ /* 0x000fea0003800000 */
.L_x_6330:
[----:B------:R-:W-:Y:S04]  /*05f0*/  BSSY B0, `(.L_x_6332) ;  /* 0x0000011000007945 */ /* 0x000fe80003800000 */
[----:B------:R-:W-:Y:S05]  /*0600*/  @P2 BRA `(.L_x_6333) ;  /* 0x00000000003c2947 */ /* 0x000fea0003800000 */
[----:B-----5:R-:W-:Y:S01]  /*0610*/  FMUL.FTZ R6, R17, R17 ;  /* 0x0000001111067220 */ /* 0x020fe20000410000 */
[----:B------:R-:W-:-:S03]  /*0620*/  MOV R7, 0x3e095d4e ;  /* 0x3e095d4e00077802 */ /* 0x000fc60000000f00 */
        /* <DEDUP_REMOVED lines=13> */
.L_x_6333:
[----:B------:R-:W-:Y:S05]  /*0700*/  BSYNC B0 ;  /* 0x0000000000007941 */ /* 0x000fea0003800000 */
.L_x_6332:
[----:B------:R-:W-:Y:S04]  /*0710*/  BSSY B0, `(.L_x_6334) ;  /* 0x0000011000007945 */ /* 0x000fe80003800000 */
[----:B------:R-:W-:Y:S05]  /*0720*/  @P3 BRA `(.L_x_6335) ;  /* 0x00000000003c3947 */ /* 0x000fea0003800000 */
[----:B-----5:R-:W-:Y:S01]  /*0730*/  FMUL.FTZ R6, R19, R19 ;  /* 0x0000001313067220 */ /* 0x020fe20000410000 */
[----:B------:R-:W-:-:S03]  /*0740*/  HFMA2.MMA R7, -RZ, RZ, 1.5087890625, 339.5 ;  /* 0x3e095d4eff077435 */ /* 0x000fc600000001ff */
[----:B------:R-:W-:-:S04]  /*0750*/  FMUL.FTZ R8, R6, R19 ;  /* 0x0000001306087220 */ /* 0x000fc80000410000 */
[----:B------:R-:W-:Y:S01]  /*0760*/  FFMA.FTZ R8, R8, 0.044714998453855514526, R19 ;  /* 0x3d37271308087823 */ /* 0x000fe20000010013 */
[----:B------:R-:W-:Y:S02]  /*0770*/  FMUL.FTZ R19, R19, 0.5 ;  /* 0x3f00000013137820 */ /* 0x000fe40000410000 */
        /* <DEDUP_REMOVED lines=10> */
.L_x_6335:
[----:B------:R-:W-:Y:S05]  /*0820*/  BSYNC B0 ;  /* 0x0000000000007941 */ /* 0x000fea0003800000 */
.L_x_6334:
        /* <DEDUP_REMOVED lines=13> */
.L_x_6337:
[----:B------:R-:W-:Y:S05]  /*0900*/  BSYNC B0 ;  /* 0x0000000000007941 */ /* 0x000fea0003800000 */
.L_x_6336:
[----:B------:R-:W-:-:S13]  /*0910*/  ISETP.GE.AND P0, PT, R4, R13, PT ;  /* 0x0000000d0400720c */ /* 0x000fda0003f06270 */
[----:B------:R-:W-:Y:S05]  /*0920*/  @P0 EXIT ;  /* 0x000000000000094d */ /* 0x000fea0003800000 */
[----:B01----:R-:W0:Y:S01]  /*0930*/  LDC.64 R2, c[0x0][0x218] ;  /* 0x00008600ff027b82 */ /* 0x003e220000000a00 */
[----:B------:R-:W-:-:S05]  /*0940*/  LEA R5, R12, R4, 0x9 ;  /* 0x000000040c057211 */ /* 0x000fca00078e48ff */
[----:B0-----:R-:W-:-:S05]  /*0950*/  IMAD.WIDE.U32 R2, R5, 0x4, R2 ;  /* 0x0000000405027825 */ /* 0x001fca00078e0002 */
[----:B------:R-:W-:Y:S01]  /*0960*/  STG.E desc[UR4][R2.64], R9 ;  /* 0x0000000902007986 */ /* 0x000fe2000c101904 */
[----:B------:R-:W-:Y:S05]  /*0970*/  EXIT ;  /* 0x000000000000794d */ /* 0x000fea0003800000 */
.L_x_6338:
        /* <DEDUP_REMOVED lines=16> */
.L_x_12868:


//--------------------- .text._ZN2at6native29vectorized_elementwise_kernelILi2EZZZNS0_26GeluBackwardCUDAKernelImplERNS_18TensorIteratorBaseENS0_8GeluTypeEENKUlvE_clEvENKUlvE0_clEvEUlffE_St5arrayIPcLm3EEEEviT0_T1_ --------------------------
	.section	.text._ZN2at6native29vectorized_elementwise_kernelILi2EZZZNS0_26GeluBackwardCUDAKernelImplERNS_18TensorIteratorBaseENS0_8GeluTypeEENKUlvE_clEvENKUlvE0_clEvEUlffE_St5arrayIPcLm3EEEEviT0_T1_,"ax",@progbits
	.align	128
        .global         _ZN2at6native29vectorized_elementwise_kernelILi2EZZZNS0_26GeluBackwardCUDAKernelImplERNS_18TensorIteratorBaseENS0_8GeluTypeEENKUlvE_clEvENKUlvE0_clEvEUlffE_St5arrayIPcLm3EEEEviT0_T1_
        .type           _ZN2at6native29vectorized_elementwise_kernelILi2EZZZNS0_26GeluBackwardCUDAKernelImplERNS_18TensorIteratorBaseENS0_8GeluTypeEENKUlvE_clEvENKUlvE0_clEvEUlffE_St5arrayIPcLm3EEEEviT0_T1_,@function
        .size           _ZN2at6native29vectorized_elementwise_kernelILi2EZZZNS0_26GeluBackwardCUDAKernelImplERNS_18TensorIteratorBaseENS0_8GeluTypeEENKUlvE_clEvENKUlvE0_clEvEUlffE_St5arrayIPcLm3EEEEviT0_T1_,(.L_x_12869 - _ZN2at6native29vectorized_elementwise_kernelILi2EZZZNS0_26GeluBackwardCUDAKernelImplERNS_18TensorIteratorBaseENS0_8GeluTypeEENKUlvE_clEvENKUlvE0_clEvEUlffE_St5arrayIPcLm3EEEEviT0_T1_)
        .other          _ZN2at6native29vectorized_elementwise_kernelILi2EZZZNS0_26GeluBackwardCUDAKernelImplERNS_18TensorIteratorBaseENS0_8GeluTypeEENKUlvE_clEvENKUlvE0_clEvEUlffE_St5arrayIPcLm3EEEEviT0_T1_,@"STO_CUDA_ENTRY STV_DEFAULT"
_ZN2at6native29vectorized_elementwise_kernelILi2EZZZNS0_26GeluBackwardCUDAKernelImplERNS_18TensorIteratorBaseENS0_8GeluTypeEENKUlvE_clEvENKUlvE0_clEvEUlffE_St5arrayIPcLm3EEEEviT0_T1_:
.text._ZN2at6native29vectorized_elementwise_kernelILi2EZZZNS0_26GeluBackwardCUDAKernelImplERNS_18TensorIteratorBaseENS0_8GeluTypeEENKUlvE_clEvENKUlvE0_clEvEUlffE_St5arrayIPcLm3EEEEviT0_T1_:
        /* <DEDUP_REMOVED lines=14> */
[----:B------:R-:W3:Y:S04]  /*00e0*/  LDG.E.64 R12, desc[UR4][R16.64+0x400] ;  /* 0x00040004100c7981 */ /* 0x000ee8000c1e1b00 */
[----:B------:R-:W4:Y:S04]  /*00f0*/  LDG.E.64 R10, desc[UR4][R16.64+0x800] ;  /* 0x00080004100a7981 */ /* 0x000f28000c1e1b00 */
[----:B------:R1:W5:Y:S01]  /*0100*/  LDG.E.64 R8, desc[UR4][R16.64+0xc00] ;  /* 0x000c000410087981 */ /* 0x000362000c1e1b00 */
[----:B0-----:R-:W-:-:S04]  /*0110*/  IMAD.WIDE R2, R0, 0x4, R2 ;  /* 0x0000000400027825 */ /* 0x001fc800078e0202 */
[----:B------:R-:W-:-:S05]  /*0120*/  IMAD.WIDE.U32 R24, R18, 0x8, R2 ;  /* 0x0000000812187825 */ /* 0x000fca00078e0002 */
[----:B------:R-:W5:Y:S04]  /*0130*/  LDG.E.64 R2, desc[UR4][R24.64] ;  /* 0x0000000418027981 */ /* 0x000f68000c1e1b00 */
[----:B------:R-:W5:Y:S04]  /*0140*/  LDG.E.64 R14, desc[UR4][R24.64+0x400] ;  /* 0x00040004180e7981 */ /* 0x000f68000c1e1b00 */
[----:B------:R-:W5:Y:S04]  /*0150*/  LDG.E.64 R6, desc[UR4][R24.64+0x800] ;  /* 0x0008000418067981 */ /* 0x000f68000c1e1b00 */
[----:B------:R3:W5:Y:S01]  /*0160*/  LDG.E.64 R4, desc[UR4][R24.64+0xc00] ;  /* 0x000c000418047981 */ /* 0x000762000c1e1b00 */
[----:B-1----:R-:W-:Y:S01]  /*0170*/  HFMA2.MMA R16, -RZ, RZ, 1.5087890625, 339.5 ;  /* 0x3e095d4eff107435 */ /* 0x002fe200000001ff */
[----:B--2---:R-:W-:Y:S01]  /*0180*/  FMUL.FTZ R23, R20, R20 ;  /* 0x0000001414177220 */ /* 0x004fe20000410000 */
[----:B------:R-:W-:-:S03]  /*0190*/  FMUL.FTZ R22, R21, R21 ;  /* 0x0000001515167220 */ /* 0x000fc60000410000 */
[----:B------:R-:W-:Y:S01]  /*01a0*/  FMUL.FTZ R19, R20, R23 ;  /* 0x0000001714137220 */ /* 0x000fe20000410000 */
[----:B------:R-:W-:-:S03]  /*01b0*/  FMUL.FTZ R26, R21, R22 ;  /* 0x00000016151a7220 */ /* 0x000fc60000410000 */
[----:B------:R-:W-:Y:S01]  /*01c0*/  FFMA.FTZ R19, R19, 0.044714998453855514526, R20 ;  /* 0x3d37271313137823 */ /* 0x000fe20000010014 */
[----:B------:R-:W-:-:S03]  /*01d0*/  FFMA.FTZ R26, R26, 0.044714998453855514526, R21 ;  /* 0x3d3727131a1a7823 */ /* 0x000fc60000010015 */
[----:B------:R-:W-:Y:S01]  /*01e0*/  FMUL.FTZ R19, R19, 0.79788458347320556641 ;  /* 0x3f4c422a13137820 */ /* 0x000fe20000410000 */
[----:B------:R-:W-:-:S05]  /*01f0*/  FMUL.FTZ R17, R26, 0.79788458347320556641 ;  /* 0x3f4c422a1a117820 */ /* 0x000fca0000410000 */
[----:B------:R-:W0:Y:S08]  /*0200*/  MUFU.TANH R19, R19 ;  /* 0x0000001300137308 */ /* 0x000e300000002400 */
[----:B------:R-:W1:Y:S01]  /*0210*/  MUFU.TANH R17, R17 ;  /* 0x0000001100117308 */ /* 0x000e620000002400 */
[----:B---3--:R-:W-:Y:S01]  /*0220*/  FMUL.FTZ R24, R13, R13 ;  /* 0x0000000d0d187220 */ /* 0x008fe20000410000 */
[----:B------:R-:W-:Y:S01]  /*0230*/  FMUL.FTZ R20, R20, 0.5 ;  /* 0x3f00000014147820 */ /* 0x000fe20000410000 */
[----:B------:R-:W-:-:S02]  /*0240*/  FMUL.FTZ R26, R21, 0.5 ;  /* 0x3f000000151a7820 */ /* 0x000fc40000410000 */
[----:B------:R-:W-:Y:S01]  /*0250*/  FMUL.FTZ R28, R13, R24 ;  /* 0x000000180d1c7220 */ /* 0x000fe20000410000 */
[----:B0-----:R-:W-:-:S03]  /*0260*/  FFMA.FTZ R25, -R19, R19, 1 ;  /* 0x3f80000013197423 */ /* 0x001fc60000010113 */
[----:B------:R-:W-:Y:S01]  /*0270*/  FFMA.FTZ R28, R28, 0.044714998453855514526, R13 ;  /* 0x3d3727131c1c7823 */ /* 0x000fe2000001000d */
[----:B------:R-:W-:Y:S01]  /*0280*/  FMUL.FTZ R20, R20, R25 ;  /* 0x0000001914147220 */ /* 0x000fe20000410000 */
[C---:B------:R-:W-:Y:S01]  /*0290*/  FMUL.FTZ R25, R12.reuse, R12 ;  /* 0x0000000c0c197220 */ /* 0x040fe20000410000 */
[----:B------:R-:W-:Y:S01]  /*02a0*/  FFMA.FTZ R23, R23, R16, 1 ;  /* 0x3f80000017177423 */ /* 0x000fe20000010010 */
[----:B-1----:R-:W-:Y:S02]  /*02b0*/  FFMA.FTZ R21, -R17, R17, 1 ;  /* 0x3f80000011157423 */ /* 0x002fe40000010111 */
[----:B------:R-:W-:Y:S01]  /*02c0*/  FMUL.FTZ R27, R12, R25 ;  /* 0x000000190c1b7220 */ /* 0x000fe20000410000 */
[----:B------:R-:W-:Y:S01]  /*02d0*/  FMUL.FTZ R23, R23, 0.79788458347320556641 ;  /* 0x3f4c422a17177820 */ /* 0x000fe20000410000 */
[----:B------:R-:W-:Y:S01]  /*02e0*/  FMUL.FTZ R26, R26, R21 ;  /* 0x000000151a1a7220 */ /* 0x000fe20000410000 */
[----:B------:R-:W-:Y:S01]  /*02f0*/  FMUL.FTZ R21, R28, 0.79788458347320556641 ;  /* 0x3f4c422a1c157820 */ /* 0x000fe20000410000 */
[----:B------:R-:W-:Y:S01]  /*0300*/  FFMA.FTZ R27, R27, 0.044714998453855514526, R12 ;  /* 0x3d3727131b1b7823 */ /* 0x000fe2000001000c */
[----:B------:R-:W-:-:S03]  /*0310*/  FMUL.FTZ R23, R23, R20 ;  /* 0x0000001417177220 */ /* 0x000fc60000410000 */
[----:B------:R-:W-:Y:S01]  /*0320*/  FMUL.FTZ R20, R27, 0.79788458347320556641 ;  /* 0x3f4c422a1b147820 */ /* 0x000fe20000410000 */
[----:B------:R-:W0:Y:S01]  /*0330*/  MUFU.TANH R21, R21 ;  /* 0x0000001500157308 */ /* 0x000e220000002400 */
[----:B------:R-:W-:-:S07]  /*0340*/  FFMA.FTZ R22, R22, R16, 1 ;  /* 0x3f80000016167423 */ /* 0x000fce0000010010 */
[----:B------:R-:W1:Y:S01]  /*0350*/  MUFU.TANH R20, R20 ;  /* 0x0000001400147308 */ /* 0x000e620000002400 */
[----:B------:R-:W-:Y:S01]  /*0360*/  FMUL.FTZ R27, R22, 0.79788458347320556641 ;  /* 0x3f4c422a161b7820 */ /* 0x000fe20000410000 */
[----:B------:R-:W-:-:S03]  /*0370*/  FMUL.FTZ R13, R13, 0.5 ;  /* 0x3f0000000d0d7820 */ /* 0x000fc60000410000 */
[----:B------:R-:W-:Y:S01]  /*0380*/  FMUL.FTZ R22, R27, R26 ;  /* 0x0000001a1b167220 */ /* 0x000fe20000410000 */
[----:B0-----:R-:W-:Y:S01]  /*0390*/  FFMA.FTZ R26, -R21, R21, 1 ;  /* 0x3f800000151a7423 */ /* 0x001fe20000010115 */
[----:B------:R-:W-:Y:S01]  /*03a0*/  FMUL.FTZ R12, R12, 0.5 ;  /* 0x3f0000000c0c7820 */ /* 0x000fe20000410000 */
[----:B------:R-:W-:Y:S02]  /*03b0*/  FFMA.FTZ R25, R25, R16, 1 ;  /* 0x3f80000019197423 */ /* 0x000fe40000010010 */
[----:B------:R-:W-:Y:S01]  /*03c0*/  FMUL.FTZ R13, R13, R26 ;  /* 0x0000001a0d0d7220 */ /* 0x000fe20000410000 */
[----:B------:R-:W-:Y:S01]  /*03d0*/  FFMA.FTZ R26, R24, R16, 1 ;  /* 0x3f800000181a7423 */ /* 0x000fe20000010010 */
[----:B-1----:R-:W-:Y:S01]  /*03e0*/  FFMA.FTZ R27, -R20, R20, 1 ;  /* 0x3f800000141b7423 */ /* 0x002fe20000010114 */
[----:B------:R-:W-:Y:S02]  /*03f0*/  FADD.FTZ R24, R19, 1 ;  /* 0x3f80000013187421 */ /* 0x000fe40000010000 */
[----:B------:R-:W-:Y:S01]  /*0400*/  FMUL.FTZ R26, R26, 0.79788458347320556641 ;  /* 0x3f4c422a1a1a7820 */ /* 0x000fe20000410000 */
[----:B------:R-:W-:Y:S01]  /*0410*/  FMUL.FTZ R25, R25, 0.79788458347320556641 ;  /* 0x3f4c422a19197820 */ /* 0x000fe20000410000 */
[----:B------:R-:W-:Y:S01]  /*0420*/  FMUL.FTZ R12, R12, R27 ;  /* 0x0000001b0c0c7220 */ /* 0x000fe20000410000 */
[----:B----4-:R-:W-:Y:S01]  /*0430*/  FMUL.FTZ R19, R10, R10 ;  /* 0x0000000a0a137220 */ /* 0x010fe20000410000 */
[----:B------:R-:W-:Y:S01]  /*0440*/  FMUL.FTZ R26, R26, R13 ;  /* 0x0000000d1a1a7220 */ /* 0x000fe20000410000 */
[----:B------:R-:W-:Y:S01]  /*0450*/  FADD.FTZ R17, R17, 1 ;  /* 0x3f80000011117421 */ /* 0x000fe20000010000 */
[----:B------:R-:W-:Y:S01]  /*0460*/  FMUL.FTZ R12, R25, R12 ;  /* 0x0000000c190c7220 */ /* 0x000fe20000410000 */
[----:B------:R-:W-:Y:S01]  /*0470*/  FADD.FTZ R21, R21, 1 ;  /* 0x3f80000015157421 */ /* 0x000fe20000010000 */
[----:B------:R-:W-:Y:S01]  /*0480*/  FMUL.FTZ R13, R10, R19 ;  /* 0x000000130a0d7220 */ /* 0x000fe20000410000 */
[----:B------:R-:W-:Y:S01]  /*0490*/  FADD.FTZ R25, R20, 1 ;  /* 0x3f80000014197421 */ /* 0x000fe20000010000 */
[----:B------:R-:W-:Y:S01]  /*04a0*/  FFMA.FTZ R20, R17, 0.5, R22 ;  /* 0x3f00000011147823 */ /* 0x000fe20000010016 */
[----:B------:R-:W-:Y:S01]  /*04b0*/  FFMA.FTZ R22, R21, 0.5, R26 ;  /* 0x3f00000015167823 */ /* 0x000fe2000001001a */
[----:B------:R-:W-:Y:S01]  /*04c0*/  FFMA.FTZ R21, R13, 0.044714998453855514526, R10 ;  /* 0x3d3727130d157823 */ /* 0x000fe2000001000a */
[----:B------:R-:W-:-:S02]  /*04d0*/  FFMA.FTZ R25, R25, 0.5, R12 ;  /* 0x3f00000019197823 */ /* 0x000fc4000001000c */
[----:B------:R-:W0:Y:S01]  /*04e0*/  LDC.64 R12, c[0x0][0x218] ;  /* 0x00008600ff0c7b82 */ /* 0x000e220000000a00 */
[----:B-----5:R-:W-:Y:S01]  /*04f0*/  FMUL.FTZ R3, R3, R20 ;  /* 0x0000001403037220 */ /* 0x020fe20000410000 */
[----:B------:R-:W-:Y:S01]  /*0500*/  FMUL.FTZ R17, R11, R11 ;  /* 0x0000000b0b117220 */ /* 0x000fe20000410000 */
[----:B------:R-:W-:Y:S01]  /*0510*/  FMUL.FTZ R20, R21, 0.79788458347320556641 ;  /* 0x3f4c422a15147820 */ /* 0x000fe20000410000 */
[----:B------:R-:W-:Y:S01]  /*0520*/  FMUL.FTZ R21, R8, R8 ;  /* 0x0000000808157220 */ /* 0x000fe20000410000 */
[----:B------:R-:W-:Y:S01]  /*0530*/  FFMA.FTZ R23, R24, 0.5, R23 ;  /* 0x3f00000018177823 */ /* 0x000fe20000010017 */
[----:B------:R-:W-:Y:S01]  /*0540*/  FMUL.FTZ R15, R15, R22 ;  /* 0x000000160f0f7220 */ /* 0x000fe20000410000 */
[----:B------:R-:W-:Y:S01]  /*0550*/  FMUL.FTZ R24, R11, R17 ;  /* 0x000000110b187220 */ /* 0x000fe20000410000 */
[C---:B------:R-:W-:Y:S01]  /*0560*/  FMUL.FTZ R22, R9.reuse, R9 ;  /* 0x0000000909167220 */ /* 0x040fe20000410000 */
[----:B------:R-:W-:Y:S02]  /*0570*/  FMUL.FTZ R27, R8, R21 ;  /* 0x00000015081b7220 */ /* 0x000fe40000410000 */
[----:B------:R-:W-:Y:S01]  /*0580*/  FFMA.FTZ R24, R24, 0.044714998453855514526, R11 ;  /* 0x3d37271318187823 */ /* 0x000fe2000001000b */
[----:B------:R-:W-:Y:S01]  /*0590*/  FMUL.FTZ R26, R9, R22 ;  /* 0x00000016091a7220 */ /* 0x000fe20000410000 */
[----:B------:R-:W-:Y:S01]  /*05a0*/  FFMA.FTZ R27, R27, 0.044714998453855514526, R8 ;  /* 0x3d3727131b1b7823 */ /* 0x000fe20000010008 */
[----:B------:R-:W-:Y:S01]  /*05b0*/  FMUL.FTZ R2, R2, R23 ;  /* 0x0000001702027220 */ /* 0x000fe20000410000 */
[----:B------:R-:W-:Y:S01]  /*05c0*/  FMUL.FTZ R23, R24, 0.79788458347320556641 ;  /* 0x3f4c422a18177820 */ /* 0x000fe20000410000 */
[----:B------:R-:W-:Y:S01]  /*05d0*/  FFMA.FTZ R26, R26, 0.044714998453855514526, R9 ;  /* 0x3d3727131a1a7823 */ /* 0x000fe20000010009 */
[----:B------:R-:W-:Y:S01]  /*05e0*/  FMUL.FTZ R24, R27, 0.79788458347320556641 ;  /* 0x3f4c422a1b187820 */ /* 0x000fe20000410000 */
[----:B------:R-:W1:Y:S02]  /*05f0*/  MUFU.TANH R20, R20 ;  /* 0x0000001400147308 */ /* 0x000e640000002400 */
[----:B------:R-:W-:Y:S01]  /*0600*/  FMUL.FTZ R26, R26, 0.79788458347320556641 ;  /* 0x3f4c422a1a1a7820 */ /* 0x000fe20000410000 */
[----:B0-----:R-:W-:-:S05]  /*0610*/  IMAD.WIDE.U32 R12, R0, 0x4, R12 ;  /* 0x00000004000c7825 */ /* 0x001fca00078e000c */
[----:B------:R-:W0:Y:S08]  /*0620*/  MUFU.TANH R24, R24 ;  /* 0x0000001800187308 */ /* 0x000e300000002400 */
[----:B------:R-:W2:Y:S08]  /*0630*/  MUFU.TANH R23, R23 ;  /* 0x0000001700177308 */ /* 0x000eb00000002400 */
[----:B------:R-:W3:Y:S01]  /*0640*/  MUFU.TANH R0, R26 ;  /* 0x0000001a00007308 */ /* 0x000ee20000002400 */
[----:B------:R-:W-:Y:S01]  /*0650*/  FMUL.FTZ R14, R14, R25 ;  /* 0x000000190e0e7220 */ /* 0x000fe20000410000 */
[----:B------:R-:W-:Y:S01]  /*0660*/  FMUL.FTZ R10, R10, 0.5 ;  /* 0x3f0000000a0a7820 */ /* 0x000fe20000410000 */
[----:B-1----:R-:W-:Y:S01]  /*0670*/  FFMA.FTZ R25, -R20, R20, 1 ;  /* 0x3f80000014197423 */ /* 0x002fe20000010114 */
[-C--:B------:R-:W-:Y:S01]  /*0680*/  FFMA.FTZ R19, R19, R16.reuse, 1 ;  /* 0x3f80000013137423 */ /* 0x080fe20000010010 */
[-C--:B------:R-:W-:Y:S01]  /*0690*/  FFMA.FTZ R17, R17, R16.reuse, 1 ;  /* 0x3f80000011117423 */ /* 0x080fe20000010010 */
[-C--:B------:R-:W-:Y:S01]  /*06a0*/  FFMA.FTZ R21, R21, R16.reuse, 1 ;  /* 0x3f80000015157423 */ /* 0x080fe20000010010 */
[----:B------:R-:W-:Y:S01]  /*06b0*/  FFMA.FTZ R16, R22, R16, 1 ;  /* 0x3f80000016107423 */ /* 0x000fe20000010010 */
[----:B------:R-:W-:-:S04]  /*06c0*/  IMAD.WIDE R12, R18, 0x8, R12 ;  /* 0x00000008120c7825 */ /* 0x000fc800078e020c */
[----:B------:R-:W-:Y:S01]  /*06d0*/  FMUL.FTZ R22, R9, 0.5 ;  /* 0x3f00000009167820 */ /* 0x000fe20000410000 */
[----:B------:R-:W-:Y:S01]  /*06e0*/  FMUL.FTZ R10, R10, R25 ;  /* 0x000000190a0a7220 */ /* 0x000fe20000410000 */
[----:B------:R-:W-:Y:S01]  /*06f0*/  FMUL.FTZ R18, R8, 0.5 ;  /* 0x3f00000008127820 */ /* 0x000fe20000410000 */
[----:B0-----:R-:W-:Y:S01]  /*0700*/  FFMA.FTZ R9, -R24, R24, 1 ;  /* 0x3f80000018097423 */ /* 0x001fe20000010118 */
[----:B------:R-:W-:Y:S01]  /*0710*/  FMUL.FTZ R11, R11, 0.5 ;  /* 0x3f0000000b0b7820 */ /* 0x000fe20000410000 */
[----:B--2---:R-:W-:Y:S01]  /*0720*/  FFMA.FTZ R8, -R23, R23, 1 ;  /* 0x3f80000017087423 */ /* 0x004fe20000010117 */
[----:B---3--:R-:W-:Y:S01]  /*0730*/  FFMA.FTZ R25, -R0, R0, 1 ;  /* 0x3f80000000197423 */ /* 0x008fe20000010100 */
[----:B------:R-:W-:Y:S02]  /*0740*/  FMUL.FTZ R9, R18, R9 ;  /* 0x0000000912097220 */ /* 0x000fe40000410000 */
[----:B------:R-:W-:Y:S01]  /*0750*/  FMUL.FTZ R8, R11, R8 ;  /* 0x000000080b087220 */ /* 0x000fe20000410000 */
[----:B------:R-:W-:Y:S01]  /*0760*/  FMUL.FTZ R19, R19, 0.79788458347320556641 ;  /* 0x3f4c422a13137820 */ /* 0x000fe20000410000 */
[----:B------:R-:W-:Y:S01]  /*0770*/  FMUL.FTZ R25, R22, R25 ;  /* 0x0000001916197220 */ /* 0x000fe20000410000 */
[----:B------:R-:W-:Y:S01]  /*0780*/  FMUL.FTZ R17, R17, 0.79788458347320556641 ;  /* 0x3f4c422a11117820 */ /* 0x000fe20000410000 */
[----:B------:R-:W-:Y:S01]  /*0790*/  FMUL.FTZ R18, R21, 0.79788458347320556641 ;  /* 0x3f4c422a15127820 */ /* 0x000fe20000410000 */
[----:B------:R-:W-:Y:S01]  /*07a0*/  FMUL.FTZ R16, R16, 0.79788458347320556641 ;  /* 0x3f4c422a10107820 */ /* 0x000fe20000410000 */
[----:B------:R-:W-:Y:S01]  /*07b0*/  FMUL.FTZ R19, R19, R10 ;  /* 0x0000000a13137220 */ /* 0x000fe20000410000 */
[----:B------:R-:W-:Y:S01]  /*07c0*/  FMUL.FTZ R8, R17, R8 ;  /* 0x0000000811087220 */ /* 0x000fe20000410000 */
[----:B------:R-:W-:Y:S01]  /*07d0*/  FMUL.FTZ R9, R18, R9 ;  /* 0x0000000912097220 */ /* 0x000fe20000410000 */
        /* <DEDUP_REMOVED lines=8> */
[----:B------:R-:W-:Y:S01]  /*0860*/  FFMA.FTZ R0, R0, 0.5, R25 ;  /* 0x3f00000000007823 */ /* 0x000fe20000010019 */
[----:B------:R-:W-:Y:S01]  /*0870*/  FMUL.FTZ R6, R6, R19 ;  /* 0x0000001306067220 */ /* 0x000fe20000410000 */
[----:B------:R-:W-:Y:S01]  /*0880*/  FMUL.FTZ R7, R7, R8 ;  /* 0x0000000807077220 */ /* 0x000fe20000410000 */
[----:B------:R-:W-:Y:S01]  /*0890*/  FMUL.FTZ R4, R4, R9 ;  /* 0x0000000904047220 */ /* 0x000fe20000410000 */
[----:B------:R-:W-:Y:S01]  /*08a0*/  FMUL.FTZ R5, R5, R0 ;  /* 0x0000000005057220 */ /* 0x000fe20000410000 */
[----:B------:R-:W-:Y:S04]  /*08b0*/  STG.E.64 desc[UR4][R12.64], R2 ;  /* 0x000000020c007986 */ /* 0x000fe8000c101b04 */
[----:B------:R-:W-:Y:S04]  /*08c0*/  STG.E.64 desc[UR4][R12.64+0x400], R14 ;  /* 0x0004000e0c007986 */ /* 0x000fe8000c101b04 */
[----:B------:R-:W-:Y:S04]  /*08d0*/  STG.E.64 desc[UR4][R12.64+0x800], R6 ;  /* 0x000800060c007986 */ /* 0x000fe8000c101b04 */
[----:B------:R-:W-:Y:S01]  /*08e0*/  STG.E.64 desc[UR4][R12.64+0xc00], R4 ;  /* 0x000c00040c007986 */ /* 0x000fe2000c101b04 */
[----:B------:R-:W-:Y:S05]  /*08f0*/  EXIT ;  /* 0x000000000000794d */ /* 0x000fea0003800000 */
.L_x_6339:
        /* <DEDUP_REMOVED lines=89> */
[CC--:B0----5:R-:W-:Y:S01]  /*0e90*/  FMUL.FTZ R14, R5.reuse, R5.reuse ;  /* 0x00000005050e7220 */ /* 0x0e1fe20000410000 */
        /* <DEDUP_REMOVED lines=9> */
[----:B------:R-:W-:-:S04]  /*0f30*/  FMUL.FTZ R5, R5, R18 ;  /* 0x0000001205057220 */ /* 0x000fc80000410000 */
[----:B------:R-:W-:Y:S01]  /*0f40*/  FMUL.FTZ R14, R14, R5 ;  /* 0x000000050e0e7220 */ /* 0x000fe20000410000 */
[----:B------:R-:W-:-:S04]  /*0f50*/  FADD.FTZ R5, R16, 1 ;  /* 0x3f80000010057421 */ /* 0x000fc80000010000 */
[----:B------:R-:W-:-:S04]  /*0f60*/  FFMA.FTZ R5, R5, 0.5, R14 ;  /* 0x3f00000005057823 */ /* 0x000fc8000001000e */
[----:B------:R-:W-:-:S07]  /*0f70*/  FMUL.FTZ R17, R5, R4 ;  /* 0x0000000405117220 */ /* 0x000fce0000410000 */
.L_x_6341:
[----:B------:R-:W-:Y:S05]  /*0f80*/  BSYNC B0 ;  /* 0x0000000000007941 */ /* 0x000fea0003800000 */
.L_x_6340:
[----:B0-----:R-:W-:Y:S01]  /*0f90*/  IADD3 R15, R3, 0x80, RZ ;  /* 0x00000080030f7810 */ /* 0x001fe20007ffe0ff */
[----:B------:R-:W-:Y:S03]  /*0fa0*/  BSSY B0, `(.L_x_6342) ;  /* 0x0000012000007945 */ /* 0x000fe60003800000 */
[----:B------:R-:W-:-:S13]  /*0fb0*/  ISETP.GE.AND P1, PT, R15, R2, PT ;  /* 0x000000020f00720c */ /* 0x000fda0003f26270 */
        /* <DEDUP_REMOVED lines=16> */
.L_x_6343:
[----:B------:R-:W-:Y:S05]  /*10c0*/  BSYNC B0 ;  /* 0x0000000000007941 */ /* 0x000fea0003800000 */
.L_x_6342:
[----:B-----5:R-:W-:Y:S01]  /*10d0*/  IADD3 R5, R3, 0x100, RZ ;  /* 0x0000010003057810 */ /* 0x020fe20007ffe0ff */
[----:B------:R-:W-:Y:S03]  /*10e0*/  BSSY B0, `(.L_x_6344) ;  /* 0x0000012000007945 */ /* 0x000fe60003800000 */
[----:B------:R-:W-:-:S13]  /*10f0*/  ISETP.GE.AND P1, PT, R5, R2, PT ;  /* 0x000000020500720c */ /* 0x000fda0003f26270 */
[----:B------:R-:W-:Y:S05]  /*1100*/  @P1 BRA `(.L_x_6345) ;  /* 0x00000000003c1947 */ /* 0x000fea0003800000 */
[----:B------:R-:W-:Y:S01]  /*1110*/  FMUL.FTZ R4, R9, R9 ;  /* 0x0000000909047220 */ /* 0x000fe20000410000 */
        /* <DEDUP_REMOVED lines=14> */
.L_x_6345:
[----:B------:R-:W-:Y:S05]  /*1200*/  BSYNC B0 ;  /* 0x0000000000007941 */ /* 0x000fea0003800000 */
.L_x_6344:
[C---:B------:R-:W-:Y:S01]  /*1210*/  IADD3 R5, R3.reuse, 0x180, RZ ;  /* 0x0000018003057810 */ /* 0x040fe20007ffe0ff */
[----:B------:R-:W-:Y:S01]  /*1220*/  BSSY B0, `(.L_x_6346) ;  /* 0x000001d000007945 */ /* 0x000fe20003800000 */
[----:B------:R-:W-:Y:S02]  /*1230*/  IADD3 R7, R3, 0x200, RZ ;  /* 0x0000020003077810 */ /* 0x000fe40007ffe0ff */
[-C--:B------:R-:W-:Y:S02]  /*1240*/  ISETP.GE.AND P1, PT, R5, R2.reuse, PT ;  /* 0x000000020500720c */ /* 0x080fe40003f26270 */
[----:B------:R-:W0:Y:S01]  /*1250*/  @!P0 LDC.64 R4, c[0x0][0x218] ;  /* 0x00008600ff048b82 */ /* 0x000e220000000a00 */
[----:B------:R-:W-:Y:S02]  /*1260*/  ISETP.GE.AND P2, PT, R7, R2, PT ;  /* 0x000000020700720c */ /* 0x000fe40003f46270 */
[----:B------:R-:W-:-:S04]  /*1270*/  IADD3 R7, R3, 0x280, RZ ;  /* 0x0000028003077810 */ /* 0x000fc80007ffe0ff */
[----:B------:R-:W-:Y:S02]  /*1280*/  ISETP.GE.AND P3, PT, R7, R2, PT ;  /* 0x000000020700720c */ /* 0x000fe40003f66270 */
[----:B------:R-:W-:-:S04]  /*1290*/  IADD3 R7, R3, 0x300, RZ ;  /* 0x0000030003077810 */ /* 0x000fc80007ffe0ff */
[----:B------:R-:W-:Y:S02]  /*12a0*/  ISETP.GE.AND P4, PT, R7, R2, PT ;  /* 0x000000020700720c */ /* 0x000fe40003f86270 */
[----:B------:R-:W-:-:S04]  /*12b0*/  IADD3 R7, R3, 0x380, RZ ;  /* 0x0000038003077810 */ /* 0x000fc80007ffe0ff */
[----:B------:R-:W-:Y:S02]  /*12c0*/  ISETP.GE.AND P5, PT, R7, R2, PT ;  /* 0x000000020700720c */ /* 0x000fe40003fa6270 */
[----:B------:R-:W-:-:S05]  /*12d0*/  @!P0 IADD3 R7, R0, R3, RZ ;  /* 0x0000000300078210 */ /* 0x000fca0007ffe0ff */
[----:B0-----:R-:W-:Y:S01]  /*12e0*/  @!P0 IMAD.WIDE.U32 R4, R7, 0x4, R4 ;  /* 0x0000000407048825 */ /* 0x001fe200078e0004 */
[----:B------:R-:W-:Y:S06]  /*12f0*/  @P1 BRA `(.L_x_6347) ;  /* 0x00000000003c1947 */ /* 0x000fec0003800000 */
[CC--:B------:R-:W-:Y:S01]  /*1300*/  FMUL.FTZ R14, R11.reuse, R11.reuse ;  /* 0x0000000b0b0e7220 */ /* 0x0c0fe20000410000 */
        /* <DEDUP_REMOVED lines=9> */
[----:B------:R-:W-:-:S04]  /*13a0*/  FMUL.FTZ R7, R7, R18 ;  /* 0x0000001207077220 */ /* 0x000fc80000410000 */
[----:B------:R-:W-:Y:S01]  /*13b0*/  FMUL.FTZ R14, R14, R7 ;  /* 0x000000070e0e7220 */ /* 0x000fe20000410000 */
[----:B------:R-:W-:-:S04]  /*13c0*/  FADD.FTZ R7, R16, 1 ;  /* 0x3f80000010077421 */ /* 0x000fc80000010000 */
[----:B------:R-:W-:-:S04]  /*13d0*/  FFMA.FTZ R7, R7, 0.5, R14 ;  /* 0x3f00000007077823 */ /* 0x000fc8000001000e */
[----:B------:R-:W-:-:S07]  /*13e0*/  FMUL.FTZ R10, R7, R10 ;  /* 0x0000000a070a7220 */ /* 0x000fce0000410000 */
.L_x_6347:
[----:B------:R-:W-:Y:S05]  /*13f0*/  BSYNC B0 ;  /* 0x0000000000007941 */ /* 0x000fea0003800000 */
.L_x_6346:
[----:B------:R-:W-:Y:S04]  /*1400*/  BSSY B0, `(.L_x_6348) ;  /* 0x0000011000007945 */ /* 0x000fe80003800000 */
[----:B------:R-:W-:Y:S05]  /*1410*/  @P2 BRA `(.L_x_6349) ;  /* 0x00000000003c2947 */ /* 0x000fea0003800000 */
[CC--:B------:R-:W-:Y:S01]  /*1420*/  FMUL.FTZ R14, R13.reuse, R13.reuse ;  /* 0x0000000d0d0e7220 */ /* 0x0c0fe20000410000 */
        /* <DEDUP_REMOVED lines=14> */
.L_x_6349:
[----:B------:R-:W-:Y:S05]  /*1510*/  BSYNC B0 ;  /* 0x0000000000007941 */ /* 0x000fea0003800000 */
.L_x_6348:
[----:B------:R-:W-:Y:S04]  /*1520*/  BSSY B0, `(.L_x_6350) ;  /* 0x0000011000007945 */ /* 0x000fe80003800000 */
[----:B------:R-:W-:Y:S05]  /*1530*/  @P3 BRA `(.L_x_6351) ;  /* 0x00000000003c3947 */ /* 0x000fea0003800000 */
        /* <DEDUP_REMOVED lines=15> */
.L_x_6351:
[----:B------:R-:W-:Y:S05]  /*1630*/  BSYNC B0 ;  /* 0x0000000000007941 */ /* 0x000fea0003800000 */
.L_x_6350:
[----:B------:R-:W-:Y:S04]  /*1640*/  BSSY B0, `(.L_x_6352) ;  /* 0x0000011000007945 */ /* 0x000fe80003800000 */
        /* <DEDUP_REMOVED lines=16> */
.L_x_6353:
[----:B------:R-:W-:Y:S05]  /*1750*/  BSYNC B0 ;  /* 0x0000000000007941 */ /* 0x000fea0003800000 */
.L_x_6352:
        /* <DEDUP_REMOVED lines=17> */
.L_x_6355:
[----:B------:R-:W-:Y:S05]  /*1870*/  BSYNC B0 ;  /* 0x0000000000007941 */ /* 0x000fea0003800000 */
.L_x_6354:
        /* <DEDUP_REMOVED lines=18> */
.L_x_6358:
[----:B------:R-:W-:-:S13]  /*19a0*/  ISETP.GE.AND P0, PT, R3, R2, PT ;  /* 0x000000020300720c */ /* 0x000fda0003f06270 */
[----:B------:R-:W-:Y:S05]  /*19b0*/  @P0 BRA `(.L_x_6360) ;  /* 0x0000000000300947 */ /* 0x000fea0003800000 */
[----:B0-----:R-:W0:Y:S01]  /*19c0*/  LDC.64 R4, c[0x0][0x218] ;  /* 0x00008600ff047b82 */ /* 0x001e220000000a00 */
[----:B------:R-:W-:Y:S02]  /*19d0*/  IADD3 R7, R0, R3, RZ ;  /* 0x0000000300077210 */ /* 0x000fe40007ffe0ff */
[----:B------:R-:W-:-:S03]  /*19e0*/  IADD3 R3, R3, 0x80, RZ ;  /* 0x0000008003037810 */ /* 0x000fc60007ffe0ff */
[----:B0-----:R-:W-:-:S05]  /*19f0*/  IMAD.WIDE.U32 R4, R7, 0x4, R4 ;  /* 0x0000000407047825 */ /* 0x001fca00078e0004 */
[----:B------:R1:W-:Y:S02]  /*1a00*/  STG.E desc[UR4][R4.64], R10 ;  /* 0x0000000a04007986 */ /* 0x0003e4000c101904 */
.L_x_6359:
[----:B------:R-:W-:-:S13]  /*1a10*/  ISETP.GE.AND P0, PT, R3, R2, PT ;  /* 0x000000020300720c */ /* 0x000fda0003f06270 */
[----:B------:R-:W-:Y:S05]  /*1a20*/  @P0 BRA `(.L_x_6361) ;  /* 0x0000000000340947 */ /* 0x000fea0003800000 */
[----:B01----:R-:W0:Y:S01]  /*1a30*/  LDC.64 R4, c[0x0][0x218] ;  /* 0x00008600ff047b82 */ /* 0x003e220000000a00 */
[----:B------:R-:W-:Y:S02]  /*1a40*/  IADD3 R7, R0, R3, RZ ;  /* 0x0000000300077210 */ /* 0x000fe40007ffe0ff */
[----:B------:R-:W-:-:S03]  /*1a50*/  IADD3 R3, R3, 0x80, RZ ;  /* 0x0000008003037810 */ /* 0x000fc60007ffe0ff */
[----:B0-----:R-:W-:-:S05]  /*1a60*/  IMAD.WIDE.U32 R4, R7, 0x4, R4 ;  /* 0x0000000407047825 */ /* 0x001fca00078e0004 */
[----:B------:R1:W-:Y:S02]  /*1a70*/  STG.E desc[UR4][R4.64], R12 ;  /* 0x0000000c04007986 */ /* 0x0003e4000c101904 */
.L_x_6360:
        /* <DEDUP_REMOVED lines=8> */
.L_x_6361:
[----:B------:R-:W-:Y:S05]  /*1b00*/  BSYNC B1 ;  /* 0x0000000000017941 */ /* 0x000fea0003800000 */
.L_x_6357:
[----:B------:R-:W-:-:S13]  /*1b10*/  ISETP.GE.AND P0, PT, R3, R2, PT ;  /* 0x000000020300720c */ /* 0x000fda0003f06270 */
[----:B012---:R-:W0:Y:S01]  /*1b20*/  @!P0 LDC.64 R4, c[0x0][0x218] ;  /* 0x00008600ff048b82 */ /* 0x007e220000000a00 */
[----:B------:R-:W-:Y:S02]  /*1b30*/  @!P0 IADD3 R7, R0, R3, RZ ;  /* 0x0000000300078210 */ /* 0x000fe40007ffe0ff */
[----:B------:R-:W-:-:S03]  /*1b40*/  @!P0 IADD3 R3, R3, 0x80, RZ ;  /* 0x0000008003038810 */ /* 0x000fc60007ffe0ff */
[----:B0-----:R-:W-:-:S05]  /*1b50*/  @!P0 IMAD.WIDE.U32 R4, R7, 0x4, R4 ;  /* 0x0000000407048825 */ /* 0x001fca00078e0004 */
[----:B------:R2:W-:Y:S02]  /*1b60*/  @!P0 STG.E desc[UR4][R4.64], R22 ;  /* 0x0000001604008986 */ /* 0x0005e4000c101904 */
.L_x_6362:
[----:B------:R-:W-:Y:S05]  /*1b70*/  BSYNC B0 ;  /* 0x0000000000007941 */ /* 0x000fea0003800000 */
.L_x_6356:
        /* <DEDUP_REMOVED lines=8> */
.L_x_6363:
        /* <DEDUP_REMOVED lines=16> */
.L_x_12869:


//--------------------- .text._ZN2at6native29vectorized_elementwise_kernelILi4EZZZNS0_26GeluBackwardCUDAKernelImplERNS_18TensorIteratorBaseENS0_8GeluTypeEENKUlvE_clEvENKUlvE0_clEvEUlffE_St5arrayIPcLm3EEEEviT0_T1_ --------------------------
	.section	.text._ZN2at6native29vectorized_elementwise_kernelILi4EZZZNS0_26GeluBackwardCUDAKernelImplERNS_18TensorIteratorBaseENS0_8GeluTypeEENKUlvE_clEvENKUlvE0_clEvEUlffE_St5arrayIPcLm3EEEEviT0_T1_,"ax",@progbits
	.align	128
        .global         _ZN2at6native29vectorized_elementwise_kernelILi4EZZZNS0_26GeluBackwardCUDAKernelImplERNS_18TensorIteratorBaseENS0_8GeluTypeEENKUlvE_clEvENKUlvE0_clEvEUlffE_St5arrayIPcLm3EEEEviT0_T1_
        .type           _ZN2at6native29vectorized_elementwise_kernelILi4EZZZNS0_26GeluBackwardCUDAKernelImplERNS_18TensorIteratorBaseENS0_8GeluTypeEENKUlvE_clEvENKUlvE0_clEvEUlffE_St5arrayIPcLm3EEEEviT0_T1_,@function
        .size           _ZN2at6native29vectorized_elementwise_kernelILi4EZZZNS0_26GeluBackwardCUDAKernelImplERNS_18TensorIteratorBaseENS0_8GeluTypeEENKUlvE_clEvENKUlvE0_clEvEUlffE_St5arrayIPcLm3EEEEviT0_T1_,(.L_x_12870 - _ZN2at6native29vectorized_elementwise_kernelILi4EZZZNS0_26GeluBackwardCUDAKernelImplERNS_18TensorIteratorBaseENS0_8GeluTypeEENKUlvE_clEvENKUlvE0_clEvEUlffE_St5arrayIPcLm3EEEEviT0_T1_)
        .other          _ZN2at6native29vectorized_elementwise_kernelILi4EZZZNS0_26GeluBackwardCUDAKernelImplERNS_18TensorIteratorBaseENS0_8GeluTypeEENKUlvE_clEvENKUlvE0_clEvEUlffE_St5arrayIPcLm3EEEEviT0_T1_,@"STO_CUDA_ENTRY STV_DEFAULT"
_ZN2at6native29vectorized_elementwise_kernelILi4EZZZNS0_26GeluBackwardCUDAKernelImplERNS_18TensorIteratorBaseENS0_8GeluTypeEENKUlvE_clEvENKUlvE0_clEvEUlffE_St5arrayIPcLm3EEEEviT0_T1_:
.text._ZN2at6native29vectorized_elementwise_kernelILi4EZZZNS0_26GeluBackwardCUDAKernelImplERNS_18TensorIteratorBaseENS0_8GeluTypeEENKUlvE_clEvENKUlvE0_clEvEUlffE_St5arrayIPcLm3EEEEviT0_T1_:
        /* <DEDUP_REMOVED lines=13> */
[----:B------:R-:W2:Y:S04]  /*00d0*/  LDG.E.128 R16, desc[UR4][R22.64] ;  /* 0x0000000416107981 */ /* 0x000ea8000c1e1d00 */
[----:B------:R-:W3:Y:S01]  /*00e0*/  LDG.E.128 R8, desc[UR4][R22.64+0x800] ;  /* 0x0008000416087981 */ /* 0x000ee2000c1e1d00 */
[----:B0-----:R-:W-:-:S04]  /*00f0*/  IMAD.WIDE R2, R0, 0x4, R2 ;  /* 0x0000000400027825 */ /* 0x001fc800078e0202 */
[----:B------:R-:W-:-:S05]  /*0100*/  IMAD.WIDE.U32 R24, R21, 0x10, R2 ;  /* 0x0000001015187825 */ /* 0x000fca00078e0002 */
[----:B------:R-:W4:Y:S04]  /*0110*/  LDG.E.128 R12, desc[UR4][R24.64] ;  /* 0x00000004180c7981 */ /* 0x000f28000c1e1d00 */
[----:B------:R0:W5:Y:S01]  /*0120*/  LDG.E.128 R4, desc[UR4][R24.64+0x800] ;  /* 0x0008000418047981 */ /* 0x000162000c1e1d00 */
[C---:B--2---:R-:W-:Y:S01]  /*0130*/  FMUL.FTZ R3, R16.reuse, R16 ;  /* 0x0000001010037220 */ /* 0x044fe20000410000 */
[----:B------:R-:W-:Y:S01]  /*0140*/  FMUL.FTZ R2, R17, R17 ;  /* 0x0000001111027220 */ /* 0x000fe20000410000 */
[----:B------:R-:W-:Y:S02]  /*0150*/  FMUL.FTZ R26, R19, R19 ;  /* 0x00000013131a7220 */ /* 0x000fe40000410000 */
[----:B------:R-:W-:Y:S01]  /*0160*/  FMUL.FTZ R27, R16, R3 ;  /* 0x00000003101b7220 */ /* 0x000fe20000410000 */
[----:B------:R-:W-:Y:S01]  /*0170*/  FMUL.FTZ R20, R17, R2 ;  /* 0x0000000211147220 */ /* 0x000fe20000410000 */
[----:B0-----:R-:W-:-:S02]  /*0180*/  FMUL.FTZ R24, R19, R26 ;  /* 0x0000001a13187220 */ /* 0x001fc40000410000 */
[----:B------:R-:W-:Y:S01]  /*0190*/  FFMA.FTZ R27, R27, 0.044714998453855514526, R16 ;  /* 0x3d3727131b1b7823 */ /* 0x000fe20000010010 */
[----:B------:R-:W-:Y:S01]  /*01a0*/  FFMA.FTZ R20, R20, 0.044714998453855514526, R17 ;  /* 0x3d37271314147823 */ /* 0x000fe20000010011 */
[----:B------:R-:W-:Y:S01]  /*01b0*/  FMUL.FTZ R16, R16, 0.5 ;  /* 0x3f00000010107820 */ /* 0x000fe20000410000 */
[----:B------:R-:W-:Y:S01]  /*01c0*/  FMUL.FTZ R17, R17, 0.5 ;  /* 0x3f00000011117820 */ /* 0x000fe20000410000 */
[----:B------:R-:W-:Y:S01]  /*01d0*/  FMUL.FTZ R27, R27, 0.79788458347320556641 ;  /* 0x3f4c422a1b1b7820 */ /* 0x000fe20000410000 */
[----:B------:R-:W-:Y:S01]  /*01e0*/  FMUL.FTZ R22, R20, 0.79788458347320556641 ;  /* 0x3f4c422a14167820 */ /* 0x000fe20000410000 */
[----:B------:R-:W-:Y:S01]  /*01f0*/  HFMA2.MMA R20, -RZ, RZ, 1.5087890625, 339.5 ;  /* 0x3e095d4eff147435 */ /* 0x000fe200000001ff */
[----:B------:R-:W-:Y:S01]  /*0200*/  FFMA.FTZ R24, R24, 0.044714998453855514526, R19 ;  /* 0x3d37271318187823 */ /* 0x000fe20000010013 */
[----:B------:R-:W0:Y:S01]  /*0210*/  MUFU.TANH R23, R27 ;  /* 0x0000001b00177308 */ /* 0x000e220000002400 */
[----:B------:R-:W-:Y:S02]  /*0220*/  FMUL.FTZ R19, R19, 0.5 ;  /* 0x3f00000013137820 */ /* 0x000fe40000410000 */
[----:B------:R-:W-:-:S05]  /*0230*/  FMUL.FTZ R24, R24, 0.79788458347320556641 ;  /* 0x3f4c422a18187820 */ /* 0x000fca0000410000 */
[----:B------:R-:W1:Y:S01]  /*0240*/  MUFU.TANH R22, R22 ;  /* 0x0000001600167308 */ /* 0x000e620000002400 */
[-C--:B------:R-:W-:Y:S01]  /*0250*/  FFMA.FTZ R3, R3, R20.reuse, 1 ;  /* 0x3f80000003037423 */ /* 0x080fe20000010014 */
[-C--:B------:R-:W-:Y:S01]  /*0260*/  FFMA.FTZ R2, R2, R20.reuse, 1 ;  /* 0x3f80000002027423 */ /* 0x080fe20000010014 */
[----:B------:R-:W-:-:S03]  /*0270*/  FFMA.FTZ R26, R26, R20, 1 ;  /* 0x3f8000001a1a7423 */ /* 0x000fc60000010014 */
[----:B------:R-:W-:Y:S02]  /*0280*/  FMUL.FTZ R2, R2, 0.79788458347320556641 ;  /* 0x3f4c422a02027820 */ /* 0x000fe40000410000 */
[----:B------:R-:W2:Y:S01]  /*0290*/  MUFU.TANH R24, R24 ;  /* 0x0000001800187308 */ /* 0x000ea20000002400 */
[----:B0-----:R-:W-:-:S04]  /*02a0*/  FFMA.FTZ R25, -R23, R23, 1 ;  /* 0x3f80000017197423 */ /* 0x001fc80000010117 */
[----:B------:R-:W-:Y:S01]  /*02b0*/  FMUL.FTZ R16, R16, R25 ;  /* 0x0000001910107220 */ /* 0x000fe20000410000 */
[----:B------:R-:W-:Y:S01]  /*02c0*/  FMUL.FTZ R25, R3, 0.79788458347320556641 ;  /* 0x3f4c422a03197820 */ /* 0x000fe20000410000 */
[----:B------:R-:W-:-:S03]  /*02d0*/  FMUL.FTZ R3, R18, R18 ;  /* 0x0000001212037220 */ /* 0x000fc60000410000 */
[----:B------:R-:W-:Y:S01]  /*02e0*/  FMUL.FTZ R25, R25, R16 ;  /* 0x0000001019197220 */ /* 0x000fe20000410000 */
[----:B------:R-:W-:Y:S01]  /*02f0*/  FMUL.FTZ R27, R18, R3 ;  /* 0x00000003121b7220 */ /* 0x000fe20000410000 */
[C---:B-1----:R-:W-:Y:S01]  /*0300*/  FFMA.FTZ R16, -R22.reuse, R22, 1 ;  /* 0x3f80000016107423 */ /* 0x042fe20000010116 */
[----:B------:R-:W-:Y:S01]  /*0310*/  FFMA.FTZ R3, R3, R20, 1 ;  /* 0x3f80000003037423 */ /* 0x000fe20000010014 */
[----:B------:R-:W-:Y:S01]  /*0320*/  FADD.FTZ R22, R22, 1 ;  /* 0x3f80000016167421 */ /* 0x000fe20000010000 */
[----:B------:R-:W-:Y:S01]  /*0330*/  FFMA.FTZ R27, R27, 0.044714998453855514526, R18 ;  /* 0x3d3727131b1b7823 */ /* 0x000fe20000010012 */
[----:B------:R-:W-:Y:S01]  /*0340*/  FMUL.FTZ R17, R17, R16 ;  /* 0x0000001011117220 */ /* 0x000fe20000410000 */
[----:B------:R-:W-:Y:S02]  /*0350*/  FMUL.FTZ R3, R3, 0.79788458347320556641 ;  /* 0x3f4c422a03037820 */ /* 0x000fe40000410000 */
[----:B------:R-:W-:Y:S01]  /*0360*/  FMUL.FTZ R16, R27, 0.79788458347320556641 ;  /* 0x3f4c422a1b107820 */ /* 0x000fe20000410000 */
[----:B------:R-:W-:Y:S01]  /*0370*/  FMUL.FTZ R17, R2, R17 ;  /* 0x0000001102117220 */ /* 0x000fe20000410000 */
[----:B------:R-:W-:Y:S01]  /*0380*/  FMUL.FTZ R2, R18, 0.5 ;  /* 0x3f00000012027820 */ /* 0x000fe20000410000 */
[----:B--2---:R-:W-:-:S03]  /*0390*/  FFMA.FTZ R18, -R24, R24, 1 ;  /* 0x3f80000018127423 */ /* 0x004fc60000010118 */
[----:B------:R-:W0:Y:S01]  /*03a0*/  MUFU.TANH R16, R16 ;  /* 0x0000001000107308 */ /* 0x000e220000002400 */
[----:B------:R-:W-:Y:S01]  /*03b0*/  FMUL.FTZ R18, R19, R18 ;  /* 0x0000001213127220 */ /* 0x000fe20000410000 */
[----:B------:R-:W-:-:S04]  /*03c0*/  FMUL.FTZ R19, R26, 0.79788458347320556641 ;  /* 0x3f4c422a1a137820 */ /* 0x000fc80000410000 */
[----:B------:R-:W-:Y:S01]  /*03d0*/  FMUL.FTZ R19, R19, R18 ;  /* 0x0000001213137220 */ /* 0x000fe20000410000 */
[----:B------:R-:W-:-:S04]  /*03e0*/  FADD.FTZ R18, R23, 1 ;  /* 0x3f80000017127421 */ /* 0x000fc80000010000 */
[----:B------:R-:W-:Y:S01]  /*03f0*/  FFMA.FTZ R23, R18, 0.5, R25 ;  /* 0x3f00000012177823 */ /* 0x000fe20000010019 */
[----:B------:R-:W-:Y:S01]  /*0400*/  FFMA.FTZ R18, R22, 0.5, R17 ;  /* 0x3f00000016127823 */ /* 0x000fe20000010011 */
[----:B------:R-:W-:Y:S01]  /*0410*/  FADD.FTZ R22, R24, 1 ;  /* 0x3f80000018167421 */ /* 0x000fe20000010000 */
[----:B---3--:R-:W-:Y:S01]  /*0420*/  FMUL.FTZ R17, R8, R8 ;  /* 0x0000000808117220 */ /* 0x008fe20000410000 */
[----:B----4-:R-:W-:Y:S01]  /*0430*/  FMUL.FTZ R12, R12, R23 ;  /* 0x000000170c0c7220 */ /* 0x010fe20000410000 */
[----:B------:R-:W-:Y:S01]  /*0440*/  FMUL.FTZ R13, R13, R18 ;  /* 0x000000120d0d7220 */ /* 0x000fe20000410000 */
[----:B0-----:R-:W-:Y:S01]  /*0450*/  FFMA.FTZ R27, -R16, R16, 1 ;  /* 0x3f800000101b7423 */ /* 0x001fe20000010110 */
[----:B------:R-:W-:Y:S01]  /*0460*/  FFMA.FTZ R22, R22, 0.5, R19 ;  /* 0x3f00000016167823 */ /* 0x000fe20000010013 */
[----:B------:R-:W-:Y:S01]  /*0470*/  FADD.FTZ R25, R16, 1 ;  /* 0x3f80000010197421 */ /* 0x000fe20000010000 */
[----:B------:R-:W-:Y:S01]  /*0480*/  FMUL.FTZ R16, R9, R9 ;  /* 0x0000000909107220 */ /* 0x000fe20000410000 */
[----:B------:R-:W-:Y:S01]  /*0490*/  FMUL.FTZ R2, R2, R27 ;  /* 0x0000001b02027220 */ /* 0x000fe20000410000 */
[----:B------:R-:W-:Y:S01]  /*04a0*/  FMUL.FTZ R19, R10, R10 ;  /* 0x0000000a0a137220 */ /* 0x000fe20000410000 */
[----:B------:R-:W-:Y:S01]  /*04b0*/  FMUL.FTZ R27, R8, R17 ;  /* 0x00000011081b7220 */ /* 0x000fe20000410000 */
[----:B------:R-:W-:Y:S01]  /*04c0*/  FMUL.FTZ R15, R15, R22 ;  /* 0x000000160f0f7220 */ /* 0x000fe20000410000 */
[----:B------:R-:W-:Y:S01]  /*04d0*/  FMUL.FTZ R26, R3, R2 ;  /* 0x00000002031a7220 */ /* 0x000fe20000410000 */
[----:B------:R-:W-:Y:S01]  /*04e0*/  FMUL.FTZ R22, R11, R11 ;  /* 0x0000000b0b167220 */ /* 0x000fe20000410000 */
[----:B------:R-:W0:Y:S01]  /*04f0*/  LDC.64 R2, c[0x0][0x218] ;  /* 0x00008600ff027b82 */ /* 0x000e220000000a00 */
[----:B------:R-:W-:Y:S01]  /*0500*/  FMUL.FTZ R24, R9, R16 ;  /* 0x0000001009187220 */ /* 0x000fe20000410000 */
[----:B------:R-:W-:Y:S01]  /*0510*/  FMUL.FTZ R29, R10, R19 ;  /* 0x000000130a1d7220 */ /* 0x000fe20000410000 */
[----:B------:R-:W-:Y:S01]  /*0520*/  FFMA.FTZ R25, R25, 0.5, R26 ;  /* 0x3f00000019197823 */ /* 0x000fe2000001001a */
[----:B------:R-:W-:Y:S01]  /*0530*/  FFMA.FTZ R27, R27, 0.044714998453855514526, R8 ;  /* 0x3d3727131b1b7823 */ /* 0x000fe20000010008 */
[----:B------:R-:W-:Y:S01]  /*0540*/  FMUL.FTZ R26, R11, R22 ;  /* 0x000000160b1a7220 */ /* 0x000fe20000410000 */
[----:B------:R-:W-:Y:S01]  /*0550*/  FFMA.FTZ R24, R24, 0.044714998453855514526, R9 ;  /* 0x3d37271318187823 */ /* 0x000fe20000010009 */
[----:B------:R-:W-:Y:S01]  /*0560*/  FFMA.FTZ R29, R29, 0.044714998453855514526, R10 ;  /* 0x3d3727131d1d7823 */ /* 0x000fe2000001000a */
[----:B------:R-:W-:Y:S01]  /*0570*/  FMUL.FTZ R27, R27, 0.79788458347320556641 ;  /* 0x3f4c422a1b1b7820 */ /* 0x000fe20000410000 */
[----:B------:R-:W-:Y:S01]  /*0580*/  FMUL.FTZ R14, R14, R25 ;  /* 0x000000190e0e7220 */ /* 0x000fe20000410000 */
[----:B------:R-:W-:Y:S01]  /*0590*/  FFMA.FTZ R26, R26, 0.044714998453855514526, R11 ;  /* 0x3d3727131a1a7823 */ /* 0x000fe2000001000b */
[----:B------:R-:W-:Y:S01]  /*05a0*/  FMUL.FTZ R25, R24, 0.79788458347320556641 ;  /* 0x3f4c422a18197820 */ /* 0x000fe20000410000 */
[----:B------:R-:W-:Y:S01]  /*05b0*/  FMUL.FTZ R24, R29, 0.79788458347320556641 ;  /* 0x3f4c422a1d187820 */ /* 0x000fe20000410000 */
[----:B------:R-:W-:Y:S01]  /*05c0*/  FMUL.FTZ R8, R8, 0.5 ;  /* 0x3f00000008087820 */ /* 0x000fe20000410000 */
[----:B------:R-:W-:Y:S01]  /*05d0*/  FMUL.FTZ R26, R26, 0.79788458347320556641 ;  /* 0x3f4c422a1a1a7820 */ /* 0x000fe20000410000 */
[-C--:B------:R-:W-:Y:S01]  /*05e0*/  FFMA.FTZ R17, R17, R20.reuse, 1 ;  /* 0x3f80000011117423 */ /* 0x080fe20000010014 */
[-C--:B------:R-:W-:Y:S01]  /*05f0*/  FFMA.FTZ R16, R16, R20.reuse, 1 ;  /* 0x3f80000010107423 */ /* 0x080fe20000010014 */
[----:B------:R-:W1:Y:S01]  /*0600*/  MUFU.TANH R25, R25 ;  /* 0x0000001900197308 */ /* 0x000e620000002400 */
[-C--:B------:R-:W-:Y:S01]  /*0610*/  FFMA.FTZ R19, R19, R20.reuse, 1 ;  /* 0x3f80000013137423 */ /* 0x080fe20000010014 */
[----:B------:R-:W-:Y:S01]  /*0620*/  FFMA.FTZ R20, R22, R20, 1 ;  /* 0x3f80000016147423 */ /* 0x000fe20000010014 */
[----:B------:R-:W-:Y:S01]  /*0630*/  FMUL.FTZ R9, R9, 0.5 ;  /* 0x3f00000009097820 */ /* 0x000fe20000410000 */
[----:B------:R-:W-:Y:S01]  /*0640*/  FMUL.FTZ R10, R10, 0.5 ;  /* 0x3f0000000a0a7820 */ /* 0x000fe20000410000 */
[----:B------:R-:W-:Y:S01]  /*0650*/  FMUL.FTZ R11, R11, 0.5 ;  /* 0x3f0000000b0b7820 */ /* 0x000fe20000410000 */
[----:B------:R-:W-:Y:S01]  /*0660*/  FMUL.FTZ R17, R17, 0.79788458347320556641 ;  /* 0x3f4c422a11117820 */ /* 0x000fe20000410000 */
[----:B0-----:R-:W-:Y:S01]  /*0670*/  IMAD.WIDE.U32 R2, R0, 0x4, R2 ;  /* 0x0000000400027825 */ /* 0x001fe200078e0002 */
[----:B------:R-:W-:Y:S03]  /*0680*/  MUFU.TANH R24, R24 ;  /* 0x0000001800187308 */ /* 0x000fe60000002400 */
[----:B------:R-:W-:Y:S01]  /*0690*/  FMUL.FTZ R16, R16, 0.79788458347320556641 ;  /* 0x3f4c422a10107820 */ /* 0x000fe20000410000 */
[----:B------:R-:W-:Y:S01]  /*06a0*/  FMUL.FTZ R19, R19, 0.79788458347320556641 ;  /* 0x3f4c422a13137820 */ /* 0x000fe20000410000 */
[----:B------:R-:W-:Y:S01]  /*06b0*/  FMUL.FTZ R20, R20, 0.79788458347320556641 ;  /* 0x3f4c422a14147820 */ /* 0x000fe20000410000 */
[----:B------:R-:W-:-:S02]  /*06c0*/  IMAD.WIDE R2, R21, 0x10, R2 ;  /* 0x0000001015027825 */ /* 0x000fc400078e0202 */
[----:B------:R-:W0:Y:S02]  /*06d0*/  MUFU.TANH R0, R27 ;  /* 0x0000001b00007308 */ /* 0x000e240000002400 */
[C---:B-1----:R-:W-:Y:S01]  /*06e0*/  FFMA.FTZ R22, -R25.reuse, R25, 1 ;  /* 0x3f80000019167423 */ /* 0x042fe20000010119 */
[----:B------:R-:W-:Y:S01]  /*06f0*/  FADD.FTZ R25, R25, 1 ;  /* 0x3f80000019197421 */ /* 0x000fe20000010000 */
[----:B------:R-:W-:Y:S02]  /*0700*/  STG.E.128 desc[UR4][R2.64], R12 ;  /* 0x0000000c02007986 */ /* 0x000fe4000c101d04 */
[----:B------:R-:W-:Y:S02]  /*0710*/  FMUL.FTZ R9, R9, R22 ;  /* 0x0000001609097220 */ /* 0x000fe40000410000 */
[----:B------:R-:W1:Y:S02]  /*0720*/  MUFU.TANH R18, R26 ;  /* 0x0000001a00127308 */ /* 0x000e640000002400 */
[----:B------:R-:W-:-:S04]  /*0730*/  FMUL.FTZ R16, R16, R9 ;  /* 0x0000000910107220 */ /* 0x000fc80000410000 */
[----:B------:R-:W-:Y:S01]  /*0740*/  FFMA.FTZ R16, R25, 0.5, R16 ;  /* 0x3f00000019107823 */ /* 0x000fe20000010010 */
[C---:B0-----:R-:W-:Y:S01]  /*0750*/  FFMA.FTZ R21, -R0.reuse, R0, 1 ;  /* 0x3f80000000157423 */ /* 0x041fe20000010100 */
[----:B------:R-:W-:Y:S02]  /*0760*/  FADD.FTZ R0, R0, 1 ;  /* 0x3f80000000007421 */ /* 0x000fe40000010000 */
[----:B-----5:R-:W-:Y:S01]  /*0770*/  FMUL.FTZ R5, R5, R16 ;  /* 0x0000001005057220 */ /* 0x020fe20000410000 */
[----:B------:R-:W-:Y:S01]  /*0780*/  FMUL.FTZ R8, R8, R21 ;  /* 0x0000001508087220 */ /* 0x000fe20000410000 */
[C---:B------:R-:W-:Y:S01]  /*0790*/  FFMA.FTZ R21, -R24.reuse, R24, 1 ;  /* 0x3f80000018157423 */ /* 0x040fe20000010118 */
[----:B------:R-:W-:Y:S01]  /*07a0*/  FADD.FTZ R24, R24, 1 ;  /* 0x3f80000018187421 */ /* 0x000fe20000010000 */
[----:B-1----:R-:W-:Y:S02]  /*07b0*/  FFMA.FTZ R26, -R18, R18, 1 ;  /* 0x3f800000121a7423 */ /* 0x002fe40000010112 */
[----:B------:R-:W-:Y:S01]  /*07c0*/  FMUL.FTZ R10, R10, R21 ;  /* 0x000000150a0a7220 */ /* 0x000fe20000410000 */
[----:B------:R-:W-:Y:S01]  /*07d0*/  FMUL.FTZ R17, R17, R8 ;  /* 0x0000000811117220 */ /* 0x000fe20000410000 */
[----:B------:R-:W-:Y:S01]  /*07e0*/  FADD.FTZ R18, R18, 1 ;  /* 0x3f80000012127421 */ /* 0x000fe20000010000 */
[----:B------:R-:W-:Y:S01]  /*07f0*/  FMUL.FTZ R11, R11, R26 ;  /* 0x0000001a0b0b7220 */ /* 0x000fe20000410000 */
[----:B------:R-:W-:Y:S01]  /*0800*/  FMUL.FTZ R19, R19, R10 ;  /* 0x0000000a13137220 */ /* 0x000fe20000410000 */
[----:B------:R-:W-:-:S02]  /*0810*/  FFMA.FTZ R17, R0, 0.5, R17 ;  /* 0x3f00000000117823 */ /* 0x000fc40000010011 */
[----:B------:R-:W-:Y:S01]  /*0820*/  FMUL.FTZ R11, R20, R11 ;  /* 0x0000000b140b7220 */ /* 0x000fe20000410000 */
[----:B------:R-:W-:Y:S01]  /*0830*/  FFMA.FTZ R19, R24, 0.5, R19 ;  /* 0x3f00000018137823 */ /* 0x000fe20000010013 */
[----:B------:R-:W-:Y:S02]  /*0840*/  FMUL.FTZ R4, R4, R17 ;  /* 0x0000001104047220 */ /* 0x000fe40000410000 */
[----:B------:R-:W-:Y:S01]  /*0850*/  FFMA.FTZ R18, R18, 0.5, R11 ;  /* 0x3f00000012127823 */ /* 0x000fe2000001000b */
[----:B------:R-:W-:-:S03]  /*0860*/  FMUL.FTZ R6, R6, R19 ;  /* 0x0000001306067220 */ /* 0x000fc60000410000 */
[----:B------:R-:W-:-:S05]  /*0870*/  FMUL.FTZ R7, R7, R18 ;  /* 0x0000001207077220 */ /* 0x000fca0000410000 */
[----:B------:R-:W-:Y:S01]  /*0880*/  STG.E.128 desc[UR4][R2.64+0x800], R4 ;  /* 0x0008000402007986 */ /* 0x000fe2000c101d04 */
[----:B------:R-:W-:Y:S05]  /*0890*/  EXIT ;  /* 0x000000000000794d */ /* 0x000fea0003800000 */
.L_x_6364:
        /* <DEDUP_REMOVED lines=104> */
.L_x_6366:
[----:B------:R-:W-:Y:S05]  /*0f20*/  BSYNC B0 ;  /* 0x0000000000007941 */ /* 0x000fea0003800000 */
.L_x_6365:
        /* <DEDUP_REMOVED lines=19> */
.L_x_6368:
[----:B------:R-:W-:Y:S05]  /*1060*/  BSYNC B0 ;  /* 0x0000000000007941 */ /* 0x000fea0003800000 */
.L_x_6367:
        /* <DEDUP_REMOVED lines=19> */
.L_x_6370:
[----:B------:R-:W-:Y:S05]  /*11a0*/  BSYNC B0 ;  /* 0x0000000000007941 */ /* 0x000fea0003800000 */
.L_x_6369:
        /* <DEDUP_REMOVED lines=30> */
.L_x_6372:
[----:B------:R-:W-:Y:S05]  /*1390*/  BSYNC B0 ;  /* 0x0000000000007941 */ /* 0x000fea0003800000 */
.L_x_6371:
        /* <DEDUP_REMOVED lines=17> */
.L_x_6374:
[----:B------:R-:W-:Y:S05]  /*14b0*/  BSYNC B0 ;  /* 0x0000000000007941 */ /* 0x000fea0003800000 */
.L_x_6373:
        /* <DEDUP_REMOVED lines=17> */
.L_x_6376:
[----:B------:R-:W-:Y:S05]  /*15d0*/  BSYNC B0 ;  /* 0x0000000000007941 */ /* 0x000fea0003800000 */
.L_x_6375:
        /* <DEDUP_REMOVED lines=17> */
.L_x_6378:
[----:B------:R-:W-:Y:S05]  /*16f0*/  BSYNC B0 ;  /* 0x0000000000007941 */ /* 0x000fea0003800000 */
.L_x_6377:
        /* <DEDUP_REMOVED lines=17> */
.L_x_6380:
[----:B------:R-:W-:Y:S05]  /*1810*/  BSYNC B0 ;  /* 0x0000000000007941 */ /* 0x000fea0003800000 */
.L_x_6379:
        /* <DEDUP_REMOVED lines=18> */
.L_x_6383:
[----:B------:R-:W-:-:S13]  /*1940*/  ISETP.GE.AND P0, PT, R3, R2, PT ;  /* 0x000000020300720c */ /* 0x000fda0003f06270 */
[----:B------:R-:W-:Y:S05]  /*1950*/  @P0 BRA `(.L_x_6385) ;  /* 0x0000000000300947 */ /* 0x000fea0003800000 */
[----:B0-----:R-:W0:Y:S01]  /*1960*/  LDC.64 R4, c[0x0][0x218] ;  /* 0x00008600ff047b82 */ /* 0x001e220000000a00 */
[----:B------:R-:W-:Y:S02]  /*1970*/  IADD3 R7, R0, R3, RZ ;  /* 0x0000000300077210 */ /* 0x000fe40007ffe0ff */
[----:B------:R-:W-:-:S03]  /*1980*/  IADD3 R3, R3, 0x80, RZ ;  /* 0x0000008003037810 */ /* 0x000fc60007ffe0ff */
[----:B0-----:R-:W-:-:S05]  /*1990*/  IMAD.WIDE.U32 R4, R7, 0x4, R4 ;  /* 0x0000000407047825 */ /* 0x001fca00078e0004 */
[----:B------:R1:W-:Y:S02]  /*19a0*/  STG.E desc[UR4][R4.64], R10 ;  /* 0x0000000a04007986 */ /* 0x0003e4000c101904 */
.L_x_6384:
[----:B------:R-:W-:-:S13]  /*19b0*/  ISETP.GE.AND P0, PT, R3, R2, PT ;  /* 0x000000020300720c */ /* 0x000fda0003f06270 */
[----:B------:R-:W-:Y:S05]  /*19c0*/  @P0 BRA `(.L_x_6386) ;  /* 0x0000000000340947 */ /* 0x000fea0003800000 */
[----:B01----:R-:W0:Y:S01]  /*19d0*/  LDC.64 R4, c[0x0][0x218] ;  /* 0x00008600ff047b82 */ /* 0x003e220000000a00 */
[----:B------:R-:W-:Y:S02]  /*19e0*/  IADD3 R7, R0, R3, RZ ;  /* 0x0000000300077210 */ /* 0x000fe40007ffe0ff */
[----:B------:R-:W-:-:S03]  /*19f0*/  IADD3 R3, R3, 0x80, RZ ;  /* 0x0000008003037810 */ /* 0x000fc60007ffe0ff */
[----:B0-----:R-:W-:-:S05]  /*1a00*/  IMAD.WIDE.U32 R4, R7, 0x4, R4 ;  /* 0x0000000407047825 */ /* 0x001fca00078e0004 */
[----:B------:R1:W-:Y:S02]  /*1a10*/  STG.E desc[UR4][R4.64], R12 ;  /* 0x0000000c04007986 */ /* 0x0003e4000c101904 */
.L_x_6385:
        /* <DEDUP_REMOVED lines=8> */
.L_x_6386:
[----:B------:R-:W-:Y:S05]  /*1aa0*/  BSYNC B1 ;  /* 0x0000000000017941 */ /* 0x000fea0003800000 */
.L_x_6382:
[----:B------:R-:W-:-:S13]  /*1ab0*/  ISETP.GE.AND P0, PT, R3, R2, PT ;  /* 0x000000020300720c */ /* 0x000fda0003f06270 */
[----:B012---:R-:W0:Y:S01]  /*1ac0*/  @!P0 LDC.64 R4, c[0x0][0x218] ;  /* 0x00008600ff048b82 */ /* 0x007e220000000a00 */
[----:B------:R-:W-:Y:S02]  /*1ad0*/  @!P0 IADD3 R7, R0, R3, RZ ;  /* 0x0000000300078210 */ /* 0x000fe40007ffe0ff */
[----:B------:R-:W-:-:S03]  /*1ae0*/  @!P0 IADD3 R3, R3, 0x80, RZ ;  /* 0x0000008003038810 */ /* 0x000fc60007ffe0ff */
[----:B0-----:R-:W-:-:S05]  /*1af0*/  @!P0 IMAD.WIDE.U32 R4, R7, 0x4, R4 ;  /* 0x0000000407048825 */ /* 0x001fca00078e0004 */
[----:B------:R2:W-:Y:S02]  /*1b00*/  @!P0 STG.E desc[UR4][R4.64], R22 ;  /* 0x0000001604008986 */ /* 0x0005e4000c101904 */
.L_x_6387:
[----:B------:R-:W-:Y:S05]  /*1b10*/  BSYNC B0 ;  /* 0x0000000000007941 */ /* 0x000fea0003800000 */
.L_x_6381:
        /* <DEDUP_REMOVED lines=8> */
.L_x_6388:
        /* <DEDUP_REMOVED lines=14> */
.L_x_12870:


//--------------------- .text._ZN2at6native29vectorized_elementwise_kernelILi8EZZZNS0_26GeluBackwardCUDAKernelImplERNS_18TensorIteratorBaseENS0_8GeluTypeEENKUlvE_clEvENKUlvE0_clEvEUlffE_St5arrayIPcLm3EEEEviT0_T1_ --------------------------
	.section	.text._ZN2at6native29vectorized_elementwise_kernelILi8EZZZNS0_26GeluBackwardCUDAKernelImplERNS_18TensorIteratorBaseENS0_8GeluTypeEENKUlvE_clEvENKUlvE0_clEvEUlffE_St5arrayIPcLm3EEEEviT0_T1_,"ax",@progbits
	.align	128
        .global         _ZN2at6native29vectorized_elementwise_kernelILi8EZZZNS0_26GeluBackwardCUDAKernelImplERNS_18TensorIteratorBaseENS0_8GeluTypeEENKUlvE_clEvENKUlvE0_clEvEUlffE_St5arrayIPcLm3EEEEviT0_T1_
        .type           _ZN2at6native29vectorized_elementwise_kernelILi8EZZZNS0_26GeluBackwardCUDAKernelImplERNS_18TensorIteratorBaseENS0_8GeluTypeEENKUlvE_clEvENKUlvE0_clEvEUlffE_St5arrayIPcLm3EEEEviT0_T1_,@function
        .size           _ZN2at6native29vectorized_elementwise_kernelILi8EZZZNS0_26GeluBackwardCUDAKernelImplERNS_18TensorIteratorBaseENS0_8GeluTypeEENKUlvE_clEvENKUlvE0_clEvEUlffE_St5arrayIPcLm3EEEEviT0_T1_,(.L_x_12871 - _ZN2at6native29vectorized_elementwise_kernelILi8EZZZNS0_26GeluBackwardCUDAKernelImplERNS_18TensorIteratorBaseENS0_8GeluTypeEENKUlvE_clEvENKUlvE0_clEvEUlffE_St5arrayIPcLm3EEEEviT0_T1_)
        .other          _ZN2at6native29vectorized_elementwise_kernelILi8EZZZNS0_26GeluBackwardCUDAKernelImplERNS_18TensorIteratorBaseENS0_8GeluTypeEENKUlvE_clEvENKUlvE0_clEvEUlffE_St5arrayIPcLm3EEEEviT0_T1_,@"STO_CUDA_ENTRY STV_DEFAULT"
_ZN2at6native29vectorized_elementwise_kernelILi8EZZZNS0_26GeluBackwardCUDAKernelImplERNS_18TensorIteratorBaseENS0_8GeluTypeEENKUlvE_clEvENKUlvE0_clEvEUlffE_St5arrayIPcLm3EEEEviT0_T1_:
.text._ZN2at6native29vectorized_elementwise_kernelILi8EZZZNS0_26GeluBackwardCUDAKernelImplERNS_18TensorIteratorBaseENS0_8GeluTypeEENKUlvE_clEvENKUlvE0_clEvEUlffE_St5arrayIPcLm3EEEEviT0_T1_:
        /* <DEDUP_REMOVED lines=138> */
.L_x_6389:
        /* <DEDUP_REMOVED lines=104> */
.L_x_6391:
[----:B------:R-:W-:Y:S05]  /*0f20*/  BSYNC B0 ;  /* 0x0000000000007941 */ /* 0x000fea0003800000 */
.L_x_6390:
        /* <DEDUP_REMOVED lines=19> */
.L_x_6393:
[----:B------:R-:W-:Y:S05]  /*1060*/  BSYNC B0 ;  /* 0x0000000000007941 */ /* 0x000fea0003800000 */
.L_x_6392:
        /* <DEDUP_REMOVED lines=19> */
.L_x_6395:
[----:B------:R-:W-:Y:S05]  /*11a0*/  BSYNC B0 ;  /* 0x0000000000007941 */ /* 0x000fea0003800000 */
.L_x_6394:
        /* <DEDUP_REMOVED lines=30> */
.L_x_6397:
[----:B------:R-:W-:Y:S05]  /*1390*/  BSYNC B0 ;  /* 0x0000000000007941 */ /* 0x000fea0003800000 */
.L_x_6396:
        /* <DEDUP_REMOVED lines=17> */
.L_x_6399:
[----:B------:R-:W-:Y:S05]  /*14b0*/  BSYNC B0 ;  /* 0x0000000000007941 */ /* 0x000fea0003800000 */
.L_x_6398:
        /* <DEDUP_REMOVED lines=17> */
.L_x_6401:
[----:B------:R-:W-:Y:S05]  /*15d0*/  BSYNC B0 ;  /* 0x0000000000007941 */ /* 0x000fea0003800000 */
.L_x_6400:
        /* <DEDUP_REMOVED lines=17> */
.L_x_6403:
[----:B------:R-:W-:Y:S05]  /*16f0*/  BSYNC B0 ;  /* 0x0000000000007941 */ /* 0x000fea0003800000 */
.L_x_6402:
        /* <DEDUP_REMOVED lines=17> */
.L_x_6405:
[----:B------:R-:W-:Y:S05]  /*1810*/  BSYNC B0 ;  /* 0x0000000000007941 */ /* 0x000fea0003800000 */
.L_x_6404:
        /* <DEDUP_REMOVED lines=18> */
.L_x_6408:
[----:B------:R-:W-:-:S13]  /*1940*/  ISETP.GE.AND P0, PT, R3, R2, PT ;  /* 0x000000020300720c */ /* 0x000fda0003f06270 */
[----:B------:R-:W-:Y:S05]  /*1950*/  @P0 BRA `(.L_x_6410) ;  /* 0x0000000000300947 */ /* 0x000fea0003800000 */
[----:B0-----:R-:W0:Y:S01]  /*1960*/  LDC.64 R4, c[0x0][0x218] ;  /* 0x00008600ff047b82 */ /* 0x001e220000000a00 */
[----:B------:R-:W-:Y:S02]  /*1970*/  IADD3 R7, R0, R3, RZ ;  /* 0x0000000300077210 */ /* 0x000fe40007ffe0ff */
[----:B------:R-:W-:-:S03]  /*1980*/  IADD3 R3, R3, 0x80, RZ ;  /* 0x0000008003037810 */ /* 0x000fc60007ffe0ff */
[----:B0-----:R-:W-:-:S05]  /*1990*/  IMAD.WIDE.U32 R4, R7, 0x4, R4 ;  /* 0x0000000407047825 */ /* 0x001fca00078e0004 */
[----:B------:R1:W-:Y:S02]  /*19a0*/  STG.E desc[UR4][R4.64], R10 ;  /* 0x0000000a04007986 */ /* 0x0003e4000c101904 */
.L_x_6409:
[----:B------:R-:W-:-:S13]  /*19b0*/  ISETP.GE.AND P0, PT, R3, R2, PT ;  /* 0x000000020300720c */ /* 0x000fda0003f06270 */
[----:B------:R-:W-:Y:S05]  /*19c0*/  @P0 BRA `(.L_x_6411) ;  /* 0x0000000000340947 */ /* 0x000fea0003800000 */
[----:B01----:R-:W0:Y:S01]  /*19d0*/  LDC.64 R4, c[0x0][0x218] ;  /* 0x00008600ff047b82 */ /* 0x003e220000000a00 */
[----:B------:R-:W-:Y:S02]  /*19e0*/  IADD3 R7, R0, R3, RZ ;  /* 0x0000000300077210 */ /* 0x000fe40007ffe0ff */
[----:B------:R-:W-:-:S03]  /*19f0*/  IADD3 R3, R3, 0x80, RZ ;  /* 0x0000008003037810 */ /* 0x000fc60007ffe0ff */
[----:B0-----:R-:W-:-:S05]  /*1a00*/  IMAD.WIDE.U32 R4, R7, 0x4, R4 ;  /* 0x0000000407047825 */ /* 0x001fca00078e0004 */
[----:B------:R1:W-:Y:S02]  /*1a10*/  STG.E desc[UR4][R4.64], R12 ;  /* 0x0000000c04007986 */ /* 0x0003e4000c101904 */
.L_x_6410:
        /* <DEDUP_REMOVED lines=8> */
.L_x_6411:
[----:B------:R-:W-:Y:S05]  /*1aa0*/  BSYNC B1 ;  /* 0x0000000000017941 */ /* 0x000fea0003800000 */
.L_x_6407:
[----:B------:R-:W-:-:S13]  /*1ab0*/  ISETP.GE.AND P0, PT, R3, R2, PT ;  /* 0x000000020300720c */ /* 0x000fda0003f06270 */
[----:B012---:R-:W0:Y:S01]  /*1ac0*/  @!P0 LDC.64 R4, c[0x0][0x218] ;  /* 0x00008600ff048b82 */ /* 0x007e220000000a00 */
[----:B------:R-:W-:Y:S02]  /*1ad0*/  @!P0 IADD3 R7, R0, R3, RZ ;  /* 0x0000000300078210 */ /* 0x000fe40007ffe0ff */
[----:B------:R-:W-:-:S03]  /*1ae0*/  @!P0 IADD3 R3, R3, 0x80, RZ ;  /* 0x0000008003038810 */ /* 0x000fc60007ffe0ff */
[----:B0-----:R-:W-:-:S05]  /*1af0*/  @!P0 IMAD.WIDE.U32 R4, R7, 0x4, R4 ;  /* 0x0000000407048825 */ /* 0x001fca00078e0004 */
[----:B------:R2:W-:Y:S02]  /*1b00*/  @!P0 STG.E desc[UR4][R4.64], R22 ;  /* 0x0000001604008986 */ /* 0x0005e4000c101904 */
.L_x_6412:
[----:B------:R-:W-:Y:S05]  /*1b10*/  BSYNC B0 ;  /* 0x0000000000007941 */ /* 0x000fea0003800000 */
.L_x_6406:
        /* <DEDUP_REMOVED lines=8> */
.L_x_6413:
        /* <DEDUP_REMOVED lines=14> */
.L_x_12871:


//--------------------- .text._ZN2at6native18elementwise_kernelILi128ELi4EZNS0_15gpu_kernel_implIZZZNS0_26GeluBackwardCUDAKernelImplERNS_18TensorIteratorBaseENS0_8GeluTypeEENKUlvE_clEvENKUlvE_clEvEUlddE_EEvS4_RKT_EUliE_EEviT1_ --------------------------
	.section	.text._ZN2at6native18elementwise_kernelILi128ELi4EZNS0_15gpu_kernel_implIZZZNS0_26GeluBackwardCUDAKernelImplERNS_18TensorIteratorBaseENS0_8GeluTypeEENKUlvE_clEvENKUlvE_clEvEUlddE_EEvS4_RKT_EUliE_EEviT1_,"ax",@progbits
	.align	128
        .global         _ZN2at6native18elementwise_kernelILi128ELi4EZNS0_15gpu_kernel_implIZZZNS0_26GeluBackwardCUDAKernelImplERNS_18TensorIteratorBaseENS0_8GeluTypeEENKUlvE_clEvENKUlvE_clEvEUlddE_EEvS4_RKT_EUliE_EEviT1_
        .type           _ZN2at6native18elementwise_kernelILi128ELi4EZNS0_15gpu_kernel_implIZZZNS0_26GeluBackwardCUDAKernelImplERNS_18TensorIteratorBaseENS0_8GeluTypeEENKUlvE_clEvENKUlvE_clEvEUlddE_EEvS4_RKT_EUliE_EEviT1_,@function
        .size           _ZN2at6native18elementwise_kernelILi128ELi4EZNS0_15gpu_kernel_implIZZZNS0_26GeluBackwardCUDAKernelImplERNS_18TensorIteratorBaseENS0_8GeluTypeEENKUlvE_clEvENKUlvE_clEvEUlddE_EEvS4_RKT_EUliE_EEviT1_,(.L_x_12872 - _ZN2at6native18elementwise_kernelILi128ELi4EZNS0_15gpu_kernel_implIZZZNS0_26GeluBackwardCUDAKernelImplERNS_18TensorIteratorBaseENS0_8GeluTypeEENKUlvE_clEvENKUlvE_clEvEUlddE_EEvS4_RKT_EUliE_EEviT1_)
        .other          _ZN2at6native18elementwise_kernelILi128ELi4EZNS0_15gpu_kernel_implIZZZNS0_26GeluBackwardCUDAKernelImplERNS_18TensorIteratorBaseENS0_8GeluTypeEENKUlvE_clEvENKUlvE_clEvEUlddE_EEvS4_RKT_EUliE_EEviT1_,@"STO_CUDA_ENTRY STV_DEFAULT"
_ZN2at6native18elementwise_kernelILi128ELi4EZNS0_15gpu_kernel_implIZZZNS0_26GeluBackwardCUDAKernelImplERNS_18TensorIteratorBaseENS0_8GeluTypeEENKUlvE_clEvENKUlvE_clEvEUlddE_EEvS4_RKT_EUliE_EEviT1_:
.text._ZN2at6native18elementwise_kernelILi128ELi4EZNS0_15gpu_kernel_implIZZZNS0_26GeluBackwardCUDAKernelImplERNS_18TensorIteratorBaseENS0_8GeluTypeEENKUlvE_clEvENKUlvE_clEvEUlddE_EEvS4_RKT_EUliE_EEviT1_:
        /* <DEDUP_REMOVED lines=364> */
.L_x_6416:
        /* <DEDUP_REMOVED lines=21> */
.L_x_6420:
[----:B------:R-:W2:Y:S02]  /*1810*/  LDG.E.U8 R2, desc[UR36][R2.64] ;  /* 0x0000002402027981 */ /* 0x000ea4000c1e1100 */
[----:B--2---:R0:W1:Y:S01]  /*1820*/  I2F.F64.U16 R18, R2 ;  /* 0x0000000200127312 */ /* 0x0040620000101800 */
[----:B------:R-:W-:Y:S05]  /*1830*/  BRA `(.L_x_6422) ;  /* 0x0000000c00707947 */ /* 0x000fea0003800000 */
.L_x_6419:
        /* <DEDUP_REMOVED lines=9> */
.L_x_6424:
[----:B------:R-:W2:Y:S02]  /*18d0*/  LDG.E R2, desc[UR36][R2.64] ;  /* 0x0000002402027981 */ /* 0x000ea4000c1e1900 */
[----:B--2---:R0:W1:Y:S01]  /*18e0*/  I2F.F64 R18, R2 ;  /* 0x0000000200127312 */ /* 0x0040620000201c00 */
[----:B------:R-:W-:Y:S05]  /*18f0*/  BRA `(.L_x_6422) ;  /* 0x0000000c00407947 */ /* 0x000fea0003800000 */
.L_x_6423:
[----:B------:R-:W2:Y:S02]  /*1900*/  LDG.E.U16 R2, desc[UR36][R2.64] ;  /* 0x0000002402027981 */ /* 0x000ea4000c1e1500 */
[----:B--2---:R0:W1:Y:S01]  /*1910*/  I2F.F64.S16 R18, R2 ;  /* 0x0000000200127312 */ /* 0x0040620000101c00 */
[----:B------:R-:W-:Y:S05]  /*1920*/  BRA `(.L_x_6422) ;  /* 0x0000000c00347947 */ /* 0x000fea0003800000 */
.L_x_6418:
        /* <DEDUP_REMOVED lines=10> */
.L_x_6426:
[----:B------:R-:W2:Y:S02]  /*19d0*/  LDG.E.U16 R0, desc[UR36][R2.64] ;  /* 0x0000002402007981 */ /* 0x000ea4000c1e1500 */
[----:B--2---:R-:W-:-:S05]  /*19e0*/  HADD2.F32 R0, -RZ, R0.H0_H0 ;  /* 0x20000000ff007230 */ /* 0x004fca0000004100 */
[----:B------:R-:W-:-:S04]  /*19f0*/  FMUL.FTZ R0, R0, 1 ;  /* 0x3f80000000007820 */ /* 0x000fc80000410000 */
[----:B------:R0:W1:Y:S01]  /*1a00*/  F2F.F64.F32 R18, R0 ;  /* 0x0000000000127310 */ /* 0x0000620000201800 */
[----:B------:R-:W-:Y:S05]  /*1a10*/  BRA `(.L_x_6422) ;  /* 0x0000000800f87947 */ /* 0x000fea0003800000 */
.L_x_6425:
        /* <DEDUP_REMOVED lines=10> */
.L_x_6428:
[----:B------:R-:W2:Y:S02]  /*1ac0*/  LDG.E.U16 R2, desc[UR36][R2.64] ;  /* 0x0000002402027981 */ /* 0x000ea4000c1e1500 */
[----:B--2---:R-:W-:-:S05]  /*1ad0*/  HADD2.F32 R0, -RZ, R2.H0_H0 ;  /* 0x20000002ff007230 */ /* 0x004fca0000004100 */
[----:B------:R-:W-:-:S04]  /*1ae0*/  FMUL.FTZ R0, R0, 1 ;  /* 0x3f80000000007820 */ /* 0x000fc80000410000 */
[----:B------:R0:W1:Y:S01]  /*1af0*/  F2F.F64.F32 R18, R0 ;  /* 0x0000000000127310 */ /* 0x0000620000201800 */
[----:B------:R-:W-:Y:S05]  /*1b00*/  BRA `(.L_x_6422) ;  /* 0x0000000800bc7947 */ /* 0x000fea0003800000 */
.L_x_6427:
[----:B------:R0:W5:Y:S01]  /*1b10*/  LDG.E.64 R18, desc[UR36][R2.64] ;  /* 0x0000002402127981 */ /* 0x000162000c1e1b00 */
[----:B------:R-:W-:Y:S05]  /*1b20*/  BRA `(.L_x_6422) ;  /* 0x0000000800b47947 */ /* 0x000fea0003800000 */
.L_x_6417:
        /* <DEDUP_REMOVED lines=13> */
.L_x_6431:
[----:B------:R0:W5:Y:S01]  /*1c00*/  LDG.E.64 R18, desc[UR36][R2.64] ;  /* 0x0000002402127981 */ /* 0x000162000c1e1b00 */
[----:B------:R-:W-:Y:S05]  /*1c10*/  BRA `(.L_x_6422) ;  /* 0x0000000800787947 */ /* 0x000fea0003800000 */
.L_x_6430:
        /* <DEDUP_REMOVED lines=28> */
.L_x_6433:
        /* <DEDUP_REMOVED lines=15> */
.L_x_6432:
[----:B------:R-:W2:Y:S02]  /*1ed0*/  LDG.E.U16 R0, desc[UR36][R2.64] ;  /* 0x0000002402007981 */ /* 0x000ea4000c1e1500 */
[----:B--2---:R-:W-:-:S04]  /*1ee0*/  IMAD.U32 R0, R0, 0x10000, RZ ;  /* 0x0001000000007824 */ /* 0x004fc800078e00ff */
[----:B------:R-:W-:-:S04]  /*1ef0*/  FMUL.FTZ R0, R0, 1 ;  /* 0x3f80000000007820 */ /* 0x000fc80000410000 */
[----:B------:R0:W1:Y:S01]  /*1f00*/  F2F.F64.F32 R18, R0 ;  /* 0x0000000000127310 */ /* 0x0000620000201800 */
[----:B------:R-:W-:Y:S05]  /*1f10*/  BRA `(.L_x_6422) ;  /* 0x0000000400b87947 */ /* 0x000fea0003800000 */
.L_x_6429:
        /* <DEDUP_REMOVED lines=11> */
.L_x_6436:
[----:B------:R-:W2:Y:S01]  /*1fd0*/  LDG.E.U8 R2, desc[UR36][R2.64] ;  /* 0x0000002402027981 */ /* 0x000ea2000c1e1100 */
[----:B------:R-:W-:Y:S01]  /*1fe0*/  BSSY B0, `(.L_x_6437) ;  /* 0x0000018000007945 */ /* 0x000fe20003800000 */
[----:B------:R-:W-:Y:S01]  /*1ff0*/  IMAD.MOV.U32 R0, RZ, RZ, RZ ;  /* 0x000000ffff007224 */ /* 0x000fe200078e00ff */
[----:B--2---:R-:W-:-:S13]  /*2000*/  ISETP.NE.AND P0, PT, R2, RZ, PT ;  /* 0x000000ff0200720c */ /* 0x004fda0003f05270 */
        /* <DEDUP_REMOVED lines=17> */
.L_x_6440:
[----:B------:R-:W-:Y:S05]  /*2120*/  BSYNC B1 ;  /* 0x0000000000017941 */ /* 0x000fea0003800000 */
.L_x_6439:
[----:B------:R-:W-:Y:S01]  /*2130*/  LEA R3, R0, 0x3b800000, 0x17 ;  /* 0x3b80000000037811 */ /* 0x000fe200078eb8ff */
[----:B------:R-:W-:-:S05]  /*2140*/  IMAD.SHL.U32 R0, R2, 0x100000, RZ ;  /* 0x0010000002007824 */ /* 0x000fca00078e00ff */
[----:B------:R-:W-:-:S07]  /*2150*/  LOP3.LUT R0, R3, R0, R4, 0xfe, !PT ;  /* 0x0000000003007212 */ /* 0x000fce00078efe04 */
.L_x_6438:
[----:B------:R-:W-:Y:S05]  /*2160*/  BSYNC B0 ;  /* 0x0000000000007941 */ /* 0x000fea0003800000 */
.L_x_6437:
[----:B------:R-:W-:-:S04]  /*2170*/  FMUL.FTZ R0, R0, 1 ;  /* 0x3f80000000007820 */ /* 0x000fc80000410000 */
[----:B------:R2:W3:Y:S01]  /*2180*/  F2F.F64.F32 R18, R0 ;  /* 0x0000000000127310 */ /* 0x0004e20000201800 */
[----:B------:R-:W-:Y:S05]  /*2190*/  BRA `(.L_x_6422) ;  /* 0x0000000400187947 */ /* 0x000fea0003800000 */
.L_x_6435:
        /* <DEDUP_REMOVED lines=21> */
.L_x_6444:
[----:B------:R-:W-:Y:S05]  /*22f0*/  BSYNC B1 ;  /* 0x0000000000017941 */ /* 0x000fea0003800000 */
.L_x_6443:
[----:B------:R-:W-:Y:S01]  /*2300*/  LEA R3, R0, 0x37800000, 0x17 ;  /* 0x3780000000037811 */ /* 0x000fe200078eb8ff */
[----:B------:R-:W-:-:S05]  /*2310*/  IMAD.SHL.U32 R0, R2, 0x200000, RZ ;  /* 0x0020000002007824 */ /* 0x000fca00078e00ff */
[----:B------:R-:W-:-:S07]  /*2320*/  LOP3.LUT R0, R3, R0, R4, 0xfe, !PT ;  /* 0x0000000003007212 */ /* 0x000fce00078efe04 */
.L_x_6442:
[----:B------:R-:W-:Y:S05]  /*2330*/  BSYNC B0 ;  /* 0x0000000000007941 */ /* 0x000fea0003800000 */
.L_x_6441:
[----:B------:R-:W-:-:S04]  /*2340*/  FMUL.FTZ R0, R0, 1 ;  /* 0x3f80000000007820 */ /* 0x000fc80000410000 */
[----:B------:R4:W0:Y:S01]  /*2350*/  F2F.F64.F32 R18, R0 ;  /* 0x0000000000127310 */ /* 0x0008220000201800 */
[----:B------:R-:W-:Y:S05]  /*2360*/  BRA `(.L_x_6422) ;  /* 0x0000000000a47947 */ /* 0x000fea0003800000 */
.L_x_6434:
        /* <DEDUP_REMOVED lines=14> */
.L_x_6448:
[----:B------:R-:W-:Y:S05]  /*2450*/  BSYNC B0 ;  /* 0x0000000000007941 */ /* 0x000fea0003800000 */
.L_x_6447:
[----:B------:R-:W-:-:S04]  /*2460*/  FMUL.FTZ R0, R0, 1 ;  /* 0x3f80000000007820 */ /* 0x000fc80000410000 */
[----:B------:R0:W1:Y:S01]  /*2470*/  F2F.F64.F32 R18, R0 ;  /* 0x0000000000127310 */ /* 0x0000620000201800 */
[----:B------:R-:W-:Y:S05]  /*2480*/  BRA `(.L_x_6422) ;  /* 0x00000000005c7947 */ /* 0x000fea0003800000 */
.L_x_6421:
[----:B------:R-:W-:Y:S01]  /*2490*/  MOV R2, 0x0 ;  /* 0x0000000000027802 */ /* 0x000fe20000000f00 */
[----:B------:R-:W-:Y:S01]  /*24a0*/  ULDC.64 UR4, c[0x4][0x128] ;  /* 0x01004a0000047ab9 */ /* 0x000fe20000000a00 */
[----:B------:R-:W-:Y:S01]  /*24b0*/  ULDC.64 UR6, c[0x4][0x8] ;  /* 0x0100020000067ab9 */ /* 0x000fe20000000a00 */
[----:B------:R-:W-:Y:S02]  /*24c0*/  IMAD.U32 R4, RZ, RZ, UR4 ;  /* 0x00000004ff047e24 */ /* 0x000fe4000f8e00ff */
[----:B------:R-:W-:Y:S01]  /*24d0*/  IMAD.U32 R5, RZ, RZ, UR5 ;  /* 0x00000005ff057e24 */ /* 0x000fe2000f8e00ff */
[----:B------:R-:W0:Y:S01]  /*24e0*/  LDC.64 R2, c[0x4][R2] ;  /* 0x0100000002027b82 */ /* 0x000e220000000a00 */
[----:B------:R-:W-:Y:S01]  /*24f0*/  ULDC.64 UR4, c[0x4][0x130] ;  /* 0x01004c0000047ab9 */ /* 0x000fe20000000a00 */
[----:B------:R-:W-:Y:S01]  /*2500*/  IMAD.U32 R10, RZ, RZ, UR6 ;  /* 0x00000006ff0a7e24 */ /* 0x000fe2000f8e00ff */
[----:B------:R-:W-:Y:S01]  /*2510*/  MOV R6, UR4 ;  /* 0x0000000400067c02 */ /* 0x000fe20008000f00 */
[----:B------:R-:W-:-:S02]  /*2520*/  IMAD.U32 R7, RZ, RZ, UR5 ;  /* 0x00000005ff077e24 */ /* 0x000fc4000f8e00ff */
[----:B------:R-:W-:Y:S02]  /*2530*/  IMAD.U32 R11, RZ, RZ, UR7 ;  /* 0x00000007ff0b7e24 */ /* 0x000fe4000f8e00ff */
[----:B------:R-:W-:Y:S02]  /*2540*/  IMAD.MOV.U32 R8, RZ, RZ, 0x4e ;  /* 0x0000004eff087424 */ /* 0x000fe400078e00ff */
[----:B------:R-:W-:Y:S02]  /*2550*/  IMAD.MOV.U32 R12, RZ, RZ, 0x1 ;  /* 0x00000001ff0c7424 */ /* 0x000fe400078e00ff */
[----:B------:R-:W-:-:S07]  /*2560*/  IMAD.MOV.U32 R13, RZ, RZ, RZ ;  /* 0x000000ffff0d7224 */ /* 0x000fce00078e00ff */
[----:B------:R-:W-:-:S07]  /*2570*/  LEPC R20, `(.L_x_6449) ;  /* 0x000000001014794e */ /* 0x000fce0000000000 */
[----:B0-----:R-:W-:Y:S05]  /*2580*/  CALL.ABS.NOINC R2 ;  /* 0x0000000002007343 */ /* 0x001fea0003c00000 */
.L_x_6449:
[----:B------:R-:W-:Y:S01]  /*2590*/  CS2R R18, SRZ ;  /* 0x0000000000127805 */ /* 0x000fe2000001ff00 */
[----:B------:R-:W-:Y:S06]  /*25a0*/  BRA `(.L_x_6422) ;  /* 0x0000000000147947 */ /* 0x000fec0003800000 */
.L_x_6446:
[----:B------:R-:W2:Y:S02]  /*25b0*/  LDG.E.64 R18, desc[UR36][R2.64] ;  /* 0x0000002402127981 */ /* 0x000ea4000c1e1b00 */
[----:B--2---:R-:W0:Y:S01]  /*25c0*/  I2F.F64.U64 R18, R18 ;  /* 0x0000001200127312 */ /* 0x004e220000301800 */
[----:B------:R-:W-:Y:S05]  /*25d0*/  BRA `(.L_x_6422) ;  /* 0x0000000000087947 */ /* 0x000fea0003800000 */
.L_x_6445:
[----:B------:R-:W2:Y:S02]  /*25e0*/  LDG.E R2, desc[UR36][R2.64] ;  /* 0x0000002402027981 */ /* 0x000ea4000c1e1900 */
[----:B--2---:R0:W1:Y:S02]  /*25f0*/  I2F.F64.U32 R18, R2 ;  /* 0x0000000200127312 */ /* 0x0040640000201800 */
.L_x_6422:
        /* <DEDUP_REMOVED lines=18> */
.L_x_6453:
[----:B------:R-:W2:Y:S02]  /*2720*/  LDG.E.U8 R2, desc[UR36][R4.64] ;  /* 0x0000002404027981 */ /* 0x000ea4000c1e1100 */
[----:B--2---:R-:W0:Y:S01]  /*2730*/  I2F.F64.U16 R2, R2 ;  /* 0x0000000200027312 */ /* 0x004e220000101800 */
[----:B------:R-:W-:Y:S05]  /*2740*/  BRA `(.L_x_6455) ;  /* 0x0000000c00707947 */ /* 0x000fea0003800000 */
.L_x_6452:
        /* <DEDUP_REMOVED lines=9> */
.L_x_6457:
[----:B------:R-:W2:Y:S02]  /*27e0*/  LDG.E R2, desc[UR36][R4.64] ;  /* 0x0000002404027981 */ /* 0x000ea4000c1e1900 */
[----:B--2---:R-:W2:Y:S01]  /*27f0*/  I2F.F64 R2, R2 ;  /* 0x0000000200027312 */ /* 0x004ea20000201c00 */
[----:B------:R-:W-:Y:S05]  /*2800*/  BRA `(.L_x_6455) ;  /* 0x0000000c00407947 */ /* 0x000fea0003800000 */
.L_x_6456:
[----:B------:R-:W2:Y:S02]  /*2810*/  LDG.E.U16 R2, desc[UR36][R4.64] ;  /* 0x0000002404027981 */ /* 0x000ea4000c1e1500 */
[----:B--2---:R-:W4:Y:S01]  /*2820*/  I2F.F64.S16 R2, R2 ;  /* 0x0000000200027312 */ /* 0x004f220000101c00 */
[----:B------:R-:W-:Y:S05]  /*2830*/  BRA `(.L_x_6455) ;  /* 0x0000000c00347947 */ /* 0x000fea0003800000 */
.L_x_6451:
        /* <DEDUP_REMOVED lines=10> */
.L_x_6459:
[----:B------:R-:W2:Y:S02]  /*28e0*/  LDG.E.U16 R0, desc[UR36][R4.64] ;  /* 0x0000002404007981 */ /* 0x000ea4000c1e1500 */
[----:B--2---:R-:W-:-:S05]  /*28f0*/  HADD2.F32 R0, -RZ, R0.H0_H0 ;  /* 0x20000000ff007230 */ /* 0x004fca0000004100 */
[----:B------:R-:W-:-:S04]  /*2900*/  FMUL.FTZ R0, R0, 1 ;  /* 0x3f80000000007820 */ /* 0x000fc80000410000 */
[----:B------:R0:W2:Y:S01]  /*2910*/  F2F.F64.F32 R2, R0 ;  /* 0x0000000000027310 */ /* 0x0000a20000201800 */
[----:B------:R-:W-:Y:S05]  /*2920*/  BRA `(.L_x_6455) ;  /* 0x0000000800f87947 */ /* 0x000fea0003800000 */
.L_x_6458:
        /* <DEDUP_REMOVED lines=10> */
.L_x_6461:
[----:B------:R-:W2:Y:S02]  /*29d0*/  LDG.E.U16 R4, desc[UR36][R4.64] ;  /* 0x0000002404047981 */ /* 0x000ea4000c1e1500 */
[----:B--2---:R-:W-:-:S05]  /*29e0*/  HADD2.F32 R0, -RZ, R4.H0_H0 ;  /* 0x20000004ff007230 */ /* 0x004fca0000004100 */
[----:B------:R-:W-:-:S04]  /*29f0*/  FMUL.FTZ R0, R0, 1 ;  /* 0x3f80000000007820 */ /* 0x000fc80000410000 */
[----:B------:R0:W2:Y:S01]  /*2a00*/  F2F.F64.F32 R2, R0 ;  /* 0x0000000000027310 */ /* 0x0000a20000201800 */
[----:B------:R-:W-:Y:S05]  /*2a10*/  BRA `(.L_x_6455) ;  /* 0x0000000800bc7947 */ /* 0x000fea0003800000 */
.L_x_6460:
[----:B------:R0:W5:Y:S01]  /*2a20*/  LDG.E.64 R2, desc[UR36][R4.64] ;  /* 0x0000002404027981 */ /* 0x000162000c1e1b00 */
[----:B------:R-:W-:Y:S05]  /*2a30*/  BRA `(.L_x_6455) ;  /* 0x0000000800b47947 */ /* 0x000fea0003800000 */
.L_x_6450:
        /* <DEDUP_REMOVED lines=13> */
.L_x_6464:
[----:B------:R0:W5:Y:S01]  /*2b10*/  LDG.E.64 R2, desc[UR36][R4.64] ;  /* 0x0000002404027981 */ /* 0x000162000c1e1b00 */
[----:B------:R-:W-:Y:S05]  /*2b20*/  BRA `(.L_x_6455) ;  /* 0x0000000800787947 */ /* 0x000fea0003800000 */
.L_x_6463:
        /* <DEDUP_REMOVED lines=28> */
.L_x_6466:
        /* <DEDUP_REMOVED lines=15> */
.L_x_6465:
[----:B------:R-:W2:Y:S02]  /*2de0*/  LDG.E.U16 R0, desc[UR36][R4.64] ;  /* 0x0000002404007981 */ /* 0x000ea4000c1e1500 */
[----:B--2---:R-:W-:-:S04]  /*2df0*/  IMAD.U32 R0, R0, 0x10000, RZ ;  /* 0x0001000000007824 */ /* 0x004fc800078e00ff */
[----:B------:R-:W-:-:S04]  /*2e00*/  FMUL.FTZ R0, R0, 1 ;  /* 0x3f80000000007820 */ /* 0x000fc80000410000 */
[----:B------:R0:W2:Y:S01]  /*2e10*/  F2F.F64.F32 R2, R0 ;  /* 0x0000000000027310 */ /* 0x0000a20000201800 */
[----:B------:R-:W-:Y:S05]  /*2e20*/  BRA `(.L_x_6455) ;  /* 0x0000000400b87947 */ /* 0x000fea0003800000 */
.L_x_6462:
        /* <DEDUP_REMOVED lines=11> */
.L_x_6469:
        /* <DEDUP_REMOVED lines=21> */
.L_x_6473:
[----:B------:R-:W-:Y:S05]  /*3030*/  BSYNC B1 ;  /* 0x0000000000017941 */ /* 0x000fea0003800000 */
.L_x_6472:
[----:B------:R-:W-:Y:S01]  /*3040*/  LEA R3, R0, 0x3b800000, 0x17 ;  /* 0x3b80000000037811 */ /* 0x000fe200078eb8ff */
[----:B------:R-:W-:-:S05]  /*3050*/  IMAD.SHL.U32 R0, R2, 0x100000, RZ ;  /* 0x0010000002007824 */ /* 0x000fca00078e00ff */
[----:B------:R-:W-:-:S07]  /*3060*/  LOP3.LUT R0, R3, R0, R4, 0xfe, !PT ;  /* 0x0000000003007212 */ /* 0x000fce00078efe04 */
.L_x_6471:
[----:B------:R-:W-:Y:S05]  /*3070*/  BSYNC B0 ;  /* 0x0000000000007941 */ /* 0x000fea0003800000 */
.L_x_6470:
[----:B------:R-:W-:-:S04]  /*3080*/  FMUL.FTZ R0, R0, 1 ;  /* 0x3f80000000007820 */ /* 0x000fc80000410000 */
[----:B------:R0:W2:Y:S01]  /*3090*/  F2F.F64.F32 R2, R0 ;  /* 0x0000000000027310 */ /* 0x0000a20000201800 */
[----:B------:R-:W-:Y:S05]  /*30a0*/  BRA `(.L_x_6455) ;  /* 0x0000000400187947 */ /* 0x000fea0003800000 */
.L_x_6468:
        /* <DEDUP_REMOVED lines=21> */
.L_x_6477:
[----:B------:R-:W-:Y:S05]  /*3200*/  BSYNC B1 ;  /* 0x0000000000017941 */ /* 0x000fea0003800000 */
.L_x_6476:
[----:B------:R-:W-:Y:S02]  /*3210*/  LEA R3, R0, 0x37800000, 0x17 ;  /* 0x3780000000037811 */ /* 0x000fe400078eb8ff */
[----:B------:R-:W-:-:S04]  /*3220*/  SHF.L.U32 R0, R2, 0x15, RZ ;  /* 0x0000001502007819 */ /* 0x000fc800000006ff */
[----:B------:R-:W-:-:S07]  /*3230*/  LOP3.LUT R0, R3, R0, R4, 0xfe, !PT ;  /* 0x0000000003007212 */ /* 0x000fce00078efe04 */
.L_x_6475:
[----:B------:R-:W-:Y:S05]  /*3240*/  BSYNC B0 ;  /* 0x0000000000007941 */ /* 0x000fea0003800000 */
.L_x_6474:
[----:B------:R-:W-:-:S04]  /*3250*/  FMUL.FTZ R0, R0, 1 ;  /* 0x3f80000000007820 */ /* 0x000fc80000410000 */
[----:B------:R0:W2:Y:S01]  /*3260*/  F2F.F64.F32 R2, R0 ;  /* 0x0000000000027310 */ /* 0x0000a20000201800 */
[----:B------:R-:W-:Y:S05]  /*3270*/  BRA `(.L_x_6455) ;  /* 0x0000000000a47947 */ /* 0x000fea0003800000 */
.L_x_6467:
        /* <DEDUP_REMOVED lines=14> */
.L_x_6481:
[----:B------:R-:W-:Y:S05]  /*3360*/  BSYNC B0 ;  /* 0x0000000000007941 */ /* 0x000fea0003800000 */
.L_x_6480:
[----:B------:R-:W-:-:S04]  /*3370*/  FMUL.FTZ R0, R0, 1 ;  /* 0x3f80000000007820 */ /* 0x000fc80000410000 */
[----:B------:R0:W2:Y:S01]  /*3380*/  F2F.F64.F32 R2, R0 ;  /* 0x0000000000027310 */ /* 0x0000a20000201800 */
[----:B------:R-:W-:Y:S05]  /*3390*/  BRA `(.L_x_6455) ;  /* 0x00000000005c7947 */ /* 0x000fea0003800000 */
.L_x_6454:
        /* <DEDUP_REMOVED lines=16> */
.L_x_6482:
[----:B------:R-:W-:Y:S01]  /*34a0*/  CS2R R2, SRZ ;  /* 0x0000000000027805 */ /* 0x000fe2000001ff00 */
[----:B------:R-:W-:Y:S06]  /*34b0*/  BRA `(.L_x_6455) ;  /* 0x0000000000147947 */ /* 0x000fec0003800000 */
.L_x_6479:
[----:B------:R-:W2:Y:S02]  /*34c0*/  LDG.E.64 R2, desc[UR36][R4.64] ;  /* 0x0000002404027981 */ /* 0x000ea4000c1e1b00 */
[----:B--2---:R-:W0:Y:S01]  /*34d0*/  I2F.F64.U64 R2, R2 ;  /* 0x0000000200027312 */ /* 0x004e220000301800 */
[----:B------:R-:W-:Y:S05]  /*34e0*/  BRA `(.L_x_6455) ;  /* 0x0000000000087947 */ /* 0x000fea0003800000 */
.L_x_6478:
[----:B------:R-:W2:Y:S02]  /*34f0*/  LDG.E R2, desc[UR36][R4.64] ;  /* 0x0000002404027981 */ /* 0x000ea4000c1e1900 */
[----:B--2---:R-:W0:Y:S02]  /*3500*/  I2F.F64.U32 R2, R2 ;  /* 0x0000000200027312 */ /* 0x004e240000201800 */
.L_x_6455:
[-C--:B0-2-45:R-:W-:Y:S01]  /*3510*/  DMUL R4, R2, R2.reuse ;  /* 0x0000000202047228 */ /* 0x0b5fe20000000000 */
[----:B------:R-:W-:Y:S01]  /*3520*/  UMOV UR4, 0x6d4801f7 ;  /* 0x6d4801f700047882 */ /* 0x000fe20000000000 */
[----:B------:R-:W-:Y:S01]  /*3530*/  UMOV UR5, 0x3fa6e4e2 ;  /* 0x3fa6e4e200057882 */ /* 0x000fe20000000000 */
[----:B------:R-:W-:Y:S05]  /*3540*/  BSSY B0, `(.L_x_6483) ;  /* 0x000006e000007945 */ /* 0x000fea0003800000 */
[----:B------:R-:W-:-:S08]  /*3550*/  DMUL R6, R4, R2 ;  /* 0x0000000204067228 */ /* 0x000fd00000000000 */
[----:B------:R-:W-:Y:S01]  /*3560*/  DFMA R8, R6, UR4, R2 ;  /* 0x0000000406087c2b */ /* 0x000fe20008000002 */
[----:B------:R-:W-:Y:S01]  /*3570*/  UMOV UR4, 0x24dd2f1a ;  /* 0x24dd2f1a00047882 */ /* 0x000fe20000000000 */
[----:B------:R-:W-:Y:S01]  /*3580*/  IMAD.MOV.U32 R6, RZ, RZ, 0x33d43651 ;  /* 0x33d43651ff067424 */ /* 0x000fe200078e00ff */
[----:B------:R-:W-:Y:S01]  /*3590*/  MOV R7, 0x3fe98845 ;  /* 0x3fe9884500077802 */ /* 0x000fe20000000f00 */
[----:B------:R-:W-:-:S05]  /*35a0*/  UMOV UR5, 0x3fe4f922 ;  /* 0x3fe4f92200057882 */ /* 0x000fca0000000000 */
[----:B------:R-:W-:-:S10]  /*35b0*/  DMUL R8, R8, R6 ;  /* 0x0000000608087228 */ /* 0x000fd40000000000 */
[----:B------:R-:W-:Y:S01]  /*35c0*/  LOP3.LUT R11, R9, 0x7fffffff, RZ, 0xc0, !PT ;  /* 0x7fffffff090b7812 */ /* 0x000fe200078ec0ff */
[----:B------:R-:W-:-:S06]  /*35d0*/  IMAD.MOV.U32 R10, RZ, RZ, R8 ;  /* 0x000000ffff0a7224 */ /* 0x000fcc00078e0008 */
[----:B------:R-:W-:-:S14]  /*35e0*/  DSETP.GE.AND P0, PT, R10, UR4, PT ;  /* 0x000000040a007e2a */ /* 0x000fdc000bf06000 */
[----:B------:R-:W-:Y:S05]  /*35f0*/  @!P0 BRA `(.L_x_6484) ;  /* 0x0000000000fc8947 */ /* 0x000fea0003800000 */
[----:B------:R-:W-:Y:S01]  /*3600*/  DADD R14, R10, R10 ;  /* 0x000000000a0e7229 */ /* 0x000fe2000000000a */
[----:B------:R-:W-:Y:S01]  /*3610*/  UMOV UR4, 0xf0000000 ;  /* 0xf000000000047882 */ /* 0x000fe20000000000 */
[----:B------:R-:W-:Y:S01]  /*3620*/  UMOV UR5, 0x380fffff ;  /* 0x380fffff00057882 */ /* 0x000fe20000000000 */
[----:B------:R-:W-:Y:S02]  /*3630*/  IMAD.MOV.U32 R20, RZ, RZ, -0x7649667 ;  /* 0xf89b6999ff147424 */ /* 0x000fe400078e00ff */
[----:B------:R-:W-:Y:S01]  /*3640*/  IMAD.MOV.U32 R21, RZ, RZ, 0x3e928a27 ;  /* 0x3e928a27ff157424 */ /* 0x000fe200078e00ff */
[----:B------:R-:W0:Y:S02]  /*3650*/  F2F.F32.F64 R0, R14 ;  /* 0x0000000e00007310 */ /* 0x000e240000301000 */
[----:B------:R-:W-:Y:S01]  /*3660*/  DSETP.GEU.AND P0, PT, |R14|, UR4, PT ;  /* 0x000000040e007e2a */ /* 0x000fe2000bf0e200 */
[----:B------:R-:W-:Y:S01]  /*3670*/  UMOV UR4, 0xfefa39ef ;  /* 0xfefa39ef00047882 */ /* 0x000fe20000000000 */
[----:B------:R-:W-:-:S12]  /*3680*/  UMOV UR5, 0x3fe62e42 ;  /* 0x3fe62e4200057882 */ /* 0x000fd80000000000 */
[----:B0-----:R-:W-:Y:S01]  /*3690*/  @!P0 FMUL R0, R0, 1.175494350822287508e-38 ;  /* 0x0080000000008820 */ /* 0x001fe20000400000 */
[----:B------:R-:W-:-:S03]  /*36a0*/  ISETP.GT.U32.AND P0, PT, R11, 0x40330fc1, PT ;  /* 0x40330fc10b00780c */ /* 0x000fc60003f04070 */
[----:B------:R-:W-:-:S06]  /*36b0*/  FMUL.FTZ R0, R0, 1.4426950216293334961 ;  /* 0x3fb8aa3b00007820 */ /* 0x000fcc0000410000 */
[----:B------:R-:W0:Y:S02]  /*36c0*/  FRND R0, R0 ;  /* 0x0000000000007307 */ /* 0x000e240000201000 */
[----:B0-----:R-:W-:-:S06]  /*36d0*/  FMUL.FTZ R8, R0, 1 ;  /* 0x3f80000000087820 */ /* 0x001fcc0000410000 */
[----:B------:R-:W0:Y:S08]  /*36e0*/  MUFU.EX2 R0, R0 ;  /* 0x0000000000007308 */ /* 0x000e300000000800 */
[----:B------:R0:W2:Y:S02]  /*36f0*/  F2F.F64.F32 R12, R8 ;  /* 0x00000008000c7310 */ /* 0x0000a40000201800 */
[----:B0-----:R-:W-:Y:S01]  /*3700*/  FMUL.FTZ R8, R0, 1 ;  /* 0x3f80000000087820 */ /* 0x001fe20000410000 */
[----:B--2---:R-:W-:Y:S01]  /*3710*/  DFMA R12, -R12, UR4, R14 ;  /* 0x000000040c0c7c2b */ /* 0x004fe2000800010e */
        /* <DEDUP_REMOVED lines=26> */
[----:B------:R-:W0:Y:S05]  /*38c0*/  F2F.F64.F32 R14, R8 ;  /* 0x00000008000e7310 */ /* 0x000e2a0000201800 */
[----:B------:R-:W-:-:S08]  /*38d0*/  DFMA R20, R12, R20, UR4 ;  /* 0x000000040c147e2b */ /* 0x000fd00008000014 */
[----:B------:R-:W-:Y:S02]  /*38e0*/  DMUL R20, R12, R20 ;  /* 0x000000140c147228 */ /* 0x000fe40000000000 */
[----:B0-----:R-:W-:-:S06]  /*38f0*/  DADD R26, -R14, 1 ;  /* 0x3ff000000e1a7429 */ /* 0x001fcc0000000100 */
[----:B------:R-:W-:Y:S01]  /*3900*/  DFMA R20, R12, R20, R12 ;  /* 0x000000140c14722b */ /* 0x000fe2000000000c */
[----:B------:R-:W-:-:S07]  /*3910*/  IMAD.MOV.U32 R12, RZ, RZ, RZ ;  /* 0x000000ffff0c7224 */ /* 0x000fce00078e00ff */
[----:B------:R-:W-:-:S08]  /*3920*/  DFMA R20, -R20, R14, R26 ;  /* 0x0000000e1414722b */ /* 0x000fd0000000011a */
[----:B------:R-:W-:-:S06]  /*3930*/  DADD R20, -R20, 2 ;  /* 0x4000000014147429 */ /* 0x000fcc0000000100 */
[----:B------:R-:W0:Y:S02]  /*3940*/  MUFU.RCP64H R13, R21 ;  /* 0x00000015000d7308 */ /* 0x000e240000001800 */
[----:B0-----:R-:W-:-:S08]  /*3950*/  DFMA R14, -R20, R12, 1 ;  /* 0x3ff00000140e742b */ /* 0x001fd0000000010c */
[----:B------:R-:W-:-:S08]  /*3960*/  DFMA R14, R14, R14, R14 ;  /* 0x0000000e0e0e722b */ /* 0x000fd0000000000e */
[----:B------:R-:W-:Y:S01]  /*3970*/  DFMA R14, R12, R14, R12 ;  /* 0x0000000e0c0e722b */ /* 0x000fe2000000000c */
[----:B------:R-:W-:Y:S02]  /*3980*/  IMAD.MOV.U32 R12, RZ, RZ, 0x0 ;  /* 0x00000000ff0c7424 */ /* 0x000fe400078e00ff */
[----:B------:R-:W-:-:S06]  /*3990*/  IMAD.MOV.U32 R13, RZ, RZ, 0x40000000 ;  /* 0x40000000ff0d7424 */ /* 0x000fcc00078e00ff */
[----:B------:R-:W-:-:S10]  /*39a0*/  DFMA R14, -R14, R12, 1 ;  /* 0x3ff000000e0e742b */ /* 0x000fd4000000010c */
[----:B------:R-:W-:Y:S02]  /*39b0*/  FSEL R11, R15, 1.875, !P0 ;  /* 0x3ff000000f0b7808 */ /* 0x000fe40004000000 */
[----:B------:R-:W-:Y:S02]  /*39c0*/  FSEL R8, R14, RZ, !P0 ;  /* 0x000000ff0e087208 */ /* 0x000fe40004000000 */
[----:B------:R-:W-:Y:S01]  /*39d0*/  LOP3.LUT R9, R11, 0x80000000, R9, 0xb8, !PT ;  /* 0x800000000b097812 */ /* 0x000fe200078eb809 */
[----:B------:R-:W-:Y:S06]  /*39e0*/  BRA `(.L_x_6485) ;  /* 0x00000000008c7947 */ /* 0x000fec0003800000 */
.L_x_6484:
[----:B------:R-:W-:Y:S01]  /*39f0*/  DMUL R10, R8, R8 ;  /* 0x00000008080a7228 */ /* 0x000fe20000000000 */
[----:B------:R-:W-:Y:S01]  /*3a00*/  IMAD.MOV.U32 R12, RZ, RZ, 0x420afc3d ;  /* 0x420afc3dff0c7424 */ /* 0x000fe200078e00ff */
[----:B------:R-:W-:Y:S01]  /*3a10*/  UMOV UR4, 0xe2f5e964 ;  /* 0xe2f5e96400047882 */ /* 0x000fe20000000000 */
[----:B------:R-:W-:Y:S01]  /*3a20*/  IMAD.MOV.U32 R13, RZ, RZ, 0x3f14359f ;  /* 0x3f14359fff0d7424 */ /* 0x000fe200078e00ff */
[----:B------:R-:W-:-:S05]  /*3a30*/  UMOV UR5, 0x3ef0bc46 ;  /* 0x3ef0bc4600057882 */ /* 0x000fca0000000000 */
[----:B------:R-:W-:Y:S01]  /*3a40*/  DFMA R12, R10, -UR4, R12 ;  /* 0x800000040a0c7c2b */ /* 0x000fe2000800000c */
[----:B------:R-:W-:Y:S01]  /*3a50*/  UMOV UR4, 0x728c5d84 ;  /* 0x728c5d8400047882 */ /* 0x000fe20000000000 */
[----:B------:R-:W-:-:S06]  /*3a60*/  UMOV UR5, 0x3f2df9f0 ;  /* 0x3f2df9f000057882 */ /* 0x000fcc0000000000 */
[----:B------:R-:W-:Y:S01]  /*3a70*/  DFMA R12, R10, R12, -UR4 ;  /* 0x800000040a0c7e2b */ /* 0x000fe2000800000c */
[----:B------:R-:W-:Y:S01]  /*3a80*/  UMOV UR4, 0xcec4f033 ;  /* 0xcec4f03300047882 */ /* 0x000fe20000000000 */
[----:B------:R-:W-:-:S06]  /*3a90*/  UMOV UR5, 0x3f4337d1 ;  /* 0x3f4337d100057882 */ /* 0x000fcc0000000000 */
[----:B------:R-:W-:Y:S01]  /*3aa0*/  DFMA R12, R10, R12, UR4 ;  /* 0x000000040a0c7e2b */ /* 0x000fe2000800000c */
        /* <DEDUP_REMOVED lines=20> */
[----:B------:R-:W-:-:S08]  /*3bf0*/  DFMA R12, R10, R12, -UR4 ;  /* 0x800000040a0c7e2b */ /* 0x000fd0000800000c */
[----:B------:R-:W-:-:S08]  /*3c00*/  DFMA R12, R10, R12, RZ ;  /* 0x0000000c0a0c722b */ /* 0x000fd000000000ff */
[----:B------:R-:W-:-:S11]  /*3c10*/  DFMA R8, R8, R12, R8 ;  /* 0x0000000c0808722b */ /* 0x000fd60000000008 */
.L_x_6485:
[----:B------:R-:W-:Y:S05]  /*3c20*/  BSYNC B0 ;  /* 0x0000000000007941 */ /* 0x000fea0003800000 */
.L_x_6483:
[----:B------:R-:W0:Y:S01]  /*3c30*/  LDC.U8 R0, c[0x0][0x491] ;  /* 0x00012440ff007b82 */ /* 0x000e220000000000 */
[----:B------:R-:W-:Y:S01]  /*3c40*/  IMAD.MOV.U32 R12, RZ, RZ, -0x2e09fe87 ;  /* 0xd1f60179ff0c7424 */ /* 0x000fe200078e00ff */
[----:B------:R-:W-:Y:S01]  /*3c50*/  DMUL R10, R2, 0.5 ;  /* 0x3fe00000020a7828 */ /* 0x000fe20000000000 */
[----:B------:R-:W-:Y:S01]  /*3c60*/  IMAD.MOV.U32 R13, RZ, RZ, 0x3fc12ba9 ;  /* 0x3fc12ba9ff0d7424 */ /* 0x000fe200078e00ff */
[C---:B------:R-:W-:Y:S02]  /*3c70*/  DFMA R2, -R8.reuse, R8, 1 ;  /* 0x3ff000000802742b */ /* 0x040fe40000000108 */
[----:B------:R-:W-:-:S03]  /*3c80*/  DADD R8, R8, 1 ;  /* 0x3ff0000008087429 */ /* 0x000fc60000000000 */
[----:B------:R-:W-:-:S03]  /*3c90*/  DFMA R4, R4, R12, 1 ;  /* 0x3ff000000404742b */ /* 0x000fc6000000000c */
[----:B------:R-:W-:-:S05]  /*3ca0*/  DMUL R2, R2, R10 ;  /* 0x0000000a02027228 */ /* 0x000fca0000000000 */
[----:B------:R-:W-:Y:S01]  /*3cb0*/  DMUL R4, R4, R6 ;  /* 0x0000000604047228 */ /* 0x000fe20000000000 */
[----:B0-----:R-:W-:-:S07]  /*3cc0*/  PRMT R6, R0, 0x9910, RZ ;  /* 0x0000991000067816 */ /* 0x001fce00000000ff */
[----:B------:R-:W-:Y:S01]  /*3cd0*/  DMUL R2, R4, R2 ;  /* 0x0000000204027228 */ /* 0x000fe20000000000 */
        /* <DEDUP_REMOVED lines=15> */
.L_x_6489:
[----:B------:R-:W0:Y:S02]  /*3dd0*/  F2I.S64.F64.TRUNC R4, R4 ;  /* 0x0000000400047311 */ /* 0x000e24000030d900 */
[----:B0-----:R-:W-:-:S05]  /*3de0*/  IMAD.MOV.U32 R3, RZ, RZ, R4 ;  /* 0x000000ffff037224 */ /* 0x001fca00078e0004 */
[----:B------:R0:W-:Y:S01]  /*3df0*/  STG.E.U8 desc[UR36][R16.64], R3 ;  /* 0x0000000310007986 */ /* 0x0001e2000c101124 */
[----:B------:R-:W-:Y:S05]  /*3e00*/  BRA `(.L_x_6491) ;  /* 0x0000000c00f87947 */ /* 0x000fea0003800000 */
.L_x_6488:
        /* <DEDUP_REMOVED lines=9> */
.L_x_6493:
[----:B------:R-:W0:Y:S02]  /*3ea0*/  F2I.F64.TRUNC R5, R4 ;  /* 0x0000000400057311 */ /* 0x000e24000030d100 */
[----:B0-----:R0:W-:Y:S01]  /*3eb0*/  STG.E desc[UR36][R16.64], R5 ;  /* 0x0000000510007986 */ /* 0x0011e2000c101924 */
[----:B------:R-:W-:Y:S05]  /*3ec0*/  BRA `(.L_x_6491) ;  /* 0x0000000c00c87947 */ /* 0x000fea0003800000 */
.L_x_6492:
[----:B------:R-:W0:Y:S02]  /*3ed0*/  F2I.F64.TRUNC R5, R4 ;  /* 0x0000000400057311 */ /* 0x000e24000030d100 */
[----:B0-----:R0:W-:Y:S01]  /*3ee0*/  STG.E.U16 desc[UR36][R16.64], R5 ;  /* 0x0000000510007986 */ /* 0x0011e2000c101524 */
[----:B------:R-:W-:Y:S05]  /*3ef0*/  BRA `(.L_x_6491) ;  /* 0x0000000c00bc7947 */ /* 0x000fea0003800000 */
.L_x_6487:
        /* <DEDUP_REMOVED lines=13> */
.L_x_6495:
        /* <DEDUP_REMOVED lines=8> */
.L_x_6494:
        /* <DEDUP_REMOVED lines=14> */
.L_x_6497:
        /* <DEDUP_REMOVED lines=9> */
.L_x_6496:
[----:B------:R0:W-:Y:S01]  /*41c0*/  STG.E.64 desc[UR36][R16.64], R4 ;  /* 0x0000000410007986 */ /* 0x0001e2000c101b24 */
[----:B------:R-:W-:Y:S05]  /*41d0*/  BRA `(.L_x_6491) ;  /* 0x0000000c00047947 */ /* 0x000fea0003800000 */
.L_x_6486:
        /* <DEDUP_REMOVED lines=12> */
.L_x_6500:
[----:B------:R-:W-:-:S05]  /*42a0*/  CS2R R6, SRZ ;  /* 0x0000000000067805 */ /* 0x000fca000001ff00 */
[----:B------:R0:W-:Y:S01]  /*42b0*/  STG.E.128 desc[UR36][R16.64], R4 ;  /* 0x0000000410007986 */ /* 0x0001e2000c101d24 */
[----:B------:R-:W-:Y:S05]  /*42c0*/  BRA `(.L_x_6491) ;  /* 0x0000000800c87947 */ /* 0x000fea0003800000 */
.L_x_6499:
        /* <DEDUP_REMOVED lines=23> */
[----:B------:R-:W-:Y:S02]  /*4440*/  @P0 SHF.R.U32.HI R0, RZ, 0x14, R0 ;  /* 0x00000014ff000819 */ /* 0x000fe40000011600 */
[----:B------:R-:W-:-:S07]  /*4450*/  @!P0 IADD3 R0, R2, -0x46800000, RZ ;  /* 0xb980000002008810 */ /* 0x000fce0007ffe0ff */
.L_x_6504:
[----:B------:R-:W-:Y:S05]  /*4460*/  BSYNC B0 ;  /* 0x0000000000007941 */ /* 0x000fea0003800000 */
.L_x_6503:
[----:B------:R-:W-:-:S05]  /*4470*/  LOP3.LUT R3, R0, R3, RZ, 0xfc, !PT ;  /* 0x0000000300037212 */ /* 0x000fca00078efcff */
[----:B------:R0:W-:Y:S01]  /*4480*/  STG.E.U8 desc[UR36][R16.64], R3 ;  /* 0x0000000310007986 */ /* 0x0001e2000c101124 */
[----:B------:R-:W-:Y:S05]  /*4490*/  BRA `(.L_x_6491) ;  /* 0x0000000800547947 */ /* 0x000fea0003800000 */
.L_x_6502:
        /* <DEDUP_REMOVED lines=17> */
.L_x_6506:
[----:B------:R-:W-:Y:S01]  /*45b0*/  IMAD.MOV.U32 R0, RZ, RZ, 0x7f ;  /* 0x0000007fff007424 */ /* 0x000fe200078e00ff */
[----:B------:R-:W-:-:S04]  /*45c0*/  ISETP.GT.U32.AND P0, PT, R2, 0x7f800000, PT ;  /* 0x7f8000000200780c */ /* 0x000fc80003f04070 */
[----:B------:R-:W-:-:S09]  /*45d0*/  SEL R0, R0, 0x7c, P0 ;  /* 0x0000007c00007807 */ /* 0x000fd20000000000 */
.L_x_6507:
[----:B------:R-:W-:Y:S05]  /*45e0*/  BSYNC B0 ;  /* 0x0000000000007941 */ /* 0x000fea0003800000 */
.L_x_6505:
[----:B------:R-:W-:-:S04]  /*45f0*/  LOP3.LUT R2, R3, 0x80000000, RZ, 0xc0, !PT ;  /* 0x8000000003027812 */ /* 0x000fc800078ec0ff */
[----:B------:R-:W-:-:S04]  /*4600*/  SHF.R.U32.HI R3, RZ, 0x18, R2 ;  /* 0x00000018ff037819 */ /* 0x000fc80000011602 */
[----:B------:R-:W-:-:S05]  /*4610*/  LOP3.LUT R3, R0, R3, RZ, 0xfc, !PT ;  /* 0x0000000300037212 */ /* 0x000fca00078efcff */
[----:B------:R0:W-:Y:S01]  /*4620*/  STG.E.U8 desc[UR36][R16.64], R3 ;  /* 0x0000000310007986 */ /* 0x0001e2000c101124 */
[----:B------:R-:W-:Y:S05]  /*4630*/  BRA `(.L_x_6491) ;  /* 0x0000000400ec7947 */ /* 0x000fea0003800000 */
.L_x_6501:
        /* <DEDUP_REMOVED lines=8> */
.L_x_6498:
        /* <DEDUP_REMOVED lines=11> */
.L_x_6510:
        /* <DEDUP_REMOVED lines=21> */
.L_x_6513:
[----:B------:R-:W-:-:S04]  /*48c0*/  LOP3.LUT R2, R3, 0x80000000, RZ, 0xc0, !PT ;  /* 0x8000000003027812 */ /* 0x000fc800078ec0ff */
[----:B------:R-:W-:-:S04]  /*48d0*/  SHF.R.U32.HI R3, RZ, 0x18, R2 ;  /* 0x00000018ff037819 */ /* 0x000fc80000011602 */
[----:B------:R-:W-:-:S04]  /*48e0*/  LOP3.LUT R0, R0, R3, RZ, 0xfc, !PT ;  /* 0x0000000300007212 */ /* 0x000fc800078efcff */
[----:B------:R-:W-:-:S07]  /*48f0*/  PRMT R8, R0, 0x7610, R8 ;  /* 0x0000761000087816 */ /* 0x000fce0000000008 */
.L_x_6512:
[----:B------:R-:W-:Y:S05]  /*4900*/  BSYNC B0 ;  /* 0x0000000000007941 */ /* 0x000fea0003800000 */
.L_x_6511:
[----:B------:R3:W-:Y:S01]  /*4910*/  STG.E.U8 desc[UR36][R16.64], R8 ;  /* 0x0000000810007986 */ /* 0x0007e2000c101124 */
[----:B------:R-:W-:Y:S05]  /*4920*/  BRA `(.L_x_6491) ;  /* 0x0000000400307947 */ /* 0x000fea0003800000 */
.L_x_6509:
        /* <DEDUP_REMOVED lines=21> */
.L_x_6516:
[----:B------:R-:W-:-:S04]  /*4a80*/  LOP3.LUT R2, R3, 0x80000000, RZ, 0xc0, !PT ;  /* 0x8000000003027812 */ /* 0x000fc800078ec0ff */
[----:B------:R-:W-:-:S04]  /*4a90*/  SHF.R.U32.HI R3, RZ, 0x18, R2 ;  /* 0x00000018ff037819 */ /* 0x000fc80000011602 */
[----:B------:R-:W-:-:S04]  /*4aa0*/  LOP3.LUT R0, R0, R3, RZ, 0xfc, !PT ;  /* 0x0000000300007212 */ /* 0x000fc800078efcff */
[----:B------:R-:W-:-:S07]  /*4ab0*/  PRMT R8, R0, 0x7610, R8 ;  /* 0x0000761000087816 */ /* 0x000fce0000000008 */
.L_x_6515:
[----:B------:R-:W-:Y:S05]  /*4ac0*/  BSYNC B0 ;  /* 0x0000000000007941 */ /* 0x000fea0003800000 */
.L_x_6514:
[----:B------:R0:W-:Y:S01]  /*4ad0*/  STG.E.U8 desc[UR36][R16.64], R8 ;  /* 0x0000000810007986 */ /* 0x0001e2000c101124 */
[----:B------:R-:W-:Y:S05]  /*4ae0*/  BRA `(.L_x_6491) ;  /* 0x0000000000c07947 */ /* 0x000fea0003800000 */
.L_x_6508:
        /* <DEDUP_REMOVED lines=26> */
.L_x_6490:
        /* <DEDUP_REMOVED lines=16> */
.L_x_6519:
[----:B------:R-:W-:Y:S05]  /*4d90*/  BRA `(.L_x_6491) ;  /* 0x0000000000147947 */ /* 0x000fea0003800000 */
.L_x_6518:
[----:B------:R-:W0:Y:S02]  /*4da0*/  F2I.U64.F64.TRUNC R4, R4 ;  /* 0x0000000400047311 */ /* 0x000e24000030d800 */
[----:B0-----:R2:W-:Y:S01]  /*4db0*/  STG.E.64 desc[UR36][R16.64], R4 ;  /* 0x0000000410007986 */ /* 0x0015e2000c101b24 */
[----:B------:R-:W-:Y:S05]  /*4dc0*/  BRA `(.L_x_6491) ;  /* 0x0000000000087947 */ /* 0x000fea0003800000 */
.L_x_6517:
[----:B------:R-:W0:Y:S02]  /*4dd0*/  F2I.U32.F64.TRUNC R5, R4 ;  /* 0x0000000400057311 */ /* 0x000e24000030d000 */
[----:B0-----:R0:W-:Y:S02]  /*4de0*/  STG.E desc[UR36][R16.64], R5 ;  /* 0x0000000510007986 */ /* 0x0011e4000c101924 */
.L_x_6491:
[----:B------:R-:W-:-:S04]  /*4df0*/  IMAD R22, R25, 0x200, R22 ;  /* 0x0000020019167824 */ /* 0x000fc800078e0216 */
[----:B------:R-:W-:-:S07]  /*4e00*/  VIADD R23, R22, 0x80 ;  /* 0x0000008016177836 */ /* 0x000fce0000000000 */
.L_x_6415:
[----:B------:R-:W-:Y:S05]  /*4e10*/  BSYNC B6 ;  /* 0x0000000000067941 */ /* 0x000fea0003800000 */
.L_x_6414:
        /* <DEDUP_REMOVED lines=358> */
.L_x_6522:
        /* <DEDUP_REMOVED lines=19> */
[----:B--2---:R2:W3:Y:S01]  /*65b0*/  I2F.F64.S16 R18, R2 ;  /* 0x0000000200127312 */ /* 0x0044e20000101c00 */
[----:B------:R-:W-:Y:S05]  /*65c0*/  BRA `(.L_x_6528) ;  /* 0x0000000c007c7947 */ /* 0x000fea0003800000 */
.L_x_6526:
[----:B------:R-:W2:Y:S02]  /*65d0*/  LDG.E.U8 R2, desc[UR36][R2.64] ;  /* 0x0000002402027981 */ /* 0x000ea4000c1e1100 */
[----:B--2---:R0:W1:Y:S01]  /*65e0*/  I2F.F64.U16 R18, R2 ;  /* 0x0000000200127312 */ /* 0x0040620000101800 */
[----:B------:R-:W-:Y:S05]  /*65f0*/  BRA `(.L_x_6528) ;  /* 0x0000000c00707947 */ /* 0x000fea0003800000 */
.L_x_6525:
        /* <DEDUP_REMOVED lines=9> */
.L_x_6530:
[----:B------:R-:W2:Y:S02]  /*6690*/  LDG.E R2, desc[UR36][R2.64] ;  /* 0x0000002402027981 */ /* 0x000ea4000c1e1900 */
[----:B--2---:R0:W1:Y:S01]  /*66a0*/  I2F.F64 R18, R2 ;  /* 0x0000000200127312 */ /* 0x0040620000201c00 */
[----:B------:R-:W-:Y:S05]  /*66b0*/  BRA `(.L_x_6528) ;  /* 0x0000000c00407947 */ /* 0x000fea0003800000 */
.L_x_6529:
[----:B------:R-:W2:Y:S02]  /*66c0*/  LDG.E.U16 R2, desc[UR36][R2.64] ;  /* 0x0000002402027981 */ /* 0x000ea4000c1e1500 */
[----:B--2---:R4:W0:Y:S01]  /*66d0*/  I2F.F64.S16 R18, R2 ;  /* 0x0000000200127312 */ /* 0x0048220000101c00 */
[----:B------:R-:W-:Y:S05]  /*66e0*/  BRA `(.L_x_6528) ;  /* 0x0000000c00347947 */ /* 0x000fea0003800000 */
.L_x_6524:
        /* <DEDUP_REMOVED lines=10> */
.L_x_6532:
[----:B------:R-:W2:Y:S02]  /*6790*/  LDG.E.U16 R0, desc[UR36][R2.64] ;  /* 0x0000002402007981 */ /* 0x000ea4000c1e1500 */
[----:B--2---:R-:W-:-:S05]  /*67a0*/  HADD2.F32 R0, -RZ, R0.H0_H0 ;  /* 0x20000000ff007230 */ /* 0x004fca0000004100 */
[----:B------:R-:W-:-:S04]  /*67b0*/  FMUL.FTZ R0, R0, 1 ;  /* 0x3f80000000007820 */ /* 0x000fc80000410000 */
[----:B------:R0:W1:Y:S01]  /*67c0*/  F2F.F64.F32 R18, R0 ;  /* 0x0000000000127310 */ /* 0x0000620000201800 */
[----:B------:R-:W-:Y:S05]  /*67d0*/  BRA `(.L_x_6528) ;  /* 0x0000000800f87947 */ /* 0x000fea0003800000 */
.L_x_6531:
        /* <DEDUP_REMOVED lines=10> */
.L_x_6534:
[----:B------:R-:W2:Y:S02]  /*6880*/  LDG.E.U16 R2, desc[UR36][R2.64] ;  /* 0x0000002402027981 */ /* 0x000ea4000c1e1500 */
[----:B--2---:R-:W-:-:S05]  /*6890*/  HADD2.F32 R0, -RZ, R2.H0_H0 ;  /* 0x20000002ff007230 */ /* 0x004fca0000004100 */
[----:B------:R-:W-:-:S04]  /*68a0*/  FMUL.FTZ R0, R0, 1 ;  /* 0x3f80000000007820 */ /* 0x000fc80000410000 */
[----:B------:R0:W1:Y:S01]  /*68b0*/  F2F.F64.F32 R18, R0 ;  /* 0x0000000000127310 */ /* 0x0000620000201800 */
[----:B------:R-:W-:Y:S05]  /*68c0*/  BRA `(.L_x_6528) ;  /* 0x0000000800bc7947 */ /* 0x000fea0003800000 */
.L_x_6533:
[----:B------:R0:W5:Y:S01]  /*68d0*/  LDG.E.64 R18, desc[UR36][R2.64] ;  /* 0x0000002402127981 */ /* 0x000162000c1e1b00 */
[----:B------:R-:W-:Y:S05]  /*68e0*/  BRA `(.L_x_6528) ;  /* 0x0000000800b47947 */ /* 0x000fea0003800000 */
.L_x_6523:
        /* <DEDUP_REMOVED lines=13> */
.L_x_6537:
[----:B------:R0:W5:Y:S01]  /*69c0*/  LDG.E.64 R18, desc[UR36][R2.64] ;  /* 0x0000002402127981 */ /* 0x000162000c1e1b00 */
[----:B------:R-:W-:Y:S05]  /*69d0*/  BRA `(.L_x_6528) ;  /* 0x0000000800787947 */ /* 0x000fea0003800000 */
.L_x_6536:
        /* <DEDUP_REMOVED lines=28> */
.L_x_6539:
[----:B------:R-:W2:Y:S02]  /*6ba0*/  LDG.E.U8 R2, desc[UR36][R2.64] ;  /* 0x0000002402027981 */ /* 0x000ea4000c1e1100 */
[C---:B--2---:R-:W-:Y:S01]  /*6bb0*/  IMAD.SHL.U32 R0, R2.reuse, 0x2000000, RZ ;  /* 0x0200000002007824 */ /* 0x044fe200078e00ff */
[----:B------:R-:W-:-:S04]  /*6bc0*/  SHF.L.U32 R5, R2, 0x18, RZ ;  /* 0x0000001802057819 */ /* 0x000fc800000006ff */
        /* <DEDUP_REMOVED lines=12> */
.L_x_6538:
[----:B------:R-:W2:Y:S02]  /*6c90*/  LDG.E.U16 R0, desc[UR36][R2.64] ;  /* 0x0000002402007981 */ /* 0x000ea4000c1e1500 */
[----:B--2---:R-:W-:-:S04]  /*6ca0*/  IMAD.U32 R0, R0, 0x10000, RZ ;  /* 0x0001000000007824 */ /* 0x004fc800078e00ff */
[----:B------:R-:W-:-:S04]  /*6cb0*/  FMUL.FTZ R0, R0, 1 ;  /* 0x3f80000000007820 */ /* 0x000fc80000410000 */
[----:B------:R0:W1:Y:S01]  /*6cc0*/  F2F.F64.F32 R18, R0 ;  /* 0x0000000000127310 */ /* 0x0000620000201800 */
[----:B------:R-:W-:Y:S05]  /*6cd0*/  BRA `(.L_x_6528) ;  /* 0x0000000400b87947 */ /* 0x000fea0003800000 */
.L_x_6535:
        /* <DEDUP_REMOVED lines=11> */
.L_x_6542:
        /* <DEDUP_REMOVED lines=21> */
.L_x_6546:
[----:B------:R-:W-:Y:S05]  /*6ee0*/  BSYNC B1 ;  /* 0x0000000000017941 */ /* 0x000fea0003800000 */
.L_x_6545:
[----:B------:R-:W-:Y:S01]  /*6ef0*/  LEA R3, R0, 0x3b800000, 0x17 ;  /* 0x3b80000000037811 */ /* 0x000fe200078eb8ff */
[----:B------:R-:W-:-:S05]  /*6f00*/  IMAD.SHL.U32 R0, R2, 0x100000, RZ ;  /* 0x0010000002007824 */ /* 0x000fca00078e00ff */
[----:B------:R-:W-:-:S07]  /*6f10*/  LOP3.LUT R0, R3, R0, R4, 0xfe, !PT ;  /* 0x0000000003007212 */ /* 0x000fce00078efe04 */
.L_x_6544:
[----:B------:R-:W-:Y:S05]  /*6f20*/  BSYNC B0 ;  /* 0x0000000000007941 */ /* 0x000fea0003800000 */
.L_x_6543:
[----:B------:R-:W-:-:S04]  /*6f30*/  FMUL.FTZ R0, R0, 1 ;  /* 0x3f80000000007820 */ /* 0x000fc80000410000 */
[----:B------:R0:W1:Y:S01]  /*6f40*/  F2F.F64.F32 R18, R0 ;  /* 0x0000000000127310 */ /* 0x0000620000201800 */
[----:B------:R-:W-:Y:S05]  /*6f50*/  BRA `(.L_x_6528) ;  /* 0x0000000400187947 */ /* 0x000fea0003800000 */
.L_x_6541:
        /* <DEDUP_REMOVED lines=21> */
.L_x_6550:
[----:B------:R-:W-:Y:S05]  /*70b0*/  BSYNC B1 ;  /* 0x0000000000017941 */ /* 0x000fea0003800000 */
.L_x_6549:
[----:B------:R-:W-:Y:S01]  /*70c0*/  LEA R3, R0, 0x37800000, 0x17 ;  /* 0x3780000000037811 */ /* 0x000fe200078eb8ff */
[----:B------:R-:W-:-:S05]  /*70d0*/  IMAD.SHL.U32 R0, R2, 0x200000, RZ ;  /* 0x0020000002007824 */ /* 0x000fca00078e00ff */
[----:B------:R-:W-:-:S07]  /*70e0*/  LOP3.LUT R0, R3, R0, R4, 0xfe, !PT ;  /* 0x0000000003007212 */ /* 0x000fce00078efe04 */
.L_x_6548:
[----:B------:R-:W-:Y:S05]  /*70f0*/  BSYNC B0 ;  /* 0x0000000000007941 */ /* 0x000fea0003800000 */
.L_x_6547:
[----:B------:R-:W-:-:S04]  /*7100*/  FMUL.FTZ R0, R0, 1 ;  /* 0x3f80000000007820 */ /* 0x000fc80000410000 */
[----:B------:R0:W1:Y:S01]  /*7110*/  F2F.F64.F32 R18, R0 ;  /* 0x0000000000127310 */ /* 0x0000620000201800 */
[----:B------:R-:W-:Y:S05]  /*7120*/  BRA `(.L_x_6528) ;  /* 0x0000000000a47947 */ /* 0x000fea0003800000 */
.L_x_6540:
        /* <DEDUP_REMOVED lines=14> */
.L_x_6554:
[----:B------:R-:W-:Y:S05]  /*7210*/  BSYNC B0 ;  /* 0x0000000000007941 */ /* 0x000fea0003800000 */
.L_x_6553:
[----:B------:R-:W-:-:S04]  /*7220*/  FMUL.FTZ R0, R0, 1 ;  /* 0x3f80000000007820 */ /* 0x000fc80000410000 */
[----:B------:R0:W1:Y:S01]  /*7230*/  F2F.F64.F32 R18, R0 ;  /* 0x0000000000127310 */ /* 0x0000620000201800 */
[----:B------:R-:W-:Y:S05]  /*7240*/  BRA `(.L_x_6528) ;  /* 0x00000000005c7947 */ /* 0x000fea0003800000 */
.L_x_6527:
        /* <DEDUP_REMOVED lines=16> */
.L_x_6555:
[----:B------:R-:W-:Y:S01]  /*7350*/  CS2R R18, SRZ ;  /* 0x0000000000127805 */ /* 0x000fe2000001ff00 */
[----:B------:R-:W-:Y:S06]  /*7360*/  BRA `(.L_x_6528) ;  /* 0x0000000000147947 */ /* 0x000fec0003800000 */
.L_x_6552:
[----:B------:R-:W2:Y:S02]  /*7370*/  LDG.E.64 R18, desc[UR36][R2.64] ;  /* 0x0000002402127981 */ /* 0x000ea4000c1e1b00 */
[----:B--2---:R-:W0:Y:S01]  /*7380*/  I2F.F64.U64 R18, R18 ;  /* 0x0000001200127312 */ /* 0x004e220000301800 */
[----:B------:R-:W-:Y:S05]  /*7390*/  BRA `(.L_x_6528) ;  /* 0x0000000000087947 */ /* 0x000fea0003800000 */
.L_x_6551:
[----:B------:R-:W2:Y:S02]  /*73a0*/  LDG.E R2, desc[UR36][R2.64] ;  /* 0x0000002402027981 */ /* 0x000ea4000c1e1900 */
[----:B--2---:R0:W1:Y:S02]  /*73b0*/  I2F.F64.U32 R18, R2 ;  /* 0x0000000200127312 */ /* 0x0040640000201800 */
.L_x_6528:
[----:B0-2-4-:R-:W0:Y:S01]  /*73c0*/  LDC.U8 R2, c[0x0][0x493] ;  /* 0x000124c0ff027b82 */ /* 0x015e220000000000 */
[----:B------:R-:W-:Y:S02]  /*73d0*/  ULDC.64 UR4, c[0x0][0x488] ;  /* 0x0001220000047ab9 */ /* 0x000fe40000000a00 */
[----:B------:R-:W-:-:S05]  /*73e0*/  IADD3 R4, P0, R22, UR4, RZ ;  /* 0x0000000416047c10 */ /* 0x000fca000ff1e0ff */
        /* <DEDUP_REMOVED lines=15> */
.L_x_6559:
[----:B------:R-:W2:Y:S02]  /*74e0*/  LDG.E.U8 R2, desc[UR36][R4.64] ;  /* 0x0000002404027981 */ /* 0x000ea4000c1e1100 */
[----:B--2---:R-:W0:Y:S01]  /*74f0*/  I2F.F64.U16 R2, R2 ;  /* 0x0000000200027312 */ /* 0x004e220000101800 */
[----:B------:R-:W-:Y:S05]  /*7500*/  BRA `(.L_x_6561) ;  /* 0x0000000c00707947 */ /* 0x000fea0003800000 */
.L_x_6558:
        /* <DEDUP_REMOVED lines=9> */
.L_x_6563:
[----:B------:R-:W2:Y:S02]  /*75a0*/  LDG.E R2, desc[UR36][R4.64] ;  /* 0x0000002404027981 */ /* 0x000ea4000c1e1900 */
[----:B--2---:R-:W0:Y:S01]  /*75b0*/  I2F.F64 R2, R2 ;  /* 0x0000000200027312 */ /* 0x004e220000201c00 */
[----:B------:R-:W-:Y:S05]  /*75c0*/  BRA `(.L_x_6561) ;  /* 0x0000000c00407947 */ /* 0x000fea0003800000 */
.L_x_6562:
[----:B------:R-:W2:Y:S02]  /*75d0*/  LDG.E.U16 R2, desc[UR36][R4.64] ;  /* 0x0000002404027981 */ /* 0x000ea4000c1e1500 */
[----:B--2---:R-:W0:Y:S01]  /*75e0*/  I2F.F64.S16 R2, R2 ;  /* 0x0000000200027312 */ /* 0x004e220000101c00 */
[----:B------:R-:W-:Y:S05]  /*75f0*/  BRA `(.L_x_6561) ;  /* 0x0000000c00347947 */ /* 0x000fea0003800000 */
.L_x_6557:
        /* <DEDUP_REMOVED lines=10> */
.L_x_6565:
[----:B------:R-:W2:Y:S02]  /*76a0*/  LDG.E.U16 R0, desc[UR36][R4.64] ;  /* 0x0000002404007981 */ /* 0x000ea4000c1e1500 */
[----:B--2---:R-:W-:-:S05]  /*76b0*/  HADD2.F32 R0, -RZ, R0.H0_H0 ;  /* 0x20000000ff007230 */ /* 0x004fca0000004100 */
[----:B------:R-:W-:-:S04]  /*76c0*/  FMUL.FTZ R0, R0, 1 ;  /* 0x3f80000000007820 */ /* 0x000fc80000410000 */
[----:B------:R0:W2:Y:S01]  /*76d0*/  F2F.F64.F32 R2, R0 ;  /* 0x0000000000027310 */ /* 0x0000a20000201800 */
[----:B------:R-:W-:Y:S05]  /*76e0*/  BRA `(.L_x_6561) ;  /* 0x0000000800f87947 */ /* 0x000fea0003800000 */
.L_x_6564:
        /* <DEDUP_REMOVED lines=10> */
.L_x_6567:
[----:B------:R-:W2:Y:S02]  /*7790*/  LDG.E.U16 R4, desc[UR36][R4.64] ;  /* 0x0000002404047981 */ /* 0x000ea4000c1e1500 */
[----:B--2---:R-:W-:-:S05]  /*77a0*/  HADD2.F32 R0, -RZ, R4.H0_H0 ;  /* 0x20000004ff007230 */ /* 0x004fca0000004100 */
[----:B------:R-:W-:-:S04]  /*77b0*/  FMUL.FTZ R0, R0, 1 ;  /* 0x3f80000000007820 */ /* 0x000fc80000410000 */
[----:B------:R0:W2:Y:S01]  /*77c0*/  F2F.F64.F32 R2, R0 ;  /* 0x0000000000027310 */ /* 0x0000a20000201800 */
[----:B------:R-:W-:Y:S05]  /*77d0*/  BRA `(.L_x_6561) ;  /* 0x0000000800bc7947 */ /* 0x000fea0003800000 */
.L_x_6566:
[----:B------:R0:W5:Y:S01]  /*77e0*/  LDG.E.64 R2, desc[UR36][R4.64] ;  /* 0x0000002404027981 */ /* 0x000162000c1e1b00 */
[----:B------:R-:W-:Y:S05]  /*77f0*/  BRA `(.L_x_6561) ;  /* 0x0000000800b47947 */ /* 0x000fea0003800000 */
.L_x_6556:
        /* <DEDUP_REMOVED lines=13> */
.L_x_6570:
[----:B------:R0:W5:Y:S01]  /*78d0*/  LDG.E.64 R2, desc[UR36][R4.64] ;  /* 0x0000002404027981 */ /* 0x000162000c1e1b00 */
[----:B------:R-:W-:Y:S05]  /*78e0*/  BRA `(.L_x_6561) ;  /* 0x0000000800787947 */ /* 0x000fea0003800000 */
.L_x_6569:
        /* <DEDUP_REMOVED lines=28> */
.L_x_6572:
        /* <DEDUP_REMOVED lines=15> */
.L_x_6571:
[----:B------:R-:W2:Y:S02]  /*7ba0*/  LDG.E.U16 R0, desc[UR36][R4.64] ;  /* 0x0000002404007981 */ /* 0x000ea4000c1e1500 */
[----:B--2---:R-:W-:-:S04]  /*7bb0*/  IMAD.U32 R0, R0, 0x10000, RZ ;  /* 0x0001000000007824 */ /* 0x004fc800078e00ff */
[----:B------:R-:W-:-:S04]  /*7bc0*/  FMUL.FTZ R0, R0, 1 ;  /* 0x3f80000000007820 */ /* 0x000fc80000410000 */
[----:B------:R0:W2:Y:S01]  /*7bd0*/  F2F.F64.F32 R2, R0 ;  /* 0x0000000000027310 */ /* 0x0000a20000201800 */
[----:B------:R-:W-:Y:S05]  /*7be0*/  BRA `(.L_x_6561) ;  /* 0x0000000400b87947 */ /* 0x000fea0003800000 */
.L_x_6568:
        /* <DEDUP_REMOVED lines=11> */
.L_x_6575:
        /* <DEDUP_REMOVED lines=21> */
.L_x_6579:
[----:B------:R-:W-:Y:S05]  /*7df0*/  BSYNC B1 ;  /* 0x0000000000017941 */ /* 0x000fea0003800000 */
.L_x_6578:
[----:B------:R-:W-:Y:S02]  /*7e00*/  LEA R3, R0, 0x3b800000, 0x17 ;  /* 0x3b80000000037811 */ /* 0x000fe400078eb8ff */
[----:B------:R-:W-:-:S04]  /*7e10*/  SHF.L.U32 R0, R2, 0x14, RZ ;  /* 0x0000001402007819 */ /* 0x000fc800000006ff */
[----:B------:R-:W-:-:S07]  /*7e20*/  LOP3.LUT R0, R3, R0, R4, 0xfe, !PT ;  /* 0x0000000003007212 */ /* 0x000fce00078efe04 */
.L_x_6577:
[----:B------:R-:W-:Y:S05]  /*7e30*/  BSYNC B0 ;  /* 0x0000000000007941 */ /* 0x000fea0003800000 */
.L_x_6576:
[----:B------:R-:W-:-:S04]  /*7e40*/  FMUL.FTZ R0, R0, 1 ;  /* 0x3f80000000007820 */ /* 0x000fc80000410000 */
[----:B------:R0:W2:Y:S01]  /*7e50*/  F2F.F64.F32 R2, R0 ;  /* 0x0000000000027310 */ /* 0x0000a20000201800 */
[----:B------:R-:W-:Y:S05]  /*7e60*/  BRA `(.L_x_6561) ;  /* 0x0000000400187947 */ /* 0x000fea0003800000 */
.L_x_6574:
        /* <DEDUP_REMOVED lines=21> */
.L_x_6583:
[----:B------:R-:W-:Y:S05]  /*7fc0*/  BSYNC B1 ;  /* 0x0000000000017941 */ /* 0x000fea0003800000 */
.L_x_6582:
[----:B------:R-:W-:Y:S01]  /*7fd0*/  LEA R3, R0, 0x37800000, 0x17 ;  /* 0x3780000000037811 */ /* 0x000fe200078eb8ff */
[----:B------:R-:W-:-:S05]  /*7fe0*/  IMAD.SHL.U32 R0, R2, 0x200000, RZ ;  /* 0x0020000002007824 */ /* 0x000fca00078e00ff */
[----:B------:R-:W-:-:S07]  /*7ff0*/  LOP3.LUT R0, R3, R0, R4, 0xfe, !PT ;  /* 0x0000000003007212 */ /* 0x000fce00078efe04 */
.L_x_6581:
[----:B------:R-:W-:Y:S05]  /*8000*/  BSYNC B0 ;  /* 0x0000000000007941 */ /* 0x000fea0003800000 */
.L_x_6580:
[----:B------:R-:W-:-:S04]  /*8010*/  FMUL.FTZ R0, R0, 1 ;  /* 0x3f80000000007820 */ /* 0x000fc80000410000 */
[----:B------:R0:W2:Y:S01]  /*8020*/  F2F.F64.F32 R2, R0 ;  /* 0x0000000000027310 */ /* 0x0000a20000201800 */
[----:B------:R-:W-:Y:S05]  /*8030*/  BRA `(.L_x_6561) ;  /* 0x0000000000a47947 */ /* 0x000fea0003800000 */
.L_x_6573:
        /* <DEDUP_REMOVED lines=14> */
.L_x_6587:
[----:B------:R-:W-:Y:S05]  /*8120*/  BSYNC B0 ;  /* 0x0000000000007941 */ /* 0x000fea0003800000 */
.L_x_6586:
[----:B------:R-:W-:-:S04]  /*8130*/  FMUL.FTZ R0, R0, 1 ;  /* 0x3f80000000007820 */ /* 0x000fc80000410000 */
[----:B------:R0:W2:Y:S01]  /*8140*/  F2F.F64.F32 R2, R0 ;  /* 0x0000000000027310 */ /* 0x0000a20000201800 */
[----:B------:R-:W-:Y:S05]  /*8150*/  BRA `(.L_x_6561) ;  /* 0x00000000005c7947 */ /* 0x000fea0003800000 */
.L_x_6560:
        /* <DEDUP_REMOVED lines=16> */
.L_x_6588:
[----:B------:R-:W-:Y:S01]  /*8260*/  CS2R R2, SRZ ;  /* 0x0000000000027805 */ /* 0x000fe2000001ff00 */
[----:B------:R-:W-:Y:S06]  /*8270*/  BRA `(.L_x_6561) ;  /* 0x0000000000147947 */ /* 0x000fec0003800000 */
.L_x_6585:
[----:B------:R-:W2:Y:S02]  /*8280*/  LDG.E.64 R2, desc[UR36][R4.64] ;  /* 0x0000002404027981 */ /* 0x000ea4000c1e1b00 */
[----:B--2---:R-:W0:Y:S01]  /*8290*/  I2F.F64.U64 R2, R2 ;  /* 0x0000000200027312 */ /* 0x004e220000301800 */
[----:B------:R-:W-:Y:S05]  /*82a0*/  BRA `(.L_x_6561) ;  /* 0x0000000000087947 */ /* 0x000fea0003800000 */
.L_x_6584:
[----:B------:R-:W2:Y:S02]  /*82b0*/  LDG.E R2, desc[UR36][R4.64] ;  /* 0x0000002404027981 */ /* 0x000ea4000c1e1900 */
[----:B--2---:R-:W0:Y:S02]  /*82c0*/  I2F.F64.U32 R2, R2 ;  /* 0x0000000200027312 */ /* 0x004e240000201800 */
.L_x_6561:
        /* <DEDUP_REMOVED lines=8> */
[----:B------:R-:W-:Y:S01]  /*8350*/  UMOV UR5, 0x3fe4f922 ;  /* 0x3fe4f92200057882 */ /* 0x000fe20000000000 */
[----:B------:R-:W-:-:S06]  /*8360*/  IMAD.MOV.U32 R7, RZ, RZ, 0x3fe98845 ;  /* 0x3fe98845ff077424 */ /* 0x000fcc00078e00ff */
        /* <DEDUP_REMOVED lines=68> */
.L_x_6590:
[----:B------:R-:W-:Y:S01]  /*87b0*/  DMUL R10, R8, R8 ;  /* 0x00000008080a7228 */ /* 0x000fe20000000000 */
[----:B------:R-:W-:Y:S01]  /*87c0*/  MOV R12, 0x420afc3d ;  /* 0x420afc3d000c7802 */ /* 0x000fe20000000f00 */
[----:B------:R-:W-:Y:S01]  /*87d0*/  IMAD.MOV.U32 R13, RZ, RZ, 0x3f14359f ;  /* 0x3f14359fff0d7424 */ /* 0x000fe200078e00ff */
[----:B------:R-:W-:Y:S01]  /*87e0*/  UMOV UR4, 0xe2f5e964 ;  /* 0xe2f5e96400047882 */ /* 0x000fe20000000000 */
[----:B------:R-:W-:-:S04]  /*87f0*/  UMOV UR5, 0x3ef0bc46 ;  /* 0x3ef0bc4600057882 */ /* 0x000fc80000000000 */
        /* <DEDUP_REMOVED lines=30> */
.L_x_6591:
[----:B------:R-:W-:Y:S05]  /*89e0*/  BSYNC B0 ;  /* 0x0000000000007941 */ /* 0x000fea0003800000 */
.L_x_6589:
        /* <DEDUP_REMOVED lines=26> */
.L_x_6595:
[----:B------:R-:W0:Y:S02]  /*8b90*/  F2I.S64.F64.TRUNC R4, R4 ;  /* 0x0000000400047311 */ /* 0x000e24000030d900 */
[----:B0-----:R-:W-:-:S05]  /*8ba0*/  IMAD.MOV.U32 R3, RZ, RZ, R4 ;  /* 0x000000ffff037224 */ /* 0x001fca00078e0004 */
[----:B------:R0:W-:Y:S01]  /*8bb0*/  STG.E.U8 desc[UR36][R16.64], R3 ;  /* 0x0000000310007986 */ /* 0x0001e2000c101124 */
[----:B------:R-:W-:Y:S05]  /*8bc0*/  BRA `(.L_x_6597) ;  /* 0x0000000c00f87947 */ /* 0x000fea0003800000 */
.L_x_6594:
        /* <DEDUP_REMOVED lines=9> */
.L_x_6599:
[----:B------:R-:W0:Y:S02]  /*8c60*/  F2I.F64.TRUNC R5, R4 ;  /* 0x0000000400057311 */ /* 0x000e24000030d100 */
[----:B0-----:R3:W-:Y:S01]  /*8c70*/  STG.E desc[UR36][R16.64], R5 ;  /* 0x0000000510007986 */ /* 0x0017e2000c101924 */
[----:B------:R-:W-:Y:S05]  /*8c80*/  BRA `(.L_x_6597) ;  /* 0x0000000c00c87947 */ /* 0x000fea0003800000 */
.L_x_6598:
[----:B------:R-:W0:Y:S02]  /*8c90*/  F2I.F64.TRUNC R5, R4 ;  /* 0x0000000400057311 */ /* 0x000e24000030d100 */
[----:B0-----:R2:W-:Y:S01]  /*8ca0*/  STG.E.U16 desc[UR36][R16.64], R5 ;  /* 0x0000000510007986 */ /* 0x0015e2000c101524 */
[----:B------:R-:W-:Y:S05]  /*8cb0*/  BRA `(.L_x_6597) ;  /* 0x0000000c00bc7947 */ /* 0x000fea0003800000 */
.L_x_6593:
        /* <DEDUP_REMOVED lines=13> */
.L_x_6601:
        /* <DEDUP_REMOVED lines=8> */
.L_x_6600:
        /* <DEDUP_REMOVED lines=14> */
.L_x_6603:
        /* <DEDUP_REMOVED lines=9> */
.L_x_6602:
[----:B------:R0:W-:Y:S01]  /*8f80*/  STG.E.64 desc[UR36][R16.64], R4 ;  /* 0x0000000410007986 */ /* 0x0001e2000c101b24 */
[----:B------:R-:W-:Y:S05]  /*8f90*/  BRA `(.L_x_6597) ;  /* 0x0000000c00047947 */ /* 0x000fea0003800000 */
.L_x_6592:
        /* <DEDUP_REMOVED lines=12> */
.L_x_6606:
[----:B------:R-:W-:-:S05]  /*9060*/  CS2R R6, SRZ ;  /* 0x0000000000067805 */ /* 0x000fca000001ff00 */
[----:B------:R0:W-:Y:S01]  /*9070*/  STG.E.128 desc[UR36][R16.64], R4 ;  /* 0x0000000410007986 */ /* 0x0001e2000c101d24 */
[----:B------:R-:W-:Y:S05]  /*9080*/  BRA `(.L_x_6597) ;  /* 0x0000000800c87947 */ /* 0x000fea0003800000 */
.L_x_6605:
        /* <DEDUP_REMOVED lines=25> */
.L_x_6610:
[----:B------:R-:W-:Y:S05]  /*9220*/  BSYNC B0 ;  /* 0x0000000000007941 */ /* 0x000fea0003800000 */
.L_x_6609:
[----:B------:R-:W-:-:S05]  /*9230*/  LOP3.LUT R3, R0, R3, RZ, 0xfc, !PT ;  /* 0x0000000300037212 */ /* 0x000fca00078efcff */
[----:B------:R0:W-:Y:S01]  /*9240*/  STG.E.U8 desc[UR36][R16.64], R3 ;  /* 0x0000000310007986 */ /* 0x0001e2000c101124 */
[----:B------:R-:W-:Y:S05]  /*9250*/  BRA `(.L_x_6597) ;  /* 0x0000000800547947 */ /* 0x000fea0003800000 */
.L_x_6608:
        /* <DEDUP_REMOVED lines=17> */
.L_x_6612:
[----:B------:R-:W-:Y:S01]  /*9370*/  IMAD.MOV.U32 R0, RZ, RZ, 0x7f ;  /* 0x0000007fff007424 */ /* 0x000fe200078e00ff */
[----:B------:R-:W-:-:S04]  /*9380*/  ISETP.GT.U32.AND P0, PT, R2, 0x7f800000, PT ;  /* 0x7f8000000200780c */ /* 0x000fc80003f04070 */
[----:B------:R-:W-:-:S09]  /*9390*/  SEL R0, R0, 0x7c, P0 ;  /* 0x0000007c00007807 */ /* 0x000fd20000000000 */
.L_x_6613:
[----:B------:R-:W-:Y:S05]  /*93a0*/  BSYNC B0 ;  /* 0x0000000000007941 */ /* 0x000fea0003800000 */
.L_x_6611:
[----:B------:R-:W-:-:S04]  /*93b0*/  LOP3.LUT R2, R3, 0x80000000, RZ, 0xc0, !PT ;  /* 0x8000000003027812 */ /* 0x000fc800078ec0ff */
[----:B------:R-:W-:-:S04]  /*93c0*/  SHF.R.U32.HI R3, RZ, 0x18, R2 ;  /* 0x00000018ff037819 */ /* 0x000fc80000011602 */
[----:B------:R-:W-:-:S05]  /*93d0*/  LOP3.LUT R3, R0, R3, RZ, 0xfc, !PT ;  /* 0x0000000300037212 */ /* 0x000fca00078efcff */
[----:B------:R0:W-:Y:S01]  /*93e0*/  STG.E.U8 desc[UR36][R16.64], R3 ;  /* 0x0000000310007986 */ /* 0x0001e2000c101124 */
[----:B------:R-:W-:Y:S05]  /*93f0*/  BRA `(.L_x_6597) ;  /* 0x0000000400ec7947 */ /* 0x000fea0003800000 */
.L_x_6607:
        /* <DEDUP_REMOVED lines=8> */
.L_x_6604:
        /* <DEDUP_REMOVED lines=11> */
.L_x_6616:
        /* <DEDUP_REMOVED lines=21> */
.L_x_6619:
[----:B------:R-:W-:-:S04]  /*9680*/  LOP3.LUT R2, R3, 0x80000000, RZ, 0xc0, !PT ;  /* 0x8000000003027812 */ /* 0x000fc800078ec0ff */
[----:B------:R-:W-:-:S04]  /*9690*/  SHF.R.U32.HI R3, RZ, 0x18, R2 ;  /* 0x00000018ff037819 */ /* 0x000fc80000011602 */
[----:B------:R-:W-:-:S04]  /*96a0*/  LOP3.LUT R0, R0, R3, RZ, 0xfc, !PT ;  /* 0x0000000300007212 */ /* 0x000fc800078efcff */
[----:B------:R-:W-:-:S07]  /*96b0*/  PRMT R8, R0, 0x7610, R8 ;  /* 0x0000761000087816 */ /* 0x000fce0000000008 */
.L_x_6618:
[----:B------:R-:W-:Y:S05]  /*96c0*/  BSYNC B0 ;  /* 0x0000000000007941 */ /* 0x000fea0003800000 */
.L_x_6617:
[----:B------:R0:W-:Y:S01]  /*96d0*/  STG.E.U8 desc[UR36][R16.64], R8 ;  /* 0x0000000810007986 */ /* 0x0001e2000c101124 */
[----:B------:R-:W-:Y:S05]  /*96e0*/  BRA `(.L_x_6597) ;  /* 0x0000000400307947 */ /* 0x000fea0003800000 */
.L_x_6615:
        /* <DEDUP_REMOVED lines=21> */
.L_x_6622:
[----:B------:R-:W-:-:S04]  /*9840*/  LOP3.LUT R2, R3, 0x80000000, RZ, 0xc0, !PT ;  /* 0x8000000003027812 */ /* 0x000fc800078ec0ff */
[----:B------:R-:W-:-:S04]  /*9850*/  SHF.R.U32.HI R3, RZ, 0x18, R2 ;  /* 0x00000018ff037819 */ /* 0x000fc80000011602 */
[----:B------:R-:W-:-:S04]  /*9860*/  LOP3.LUT R0, R0, R3, RZ, 0xfc, !PT ;  /* 0x0000000300007212 */ /* 0x000fc800078efcff */
[----:B------:R-:W-:-:S07]  /*9870*/  PRMT R8, R0, 0x7610, R8 ;  /* 0x0000761000087816 */ /* 0x000fce0000000008 */
.L_x_6621:
[----:B------:R-:W-:Y:S05]  /*9880*/  BSYNC B0 ;  /* 0x0000000000007941 */ /* 0x000fea0003800000 */
.L_x_6620:
[----:B------:R0:W-:Y:S01]  /*9890*/  STG.E.U8 desc[UR36][R16.64], R8 ;  /* 0x0000000810007986 */ /* 0x0001e2000c101124 */
[----:B------:R-:W-:Y:S05]  /*98a0*/  BRA `(.L_x_6597) ;  /* 0x0000000000c07947 */ /* 0x000fea0003800000 */
.L_x_6614:
        /* <DEDUP_REMOVED lines=18> */
[----:B------:R-:W-:Y:S02]  /*99d0*/  @P1 ISETP.EQ.U32.AND P2, PT, R0, 0x1, P0 ;  /* 0x000000010000180c */ /* 0x000fe40000742070 */
[----:B------:R-:W-:Y:S02]  /*99e0*/  PLOP3.LUT P0, PT, PT, PT, PT, 0x80, 0x0 ;  /* 0x000000000000781c */ /* 0x000fe40003f0f070 */
[----:B------:R-:W-:Y:S02]  /*99f0*/  @P1 PLOP3.LUT P0, PT, P2, PT, PT, 0x80, 0x0 ;  /* 0x000000000000181c */ /* 0x000fe4000170f070 */
[----:B------:R-:W-:-:S11]  /*9a00*/  @P1 IADD3 R0, R2, 0x1, RZ ;  /* 0x0000000102001810 */ /* 0x000fd60007ffe0ff */
[----:B------:R-:W-:-:S04]  /*9a10*/  @!P0 IMAD.MOV R0, RZ, RZ, R2 ;  /* 0x000000ffff008224 */ /* 0x000fc800078e0202 */
[----:B------:R-:W-:-:S05]  /*9a20*/  @P1 IMAD.MOV.U32 R3, RZ, RZ, R0 ;  /* 0x000000ffff031224 */ /* 0x000fca00078e0000 */
[----:B------:R0:W-:Y:S01]  /*9a30*/  STG.E.U8 desc[UR36][R16.64], R3 ;  /* 0x0000000310007986 */ /* 0x0001e2000c101124 */
[----:B------:R-:W-:Y:S05]  /*9a40*/  BRA `(.L_x_6597) ;  /* 0x0000000000587947 */ /* 0x000fea0003800000 */
.L_x_6596:
        /* <DEDUP_REMOVED lines=16> */
.L_x_6625:
[----:B------:R-:W-:Y:S05]  /*9b50*/  BRA `(.L_x_6597) ;  /* 0x0000000000147947 */ /* 0x000fea0003800000 */
.L_x_6624:
[----:B------:R-:W0:Y:S02]  /*9b60*/  F2I.U64.F64.TRUNC R4, R4 ;  /* 0x0000000400047311 */ /* 0x000e24000030d800 */
[----:B0-----:R0:W-:Y:S01]  /*9b70*/  STG.E.64 desc[UR36][R16.64], R4 ;  /* 0x0000000410007986 */ /* 0x0011e2000c101b24 */
[----:B------:R-:W-:Y:S05]  /*9b80*/  BRA `(.L_x_6597) ;  /* 0x0000000000087947 */ /* 0x000fea0003800000 */
.L_x_6623:
[----:B------:R-:W0:Y:S02]  /*9b90*/  F2I.U32.F64.TRUNC R5, R4 ;  /* 0x0000000400057311 */ /* 0x000e24000030d000 */
[----:B0-----:R0:W-:Y:S02]  /*9ba0*/  STG.E desc[UR36][R16.64], R5 ;  /* 0x0000000510007986 */ /* 0x0011e4000c101924 */
.L_x_6597:
[----:B------:R-:W-:-:S07]  /*9bb0*/  VIADD R23, R23, 0x80 ;  /* 0x0000008017177836 */ /* 0x000fce0000000000 */
.L_x_6521:
[----:B------:R-:W-:Y:S05]  /*9bc0*/  BSYNC B6 ;  /* 0x0000000000067941 */ /* 0x000fea0003800000 */
.L_x_6520:
[----:B------:R-:W-:Y:S01]  /*9bd0*/  ULDC UR4, c[0x0][0x210] ;  /* 0x0000840000047ab9 */ /* 0x000fe20000000800 */
[----:B------:R-:W-:Y:S01]  /*9be0*/  BSSY B6, `(.L_x_6626) ;  /* 0x00004d9000067945 */ /* 0x000fe20003800000 */
[----:B------:R-:W-:-:S13]  /*9bf0*/  ISETP.GE.AND P0, PT, R23, UR4, PT ;  /* 0x0000000417007c0c */ /* 0x000fda000bf06270 */
[----:B------:R-:W-:Y:S05]  /*9c00*/  @P0 BRA `(.L_x_6627) ;  /* 0x0000004c00580947 */ /* 0x000fea0003800000 */
[----:B0-----:R-:W0:Y:S01]  /*9c10*/  LDC R6, c[0x0][0x218] ;  /* 0x00008600ff067b82 */ /* 0x001e220000000800 */
[----:B------:R-:W-:Y:S01]  /*9c20*/  HFMA2.MMA R22, -RZ, RZ, 0, 0 ;  /* 0x00000000ff167435 */ /* 0x000fe200000001ff */
        /* <DEDUP_REMOVED lines=351> */
[----:B------:R-:W-:-:S07]  /*b220*/  IMAD R22, R5, UR6, R22 ;  /* 0x0000000605167c24 */ /* 0x000fce000f8e0216 */
.L_x_6628:
        /* <DEDUP_REMOVED lines=21> */
.L_x_6632:
[----:B------:R-:W2:Y:S02]  /*b380*/  LDG.E.U8 R2, desc[UR36][R2.64] ;  /* 0x0000002402027981 */ /* 0x000ea4000c1e1100 */
[----:B--2---:R0:W1:Y:S01]  /*b390*/  I2F.F64.U16 R18, R2 ;  /* 0x0000000200127312 */ /* 0x0040620000101800 */
[----:B------:R-:W-:Y:S05]  /*b3a0*/  BRA `(.L_x_6634) ;  /* 0x0000000c00707947 */ /* 0x000fea0003800000 */
.L_x_6631:
        /* <DEDUP_REMOVED lines=9> */
.L_x_6636:
[----:B------:R-:W2:Y:S02]  /*b440*/  LDG.E R2, desc[UR36][R2.64] ;  /* 0x0000002402027981 */ /* 0x000ea4000c1e1900 */
[----:B--2---:R0:W1:Y:S01]  /*b450*/  I2F.F64 R18, R2 ;  /* 0x0000000200127312 */ /* 0x0040620000201c00 */
[----:B------:R-:W-:Y:S05]  /*b460*/  BRA `(.L_x_6634) ;  /* 0x0000000c00407947 */ /* 0x000fea0003800000 */
.L_x_6635:
[----:B------:R-:W2:Y:S02]  /*b470*/  LDG.E.U16 R2, desc[UR36][R2.64] ;  /* 0x0000002402027981 */ /* 0x000ea4000c1e1500 */
[----:B--2---:R0:W1:Y:S01]  /*b480*/  I2F.F64.S16 R18, R2 ;  /* 0x0000000200127312 */ /* 0x0040620000101c00 */
[----:B------:R-:W-:Y:S05]  /*b490*/  BRA `(.L_x_6634) ;  /* 0x0000000c00347947 */ /* 0x000fea0003800000 */
.L_x_6630:
        /* <DEDUP_REMOVED lines=10> */
.L_x_6638:
[----:B------:R-:W2:Y:S02]  /*b540*/  LDG.E.U16 R0, desc[UR36][R2.64] ;  /* 0x0000002402007981 */ /* 0x000ea4000c1e1500 */
[----:B--2---:R-:W-:-:S05]  /*b550*/  HADD2.F32 R0, -RZ, R0.H0_H0 ;  /* 0x20000000ff007230 */ /* 0x004fca0000004100 */
[----:B------:R-:W-:-:S04]  /*b560*/  FMUL.FTZ R0, R0, 1 ;  /* 0x3f80000000007820 */ /* 0x000fc80000410000 */
[----:B------:R1:W2:Y:S01]  /*b570*/  F2F.F64.F32 R18, R0 ;  /* 0x0000000000127310 */ /* 0x0002a20000201800 */
[----:B------:R-:W-:Y:S05]  /*b580*/  BRA `(.L_x_6634) ;  /* 0x0000000800f87947 */ /* 0x000fea0003800000 */
.L_x_6637:
        /* <DEDUP_REMOVED lines=8> */
[----:B------:R-:W4:Y:S01]  /*b610*/  F2F.F64.F32 R18, R18 ;  /* 0x0000001200127310 */ /* 0x000f220000201800 */
[----:B------:R-:W-:Y:S05]  /*b620*/  BRA `(.L_x_6634) ;  /* 0x0000000800d07947 */ /* 0x000fea0003800000 */
.L_x_6640:
[----:B------:R-:W2:Y:S02]  /*b630*/  LDG.E.U16 R2, desc[UR36][R2.64] ;  /* 0x0000002402027981 */ /* 0x000ea4000c1e1500 */
[----:B--2---:R-:W-:-:S05]  /*b640*/  HADD2.F32 R0, -RZ, R2.H0_H0 ;  /* 0x20000002ff007230 */ /* 0x004fca0000004100 */
[----:B------:R-:W-:-:S04]  /*b650*/  FMUL.FTZ R0, R0, 1 ;  /* 0x3f80000000007820 */ /* 0x000fc80000410000 */
[----:B------:R0:W1:Y:S01]  /*b660*/  F2F.F64.F32 R18, R0 ;  /* 0x0000000000127310 */ /* 0x0000620000201800 */
[----:B------:R-:W-:Y:S05]  /*b670*/  BRA `(.L_x_6634) ;  /* 0x0000000800bc7947 */ /* 0x000fea0003800000 */
.L_x_6639:
[----:B------:R3:W5:Y:S01]  /*b680*/  LDG.E.64 R18, desc[UR36][R2.64] ;  /* 0x0000002402127981 */ /* 0x000762000c1e1b00 */
[----:B------:R-:W-:Y:S05]  /*b690*/  BRA `(.L_x_6634) ;  /* 0x0000000800b47947 */ /* 0x000fea0003800000 */
.L_x_6629:
        /* <DEDUP_REMOVED lines=13> */
.L_x_6643:
[----:B------:R0:W5:Y:S01]  /*b770*/  LDG.E.64 R18, desc[UR36][R2.64] ;  /* 0x0000002402127981 */ /* 0x000162000c1e1b00 */
[----:B------:R-:W-:Y:S05]  /*b780*/  BRA `(.L_x_6634) ;  /* 0x0000000800787947 */ /* 0x000fea0003800000 */
.L_x_6642:
        /* <DEDUP_REMOVED lines=28> */
.L_x_6645:
        /* <DEDUP_REMOVED lines=15> */
.L_x_6644:
[----:B------:R-:W2:Y:S02]  /*ba40*/  LDG.E.U16 R0, desc[UR36][R2.64] ;  /* 0x0000002402007981 */ /* 0x000ea4000c1e1500 */
[----:B--2---:R-:W-:-:S05]  /*ba50*/  SHF.L.U32 R0, R0, 0x10, RZ ;  /* 0x0000001000007819 */ /* 0x004fca00000006ff */
[----:B------:R-:W-:-:S04]  /*ba60*/  FMUL.FTZ R0, R0, 1 ;  /* 0x3f80000000007820 */ /* 0x000fc80000410000 */
[----:B------:R0:W1:Y:S01]  /*ba70*/  F2F.F64.F32 R18, R0 ;  /* 0x0000000000127310 */ /* 0x0000620000201800 */
[----:B------:R-:W-:Y:S05]  /*ba80*/  BRA `(.L_x_6634) ;  /* 0x0000000400b87947 */ /* 0x000fea0003800000 */
.L_x_6641:
        /* <DEDUP_REMOVED lines=11> */
.L_x_6648:
        /* <DEDUP_REMOVED lines=21> */
.L_x_6652:
[----:B------:R-:W-:Y:S05]  /*bc90*/  BSYNC B1 ;  /* 0x0000000000017941 */ /* 0x000fea0003800000 */
.L_x_6651:
[----:B------:R-:W-:Y:S01]  /*bca0*/  LEA R3, R0, 0x3b800000, 0x17 ;  /* 0x3b80000000037811 */ /* 0x000fe200078eb8ff */
[----:B------:R-:W-:-:S05]  /*bcb0*/  IMAD.SHL.U32 R0, R2, 0x100000, RZ ;  /* 0x0010000002007824 */ /* 0x000fca00078e00ff */
[----:B------:R-:W-:-:S07]  /*bcc0*/  LOP3.LUT R0, R3, R0, R4, 0xfe, !PT ;  /* 0x0000000003007212 */ /* 0x000fce00078efe04 */
.L_x_6650:
[----:B------:R-:W-:Y:S05]  /*bcd0*/  BSYNC B0 ;  /* 0x0000000000007941 */ /* 0x000fea0003800000 */
.L_x_6649:
[----:B------:R-:W-:-:S04]  /*bce0*/  FMUL.FTZ R0, R0, 1 ;  /* 0x3f80000000007820 */ /* 0x000fc80000410000 */
[----:B------:R0:W1:Y:S01]  /*bcf0*/  F2F.F64.F32 R18, R0 ;  /* 0x0000000000127310 */ /* 0x0000620000201800 */
[----:B------:R-:W-:Y:S05]  /*bd00*/  BRA `(.L_x_6634) ;  /* 0x0000000400187947 */ /* 0x000fea0003800000 */
.L_x_6647:
        /* <DEDUP_REMOVED lines=21> */
.L_x_6656:
[----:B------:R-:W-:Y:S05]  /*be60*/  BSYNC B1 ;  /* 0x0000000000017941 */ /* 0x000fea0003800000 */
.L_x_6655:
[----:B------:R-:W-:Y:S01]  /*be70*/  LEA R3, R0, 0x37800000, 0x17 ;  /* 0x3780000000037811 */ /* 0x000fe200078eb8ff */
[----:B------:R-:W-:-:S05]  /*be80*/  IMAD.SHL.U32 R0, R2, 0x200000, RZ ;  /* 0x0020000002007824 */ /* 0x000fca00078e00ff */
[----:B------:R-:W-:-:S07]  /*be90*/  LOP3.LUT R0, R3, R0, R4, 0xfe, !PT ;  /* 0x0000000003007212 */ /* 0x000fce00078efe04 */
.L_x_6654:
[----:B------:R-:W-:Y:S05]  /*bea0*/  BSYNC B0 ;  /* 0x0000000000007941 */ /* 0x000fea0003800000 */
.L_x_6653:
[----:B------:R-:W-:-:S04]  /*beb0*/  FMUL.FTZ R0, R0, 1 ;  /* 0x3f80000000007820 */ /* 0x000fc80000410000 */
[----:B------:R0:W1:Y:S01]  /*bec0*/  F2F.F64.F32 R18, R0 ;  /* 0x0000000000127310 */ /* 0x0000620000201800 */
[----:B------:R-:W-:Y:S05]  /*bed0*/  BRA `(.L_x_6634) ;  /* 0x0000000000a47947 */ /* 0x000fea0003800000 */
.L_x_6646:
        /* <DEDUP_REMOVED lines=14> */
.L_x_6660:
[----:B------:R-:W-:Y:S05]  /*bfc0*/  BSYNC B0 ;  /* 0x0000000000007941 */ /* 0x000fea0003800000 */
.L_x_6659:
[----:B------:R-:W-:-:S04]  /*bfd0*/  FMUL.FTZ R0, R0, 1 ;  /* 0x3f80000000007820 */ /* 0x000fc80000410000 */
[----:B------:R0:W1:Y:S01]  /*bfe0*/  F2F.F64.F32 R18, R0 ;  /* 0x0000000000127310 */ /* 0x0000620000201800 */
[----:B------:R-:W-:Y:S05]  /*bff0*/  BRA `(.L_x_6634) ;  /* 0x00000000005c7947 */ /* 0x000fea0003800000 */
.L_x_6633:
        /* <DEDUP_REMOVED lines=16> */
.L_x_6661:
[----:B------:R-:W-:Y:S01]  /*c100*/  CS2R R18, SRZ ;  /* 0x0000000000127805 */ /* 0x000fe2000001ff00 */
[----:B------:R-:W-:Y:S06]  /*c110*/  BRA `(.L_x_6634) ;  /* 0x0000000000147947 */ /* 0x000fec0003800000 */
.L_x_6658:
[----:B------:R-:W2:Y:S02]  /*c120*/  LDG.E.64 R18, desc[UR36][R2.64] ;  /* 0x0000002402127981 */ /* 0x000ea4000c1e1b00 */
[----:B--2---:R-:W0:Y:S01]  /*c130*/  I2F.F64.U64 R18, R18 ;  /* 0x0000001200127312 */ /* 0x004e220000301800 */
[----:B------:R-:W-:Y:S05]  /*c140*/  BRA `(.L_x_6634) ;  /* 0x0000000000087947 */ /* 0x000fea0003800000 */
.L_x_6657:
[----:B------:R-:W2:Y:S02]  /*c150*/  LDG.E R2, desc[UR36][R2.64] ;  /* 0x0000002402027981 */ /* 0x000ea4000c1e1900 */
[----:B--2---:R0:W1:Y:S02]  /*c160*/  I2F.F64.U32 R18, R2 ;  /* 0x0000000200127312 */ /* 0x0040640000201800 */
.L_x_6634:
[----:B0--3--:R-:W1:Y:S01]  /*c170*/  LDC.U8 R2, c[0x0][0x493] ;  /* 0x000124c0ff027b82 */ /* 0x009e620000000000 */
[----:B------:R-:W-:Y:S02]  /*c180*/  ULDC.64 UR4, c[0x0][0x488] ;  /* 0x0001220000047ab9 */ /* 0x000fe40000000a00 */
[----:B------:R-:W-:-:S05]  /*c190*/  IADD3 R4, P0, R22, UR4, RZ ;  /* 0x0000000416047c10 */ /* 0x000fca000ff1e0ff */
        /* <DEDUP_REMOVED lines=15> */
.L_x_6665:
[----:B------:R-:W3:Y:S02]  /*c290*/  LDG.E.U8 R2, desc[UR36][R4.64] ;  /* 0x0000002404027981 */ /* 0x000ee4000c1e1100 */
[----:B---3--:R-:W0:Y:S01]  /*c2a0*/  I2F.F64.U16 R2, R2 ;  /* 0x0000000200027312 */ /* 0x008e220000101800 */
[----:B------:R-:W-:Y:S05]  /*c2b0*/  BRA `(.L_x_6667) ;  /* 0x0000000c00707947 */ /* 0x000fea0003800000 */
.L_x_6664:
        /* <DEDUP_REMOVED lines=9> */
.L_x_6669:
[----:B------:R-:W3:Y:S02]  /*c350*/  LDG.E R2, desc[UR36][R4.64] ;  /* 0x0000002404027981 */ /* 0x000ee4000c1e1900 */
[----:B---3--:R-:W0:Y:S01]  /*c360*/  I2F.F64 R2, R2 ;  /* 0x0000000200027312 */ /* 0x008e220000201c00 */
[----:B------:R-:W-:Y:S05]  /*c370*/  BRA `(.L_x_6667) ;  /* 0x0000000c00407947 */ /* 0x000fea0003800000 */
.L_x_6668:
[----:B------:R-:W3:Y:S02]  /*c380*/  LDG.E.U16 R2, desc[UR36][R4.64] ;  /* 0x0000002404027981 */ /* 0x000ee4000c1e1500 */
[----:B---3--:R-:W0:Y:S01]  /*c390*/  I2F.F64.S16 R2, R2 ;  /* 0x0000000200027312 */ /* 0x008e220000101c00 */
[----:B------:R-:W-:Y:S05]  /*c3a0*/  BRA `(.L_x_6667) ;  /* 0x0000000c00347947 */ /* 0x000fea0003800000 */
.L_x_6663:
        /* <DEDUP_REMOVED lines=8> */
[----:B------:R-:W3:Y:S01]  /*c430*/  F2F.F64.F32 R2, R2 ;  /* 0x0000000200027310 */ /* 0x000ee20000201800 */
[----:B------:R-:W-:Y:S05]  /*c440*/  BRA `(.L_x_6667) ;  /* 0x0000000c000c7947 */ /* 0x000fea0003800000 */
.L_x_6671:
[----:B------:R-:W3:Y:S02]  /*c450*/  LDG.E.U16 R0, desc[UR36][R4.64] ;  /* 0x0000002404007981 */ /* 0x000ee4000c1e1500 */
[----:B---3--:R-:W-:-:S05]  /*c460*/  HADD2.F32 R0, -RZ, R0.H0_H0 ;  /* 0x20000000ff007230 */ /* 0x008fca0000004100 */
[----:B------:R-:W-:-:S04]  /*c470*/  FMUL.FTZ R0, R0, 1 ;  /* 0x3f80000000007820 */ /* 0x000fc80000410000 */
[----:B------:R0:W1:Y:S01]  /*c480*/  F2F.F64.F32 R2, R0 ;  /* 0x0000000000027310 */ /* 0x0000620000201800 */
[----:B------:R-:W-:Y:S05]  /*c490*/  BRA `(.L_x_6667) ;  /* 0x0000000800f87947 */ /* 0x000fea0003800000 */
.L_x_6670:
        /* <DEDUP_REMOVED lines=10> */
.L_x_6673:
[----:B------:R-:W3:Y:S02]  /*c540*/  LDG.E.U16 R4, desc[UR36][R4.64] ;  /* 0x0000002404047981 */ /* 0x000ee4000c1e1500 */
[----:B---3--:R-:W-:-:S05]  /*c550*/  HADD2.F32 R0, -RZ, R4.H0_H0 ;  /* 0x20000004ff007230 */ /* 0x008fca0000004100 */
[----:B------:R-:W-:-:S04]  /*c560*/  FMUL.FTZ R0, R0, 1 ;  /* 0x3f80000000007820 */ /* 0x000fc80000410000 */
[----:B------:R0:W1:Y:S01]  /*c570*/  F2F.F64.F32 R2, R0 ;  /* 0x0000000000027310 */ /* 0x0000620000201800 */
[----:B------:R-:W-:Y:S05]  /*c580*/  BRA `(.L_x_6667) ;  /* 0x0000000800bc7947 */ /* 0x000fea0003800000 */
.L_x_6672:
[----:B------:R0:W5:Y:S01]  /*c590*/  LDG.E.64 R2, desc[UR36][R4.64] ;  /* 0x0000002404027981 */ /* 0x000162000c1e1b00 */
[----:B------:R-:W-:Y:S05]  /*c5a0*/  BRA `(.L_x_6667) ;  /* 0x0000000800b47947 */ /* 0x000fea0003800000 */
.L_x_6662:
        /* <DEDUP_REMOVED lines=13> */
.L_x_6676:
[----:B------:R0:W5:Y:S01]  /*c680*/  LDG.E.64 R2, desc[UR36][R4.64] ;  /* 0x0000002404027981 */ /* 0x000162000c1e1b00 */
[----:B------:R-:W-:Y:S05]  /*c690*/  BRA `(.L_x_6667) ;  /* 0x0000000800787947 */ /* 0x000fea0003800000 */
.L_x_6675:
        /* <DEDUP_REMOVED lines=28> */
.L_x_6678:
        /* <DEDUP_REMOVED lines=15> */
.L_x_6677:
[----:B------:R-:W3:Y:S02]  /*c950*/  LDG.E.U16 R0, desc[UR36][R4.64] ;  /* 0x0000002404007981 */ /* 0x000ee4000c1e1500 */
[----:B---3--:R-:W-:-:S04]  /*c960*/  IMAD.U32 R0, R0, 0x10000, RZ ;  /* 0x0001000000007824 */ /* 0x008fc800078e00ff */
[----:B------:R-:W-:-:S04]  /*c970*/  FMUL.FTZ R0, R0, 1 ;  /* 0x3f80000000007820 */ /* 0x000fc80000410000 */
[----:B------:R0:W1:Y:S01]  /*c980*/  F2F.F64.F32 R2, R0 ;  /* 0x0000000000027310 */ /* 0x0000620000201800 */
[----:B------:R-:W-:Y:S05]  /*c990*/  BRA `(.L_x_6667) ;  /* 0x0000000400b87947 */ /* 0x000fea0003800000 */
.L_x_6674:
        /* <DEDUP_REMOVED lines=11> */
.L_x_6681:
        /* <DEDUP_REMOVED lines=21> */
.L_x_6685:
[----:B------:R-:W-:Y:S05]  /*cba0*/  BSYNC B1 ;  /* 0x0000000000017941 */ /* 0x000fea0003800000 */
.L_x_6684:
[----:B------:R-:W-:Y:S02]  /*cbb0*/  LEA R3, R0, 0x3b800000, 0x17 ;  /* 0x3b80000000037811 */ /* 0x000fe400078eb8ff */
[----:B------:R-:W-:-:S04]  /*cbc0*/  SHF.L.U32 R0, R2, 0x14, RZ ;  /* 0x0000001402007819 */ /* 0x000fc800000006ff */
[----:B------:R-:W-:-:S07]  /*cbd0*/  LOP3.LUT R0, R3, R0, R4, 0xfe, !PT ;  /* 0x0000000003007212 */ /* 0x000fce00078efe04 */
.L_x_6683:
[----:B------:R-:W-:Y:S05]  /*cbe0*/  BSYNC B0 ;  /* 0x0000000000007941 */ /* 0x000fea0003800000 */
.L_x_6682:
[----:B------:R-:W-:-:S04]  /*cbf0*/  FMUL.FTZ R0, R0, 1 ;  /* 0x3f80000000007820 */ /* 0x000fc80000410000 */
[----:B------:R0:W1:Y:S01]  /*cc00*/  F2F.F64.F32 R2, R0 ;  /* 0x0000000000027310 */ /* 0x0000620000201800 */
[----:B------:R-:W-:Y:S05]  /*cc10*/  BRA `(.L_x_6667) ;  /* 0x0000000400187947 */ /* 0x000fea0003800000 */
.L_x_6680:
        /* <DEDUP_REMOVED lines=21> */
.L_x_6689:
[----:B------:R-:W-:Y:S05]  /*cd70*/  BSYNC B1 ;  /* 0x0000000000017941 */ /* 0x000fea0003800000 */
.L_x_6688:
[----:B------:R-:W-:Y:S01]  /*cd80*/  LEA R3, R0, 0x37800000, 0x17 ;  /* 0x3780000000037811 */ /* 0x000fe200078eb8ff */
[----:B------:R-:W-:-:S05]  /*cd90*/  IMAD.SHL.U32 R0, R2, 0x200000, RZ ;  /* 0x0020000002007824 */ /* 0x000fca00078e00ff */
[----:B------:R-:W-:-:S07]  /*cda0*/  LOP3.LUT R0, R3, R0, R4, 0xfe, !PT ;  /* 0x0000000003007212 */ /* 0x000fce00078efe04 */
.L_x_6687:
[----:B------:R-:W-:Y:S05]  /*cdb0*/  BSYNC B0 ;  /* 0x0000000000007941 */ /* 0x000fea0003800000 */
.L_x_6686:
[----:B------:R-:W-:-:S04]  /*cdc0*/  FMUL.FTZ R0, R0, 1 ;  /* 0x3f80000000007820 */ /* 0x000fc80000410000 */
[----:B------:R0:W1:Y:S01]  /*cdd0*/  F2F.F64.F32 R2, R0 ;  /* 0x0000000000027310 */ /* 0x0000620000201800 */
[----:B------:R-:W-:Y:S05]  /*cde0*/  BRA `(.L_x_6667) ;  /* 0x0000000000a47947 */ /* 0x000fea0003800000 */
.L_x_6679:
        /* <DEDUP_REMOVED lines=14> */
.L_x_6693:
[----:B------:R-:W-:Y:S05]  /*ced0*/  BSYNC B0 ;  /* 0x0000000000007941 */ /* 0x000fea0003800000 */
.L_x_6692:
[----:B------:R-:W-:-:S04]  /*cee0*/  FMUL.FTZ R0, R0, 1 ;  /* 0x3f80000000007820 */ /* 0x000fc80000410000 */
[----:B------:R0:W1:Y:S01]  /*cef0*/  F2F.F64.F32 R2, R0 ;  /* 0x0000000000027310 */ /* 0x0000620000201800 */
[----:B------:R-:W-:Y:S05]  /*cf00*/  BRA `(.L_x_6667) ;  /* 0x00000000005c7947 */ /* 0x000fea0003800000 */
.L_x_6666:
        /* <DEDUP_REMOVED lines=16> */
.L_x_6694:
[----:B------:R-:W-:Y:S01]  /*d010*/  CS2R R2, SRZ ;  /* 0x0000000000027805 */ /* 0x000fe2000001ff00 */
[----:B------:R-:W-:Y:S06]  /*d020*/  BRA `(.L_x_6667) ;  /* 0x0000000000147947 */ /* 0x000fec0003800000 */
.L_x_6691:
[----:B------:R-:W3:Y:S02]  /*d030*/  LDG.E.64 R2, desc[UR36][R4.64] ;  /* 0x0000002404027981 */ /* 0x000ee4000c1e1b00 */
[----:B---3--:R-:W0:Y:S01]  /*d040*/  I2F.F64.U64 R2, R2 ;  /* 0x0000000200027312 */ /* 0x008e220000301800 */
[----:B------:R-:W-:Y:S05]  /*d050*/  BRA `(.L_x_6667) ;  /* 0x0000000000087947 */ /* 0x000fea0003800000 */
.L_x_6690:
[----:B------:R-:W3:Y:S02]  /*d060*/  LDG.E R2, desc[UR36][R4.64] ;  /* 0x0000002404027981 */ /* 0x000ee4000c1e1900 */
[----:B---3--:R-:W0:Y:S02]  /*d070*/  I2F.F64.U32 R2, R2 ;  /* 0x0000000200027312 */ /* 0x008e240000201800 */
.L_x_6667:
        /* <DEDUP_REMOVED lines=30> */
[----:B------:R0:W1:Y:S02]  /*d260*/  F2F.F64.F32 R12, R8 ;  /* 0x00000008000c7310 */ /* 0x0000640000201800 */
[----:B0-----:R-:W-:Y:S01]  /*d270*/  FMUL.FTZ R8, R0, 1 ;  /* 0x3f80000000087820 */ /* 0x001fe20000410000 */
[----:B-1----:R-:W-:Y:S01]  /*d280*/  DFMA R12, -R12, UR4, R14 ;  /* 0x000000040c0c7c2b */ /* 0x002fe2000800010e */
        /* <DEDUP_REMOVED lines=45> */
.L_x_6696:
        /* <DEDUP_REMOVED lines=35> */
.L_x_6697:
[----:B------:R-:W-:Y:S05]  /*d790*/  BSYNC B0 ;  /* 0x0000000000007941 */ /* 0x000fea0003800000 */
.L_x_6695:
        /* <DEDUP_REMOVED lines=13> */
[----:B--2-4-:R-:W-:Y:S01]  /*d870*/  DMUL R4, R2, R18 ;  /* 0x0000001202047228 */ /* 0x014fe20000000000 */
        /* <DEDUP_REMOVED lines=12> */
.L_x_6701:
[----:B------:R-:W0:Y:S02]  /*d940*/  F2I.S64.F64.TRUNC R4, R4 ;  /* 0x0000000400047311 */ /* 0x000e24000030d900 */
[----:B0-----:R-:W-:-:S05]  /*d950*/  IMAD.MOV.U32 R3, RZ, RZ, R4 ;  /* 0x000000ffff037224 */ /* 0x001fca00078e0004 */
[----:B------:R0:W-:Y:S01]  /*d960*/  STG.E.U8 desc[UR36][R16.64], R3 ;  /* 0x0000000310007986 */ /* 0x0001e2000c101124 */
[----:B------:R-:W-:Y:S05]  /*d970*/  BRA `(.L_x_6703) ;  /* 0x0000000c00f87947 */ /* 0x000fea0003800000 */
.L_x_6700:
        /* <DEDUP_REMOVED lines=9> */
.L_x_6705:
[----:B------:R-:W0:Y:S02]  /*da10*/  F2I.F64.TRUNC R5, R4 ;  /* 0x0000000400057311 */ /* 0x000e24000030d100 */
[----:B0-----:R0:W-:Y:S01]  /*da20*/  STG.E desc[UR36][R16.64], R5 ;  /* 0x0000000510007986 */ /* 0x0011e2000c101924 */
[----:B------:R-:W-:Y:S05]  /*da30*/  BRA `(.L_x_6703) ;  /* 0x0000000c00c87947 */ /* 0x000fea0003800000 */
.L_x_6704:
[----:B------:R-:W0:Y:S02]  /*da40*/  F2I.F64.TRUNC R5, R4 ;  /* 0x0000000400057311 */ /* 0x000e24000030d100 */
[----:B0-----:R0:W-:Y:S01]  /*da50*/  STG.E.U16 desc[UR36][R16.64], R5 ;  /* 0x0000000510007986 */ /* 0x0011e2000c101524 */
[----:B------:R-:W-:Y:S05]  /*da60*/  BRA `(.L_x_6703) ;  /* 0x0000000c00bc7947 */ /* 0x000fea0003800000 */
.L_x_6699:
        /* <DEDUP_REMOVED lines=13> */
.L_x_6707:
        /* <DEDUP_REMOVED lines=8> */
.L_x_6706:
        /* <DEDUP_REMOVED lines=14> */
.L_x_6709:
        /* <DEDUP_REMOVED lines=9> */
.L_x_6708:
[----:B------:R2:W-:Y:S01]  /*dd30*/  STG.E.64 desc[UR36][R16.64], R4 ;  /* 0x0000000410007986 */ /* 0x0005e2000c101b24 */
[----:B------:R-:W-:Y:S05]  /*dd40*/  BRA `(.L_x_6703) ;  /* 0x0000000c00047947 */ /* 0x000fea0003800000 */
.L_x_6698:
        /* <DEDUP_REMOVED lines=12> */
.L_x_6712:
[----:B------:R-:W-:-:S05]  /*de10*/  CS2R R6, SRZ ;  /* 0x0000000000067805 */ /* 0x000fca000001ff00 */
[----:B------:R0:W-:Y:S01]  /*de20*/  STG.E.128 desc[UR36][R16.64], R4 ;  /* 0x0000000410007986 */ /* 0x0001e2000c101d24 */
[----:B------:R-:W-:Y:S05]  /*de30*/  BRA `(.L_x_6703) ;  /* 0x0000000800c87947 */ /* 0x000fea0003800000 */
.L_x_6711:
        /* <DEDUP_REMOVED lines=25> */
.L_x_6716:
[----:B------:R-:W-:Y:S05]  /*dfd0*/  BSYNC B0 ;  /* 0x0000000000007941 */ /* 0x000fea0003800000 */
.L_x_6715:
[----:B------:R-:W-:-:S05]  /*dfe0*/  LOP3.LUT R3, R0, R3, RZ, 0xfc, !PT ;  /* 0x0000000300037212 */ /* 0x000fca00078efcff */
[----:B------:R0:W-:Y:S01]  /*dff0*/  STG.E.U8 desc[UR36][R16.64], R3 ;  /* 0x0000000310007986 */ /* 0x0001e2000c101124 */
[----:B------:R-:W-:Y:S05]  /*e000*/  BRA `(.L_x_6703) ;  /* 0x0000000800547947 */ /* 0x000fea0003800000 */
.L_x_6714:
        /* <DEDUP_REMOVED lines=17> */
.L_x_6718:
[----:B------:R-:W-:Y:S01]  /*e120*/  IMAD.MOV.U32 R0, RZ, RZ, 0x7f ;  /* 0x0000007fff007424 */ /* 0x000fe200078e00ff */
[----:B------:R-:W-:-:S04]  /*e130*/  ISETP.GT.U32.AND P0, PT, R2, 0x7f800000, PT ;  /* 0x7f8000000200780c */ /* 0x000fc80003f04070 */
[----:B------:R-:W-:-:S09]  /*e140*/  SEL R0, R0, 0x7c, P0 ;  /* 0x0000007c00007807 */ /* 0x000fd20000000000 */
.L_x_6719:
[----:B------:R-:W-:Y:S05]  /*e150*/  BSYNC B0 ;  /* 0x0000000000007941 */ /* 0x000fea0003800000 */
.L_x_6717:
[----:B------:R-:W-:-:S04]  /*e160*/  LOP3.LUT R2, R3, 0x80000000, RZ, 0xc0, !PT ;  /* 0x8000000003027812 */ /* 0x000fc800078ec0ff */
[----:B------:R-:W-:-:S04]  /*e170*/  SHF.R.U32.HI R3, RZ, 0x18, R2 ;  /* 0x00000018ff037819 */ /* 0x000fc80000011602 */
[----:B------:R-:W-:-:S05]  /*e180*/  LOP3.LUT R3, R0, R3, RZ, 0xfc, !PT ;  /* 0x0000000300037212 */ /* 0x000fca00078efcff */
[----:B------:R0:W-:Y:S01]  /*e190*/  STG.E.U8 desc[UR36][R16.64], R3 ;  /* 0x0000000310007986 */ /* 0x0001e2000c101124 */
[----:B------:R-:W-:Y:S05]  /*e1a0*/  BRA `(.L_x_6703) ;  /* 0x0000000400ec7947 */ /* 0x000fea0003800000 */
.L_x_6713:
        /* <DEDUP_REMOVED lines=8> */
.L_x_6710:
        /* <DEDUP_REMOVED lines=11> */
.L_x_6722:
        /* <DEDUP_REMOVED lines=21> */
.L_x_6725:
[----:B------:R-:W-:-:S04]  /*e430*/  LOP3.LUT R2, R3, 0x80000000, RZ, 0xc0, !PT ;  /* 0x8000000003027812 */ /* 0x000fc800078ec0ff */
[----:B------:R-:W-:-:S04]  /*e440*/  SHF.R.U32.HI R3, RZ, 0x18, R2 ;  /* 0x00000018ff037819 */ /* 0x000fc80000011602 */
[----:B------:R-:W-:-:S04]  /*e450*/  LOP3.LUT R0, R0, R3, RZ, 0xfc, !PT ;  /* 0x0000000300007212 */ /* 0x000fc800078efcff */
[----:B------:R-:W-:-:S07]  /*e460*/  PRMT R8, R0, 0x7610, R8 ;  /* 0x0000761000087816 */ /* 0x000fce0000000008 */
.L_x_6724:
[----:B------:R-:W-:Y:S05]  /*e470*/  BSYNC B0 ;  /* 0x0000000000007941 */ /* 0x000fea0003800000 */
.L_x_6723:
[----:B------:R0:W-:Y:S01]  /*e480*/  STG.E.U8 desc[UR36][R16.64], R8 ;  /* 0x0000000810007986 */ /* 0x0001e2000c101124 */
[----:B------:R-:W-:Y:S05]  /*e490*/  BRA `(.L_x_6703) ;  /* 0x0000000400307947 */ /* 0x000fea0003800000 */
.L_x_6721:
        /* <DEDUP_REMOVED lines=21> */
.L_x_6728:
[----:B------:R-:W-:-:S04]  /*e5f0*/  LOP3.LUT R2, R3, 0x80000000, RZ, 0xc0, !PT ;  /* 0x8000000003027812 */ /* 0x000fc800078ec0ff */
[----:B------:R-:W-:-:S04]  /*e600*/  SHF.R.U32.HI R3, RZ, 0x18, R2 ;  /* 0x00000018ff037819 */ /* 0x000fc80000011602 */
[----:B------:R-:W-:-:S04]  /*e610*/  LOP3.LUT R0, R0, R3, RZ, 0xfc, !PT ;  /* 0x0000000300007212 */ /* 0x000fc800078efcff */
[----:B------:R-:W-:-:S07]  /*e620*/  PRMT R8, R0, 0x7610, R8 ;  /* 0x0000761000087816 */ /* 0x000fce0000000008 */
.L_x_6727:
[----:B------:R-:W-:Y:S05]  /*e630*/  BSYNC B0 ;  /* 0x0000000000007941 */ /* 0x000fea0003800000 */
.L_x_6726:
[----:B------:R0:W-:Y:S01]  /*e640*/  STG.E.U8 desc[UR36][R16.64], R8 ;  /* 0x0000000810007986 */ /* 0x0001e2000c101124 */
[----:B------:R-:W-:Y:S05]  /*e650*/  BRA `(.L_x_6703) ;  /* 0x0000000000c07947 */ /* 0x000fea0003800000 */
.L_x_6720:
        /* <DEDUP_REMOVED lines=26> */
.L_x_6702:
        /* <DEDUP_REMOVED lines=16> */
.L_x_6731:
[----:B------:R-:W-:Y:S05]  /*e900*/  BRA `(.L_x_6703) ;  /* 0x0000000000147947 */ /* 0x000fea0003800000 */
.L_x_6730:
[----:B------:R-:W0:Y:S02]  /*e910*/  F2I.U64.F64.TRUNC R4, R4 ;  /* 0x0000000400047311 */ /* 0x000e24000030d800 */
[----:B0-----:R0:W-:Y:S01]  /*e920*/  STG.E.64 desc[UR36][R16.64], R4 ;  /* 0x0000000410007986 */ /* 0x0011e2000c101b24 */
[----:B------:R-:W-:Y:S05]  /*e930*/  BRA `(.L_x_6703) ;  /* 0x0000000000087947 */ /* 0x000fea0003800000 */
.L_x_6729:
[----:B------:R-:W0:Y:S02]  /*e940*/  F2I.U32.F64.TRUNC R5, R4 ;  /* 0x0000000400057311 */ /* 0x000e24000030d000 */
[----:B0-----:R0:W-:Y:S02]  /*e950*/  STG.E desc[UR36][R16.64], R5 ;  /* 0x0000000510007986 */ /* 0x0011e4000c101924 */
.L_x_6703:
[----:B------:R-:W-:-:S07]  /*e960*/  VIADD R23, R23, 0x80 ;  /* 0x0000008017177836 */ /* 0x000fce0000000000 */
.L_x_6627:
[----:B------:R-:W-:Y:S05]  /*e970*/  BSYNC B6 ;  /* 0x0000000000067941 */ /* 0x000fea0003800000 */
.L_x_6626:
[----:B------:R-:W-:Y:S02]  /*e980*/  ULDC UR4, c[0x0][0x210] ;  /* 0x0000840000047ab9 */ /* 0x000fe40000000800 */
[----:B------:R-:W-:-:S13]  /*e990*/  ISETP.GE.AND P0, PT, R23, UR4, PT ;  /* 0x0000000417007c0c */ /* 0x000fda000bf06270 */
[----:B------:R-:W-:Y:S05]  /*e9a0*/  @P0 EXIT ;  /* 0x000000000000094d */ /* 0x000fea0003800000 */
[----:B0-----:R-:W0:Y:S01]  /*e9b0*/  LDC R6, c[0x0][0x218] ;  /* 0x00008600ff067b82 */ /* 0x001e220000000800 */
[----:B------:R-:W-:Y:S01]  /*e9c0*/  HFMA2.MMA R22, -RZ, RZ, 0, 0 ;  /* 0x00000000ff167435 */ /* 0x000fe200000001ff */
[----:B-1----:R-:W-:Y:S02]  /*e9d0*/  IMAD.MOV.U32 R0, RZ, RZ, RZ ;  /* 0x000000ffff007224 */ /* 0x002fe400078e00ff */
        /* <DEDUP_REMOVED lines=351> */
.L_x_6732:
        /* <DEDUP_REMOVED lines=21> */
.L_x_6736:
[----:B------:R-:W2:Y:S02]  /*10120*/  LDG.E.U8 R2, desc[UR36][R2.64] ;  /* 0x0000002402027981 */ /* 0x000ea4000c1e1100 */
[----:B--2---:R0:W1:Y:S01]  /*10130*/  I2F.F64.U16 R18, R2 ;  /* 0x0000000200127312 */ /* 0x0040620000101800 */
[----:B------:R-:W-:Y:S05]  /*10140*/  BRA `(.L_x_6738) ;  /* 0x0000000c00707947 */ /* 0x000fea0003800000 */
.L_x_6735:
        /* <DEDUP_REMOVED lines=9> */
.L_x_6740:
[----:B------:R-:W2:Y:S02]  /*101e0*/  LDG.E R2, desc[UR36][R2.64] ;  /* 0x0000002402027981 */ /* 0x000ea4000c1e1900 */
[----:B--2---:R0:W1:Y:S01]  /*101f0*/  I2F.F64 R18, R2 ;  /* 0x0000000200127312 */ /* 0x0040620000201c00 */
[----:B------:R-:W-:Y:S05]  /*10200*/  BRA `(.L_x_6738) ;  /* 0x0000000c00407947 */ /* 0x000fea0003800000 */
.L_x_6739:
[----:B------:R-:W2:Y:S02]  /*10210*/  LDG.E.U16 R2, desc[UR36][R2.64] ;  /* 0x0000002402027981 */ /* 0x000ea4000c1e1500 */
[----:B--2---:R0:W1:Y:S01]  /*10220*/  I2F.F64.S16 R18, R2 ;  /* 0x0000000200127312 */ /* 0x0040620000101c00 */
[----:B------:R-:W-:Y:S05]  /*10230*/  BRA `(.L_x_6738) ;  /* 0x0000000c00347947 */ /* 0x000fea0003800000 */
.L_x_6734:
        /* <DEDUP_REMOVED lines=10> */
.L_x_6742:
[----:B------:R-:W2:Y:S02]  /*102e0*/  LDG.E.U16 R0, desc[UR36][R2.64] ;  /* 0x0000002402007981 */ /* 0x000ea4000c1e1500 */
[----:B--2---:R-:W-:-:S05]  /*102f0*/  HADD2.F32 R0, -RZ, R0.H0_H0 ;  /* 0x20000000ff007230 */ /* 0x004fca0000004100 */
[----:B------:R-:W-:-:S04]  /*10300*/  FMUL.FTZ R0, R0, 1 ;  /* 0x3f80000000007820 */ /* 0x000fc80000410000 */
[----:B------:R0:W1:Y:S01]  /*10310*/  F2F.F64.F32 R18, R0 ;  /* 0x0000000000127310 */ /* 0x0000620000201800 */
[----:B------:R-:W-:Y:S05]  /*10320*/  BRA `(.L_x_6738) ;  /* 0x0000000800f87947 */ /* 0x000fea0003800000 */
.L_x_6741:
        /* <DEDUP_REMOVED lines=10> */
.L_x_6744:
[----:B------:R-:W2:Y:S02]  /*103d0*/  LDG.E.U16 R2, desc[UR36][R2.64] ;  /* 0x0000002402027981 */ /* 0x000ea4000c1e1500 */
[----:B--2---:R-:W-:-:S05]  /*103e0*/  HADD2.F32 R0, -RZ, R2.H0_H0 ;  /* 0x20000002ff007230 */ /* 0x004fca0000004100 */
[----:B------:R-:W-:-:S04]  /*103f0*/  FMUL.FTZ R0, R0, 1 ;  /* 0x3f80000000007820 */ /* 0x000fc80000410000 */
[----:B------:R1:W2:Y:S01]  /*10400*/  F2F.F64.F32 R18, R0 ;  /* 0x0000000000127310 */ /* 0x0002a20000201800 */
[----:B------:R-:W-:Y:S05]  /*10410*/  BRA `(.L_x_6738) ;  /* 0x0000000800bc7947 */ /* 0x000fea0003800000 */
.L_x_6743:
[----:B------:R3:W5:Y:S01]  /*10420*/  LDG.E.64 R18, desc[UR36][R2.64] ;  /* 0x0000002402127981 */ /* 0x000762000c1e1b00 */
[----:B------:R-:W-:Y:S05]  /*10430*/  BRA `(.L_x_6738) ;  /* 0x0000000800b47947 */ /* 0x000fea0003800000 */
.L_x_6733:
        /* <DEDUP_REMOVED lines=13> */
.L_x_6747:
[----:B------:R0:W5:Y:S01]  /*10510*/  LDG.E.64 R18, desc[UR36][R2.64] ;  /* 0x0000002402127981 */ /* 0x000162000c1e1b00 */
[----:B------:R-:W-:Y:S05]  /*10520*/  BRA `(.L_x_6738) ;  /* 0x0000000800787947 */ /* 0x000fea0003800000 */
.L_x_6746:
        /* <DEDUP_REMOVED lines=28> */
.L_x_6749:
        /* <DEDUP_REMOVED lines=15> */
.L_x_6748:
[----:B------:R-:W2:Y:S02]  /*107e0*/  LDG.E.U16 R0, desc[UR36][R2.64] ;  /* 0x0000002402007981 */ /* 0x000ea4000c1e1500 */
[----:B--2---:R-:W-:-:S05]  /*107f0*/  SHF.L.U32 R0, R0, 0x10, RZ ;  /* 0x0000001000007819 */ /* 0x004fca00000006ff */
[----:B------:R-:W-:-:S04]  /*10800*/  FMUL.FTZ R0, R0, 1 ;  /* 0x3f80000000007820 */ /* 0x000fc80000410000 */
[----:B------:R0:W1:Y:S01]  /*10810*/  F2F.F64.F32 R18, R0 ;  /* 0x0000000000127310 */ /* 0x0000620000201800 */
[----:B------:R-:W-:Y:S05]  /*10820*/  BRA `(.L_x_6738) ;  /* 0x0000000400b87947 */ /* 0x000fea0003800000 */
.L_x_6745:
        /* <DEDUP_REMOVED lines=11> */
.L_x_6752:
        /* <DEDUP_REMOVED lines=21> */
.L_x_6756:
[----:B------:R-:W-:Y:S05]  /*10a30*/  BSYNC B1 ;  /* 0x0000000000017941 */ /* 0x000fea0003800000 */
.L_x_6755:
[----:B------:R-:W-:Y:S01]  /*10a40*/  LEA R3, R0, 0x3b800000, 0x17 ;  /* 0x3b80000000037811 */ /* 0x000fe200078eb8ff */
[----:B------:R-:W-:-:S05]  /*10a50*/  IMAD.SHL.U32 R0, R2, 0x100000, RZ ;  /* 0x0010000002007824 */ /* 0x000fca00078e00ff */
[----:B------:R-:W-:-:S07]  /*10a60*/  LOP3.LUT R0, R3, R0, R4, 0xfe, !PT ;  /* 0x0000000003007212 */ /* 0x000fce00078efe04 */
.L_x_6754:
[----:B------:R-:W-:Y:S05]  /*10a70*/  BSYNC B0 ;  /* 0x0000000000007941 */ /* 0x000fea0003800000 */
.L_x_6753:
[----:B------:R-:W-:-:S04]  /*10a80*/  FMUL.FTZ R0, R0, 1 ;  /* 0x3f80000000007820 */ /* 0x000fc80000410000 */
[----:B------:R0:W1:Y:S01]  /*10a90*/  F2F.F64.F32 R18, R0 ;  /* 0x0000000000127310 */ /* 0x0000620000201800 */
[----:B------:R-:W-:Y:S05]  /*10aa0*/  BRA `(.L_x_6738) ;  /* 0x0000000400187947 */ /* 0x000fea0003800000 */
.L_x_6751:
        /* <DEDUP_REMOVED lines=21> */
.L_x_6760:
[----:B------:R-:W-:Y:S05]  /*10c00*/  BSYNC B1 ;  /* 0x0000000000017941 */ /* 0x000fea0003800000 */
.L_x_6759:
[----:B------:R-:W-:Y:S01]  /*10c10*/  LEA R3, R0, 0x37800000, 0x17 ;  /* 0x3780000000037811 */ /* 0x000fe200078eb8ff */
[----:B------:R-:W-:-:S05]  /*10c20*/  IMAD.SHL.U32 R0, R2, 0x200000, RZ ;  /* 0x0020000002007824 */ /* 0x000fca00078e00ff */
[----:B------:R-:W-:-:S07]  /*10c30*/  LOP3.LUT R0, R3, R0, R4, 0xfe, !PT ;  /* 0x0000000003007212 */ /* 0x000fce00078efe04 */
.L_x_6758:
[----:B------:R-:W-:Y:S05]  /*10c40*/  BSYNC B0 ;  /* 0x0000000000007941 */ /* 0x000fea0003800000 */
.L_x_6757:
[----:B------:R-:W-:-:S04]  /*10c50*/  FMUL.FTZ R0, R0, 1 ;  /* 0x3f80000000007820 */ /* 0x000fc80000410000 */
[----:B------:R0:W1:Y:S01]  /*10c60*/  F2F.F64.F32 R18, R0 ;  /* 0x0000000000127310 */ /* 0x0000620000201800 */
[----:B------:R-:W-:Y:S05]  /*10c70*/  BRA `(.L_x_6738) ;  /* 0x0000000000a47947 */ /* 0x000fea0003800000 */
.L_x_6750:
        /* <DEDUP_REMOVED lines=14> */
.L_x_6764:
[----:B------:R-:W-:Y:S05]  /*10d60*/  BSYNC B0 ;  /* 0x0000000000007941 */ /* 0x000fea0003800000 */
.L_x_6763:
[----:B------:R-:W-:-:S04]  /*10d70*/  FMUL.FTZ R0, R0, 1 ;  /* 0x3f80000000007820 */ /* 0x000fc80000410000 */
[----:B------:R0:W1:Y:S01]  /*10d80*/  F2F.F64.F32 R18, R0 ;  /* 0x0000000000127310 */ /* 0x0000620000201800 */
[----:B------:R-:W-:Y:S05]  /*10d90*/  BRA `(.L_x_6738) ;  /* 0x00000000005c7947 */ /* 0x000fea0003800000 */
.L_x_6737:
        /* <DEDUP_REMOVED lines=16> */
.L_x_6765:
[----:B------:R-:W-:Y:S01]  /*10ea0*/  CS2R R18, SRZ ;  /* 0x0000000000127805 */ /* 0x000fe2000001ff00 */
[----:B------:R-:W-:Y:S06]  /*10eb0*/  BRA `(.L_x_6738) ;  /* 0x0000000000147947 */ /* 0x000fec0003800000 */
.L_x_6762:
[----:B------:R-:W2:Y:S02]  /*10ec0*/  LDG.E.64 R18, desc[UR36][R2.64] ;  /* 0x0000002402127981 */ /* 0x000ea4000c1e1b00 */
[----:B--2---:R-:W0:Y:S01]  /*10ed0*/  I2F.F64.U64 R18, R18 ;  /* 0x0000001200127312 */ /* 0x004e220000301800 */
[----:B------:R-:W-:Y:S05]  /*10ee0*/  BRA `(.L_x_6738) ;  /* 0x0000000000087947 */ /* 0x000fea0003800000 */
.L_x_6761:
[----:B------:R-:W2:Y:S02]  /*10ef0*/  LDG.E R2, desc[UR36][R2.64] ;  /* 0x0000002402027981 */ /* 0x000ea4000c1e1900 */
[----:B--2---:R0:W1:Y:S02]  /*10f00*/  I2F.F64.U32 R18, R2 ;  /* 0x0000000200127312 */ /* 0x0040640000201800 */
.L_x_6738:
        /* <DEDUP_REMOVED lines=18> */
.L_x_6769:
[----:B------:R-:W3:Y:S02]  /*11030*/  LDG.E.U8 R2, desc[UR36][R22.64] ;  /* 0x0000002416027981 */ /* 0x000ee4000c1e1100 */
[----:B---3--:R-:W0:Y:S01]  /*11040*/  I2F.F64.U16 R2, R2 ;  /* 0x0000000200027312 */ /* 0x008e220000101800 */
[----:B------:R-:W-:Y:S05]  /*11050*/  BRA `(.L_x_6771) ;  /* 0x0000000c00707947 */ /* 0x000fea0003800000 */
.L_x_6768:
        /* <DEDUP_REMOVED lines=9> */
.L_x_6773:
[----:B------:R-:W3:Y:S02]  /*110f0*/  LDG.E R2, desc[UR36][R22.64] ;  /* 0x0000002416027981 */ /* 0x000ee4000c1e1900 */
[----:B---3--:R-:W0:Y:S01]  /*11100*/  I2F.F64 R2, R2 ;  /* 0x0000000200027312 */ /* 0x008e220000201c00 */
[----:B------:R-:W-:Y:S05]  /*11110*/  BRA `(.L_x_6771) ;  /* 0x0000000c00407947 */ /* 0x000fea0003800000 */
.L_x_6772:
[----:B------:R-:W3:Y:S02]  /*11120*/  LDG.E.U16 R2, desc[UR36][R22.64] ;  /* 0x0000002416027981 */ /* 0x000ee4000c1e1500 */
[----:B---3--:R-:W0:Y:S01]  /*11130*/  I2F.F64.S16 R2, R2 ;  /* 0x0000000200027312 */ /* 0x008e220000101c00 */
[----:B------:R-:W-:Y:S05]  /*11140*/  BRA `(.L_x_6771) ;  /* 0x0000000c00347947 */ /* 0x000fea0003800000 */
.L_x_6767:
        /* <DEDUP_REMOVED lines=10> */
.L_x_6775:
[----:B------:R-:W3:Y:S02]  /*111f0*/  LDG.E.U16 R0, desc[UR36][R22.64] ;  /* 0x0000002416007981 */ /* 0x000ee4000c1e1500 */
[----:B---3--:R-:W-:-:S05]  /*11200*/  HADD2.F32 R0, -RZ, R0.H0_H0 ;  /* 0x20000000ff007230 */ /* 0x008fca0000004100 */
[----:B------:R-:W-:-:S04]  /*11210*/  FMUL.FTZ R0, R0, 1 ;  /* 0x3f80000000007820 */ /* 0x000fc80000410000 */
[----:B------:R1:W3:Y:S01]  /*11220*/  F2F.F64.F32 R2, R0 ;  /* 0x0000000000027310 */ /* 0x0002e20000201800 */
[----:B------:R-:W-:Y:S05]  /*11230*/  BRA `(.L_x_6771) ;  /* 0x0000000800f87947 */ /* 0x000fea0003800000 */
.L_x_6774:
        /* <DEDUP_REMOVED lines=10> */
.L_x_6777:
[----:B------:R-:W3:Y:S02]  /*112e0*/  LDG.E.U16 R22, desc[UR36][R22.64] ;  /* 0x0000002416167981 */ /* 0x000ee4000c1e1500 */
[----:B---3--:R-:W-:-:S05]  /*112f0*/  HADD2.F32 R0, -RZ, R22.H0_H0 ;  /* 0x20000016ff007230 */ /* 0x008fca0000004100 */
[----:B------:R-:W-:-:S04]  /*11300*/  FMUL.FTZ R0, R0, 1 ;  /* 0x3f80000000007820 */ /* 0x000fc80000410000 */
[----:B------:R0:W1:Y:S01]  /*11310*/  F2F.F64.F32 R2, R0 ;  /* 0x0000000000027310 */ /* 0x0000620000201800 */
[----:B------:R-:W-:Y:S05]  /*11320*/  BRA `(.L_x_6771) ;  /* 0x0000000800bc7947 */ /* 0x000fea0003800000 */
.L_x_6776:
[----:B------:R0:W5:Y:S01]  /*11330*/  LDG.E.64 R2, desc[UR36][R22.64] ;  /* 0x0000002416027981 */ /* 0x000162000c1e1b00 */
[----:B------:R-:W-:Y:S05]  /*11340*/  BRA `(.L_x_6771) ;  /* 0x0000000800b47947 */ /* 0x000fea0003800000 */
.L_x_6766:
        /* <DEDUP_REMOVED lines=13> */
.L_x_6780:
[----:B------:R0:W5:Y:S01]  /*11420*/  LDG.E.64 R2, desc[UR36][R22.64] ;  /* 0x0000002416027981 */ /* 0x000162000c1e1b00 */
[----:B------:R-:W-:Y:S05]  /*11430*/  BRA `(.L_x_6771) ;  /* 0x0000000800787947 */ /* 0x000fea0003800000 */
.L_x_6779:
        /* <DEDUP_REMOVED lines=28> */
.L_x_6782:
        /* <DEDUP_REMOVED lines=15> */
.L_x_6781:
[----:B------:R-:W3:Y:S02]  /*116f0*/  LDG.E.U16 R0, desc[UR36][R22.64] ;  /* 0x0000002416007981 */ /* 0x000ee4000c1e1500 */
[----:B---3--:R-:W-:-:S04]  /*11700*/  IMAD.U32 R0, R0, 0x10000, RZ ;  /* 0x0001000000007824 */ /* 0x008fc800078e00ff */
[----:B------:R-:W-:-:S04]  /*11710*/  FMUL.FTZ R0, R0, 1 ;  /* 0x3f80000000007820 */ /* 0x000fc80000410000 */
[----:B------:R0:W1:Y:S01]  /*11720*/  F2F.F64.F32 R2, R0 ;  /* 0x0000000000027310 */ /* 0x0000620000201800 */
[----:B------:R-:W-:Y:S05]  /*11730*/  BRA `(.L_x_6771) ;  /* 0x0000000400b87947 */ /* 0x000fea0003800000 */
.L_x_6778:
        /* <DEDUP_REMOVED lines=11> */
.L_x_6785:
        /* <DEDUP_REMOVED lines=21> */
.L_x_6789:
[----:B------:R-:W-:Y:S05]  /*11940*/  BSYNC B1 ;  /* 0x0000000000017941 */ /* 0x000fea0003800000 */
.L_x_6788:
[----:B------:R-:W-:Y:S02]  /*11950*/  LEA R3, R0, 0x3b800000, 0x17 ;  /* 0x3b80000000037811 */ /* 0x000fe400078eb8ff */
[----:B------:R-:W-:-:S04]  /*11960*/  SHF.L.U32 R0, R2, 0x14, RZ ;  /* 0x0000001402007819 */ /* 0x000fc800000006ff */
[----:B------:R-:W-:-:S07]  /*11970*/  LOP3.LUT R0, R3, R0, R4, 0xfe, !PT ;  /* 0x0000000003007212 */ /* 0x000fce00078efe04 */
.L_x_6787:
[----:B------:R-:W-:Y:S05]  /*11980*/  BSYNC B0 ;  /* 0x0000000000007941 */ /* 0x000fea0003800000 */
.L_x_6786:
[----:B------:R-:W-:-:S04]  /*11990*/  FMUL.FTZ R0, R0, 1 ;  /* 0x3f80000000007820 */ /* 0x000fc80000410000 */
[----:B------:R0:W1:Y:S01]  /*119a0*/  F2F.F64.F32 R2, R0 ;  /* 0x0000000000027310 */ /* 0x0000620000201800 */
[----:B------:R-:W-:Y:S05]  /*119b0*/  BRA `(.L_x_6771) ;  /* 0x0000000400187947 */ /* 0x000fea0003800000 */
.L_x_6784:
        /* <DEDUP_REMOVED lines=21> */
.L_x_6793:
[----:B------:R-:W-:Y:S05]  /*11b10*/  BSYNC B1 ;  /* 0x0000000000017941 */ /* 0x000fea0003800000 */
.L_x_6792:
[----:B------:R-:W-:Y:S01]  /*11b20*/  LEA R3, R0, 0x37800000, 0x17 ;  /* 0x3780000000037811 */ /* 0x000fe200078eb8ff */
[----:B------:R-:W-:-:S05]  /*11b30*/  IMAD.SHL.U32 R0, R2, 0x200000, RZ ;  /* 0x0020000002007824 */ /* 0x000fca00078e00ff */
[----:B------:R-:W-:-:S07]  /*11b40*/  LOP3.LUT R0, R3, R0, R4, 0xfe, !PT ;  /* 0x0000000003007212 */ /* 0x000fce00078efe04 */
.L_x_6791:
[----:B------:R-:W-:Y:S05]  /*11b50*/  BSYNC B0 ;  /* 0x0000000000007941 */ /* 0x000fea0003800000 */
.L_x_6790:
[----:B------:R-:W-:-:S04]  /*11b60*/  FMUL.FTZ R0, R0, 1 ;  /* 0x3f80000000007820 */ /* 0x000fc80000410000 */
[----:B------:R0:W1:Y:S01]  /*11b70*/  F2F.F64.F32 R2, R0 ;  /* 0x0000000000027310 */ /* 0x0000620000201800 */
[----:B------:R-:W-:Y:S05]  /*11b80*/  BRA `(.L_x_6771) ;  /* 0x0000000000a47947 */ /* 0x000fea0003800000 */
.L_x_6783:
        /* <DEDUP_REMOVED lines=14> */
.L_x_6797:
[----:B------:R-:W-:Y:S05]  /*11c70*/  BSYNC B0 ;  /* 0x0000000000007941 */ /* 0x000fea0003800000 */
.L_x_6796:
[----:B------:R-:W-:-:S04]  /*11c80*/  FMUL.FTZ R0, R0, 1 ;  /* 0x3f80000000007820 */ /* 0x000fc80000410000 */
[----:B------:R0:W1:Y:S01]  /*11c90*/  F2F.F64.F32 R2, R0 ;  /* 0x0000000000027310 */ /* 0x0000620000201800 */
[----:B------:R-:W-:Y:S05]  /*11ca0*/  BRA `(.L_x_6771) ;  /* 0x00000000005c7947 */ /* 0x000fea0003800000 */
.L_x_6770:
        /* <DEDUP_REMOVED lines=16> */
.L_x_6798:
[----:B------:R-:W-:Y:S01]  /*11db0*/  CS2R R2, SRZ ;  /* 0x0000000000027805 */ /* 0x000fe2000001ff00 */
[----:B------:R-:W-:Y:S06]  /*11dc0*/  BRA `(.L_x_6771) ;  /* 0x0000000000147947 */ /* 0x000fec0003800000 */
.L_x_6795:
[----:B------:R-:W3:Y:S02]  /*11dd0*/  LDG.E.64 R2, desc[UR36][R22.64] ;  /* 0x0000002416027981 */ /* 0x000ee4000c1e1b00 */
[----:B---3--:R-:W0:Y:S01]  /*11de0*/  I2F.F64.U64 R2, R2 ;  /* 0x0000000200027312 */ /* 0x008e220000301800 */
[----:B------:R-:W-:Y:S05]  /*11df0*/  BRA `(.L_x_6771) ;  /* 0x0000000000087947 */ /* 0x000fea0003800000 */
.L_x_6794:
[----:B------:R-:W3:Y:S02]  /*11e00*/  LDG.E R2, desc[UR36][R22.64] ;  /* 0x0000002416027981 */ /* 0x000ee4000c1e1900 */
[----:B---3--:R-:W0:Y:S02]  /*11e10*/  I2F.F64.U32 R2, R2 ;  /* 0x0000000200027312 */ /* 0x008e240000201800 */
.L_x_6771:
        /* <DEDUP_REMOVED lines=44> */
[----:B------:R-:W-:Y:S01]  /*120e0*/  UMOV UR5, 0x3f2a01a0 ;  /* 0x3f2a01a000057882 */ /* 0x000fe20000000000 */
[----:B0-----:R-:W-:-:S05]  /*120f0*/  DADD R22, -R20, 1 ;  /* 0x3ff0000014167429 */ /* 0x001fca0000000100 */
        /* <DEDUP_REMOVED lines=16> */
[----:B------:R-:W-:-:S08]  /*12200*/  DMUL R14, R12, R14 ;  /* 0x0000000e0c0e7228 */ /* 0x000fd00000000000 */
        /* <DEDUP_REMOVED lines=15> */
.L_x_6800:
        /* <DEDUP_REMOVED lines=35> */
.L_x_6801:
[----:B------:R-:W-:Y:S05]  /*12530*/  BSYNC B0 ;  /* 0x0000000000007941 */ /* 0x000fea0003800000 */
.L_x_6799:
        /* <DEDUP_REMOVED lines=26> */
.L_x_6805:
[----:B------:R-:W0:Y:S02]  /*126e0*/  F2I.S64.F64.TRUNC R4, R4 ;  /* 0x0000000400047311 */ /* 0x000e24000030d900 */
[----:B0-----:R-:W-:-:S05]  /*126f0*/  IMAD.MOV.U32 R3, RZ, RZ, R4 ;  /* 0x000000ffff037224 */ /* 0x001fca00078e0004 */
[----:B------:R-:W-:Y:S01]  /*12700*/  STG.E.U8 desc[UR36][R16.64], R3 ;  /* 0x0000000310007986 */ /* 0x000fe2000c101124 */
[----:B------:R-:W-:Y:S05]  /*12710*/  EXIT ;  /* 0x000000000000794d */ /* 0x000fea0003800000 */
.L_x_6804:
        /* <DEDUP_REMOVED lines=9> */
.L_x_6808:
[----:B------:R-:W0:Y:S02]  /*127b0*/  F2I.F64.TRUNC R5, R4 ;  /* 0x0000000400057311 */ /* 0x000e24000030d100 */
[----:B0-----:R-:W-:Y:S01]  /*127c0*/  STG.E desc[UR36][R16.64], R5 ;  /* 0x0000000510007986 */ /* 0x001fe2000c101924 */
[----:B------:R-:W-:Y:S05]  /*127d0*/  EXIT ;  /* 0x000000000000794d */ /* 0x000fea0003800000 */
.L_x_6807:
[----:B------:R-:W0:Y:S02]  /*127e0*/  F2I.F64.TRUNC R5, R4 ;  /* 0x0000000400057311 */ /* 0x000e24000030d100 */
[----:B0-----:R-:W-:Y:S01]  /*127f0*/  STG.E.U16 desc[UR36][R16.64], R5 ;  /* 0x0000000510007986 */ /* 0x001fe2000c101524 */
[----:B------:R-:W-:Y:S05]  /*12800*/  EXIT ;  /* 0x000000000000794d */ /* 0x000fea0003800000 */
.L_x_6803:
        /* <DEDUP_REMOVED lines=13> */
.L_x_6810:
        /* <DEDUP_REMOVED lines=8> */
.L_x_6809:
        /* <DEDUP_REMOVED lines=14> */
.L_x_6812:
        /* <DEDUP_REMOVED lines=9> */
.L_x_6811:
[----:B------:R-:W-:Y:S01]  /*12ad0*/  STG.E.64 desc[UR36][R16.64], R4 ;  /* 0x0000000410007986 */ /* 0x000fe2000c101b24 */
[----:B------:R-:W-:Y:S05]  /*12ae0*/  EXIT ;  /* 0x000000000000794d */ /* 0x000fea0003800000 */
.L_x_6802:
        /* <DEDUP_REMOVED lines=12> */
.L_x_6815:
[----:B------:R-:W-:-:S05]  /*12bb0*/  CS2R R6, SRZ ;  /* 0x0000000000067805 */ /* 0x000fca000001ff00 */
[----:B------:R-:W-:Y:S01]  /*12bc0*/  STG.E.128 desc[UR36][R16.64], R4 ;  /* 0x0000000410007986 */ /* 0x000fe2000c101d24 */
[----:B------:R-:W-:Y:S05]  /*12bd0*/  EXIT ;  /* 0x000000000000794d */ /* 0x000fea0003800000 */
.L_x_6814:
        /* <DEDUP_REMOVED lines=25> */
.L_x_6819:
[----:B------:R-:W-:Y:S05]  /*12d70*/  BSYNC B0 ;  /* 0x0000000000007941 */ /* 0x000fea0003800000 */
.L_x_6818:
[----:B------:R-:W-:-:S05]  /*12d80*/  LOP3.LUT R3, R0, R3, RZ, 0xfc, !PT ;  /* 0x0000000300037212 */ /* 0x000fca00078efcff */
[----:B------:R-:W-:Y:S01]  /*12d90*/  STG.E.U8 desc[UR36][R16.64], R3 ;  /* 0x0000000310007986 */ /* 0x000fe2000c101124 */
[----:B------:R-:W-:Y:S05]  /*12da0*/  EXIT ;  /* 0x000000000000794d */ /* 0x000fea0003800000 */
.L_x_6817:
        /* <DEDUP_REMOVED lines=17> */
.L_x_6821:
[----:B------:R-:W-:Y:S01]  /*12ec0*/  IMAD.MOV.U32 R0, RZ, RZ, 0x7f ;  /* 0x0000007fff007424 */ /* 0x000fe200078e00ff */
[----:B------:R-:W-:-:S04]  /*12ed0*/  ISETP.GT.U32.AND P0, PT, R2, 0x7f800000, PT ;  /* 0x7f8000000200780c */ /* 0x000fc80003f04070 */
[----:B------:R-:W-:-:S09]  /*12ee0*/  SEL R0, R0, 0x7c, P0 ;  /* 0x0000007c00007807 */ /* 0x000fd20000000000 */
.L_x_6822:
[----:B------:R-:W-:Y:S05]  /*12ef0*/  BSYNC B0 ;  /* 0x0000000000007941 */ /* 0x000fea0003800000 */
.L_x_6820:
[----:B------:R-:W-:-:S04]  /*12f00*/  LOP3.LUT R2, R3, 0x80000000, RZ, 0xc0, !PT ;  /* 0x8000000003027812 */ /* 0x000fc800078ec0ff */
[----:B------:R-:W-:-:S04]  /*12f10*/  SHF.R.U32.HI R3, RZ, 0x18, R2 ;  /* 0x00000018ff037819 */ /* 0x000fc80000011602 */
[----:B------:R-:W-:-:S05]  /*12f20*/  LOP3.LUT R3, R0, R3, RZ, 0xfc, !PT ;  /* 0x0000000300037212 */ /* 0x000fca00078efcff */
[----:B------:R-:W-:Y:S01]  /*12f30*/  STG.E.U8 desc[UR36][R16.64], R3 ;  /* 0x0000000310007986 */ /* 0x000fe2000c101124 */
[----:B------:R-:W-:Y:S05]  /*12f40*/  EXIT ;  /* 0x000000000000794d */ /* 0x000fea0003800000 */
.L_x_6816:
        /* <DEDUP_REMOVED lines=8> */
.L_x_6813:
        /* <DEDUP_REMOVED lines=11> */
.L_x_6825:
        /* <DEDUP_REMOVED lines=21> */
.L_x_6828:
[----:B------:R-:W-:-:S04]  /*131d0*/  LOP3.LUT R2, R3, 0x80000000, RZ, 0xc0, !PT ;  /* 0x8000000003027812 */ /* 0x000fc800078ec0ff */
[----:B------:R-:W-:-:S04]  /*131e0*/  SHF.R.U32.HI R3, RZ, 0x18, R2 ;  /* 0x00000018ff037819 */ /* 0x000fc80000011602 */
[----:B------:R-:W-:-:S04]  /*131f0*/  LOP3.LUT R0, R0, R3, RZ, 0xfc, !PT ;  /* 0x0000000300007212 */ /* 0x000fc800078efcff */
[----:B------:R-:W-:-:S07]  /*13200*/  PRMT R8, R0, 0x7610, R8 ;  /* 0x0000761000087816 */ /* 0x000fce0000000008 */
.L_x_6827:
[----:B------:R-:W-:Y:S05]  /*13210*/  BSYNC B0 ;  /* 0x0000000000007941 */ /* 0x000fea0003800000 */
.L_x_6826:
[----:B------:R-:W-:Y:S01]  /*13220*/  STG.E.U8 desc[UR36][R16.64], R8 ;  /* 0x0000000810007986 */ /* 0x000fe2000c101124 */
[----:B------:R-:W-:Y:S05]  /*13230*/  EXIT ;  /* 0x000000000000794d */ /* 0x000fea0003800000 */
.L_x_6824:
        /* <DEDUP_REMOVED lines=21> */
.L_x_6831:
[----:B------:R-:W-:-:S04]  /*13390*/  LOP3.LUT R2, R3, 0x80000000, RZ, 0xc0, !PT ;  /* 0x8000000003027812 */ /* 0x000fc800078ec0ff */
[----:B------:R-:W-:-:S04]  /*133a0*/  SHF.R.U32.HI R3, RZ, 0x18, R2 ;  /* 0x00000018ff037819 */ /* 0x000fc80000011602 */
[----:B------:R-:W-:-:S04]  /*133b0*/  LOP3.LUT R0, R0, R3, RZ, 0xfc, !PT ;  /* 0x0000000300007212 */ /* 0x000fc800078efcff */
[----:B------:R-:W-:-:S07]  /*133c0*/  PRMT R8, R0, 0x7610, R8 ;  /* 0x0000761000087816 */ /* 0x000fce0000000008 */
.L_x_6830:
[----:B------:R-:W-:Y:S05]  /*133d0*/  BSYNC B0 ;  /* 0x0000000000007941 */ /* 0x000fea0003800000 */
.L_x_6829:
[----:B------:R-:W-:Y:S01]  /*133e0*/  STG.E.U8 desc[UR36][R16.64], R8 ;  /* 0x0000000810007986 */ /* 0x000fe2000c101124 */
[----:B------:R-:W-:Y:S05]  /*133f0*/  EXIT ;  /* 0x000000000000794d */ /* 0x000fea0003800000 */
.L_x_6823:
        /* <DEDUP_REMOVED lines=24> */
[----:B------:R-:W-:Y:S01]  /*13580*/  STG.E.U8 desc[UR36][R16.64], R3 ;  /* 0x0000000310007986 */ /* 0x000fe2000c101124 */
[----:B------:R-:W-:Y:S05]  /*13590*/  EXIT ;  /* 0x000000000000794d */ /* 0x000fea0003800000 */
.L_x_6806:
        /* <DEDUP_REMOVED lines=16> */
.L_x_6834:
[----:B------:R-:W-:Y:S05]  /*136a0*/  EXIT ;  /* 0x000000000000794d */ /* 0x000fea0003800000 */
.L_x_6833:
[----:B------:R-:W0:Y:S02]  /*136b0*/  F2I.U64.F64.TRUNC R4, R4 ;  /* 0x0000000400047311 */ /* 0x000e24000030d800 */
[----:B0-----:R-:W-:Y:S01]  /*136c0*/  STG.E.64 desc[UR36][R16.64], R4 ;  /* 0x0000000410007986 */ /* 0x001fe2000c101b24 */
[----:B------:R-:W-:Y:S05]  /*136d0*/  EXIT ;  /* 0x000000000000794d */ /* 0x000fea0003800000 */
.L_x_6832:
[----:B------:R-:W0:Y:S02]  /*136e0*/  F2I.U32.F64.TRUNC R5, R4 ;  /* 0x0000000400057311 */ /* 0x000e24000030d000 */
[----:B0-----:R-:W-:Y:S01]  /*136f0*/  STG.E desc[UR36][R16.64], R5 ;  /* 0x0000000510007986 */ /* 0x001fe2000c101924 */
[----:B------:R-:W-:Y:S05]  /*13700*/  EXIT ;  /* 0x000000000000794d */ /* 0x000fea0003800000 */
.L_x_6835:
        /* <DEDUP_REMOVED lines=15> */
.L_x_12872:


//--------------------- .text._ZN2at6native27unrolled_elementwise_kernelIZZZNS0_26GeluBackwardCUDAKernelImplERNS_18TensorIteratorBaseENS0_8GeluTypeEENKUlvE_clEvENKUlvE_clEvEUlddE_St5arrayIPcLm3EELi4E23TrivialOffsetCalculatorILi2EjESB_ILi1EjENS0_6memory12LoadWithCastILi2EEENSE_13StoreWithCastILi1EEEEEviT_T0_T2_T3_T4_T5_ --------------------------
	.section	.text._ZN2at6native27unrolled_elementwise_kernelIZZZNS0_26GeluBackwardCUDAKernelImplERNS_18TensorIteratorBaseENS0_8GeluTypeEENKUlvE_clEvENKUlvE_clEvEUlddE_St5arrayIPcLm3EELi4E23TrivialOffsetCalculatorILi2EjESB_ILi1EjENS0_6memory12LoadWithCastILi2EEENSE_13StoreWithCastILi1EEEEEviT_T0_T2_T3_T4_T5_,"ax",@progbits
	.align	128
        .global         _ZN2at6native27unrolled_elementwise_kernelIZZZNS0_26GeluBackwardCUDAKernelImplERNS_18TensorIteratorBaseENS0_8GeluTypeEENKUlvE_clEvENKUlvE_clEvEUlddE_St5arrayIPcLm3EELi4E23TrivialOffsetCalculatorILi2EjESB_ILi1EjENS0_6memory12LoadWithCastILi2EEENSE_13StoreWithCastILi1EEEEEviT_T0_T2_T3_T4_T5_
        .type           _ZN2at6native27unrolled_elementwise_kernelIZZZNS0_26GeluBackwardCUDAKernelImplERNS_18TensorIteratorBaseENS0_8GeluTypeEENKUlvE_clEvENKUlvE_clEvEUlddE_St5arrayIPcLm3EELi4E23TrivialOffsetCalculatorILi2EjESB_ILi1EjENS0_6memory12LoadWithCastILi2EEENSE_13StoreWithCastILi1EEEEEviT_T0_T2_T3_T4_T5_,@function
        .size           _ZN2at6native27unrolled_elementwise_kernelIZZZNS0_26GeluBackwardCUDAKernelImplERNS_18TensorIteratorBaseENS0_8GeluTypeEENKUlvE_clEvENKUlvE_clEvEUlddE_St5arrayIPcLm3EELi4E23TrivialOffsetCalculatorILi2EjESB_ILi1EjENS0_6memory12LoadWithCastILi2EEENSE_13StoreWithCastILi1EEEEEviT_T0_T2_T3_T4_T5_,(.L_x_12873 - _ZN2at6native27unrolled_elementwise_kernelIZZZNS0_26GeluBackwardCUDAKernelImplERNS_18TensorIteratorBaseENS0_8GeluTypeEENKUlvE_clEvENKUlvE_clEvEUlddE_St5arrayIPcLm3EELi4E23TrivialOffsetCalculatorILi2EjESB_ILi1EjENS0_6memory12LoadWithCastILi2EEENSE_13StoreWithCastILi1EEEEEviT_T0_T2_T3_T4_T5_)
        .other          _ZN2at6native27unrolled_elementwise_kernelIZZZNS0_26GeluBackwardCUDAKernelImplERNS_18TensorIteratorBaseENS0_8GeluTypeEENKUlvE_clEvENKUlvE_clEvEUlddE_St5arrayIPcLm3EELi4E23TrivialOffsetCalculatorILi2EjESB_ILi1EjENS0_6memory12LoadWithCastILi2EEENSE_13StoreWithCastILi1EEEEEviT_T0_T2_T3_T4_T5_,@"STO_CUDA_ENTRY STV_DEFAULT"
_ZN2at6native27unrolled_elementwise_kernelIZZZNS0_26GeluBackwardCUDAKernelImplERNS_18TensorIteratorBaseENS0_8GeluTypeEENKUlvE_clEvENKUlvE_clEvEUlddE_St5arrayIPcLm3EELi4E23TrivialOffsetCalculatorILi2EjESB_ILi1EjENS0_6memory12LoadWithCastILi2EEENSE_13StoreWithCastILi1EEEEEviT_T0_T2_T3_T4_T5_:
.text._ZN2at6native27unrolled_elementwise_kernelIZZZNS0_26GeluBackwardCUDAKernelImplERNS_18TensorIteratorBaseENS0_8GeluTypeEENKUlvE_clEvENKUlvE_clEvEUlddE_St5arrayIPcLm3EELi4E23TrivialOffsetCalculatorILi2EjESB_ILi1EjENS0_6memory12LoadWithCastILi2EEENSE_13StoreWithCastILi1EEEEEviT_T0_T2_T3_T4_T5_:
        /* <DEDUP_REMOVED lines=34> */
.L_x_6841:
[----:B------:R-:W2:Y:S02]  /*0220*/  LDG.E.U8 R4, desc[UR36][R4.64] ;  /* 0x0000002404047981 */ /* 0x000ea4000c1e1100 */
[----:B--2---:R0:W1:Y:S01]  /*0230*/  I2F.F64.U16 R36, R4 ;  /* 0x0000000400247312 */ /* 0x0040620000101800 */
[----:B------:R-:W-:Y:S05]  /*0240*/  BRA `(.L_x_6843) ;  /* 0x0000000c00747947 */ /* 0x000fea0003800000 */
.L_x_6840:
        /* <DEDUP_REMOVED lines=9> */
.L_x_6845:
[----:B------:R-:W2:Y:S02]  /*02e0*/  LDG.E R4, desc[UR36][R4.64] ;  /* 0x0000002404047981 */ /* 0x000ea4000c1e1900 */
[----:B--2---:R1:W2:Y:S01]  /*02f0*/  I2F.F64 R36, R4 ;  /* 0x0000000400247312 */ /* 0x0042a20000201c00 */
[----:B------:R-:W-:Y:S05]  /*0300*/  BRA `(.L_x_6843) ;  /* 0x0000000c00447947 */ /* 0x000fea0003800000 */
.L_x_6844:
[----:B------:R-:W2:Y:S02]  /*0310*/  LDG.E.U16 R4, desc[UR36][R4.64] ;  /* 0x0000002404047981 */ /* 0x000ea4000c1e1500 */
[----:B--2---:R3:W4:Y:S01]  /*0320*/  I2F.F64.S16 R36, R4 ;  /* 0x0000000400247312 */ /* 0x0047220000101c00 */
[----:B------:R-:W-:Y:S05]  /*0330*/  BRA `(.L_x_6843) ;  /* 0x0000000c00387947 */ /* 0x000fea0003800000 */
.L_x_6839:
        /* <DEDUP_REMOVED lines=10> */
.L_x_6847:
[----:B------:R-:W2:Y:S02]  /*03e0*/  LDG.E.U16 R0, desc[UR36][R4.64] ;  /* 0x0000002404007981 */ /* 0x000ea4000c1e1500 */
[----:B--2---:R-:W-:-:S05]  /*03f0*/  HADD2.F32 R0, -RZ, R0.H0_H0 ;  /* 0x20000000ff007230 */ /* 0x004fca0000004100 */
[----:B------:R-:W-:-:S04]  /*0400*/  FMUL.FTZ R0, R0, 1 ;  /* 0x3f80000000007820 */ /* 0x000fc80000410000 */
[----:B------:R0:W1:Y:S01]  /*0410*/  F2F.F64.F32 R36, R0 ;  /* 0x0000000000247310 */ /* 0x0000620000201800 */
[----:B------:R-:W-:Y:S05]  /*0420*/  BRA `(.L_x_6843) ;  /* 0x0000000800fc7947 */ /* 0x000fea0003800000 */
.L_x_6846:
        /* <DEDUP_REMOVED lines=10> */
.L_x_6849:
[----:B------:R-:W2:Y:S02]  /*04d0*/  LDG.E.U16 R4, desc[UR36][R4.64] ;  /* 0x0000002404047981 */ /* 0x000ea4000c1e1500 */
[----:B--2---:R-:W-:-:S05]  /*04e0*/  HADD2.F32 R0, -RZ, R4.H0_H0 ;  /* 0x20000004ff007230 */ /* 0x004fca0000004100 */
[----:B------:R-:W-:-:S04]  /*04f0*/  FMUL.FTZ R0, R0, 1 ;  /* 0x3f80000000007820 */ /* 0x000fc80000410000 */
[----:B------:R0:W1:Y:S01]  /*0500*/  F2F.F64.F32 R36, R0 ;  /* 0x0000000000247310 */ /* 0x0000620000201800 */
[----:B------:R-:W-:Y:S05]  /*0510*/  BRA `(.L_x_6843) ;  /* 0x0000000800c07947 */ /* 0x000fea0003800000 */
.L_x_6848:
[----:B------:R0:W5:Y:S01]  /*0520*/  LDG.E.64 R36, desc[UR36][R4.64] ;  /* 0x0000002404247981 */ /* 0x000162000c1e1b00 */
[----:B------:R-:W-:Y:S05]  /*0530*/  BRA `(.L_x_6843) ;  /* 0x0000000800b87947 */ /* 0x000fea0003800000 */
.L_x_6838:
        /* <DEDUP_REMOVED lines=13> */
.L_x_6852:
[----:B------:R0:W5:Y:S01]  /*0610*/  LDG.E.64 R36, desc[UR36][R4.64] ;  /* 0x0000002404247981 */ /* 0x000162000c1e1b00 */
[----:B------:R-:W-:Y:S05]  /*0620*/  BRA `(.L_x_6843) ;  /* 0x00000008007c7947 */ /* 0x000fea0003800000 */
.L_x_6851:
        /* <DEDUP_REMOVED lines=28> */
.L_x_6854:
        /* <DEDUP_REMOVED lines=16> */
.L_x_6853:
[----:B------:R-:W2:Y:S02]  /*08f0*/  LDG.E.U16 R0, desc[UR36][R4.64] ;  /* 0x0000002404007981 */ /* 0x000ea4000c1e1500 */
[----:B--2---:R-:W-:-:S04]  /*0900*/  IMAD.U32 R0, R0, 0x10000, RZ ;  /* 0x0001000000007824 */ /* 0x004fc800078e00ff */
[----:B------:R-:W-:-:S04]  /*0910*/  FMUL.FTZ R0, R0, 1 ;  /* 0x3f80000000007820 */ /* 0x000fc80000410000 */
[----:B------:R0:W1:Y:S01]  /*0920*/  F2F.F64.F32 R36, R0 ;  /* 0x0000000000247310 */ /* 0x0000620000201800 */
[----:B------:R-:W-:Y:S05]  /*0930*/  BRA `(.L_x_6843) ;  /* 0x0000000400b87947 */ /* 0x000fea0003800000 */
.L_x_6850:
        /* <DEDUP_REMOVED lines=11> */
.L_x_6857:
        /* <DEDUP_REMOVED lines=21> */
.L_x_6861:
[----:B------:R-:W-:Y:S05]  /*0b40*/  BSYNC B1 ;  /* 0x0000000000017941 */ /* 0x000fea0003800000 */
.L_x_6860:
[----:B------:R-:W-:Y:S01]  /*0b50*/  LEA R5, R0, 0x3b800000, 0x17 ;  /* 0x3b80000000057811 */ /* 0x000fe200078eb8ff */
[----:B------:R-:W-:-:S05]  /*0b60*/  IMAD.SHL.U32 R0, R3, 0x100000, RZ ;  /* 0x0010000003007824 */ /* 0x000fca00078e00ff */
[----:B------:R-:W-:-:S07]  /*0b70*/  LOP3.LUT R0, R5, R0, R6, 0xfe, !PT ;  /* 0x0000000005007212 */ /* 0x000fce00078efe06 */
.L_x_6859:
[----:B------:R-:W-:Y:S05]  /*0b80*/  BSYNC B0 ;  /* 0x0000000000007941 */ /* 0x000fea0003800000 */
.L_x_6858:
[----:B------:R-:W-:-:S04]  /*0b90*/  FMUL.FTZ R0, R0, 1 ;  /* 0x3f80000000007820 */ /* 0x000fc80000410000 */
[----:B------:R0:W1:Y:S01]  /*0ba0*/  F2F.F64.F32 R36, R0 ;  /* 0x0000000000247310 */ /* 0x0000620000201800 */
[----:B------:R-:W-:Y:S05]  /*0bb0*/  BRA `(.L_x_6843) ;  /* 0x0000000400187947 */ /* 0x000fea0003800000 */
.L_x_6856:
        /* <DEDUP_REMOVED lines=21> */
.L_x_6865:
[----:B------:R-:W-:Y:S05]  /*0d10*/  BSYNC B1 ;  /* 0x0000000000017941 */ /* 0x000fea0003800000 */
.L_x_6864:
[----:B------:R-:W-:Y:S01]  /*0d20*/  LEA R5, R0, 0x37800000, 0x17 ;  /* 0x3780000000057811 */ /* 0x000fe200078eb8ff */
[----:B------:R-:W-:-:S05]  /*0d30*/  IMAD.SHL.U32 R0, R3, 0x200000, RZ ;  /* 0x0020000003007824 */ /* 0x000fca00078e00ff */
[----:B------:R-:W-:-:S07]  /*0d40*/  LOP3.LUT R0, R5, R0, R6, 0xfe, !PT ;  /* 0x0000000005007212 */ /* 0x000fce00078efe06 */
.L_x_6863:
[----:B------:R-:W-:Y:S05]  /*0d50*/  BSYNC B0 ;  /* 0x0000000000007941 */ /* 0x000fea0003800000 */
.L_x_6862:
[----:B------:R-:W-:-:S04]  /*0d60*/  FMUL.FTZ R0, R0, 1 ;  /* 0x3f80000000007820 */ /* 0x000fc80000410000 */
[----:B------:R0:W1:Y:S01]  /*0d70*/  F2F.F64.F32 R36, R0 ;  /* 0x0000000000247310 */ /* 0x0000620000201800 */
[----:B------:R-:W-:Y:S05]  /*0d80*/  BRA `(.L_x_6843) ;  /* 0x0000000000a47947 */ /* 0x000fea0003800000 */
.L_x_6855:
        /* <DEDUP_REMOVED lines=14> */
.L_x_6869:
[----:B------:R-:W-:Y:S05]  /*0e70*/  BSYNC B0 ;  /* 0x0000000000007941 */ /* 0x000fea0003800000 */
.L_x_6868:
[----:B------:R-:W-:-:S04]  /*0e80*/  FMUL.FTZ R0, R0, 1 ;  /* 0x3f80000000007820 */ /* 0x000fc80000410000 */
[----:B------:R0:W1:Y:S01]  /*0e90*/  F2F.F64.F32 R36, R0 ;  /* 0x0000000000247310 */ /* 0x0000620000201800 */
[----:B------:R-:W-:Y:S05]  /*0ea0*/  BRA `(.L_x_6843) ;  /* 0x00000000005c7947 */ /* 0x000fea0003800000 */
.L_x_6842:
        /* <DEDUP_REMOVED lines=16> */
.L_x_6870:
[----:B------:R-:W-:Y:S01]  /*0fb0*/  CS2R R36, SRZ ;  /* 0x0000000000247805 */ /* 0x000fe2000001ff00 */
[----:B------:R-:W-:Y:S06]  /*0fc0*/  BRA `(.L_x_6843) ;  /* 0x0000000000147947 */ /* 0x000fec0003800000 */
.L_x_6867:
[----:B------:R-:W2:Y:S02]  /*0fd0*/  LDG.E.64 R36, desc[UR36][R4.64] ;  /* 0x0000002404247981 */ /* 0x000ea4000c1e1b00 */
[----:B--2---:R-:W0:Y:S01]  /*0fe0*/  I2F.F64.U64 R36, R36 ;  /* 0x0000002400247312 */ /* 0x004e220000301800 */
[----:B------:R-:W-:Y:S05]  /*0ff0*/  BRA `(.L_x_6843) ;  /* 0x0000000000087947 */ /* 0x000fea0003800000 */
.L_x_6866:
[----:B------:R-:W2:Y:S02]  /*1000*/  LDG.E R4, desc[UR36][R4.64] ;  /* 0x0000002404047981 */ /* 0x000ea4000c1e1900 */
[----:B--2---:R0:W1:Y:S02]  /*1010*/  I2F.F64.U32 R36, R4 ;  /* 0x0000000400247312 */ /* 0x0040640000201800 */
.L_x_6843:
        /* <DEDUP_REMOVED lines=19> */
.L_x_6874:
[----:B------:R-:W3:Y:S02]  /*1150*/  LDG.E.U8 R4, desc[UR36][R4.64] ;  /* 0x0000002404047981 */ /* 0x000ee4000c1e1100 */
[----:B---3--:R3:W0:Y:S01]  /*1160*/  I2F.F64.U16 R32, R4 ;  /* 0x0000000400207312 */ /* 0x0086220000101800 */
[----:B------:R-:W-:Y:S05]  /*1170*/  BRA `(.L_x_6876) ;  /* 0x0000000c00707947 */ /* 0x000fea0003800000 */
.L_x_6873:
        /* <DEDUP_REMOVED lines=9> */
.L_x_6878:
[----:B------:R-:W3:Y:S02]  /*1210*/  LDG.E R4, desc[UR36][R4.64] ;  /* 0x0000002404047981 */ /* 0x000ee4000c1e1900 */
[----:B---3--:R0:W1:Y:S01]  /*1220*/  I2F.F64 R32, R4 ;  /* 0x0000000400207312 */ /* 0x0080620000201c00 */
[----:B------:R-:W-:Y:S05]  /*1230*/  BRA `(.L_x_6876) ;  /* 0x0000000c00407947 */ /* 0x000fea0003800000 */
.L_x_6877:
[----:B------:R-:W3:Y:S02]  /*1240*/  LDG.E.U16 R4, desc[UR36][R4.64] ;  /* 0x0000002404047981 */ /* 0x000ee4000c1e1500 */
[----:B---3--:R0:W1:Y:S01]  /*1250*/  I2F.F64.S16 R32, R4 ;  /* 0x0000000400207312 */ /* 0x0080620000101c00 */
[----:B------:R-:W-:Y:S05]  /*1260*/  BRA `(.L_x_6876) ;  /* 0x0000000c00347947 */ /* 0x000fea0003800000 */
.L_x_6872:
        /* <DEDUP_REMOVED lines=10> */
.L_x_6880:
[----:B------:R-:W3:Y:S02]  /*1310*/  LDG.E.U16 R0, desc[UR36][R4.64] ;  /* 0x0000002404007981 */ /* 0x000ee4000c1e1500 */
[----:B---3--:R-:W-:-:S05]  /*1320*/  HADD2.F32 R0, -RZ, R0.H0_H0 ;  /* 0x20000000ff007230 */ /* 0x008fca0000004100 */
[----:B------:R-:W-:-:S04]  /*1330*/  FMUL.FTZ R0, R0, 1 ;  /* 0x3f80000000007820 */ /* 0x000fc80000410000 */
[----:B------:R0:W1:Y:S01]  /*1340*/  F2F.F64.F32 R32, R0 ;  /* 0x0000000000207310 */ /* 0x0000620000201800 */
[----:B------:R-:W-:Y:S05]  /*1350*/  BRA `(.L_x_6876) ;  /* 0x0000000800f87947 */ /* 0x000fea0003800000 */
.L_x_6879:
        /* <DEDUP_REMOVED lines=10> */
.L_x_6882:
[----:B------:R-:W3:Y:S02]  /*1400*/  LDG.E.U16 R4, desc[UR36][R4.64] ;  /* 0x0000002404047981 */ /* 0x000ee4000c1e1500 */
[----:B---3--:R-:W-:-:S05]  /*1410*/  HADD2.F32 R0, -RZ, R4.H0_H0 ;  /* 0x20000004ff007230 */ /* 0x008fca0000004100 */
[----:B------:R-:W-:-:S04]  /*1420*/  FMUL.FTZ R0, R0, 1 ;  /* 0x3f80000000007820 */ /* 0x000fc80000410000 */
[----:B------:R0:W1:Y:S01]  /*1430*/  F2F.F64.F32 R32, R0 ;  /* 0x0000000000207310 */ /* 0x0000620000201800 */
[----:B------:R-:W-:Y:S05]  /*1440*/  BRA `(.L_x_6876) ;  /* 0x0000000800bc7947 */ /* 0x000fea0003800000 */
.L_x_6881:
[----:B------:R0:W5:Y:S01]  /*1450*/  LDG.E.64 R32, desc[UR36][R4.64] ;  /* 0x0000002404207981 */ /* 0x000162000c1e1b00 */
[----:B------:R-:W-:Y:S05]  /*1460*/  BRA `(.L_x_6876) ;  /* 0x0000000800b47947 */ /* 0x000fea0003800000 */
.L_x_6871:
        /* <DEDUP_REMOVED lines=13> */
.L_x_6885:
[----:B------:R0:W5:Y:S01]  /*1540*/  LDG.E.64 R32, desc[UR36][R4.64] ;  /* 0x0000002404207981 */ /* 0x000162000c1e1b00 */
[----:B------:R-:W-:Y:S05]  /*1550*/  BRA `(.L_x_6876) ;  /* 0x0000000800787947 */ /* 0x000fea0003800000 */
.L_x_6884:
        /* <DEDUP_REMOVED lines=28> */
.L_x_6887:
        /* <DEDUP_REMOVED lines=15> */
.L_x_6886:
[----:B------:R-:W3:Y:S02]  /*1810*/  LDG.E.U16 R0, desc[UR36][R4.64] ;  /* 0x0000002404007981 */ /* 0x000ee4000c1e1500 */
[----:B---3--:R-:W-:-:S04]  /*1820*/  IMAD.U32 R0, R0, 0x10000, RZ ;  /* 0x0001000000007824 */ /* 0x008fc800078e00ff */
[----:B------:R-:W-:-:S04]  /*1830*/  FMUL.FTZ R0, R0, 1 ;  /* 0x3f80000000007820 */ /* 0x000fc80000410000 */
[----:B------:R0:W1:Y:S01]  /*1840*/  F2F.F64.F32 R32, R0 ;  /* 0x0000000000207310 */ /* 0x0000620000201800 */
[----:B------:R-:W-:Y:S05]  /*1850*/  BRA `(.L_x_6876) ;  /* 0x0000000400b87947 */ /* 0x000fea0003800000 */
.L_x_6883:
        /* <DEDUP_REMOVED lines=11> */
.L_x_6890:
        /* <DEDUP_REMOVED lines=21> */
.L_x_6894:
[----:B------:R-:W-:Y:S05]  /*1a60*/  BSYNC B1 ;  /* 0x0000000000017941 */ /* 0x000fea0003800000 */
.L_x_6893:
[----:B------:R-:W-:Y:S01]  /*1a70*/  LEA R5, R0, 0x3b800000, 0x17 ;  /* 0x3b80000000057811 */ /* 0x000fe200078eb8ff */
[----:B------:R-:W-:-:S05]  /*1a80*/  IMAD.SHL.U32 R0, R3, 0x100000, RZ ;  /* 0x0010000003007824 */ /* 0x000fca00078e00ff */
[----:B------:R-:W-:-:S07]  /*1a90*/  LOP3.LUT R0, R5, R0, R6, 0xfe, !PT ;  /* 0x0000000005007212 */ /* 0x000fce00078efe06 */
.L_x_6892:
[----:B------:R-:W-:Y:S05]  /*1aa0*/  BSYNC B0 ;  /* 0x0000000000007941 */ /* 0x000fea0003800000 */
.L_x_6891:
[----:B------:R-:W-:-:S04]  /*1ab0*/  FMUL.FTZ R0, R0, 1 ;  /* 0x3f80000000007820 */ /* 0x000fc80000410000 */
[----:B------:R0:W1:Y:S01]  /*1ac0*/  F2F.F64.F32 R32, R0 ;  /* 0x0000000000207310 */ /* 0x0000620000201800 */
[----:B------:R-:W-:Y:S05]  /*1ad0*/  BRA `(.L_x_6876) ;  /* 0x0000000400187947 */ /* 0x000fea0003800000 */
.L_x_6889:
        /* <DEDUP_REMOVED lines=21> */
.L_x_6898:
[----:B------:R-:W-:Y:S05]  /*1c30*/  BSYNC B1 ;  /* 0x0000000000017941 */ /* 0x000fea0003800000 */
.L_x_6897:
[----:B------:R-:W-:Y:S01]  /*1c40*/  LEA R5, R0, 0x37800000, 0x17 ;  /* 0x3780000000057811 */ /* 0x000fe200078eb8ff */
[----:B------:R-:W-:-:S05]  /*1c50*/  IMAD.SHL.U32 R0, R3, 0x200000, RZ ;  /* 0x0020000003007824 */ /* 0x000fca00078e00ff */
[----:B------:R-:W-:-:S07]  /*1c60*/  LOP3.LUT R0, R5, R0, R6, 0xfe, !PT ;  /* 0x0000000005007212 */ /* 0x000fce00078efe06 */
.L_x_6896:
[----:B------:R-:W-:Y:S05]  /*1c70*/  BSYNC B0 ;  /* 0x0000000000007941 */ /* 0x000fea0003800000 */
.L_x_6895:
[----:B------:R-:W-:-:S04]  /*1c80*/  FMUL.FTZ R0, R0, 1 ;  /* 0x3f80000000007820 */ /* 0x000fc80000410000 */
[----:B------:R0:W1:Y:S01]  /*1c90*/  F2F.F64.F32 R32, R0 ;  /* 0x0000000000207310 */ /* 0x0000620000201800 */
[----:B------:R-:W-:Y:S05]  /*1ca0*/  BRA `(.L_x_6876) ;  /* 0x0000000000a47947 */ /* 0x000fea0003800000 */
.L_x_6888:
        /* <DEDUP_REMOVED lines=14> */
.L_x_6902:
[----:B------:R-:W-:Y:S05]  /*1d90*/  BSYNC B0 ;  /* 0x0000000000007941 */ /* 0x000fea0003800000 */
.L_x_6901:
[----:B------:R-:W-:-:S04]  /*1da0*/  FMUL.FTZ R0, R0, 1 ;  /* 0x3f80000000007820 */ /* 0x000fc80000410000 */
[----:B------:R0:W1:Y:S01]  /*1db0*/  F2F.F64.F32 R32, R0 ;  /* 0x0000000000207310 */ /* 0x0000620000201800 */
[----:B------:R-:W-:Y:S05]  /*1dc0*/  BRA `(.L_x_6876) ;  /* 0x00000000005c7947 */ /* 0x000fea0003800000 */
.L_x_6875:
        /* <DEDUP_REMOVED lines=16> */
.L_x_6903:
[----:B------:R-:W-:Y:S01]  /*1ed0*/  CS2R R32, SRZ ;  /* 0x0000000000207805 */ /* 0x000fe2000001ff00 */
[----:B------:R-:W-:Y:S06]  /*1ee0*/  BRA `(.L_x_6876) ;  /* 0x0000000000147947 */ /* 0x000fec0003800000 */
.L_x_6900:
[----:B------:R-:W3:Y:S02]  /*1ef0*/  LDG.E.64 R32, desc[UR36][R4.64] ;  /* 0x0000002404207981 */ /* 0x000ee4000c1e1b00 */
[----:B---3--:R-:W0:Y:S01]  /*1f00*/  I2F.F64.U64 R32, R32 ;  /* 0x0000002000207312 */ /* 0x008e220000301800 */
[----:B------:R-:W-:Y:S05]  /*1f10*/  BRA `(.L_x_6876) ;  /* 0x0000000000087947 */ /* 0x000fea0003800000 */
.L_x_6899:
[----:B------:R-:W3:Y:S02]  /*1f20*/  LDG.E R4, desc[UR36][R4.64] ;  /* 0x0000002404047981 */ /* 0x000ee4000c1e1900 */
[----:B---3--:R0:W1:Y:S02]  /*1f30*/  I2F.F64.U32 R32, R4 ;  /* 0x0000000400207312 */ /* 0x0080640000201800 */
.L_x_6876:
[----:B------:R-:W2:Y:S02]  /*1f40*/  S2R R30, SR_TID.X ;  /* 0x00000000001e7919 */ /* 0x000ea40000002100 */
[----:B--2---:R-:W-:-:S07]  /*1f50*/  VIADD R30, R30, 0x80 ;  /* 0x000000801e1e7836 */ /* 0x004fce0000000000 */
.L_x_6837:
[----:B------:R-:W-:Y:S05]  /*1f60*/  BSYNC B6 ;  /* 0x0000000000067941 */ /* 0x000fea0003800000 */
.L_x_6836:
        /* <DEDUP_REMOVED lines=24> */
.L_x_6909:
[----:B------:R-:W2:Y:S02]  /*20f0*/  LDG.E.U8 R4, desc[UR36][R4.64] ;  /* 0x0000002404047981 */ /* 0x000ea4000c1e1100 */
[----:B--2---:R0:W2:Y:S01]  /*2100*/  I2F.F64.U16 R28, R4 ;  /* 0x00000004001c7312 */ /* 0x0040a20000101800 */
[----:B------:R-:W-:Y:S05]  /*2110*/  BRA `(.L_x_6911) ;  /* 0x0000000c00707947 */ /* 0x000fea0003800000 */
.L_x_6908:
        /* <DEDUP_REMOVED lines=9> */
.L_x_6913:
[----:B------:R-:W2:Y:S02]  /*21b0*/  LDG.E R4, desc[UR36][R4.64] ;  /* 0x0000002404047981 */ /* 0x000ea4000c1e1900 */
[----:B--2---:R0:W2:Y:S01]  /*21c0*/  I2F.F64 R28, R4 ;  /* 0x00000004001c7312 */ /* 0x0040a20000201c00 */
[----:B------:R-:W-:Y:S05]  /*21d0*/  BRA `(.L_x_6911) ;  /* 0x0000000c00407947 */ /* 0x000fea0003800000 */
.L_x_6912:
[----:B------:R-:W2:Y:S02]  /*21e0*/  LDG.E.U16 R4, desc[UR36][R4.64] ;  /* 0x0000002404047981 */ /* 0x000ea4000c1e1500 */
[----:B--2---:R0:W2:Y:S01]  /*21f0*/  I2F.F64.S16 R28, R4 ;  /* 0x00000004001c7312 */ /* 0x0040a20000101c00 */
[----:B------:R-:W-:Y:S05]  /*2200*/  BRA `(.L_x_6911) ;  /* 0x0000000c00347947 */ /* 0x000fea0003800000 */
.L_x_6907:
        /* <DEDUP_REMOVED lines=10> */
.L_x_6915:
[----:B------:R-:W2:Y:S02]  /*22b0*/  LDG.E.U16 R0, desc[UR36][R4.64] ;  /* 0x0000002404007981 */ /* 0x000ea4000c1e1500 */
[----:B--2---:R-:W-:-:S05]  /*22c0*/  HADD2.F32 R0, -RZ, R0.H0_H0 ;  /* 0x20000000ff007230 */ /* 0x004fca0000004100 */
[----:B------:R-:W-:-:S04]  /*22d0*/  FMUL.FTZ R0, R0, 1 ;  /* 0x3f80000000007820 */ /* 0x000fc80000410000 */
[----:B------:R0:W2:Y:S01]  /*22e0*/  F2F.F64.F32 R28, R0 ;  /* 0x00000000001c7310 */ /* 0x0000a20000201800 */
[----:B------:R-:W-:Y:S05]  /*22f0*/  BRA `(.L_x_6911) ;  /* 0x0000000800f87947 */ /* 0x000fea0003800000 */
.L_x_6914:
        /* <DEDUP_REMOVED lines=10> */
.L_x_6917:
[----:B------:R-:W2:Y:S02]  /*23a0*/  LDG.E.U16 R4, desc[UR36][R4.64] ;  /* 0x0000002404047981 */ /* 0x000ea4000c1e1500 */
[----:B--2---:R-:W-:-:S05]  /*23b0*/  HADD2.F32 R0, -RZ, R4.H0_H0 ;  /* 0x20000004ff007230 */ /* 0x004fca0000004100 */
[----:B------:R-:W-:-:S04]  /*23c0*/  FMUL.FTZ R0, R0, 1 ;  /* 0x3f80000000007820 */ /* 0x000fc80000410000 */
[----:B------:R0:W2:Y:S01]  /*23d0*/  F2F.F64.F32 R28, R0 ;  /* 0x00000000001c7310 */ /* 0x0000a20000201800 */
[----:B------:R-:W-:Y:S05]  /*23e0*/  BRA `(.L_x_6911) ;  /* 0x0000000800bc7947 */ /* 0x000fea0003800000 */
.L_x_6916:
[----:B------:R0:W5:Y:S01]  /*23f0*/  LDG.E.64 R28, desc[UR36][R4.64] ;  /* 0x00000024041c7981 */ /* 0x000162000c1e1b00 */
[----:B------:R-:W-:Y:S05]  /*2400*/  BRA `(.L_x_6911) ;  /* 0x0000000800b47947 */ /* 0x000fea0003800000 */
.L_x_6906:
        /* <DEDUP_REMOVED lines=13> */
.L_x_6920:
[----:B------:R0:W5:Y:S01]  /*24e0*/  LDG.E.64 R28, desc[UR36][R4.64] ;  /* 0x00000024041c7981 */ /* 0x000162000c1e1b00 */
[----:B------:R-:W-:Y:S05]  /*24f0*/  BRA `(.L_x_6911) ;  /* 0x0000000800787947 */ /* 0x000fea0003800000 */
.L_x_6919:
        /* <DEDUP_REMOVED lines=28> */
.L_x_6922:
        /* <DEDUP_REMOVED lines=15> */
.L_x_6921:
[----:B------:R-:W2:Y:S02]  /*27b0*/  LDG.E.U16 R0, desc[UR36][R4.64] ;  /* 0x0000002404007981 */ /* 0x000ea4000c1e1500 */
[----:B--2---:R-:W-:-:S04]  /*27c0*/  IMAD.U32 R0, R0, 0x10000, RZ ;  /* 0x0001000000007824 */ /* 0x004fc800078e00ff */
[----:B------:R-:W-:-:S04]  /*27d0*/  FMUL.FTZ R0, R0, 1 ;  /* 0x3f80000000007820 */ /* 0x000fc80000410000 */
[----:B------:R2:W3:Y:S01]  /*27e0*/  F2F.F64.F32 R28, R0 ;  /* 0x00000000001c7310 */ /* 0x0004e20000201800 */
[----:B------:R-:W-:Y:S05]  /*27f0*/  BRA `(.L_x_6911) ;  /* 0x0000000400b87947 */ /* 0x000fea0003800000 */
.L_x_6918:
        /* <DEDUP_REMOVED lines=11> */
.L_x_6925:
        /* <DEDUP_REMOVED lines=21> */
.L_x_6929:
[----:B------:R-:W-:Y:S05]  /*2a00*/  BSYNC B1 ;  /* 0x0000000000017941 */ /* 0x000fea0003800000 */
.L_x_6928:
[----:B------:R-:W-:Y:S01]  /*2a10*/  LEA R5, R0, 0x3b800000, 0x17 ;  /* 0x3b80000000057811 */ /* 0x000fe200078eb8ff */
[----:B------:R-:W-:-:S05]  /*2a20*/  IMAD.SHL.U32 R0, R3, 0x100000, RZ ;  /* 0x0010000003007824 */ /* 0x000fca00078e00ff */
[----:B------:R-:W-:-:S07]  /*2a30*/  LOP3.LUT R0, R5, R0, R6, 0xfe, !PT ;  /* 0x0000000005007212 */ /* 0x000fce00078efe06 */
.L_x_6927:
[----:B------:R-:W-:Y:S05]  /*2a40*/  BSYNC B0 ;  /* 0x0000000000007941 */ /* 0x000fea0003800000 */
.L_x_6926:
[----:B------:R-:W-:-:S04]  /*2a50*/  FMUL.FTZ R0, R0, 1 ;  /* 0x3f80000000007820 */ /* 0x000fc80000410000 */
[----:B------:R0:W2:Y:S01]  /*2a60*/  F2F.F64.F32 R28, R0 ;  /* 0x00000000001c7310 */ /* 0x0000a20000201800 */
[----:B------:R-:W-:Y:S05]  /*2a70*/  BRA `(.L_x_6911) ;  /* 0x0000000400187947 */ /* 0x000fea0003800000 */
.L_x_6924:
        /* <DEDUP_REMOVED lines=21> */
.L_x_6933:
[----:B------:R-:W-:Y:S05]  /*2bd0*/  BSYNC B1 ;  /* 0x0000000000017941 */ /* 0x000fea0003800000 */
.L_x_6932:
[----:B------:R-:W-:Y:S01]  /*2be0*/  LEA R5, R0, 0x37800000, 0x17 ;  /* 0x3780000000057811 */ /* 0x000fe200078eb8ff */
[----:B------:R-:W-:-:S05]  /*2bf0*/  IMAD.SHL.U32 R0, R3, 0x200000, RZ ;  /* 0x0020000003007824 */ /* 0x000fca00078e00ff */
[----:B------:R-:W-:-:S07]  /*2c00*/  LOP3.LUT R0, R5, R0, R6, 0xfe, !PT ;  /* 0x0000000005007212 */ /* 0x000fce00078efe06 */
.L_x_6931:
[----:B------:R-:W-:Y:S05]  /*2c10*/  BSYNC B0 ;  /* 0x0000000000007941 */ /* 0x000fea0003800000 */
.L_x_6930:
[----:B------:R-:W-:-:S04]  /*2c20*/  FMUL.FTZ R0, R0, 1 ;  /* 0x3f80000000007820 */ /* 0x000fc80000410000 */
[----:B------:R0:W2:Y:S01]  /*2c30*/  F2F.F64.F32 R28, R0 ;  /* 0x00000000001c7310 */ /* 0x0000a20000201800 */
[----:B------:R-:W-:Y:S05]  /*2c40*/  BRA `(.L_x_6911) ;  /* 0x0000000000a47947 */ /* 0x000fea0003800000 */
.L_x_6923:
        /* <DEDUP_REMOVED lines=14> */
.L_x_6937:
[----:B------:R-:W-:Y:S05]  /*2d30*/  BSYNC B0 ;  /* 0x0000000000007941 */ /* 0x000fea0003800000 */
.L_x_6936:
[----:B------:R-:W-:-:S04]  /*2d40*/  FMUL.FTZ R0, R0, 1 ;  /* 0x3f80000000007820 */ /* 0x000fc80000410000 */
[----:B------:R0:W2:Y:S01]  /*2d50*/  F2F.F64.F32 R28, R0 ;  /* 0x00000000001c7310 */ /* 0x0000a20000201800 */
[----:B------:R-:W-:Y:S05]  /*2d60*/  BRA `(.L_x_6911) ;  /* 0x00000000005c7947 */ /* 0x000fea0003800000 */
.L_x_6910:
        /* <DEDUP_REMOVED lines=16> */
.L_x_6938:
[----:B------:R-:W-:Y:S01]  /*2e70*/  CS2R R28, SRZ ;  /* 0x00000000001c7805 */ /* 0x000fe2000001ff00 */
[----:B------:R-:W-:Y:S06]  /*2e80*/  BRA `(.L_x_6911) ;  /* 0x0000000000147947 */ /* 0x000fec0003800000 */
.L_x_6935:
[----:B------:R-:W2:Y:S02]  /*2e90*/  LDG.E.64 R28, desc[UR36][R4.64] ;  /* 0x00000024041c7981 */ /* 0x000ea4000c1e1b00 */
[----:B--2---:R-:W0:Y:S01]  /*2ea0*/  I2F.F64.U64 R28, R28 ;  /* 0x0000001c001c7312 */ /* 0x004e220000301800 */
[----:B------:R-:W-:Y:S05]  /*2eb0*/  BRA `(.L_x_6911) ;  /* 0x0000000000087947 */ /* 0x000fea0003800000 */
.L_x_6934:
[----:B------:R-:W2:Y:S02]  /*2ec0*/  LDG.E R4, desc[UR36][R4.64] ;  /* 0x0000002404047981 */ /* 0x000ea4000c1e1900 */
[----:B--2---:R0:W2:Y:S02]  /*2ed0*/  I2F.F64.U32 R28, R4 ;  /* 0x00000004001c7312 */ /* 0x0040a40000201800 */
.L_x_6911:
        /* <DEDUP_REMOVED lines=19> */
.L_x_6942:
[----:B------:R-:W2:Y:S02]  /*3010*/  LDG.E.U8 R4, desc[UR36][R4.64] ;  /* 0x0000002404047981 */ /* 0x000ea4000c1e1100 */
[----:B--2---:R0:W2:Y:S01]  /*3020*/  I2F.F64.U16 R26, R4 ;  /* 0x00000004001a7312 */ /* 0x0040a20000101800 */
[----:B------:R-:W-:Y:S05]  /*3030*/  BRA `(.L_x_6944) ;  /* 0x0000000c00707947 */ /* 0x000fea0003800000 */
.L_x_6941:
        /* <DEDUP_REMOVED lines=9> */
.L_x_6946:
[----:B------:R-:W2:Y:S02]  /*30d0*/  LDG.E R4, desc[UR36][R4.64] ;  /* 0x0000002404047981 */ /* 0x000ea4000c1e1900 */
[----:B--2---:R0:W2:Y:S01]  /*30e0*/  I2F.F64 R26, R4 ;  /* 0x00000004001a7312 */ /* 0x0040a20000201c00 */
[----:B------:R-:W-:Y:S05]  /*30f0*/  BRA `(.L_x_6944) ;  /* 0x0000000c00407947 */ /* 0x000fea0003800000 */
.L_x_6945:
[----:B------:R-:W2:Y:S02]  /*3100*/  LDG.E.U16 R4, desc[UR36][R4.64] ;  /* 0x0000002404047981 */ /* 0x000ea4000c1e1500 */
[----:B--2---:R0:W2:Y:S01]  /*3110*/  I2F.F64.S16 R26, R4 ;  /* 0x00000004001a7312 */ /* 0x0040a20000101c00 */
[----:B------:R-:W-:Y:S05]  /*3120*/  BRA `(.L_x_6944) ;  /* 0x0000000c00347947 */ /* 0x000fea0003800000 */
.L_x_6940:
        /* <DEDUP_REMOVED lines=10> */
.L_x_6948:
[----:B------:R-:W2:Y:S02]  /*31d0*/  LDG.E.U16 R0, desc[UR36][R4.64] ;  /* 0x0000002404007981 */ /* 0x000ea4000c1e1500 */
[----:B--2---:R-:W-:-:S05]  /*31e0*/  HADD2.F32 R0, -RZ, R0.H0_H0 ;  /* 0x20000000ff007230 */ /* 0x004fca0000004100 */
[----:B------:R-:W-:-:S04]  /*31f0*/  FMUL.FTZ R0, R0, 1 ;  /* 0x3f80000000007820 */ /* 0x000fc80000410000 */
[----:B------:R0:W2:Y:S01]  /*3200*/  F2F.F64.F32 R26, R0 ;  /* 0x00000000001a7310 */ /* 0x0000a20000201800 */
[----:B------:R-:W-:Y:S05]  /*3210*/  BRA `(.L_x_6944) ;  /* 0x0000000800f87947 */ /* 0x000fea0003800000 */
.L_x_6947:
        /* <DEDUP_REMOVED lines=10> */
.L_x_6950:
[----:B------:R-:W2:Y:S02]  /*32c0*/  LDG.E.U16 R4, desc[UR36][R4.64] ;  /* 0x0000002404047981 */ /* 0x000ea4000c1e1500 */
[----:B--2---:R-:W-:-:S05]  /*32d0*/  HADD2.F32 R0, -RZ, R4.H0_H0 ;  /* 0x20000004ff007230 */ /* 0x004fca0000004100 */
[----:B------:R-:W-:-:S04]  /*32e0*/  FMUL.FTZ R0, R0, 1 ;  /* 0x3f80000000007820 */ /* 0x000fc80000410000 */
[----:B------:R0:W2:Y:S01]  /*32f0*/  F2F.F64.F32 R26, R0 ;  /* 0x00000000001a7310 */ /* 0x0000a20000201800 */
[----:B------:R-:W-:Y:S05]  /*3300*/  BRA `(.L_x_6944) ;  /* 0x0000000800bc7947 */ /* 0x000fea0003800000 */
.L_x_6949:
[----:B------:R0:W5:Y:S01]  /*3310*/  LDG.E.64 R26, desc[UR36][R4.64] ;  /* 0x00000024041a7981 */ /* 0x000162000c1e1b00 */
[----:B------:R-:W-:Y:S05]  /*3320*/  BRA `(.L_x_6944) ;  /* 0x0000000800b47947 */ /* 0x000fea0003800000 */
.L_x_6939:
        /* <DEDUP_REMOVED lines=13> */
.L_x_6953:
[----:B------:R0:W5:Y:S01]  /*3400*/  LDG.E.64 R26, desc[UR36][R4.64] ;  /* 0x00000024041a7981 */ /* 0x000162000c1e1b00 */
[----:B------:R-:W-:Y:S05]  /*3410*/  BRA `(.L_x_6944) ;  /* 0x0000000800787947 */ /* 0x000fea0003800000 */
.L_x_6952:
        /* <DEDUP_REMOVED lines=28> */
.L_x_6955:
        /* <DEDUP_REMOVED lines=15> */
.L_x_6954:
[----:B------:R-:W2:Y:S02]  /*36d0*/  LDG.E.U16 R0, desc[UR36][R4.64] ;  /* 0x0000002404007981 */ /* 0x000ea4000c1e1500 */
[----:B--2---:R-:W-:-:S04]  /*36e0*/  IMAD.U32 R0, R0, 0x10000, RZ ;  /* 0x0001000000007824 */ /* 0x004fc800078e00ff */
[----:B------:R-:W-:-:S04]  /*36f0*/  FMUL.FTZ R0, R0, 1 ;  /* 0x3f80000000007820 */ /* 0x000fc80000410000 */
[----:B------:R0:W2:Y:S01]  /*3700*/  F2F.F64.F32 R26, R0 ;  /* 0x00000000001a7310 */ /* 0x0000a20000201800 */
[----:B------:R-:W-:Y:S05]  /*3710*/  BRA `(.L_x_6944) ;  /* 0x0000000400b87947 */ /* 0x000fea0003800000 */
.L_x_6951:
        /* <DEDUP_REMOVED lines=11> */
.L_x_6958:
        /* <DEDUP_REMOVED lines=21> */
.L_x_6962:
[----:B------:R-:W-:Y:S05]  /*3920*/  BSYNC B1 ;  /* 0x0000000000017941 */ /* 0x000fea0003800000 */
.L_x_6961:
[----:B------:R-:W-:Y:S01]  /*3930*/  LEA R5, R0, 0x3b800000, 0x17 ;  /* 0x3b80000000057811 */ /* 0x000fe200078eb8ff */
[----:B------:R-:W-:-:S05]  /*3940*/  IMAD.SHL.U32 R0, R3, 0x100000, RZ ;  /* 0x0010000003007824 */ /* 0x000fca00078e00ff */
[----:B------:R-:W-:-:S07]  /*3950*/  LOP3.LUT R0, R5, R0, R6, 0xfe, !PT ;  /* 0x0000000005007212 */ /* 0x000fce00078efe06 */
.L_x_6960:
[----:B------:R-:W-:Y:S05]  /*3960*/  BSYNC B0 ;  /* 0x0000000000007941 */ /* 0x000fea0003800000 */
.L_x_6959:
[----:B------:R-:W-:-:S04]  /*3970*/  FMUL.FTZ R0, R0, 1 ;  /* 0x3f80000000007820 */ /* 0x000fc80000410000 */
[----:B------:R0:W2:Y:S01]  /*3980*/  F2F.F64.F32 R26, R0 ;  /* 0x00000000001a7310 */ /* 0x0000a20000201800 */
[----:B------:R-:W-:Y:S05]  /*3990*/  BRA `(.L_x_6944) ;  /* 0x0000000400187947 */ /* 0x000fea0003800000 */
.L_x_6957:
        /* <DEDUP_REMOVED lines=21> */
.L_x_6966:
[----:B------:R-:W-:Y:S05]  /*3af0*/  BSYNC B1 ;  /* 0x0000000000017941 */ /* 0x000fea0003800000 */
.L_x_6965:
[----:B------:R-:W-:Y:S01]  /*3b00*/  LEA R5, R0, 0x37800000, 0x17 ;  /* 0x3780000000057811 */ /* 0x000fe200078eb8ff */
[----:B------:R-:W-:-:S05]  /*3b10*/  IMAD.SHL.U32 R0, R3, 0x200000, RZ ;  /* 0x0020000003007824 */ /* 0x000fca00078e00ff */
[----:B------:R-:W-:-:S07]  /*3b20*/  LOP3.LUT R0, R5, R0, R6, 0xfe, !PT ;  /* 0x0000000005007212 */ /* 0x000fce00078efe06 */
.L_x_6964:
[----:B------:R-:W-:Y:S05]  /*3b30*/  BSYNC B0 ;  /* 0x0000000000007941 */ /* 0x000fea0003800000 */
.L_x_6963:
[----:B------:R-:W-:-:S04]  /*3b40*/  FMUL.FTZ R0, R0, 1 ;  /* 0x3f80000000007820 */ /* 0x000fc80000410000 */
[----:B------:R0:W2:Y:S01]  /*3b50*/  F2F.F64.F32 R26, R0 ;  /* 0x00000000001a7310 */ /* 0x0000a20000201800 */
[----:B------:R-:W-:Y:S05]  /*3b60*/  BRA `(.L_x_6944) ;  /* 0x0000000000a47947 */ /* 0x000fea0003800000 */
.L_x_6956:
        /* <DEDUP_REMOVED lines=14> */
.L_x_6970:
[----:B------:R-:W-:Y:S05]  /*3c50*/  BSYNC B0 ;  /* 0x0000000000007941 */ /* 0x000fea0003800000 */
.L_x_6969:
[----:B------:R-:W-:-:S04]  /*3c60*/  FMUL.FTZ R0, R0, 1 ;  /* 0x3f80000000007820 */ /* 0x000fc80000410000 */
[----:B------:R0:W2:Y:S01]  /*3c70*/  F2F.F64.F32 R26, R0 ;  /* 0x00000000001a7310 */ /* 0x0000a20000201800 */
[----:B------:R-:W-:Y:S05]  /*3c80*/  BRA `(.L_x_6944) ;  /* 0x00000000005c7947 */ /* 0x000fea0003800000 */
.L_x_6943:
        /* <DEDUP_REMOVED lines=16> */
.L_x_6971:
[----:B------:R-:W-:Y:S01]  /*3d90*/  CS2R R26, SRZ ;  /* 0x00000000001a7805 */ /* 0x000fe2000001ff00 */
[----:B------:R-:W-:Y:S06]  /*3da0*/  BRA `(.L_x_6944) ;  /* 0x0000000000147947 */ /* 0x000fec0003800000 */
.L_x_6968:
[----:B------:R-:W2:Y:S02]  /*3db0*/  LDG.E.64 R26, desc[UR36][R4.64] ;  /* 0x00000024041a7981 */ /* 0x000ea4000c1e1b00 */
[----:B--2---:R-:W0:Y:S01]  /*3dc0*/  I2F.F64.U64 R26, R26 ;  /* 0x0000001a001a7312 */ /* 0x004e220000301800 */
[----:B------:R-:W-:Y:S05]  /*3dd0*/  BRA `(.L_x_6944) ;  /* 0x0000000000087947 */ /* 0x000fea0003800000 */
.L_x_6967:
[----:B------:R-:W2:Y:S02]  /*3de0*/  LDG.E R4, desc[UR36][R4.64] ;  /* 0x0000002404047981 */ /* 0x000ea4000c1e1900 */
[----:B--2---:R0:W2:Y:S02]  /*3df0*/  I2F.F64.U32 R26, R4 ;  /* 0x00000004001a7312 */ /* 0x0040a40000201800 */
.L_x_6944:
[----:B------:R-:W-:-:S07]  /*3e00*/  VIADD R30, R30, 0x80 ;  /* 0x000000801e1e7836 */ /* 0x000fce0000000000 */
.L_x_6905:
[----:B------:R-:W-:Y:S05]  /*3e10*/  BSYNC B6 ;  /* 0x0000000000067941 */ /* 0x000fea0003800000 */
.L_x_6904:
        /* <DEDUP_REMOVED lines=26> */
.L_x_6977:
[----:B------:R-:W3:Y:S02]  /*3fc0*/  LDG.E.U8 R4, desc[UR36][R4.64] ;  /* 0x0000002404047981 */ /* 0x000ee4000c1e1100 */
[----:B---3--:R0:W3:Y:S01]  /*3fd0*/  I2F.F64.U16 R24, R4 ;  /* 0x0000000400187312 */ /* 0x0080e20000101800 */
[----:B------:R-:W-:Y:S05]  /*3fe0*/  BRA `(.L_x_6979) ;  /* 0x0000000c00707947 */ /* 0x000fea0003800000 */
.L_x_6976:
        /* <DEDUP_REMOVED lines=9> */
.L_x_6981:
[----:B------:R-:W3:Y:S02]  /*4080*/  LDG.E R4, desc[UR36][R4.64] ;  /* 0x0000002404047981 */ /* 0x000ee4000c1e1900 */
[----:B---3--:R0:W3:Y:S01]  /*4090*/  I2F.F64 R24, R4 ;  /* 0x0000000400187312 */ /* 0x0080e20000201c00 */
[----:B------:R-:W-:Y:S05]  /*40a0*/  BRA `(.L_x_6979) ;  /* 0x0000000c00407947 */ /* 0x000fea0003800000 */
.L_x_6980:
[----:B------:R-:W3:Y:S02]  /*40b0*/  LDG.E.U16 R4, desc[UR36][R4.64] ;  /* 0x0000002404047981 */ /* 0x000ee4000c1e1500 */
[----:B---3--:R0:W3:Y:S01]  /*40c0*/  I2F.F64.S16 R24, R4 ;  /* 0x0000000400187312 */ /* 0x0080e20000101c00 */
[----:B------:R-:W-:Y:S05]  /*40d0*/  BRA `(.L_x_6979) ;  /* 0x0000000c00347947 */ /* 0x000fea0003800000 */
.L_x_6975:
        /* <DEDUP_REMOVED lines=10> */
.L_x_6983:
[----:B------:R-:W3:Y:S02]  /*4180*/  LDG.E.U16 R0, desc[UR36][R4.64] ;  /* 0x0000002404007981 */ /* 0x000ee4000c1e1500 */
[----:B---3--:R-:W-:-:S05]  /*4190*/  HADD2.F32 R0, -RZ, R0.H0_H0 ;  /* 0x20000000ff007230 */ /* 0x008fca0000004100 */
[----:B------:R-:W-:-:S04]  /*41a0*/  FMUL.FTZ R0, R0, 1 ;  /* 0x3f80000000007820 */ /* 0x000fc80000410000 */
[----:B------:R0:W3:Y:S01]  /*41b0*/  F2F.F64.F32 R24, R0 ;  /* 0x0000000000187310 */ /* 0x0000e20000201800 */
[----:B------:R-:W-:Y:S05]  /*41c0*/  BRA `(.L_x_6979) ;  /* 0x0000000800f87947 */ /* 0x000fea0003800000 */
.L_x_6982:
        /* <DEDUP_REMOVED lines=10> */
.L_x_6985:
[----:B------:R-:W3:Y:S02]  /*4270*/  LDG.E.U16 R4, desc[UR36][R4.64] ;  /* 0x0000002404047981 */ /* 0x000ee4000c1e1500 */
[----:B---3--:R-:W-:-:S05]  /*4280*/  HADD2.F32 R0, -RZ, R4.H0_H0 ;  /* 0x20000004ff007230 */ /* 0x008fca0000004100 */
[----:B------:R-:W-:-:S04]  /*4290*/  FMUL.FTZ R0, R0, 1 ;  /* 0x3f80000000007820 */ /* 0x000fc80000410000 */
[----:B------:R0:W3:Y:S01]  /*42a0*/  F2F.F64.F32 R24, R0 ;  /* 0x0000000000187310 */ /* 0x0000e20000201800 */
[----:B------:R-:W-:Y:S05]  /*42b0*/  BRA `(.L_x_6979) ;  /* 0x0000000800bc7947 */ /* 0x000fea0003800000 */
.L_x_6984:
[----:B------:R0:W5:Y:S01]  /*42c0*/  LDG.E.64 R24, desc[UR36][R4.64] ;  /* 0x0000002404187981 */ /* 0x000162000c1e1b00 */
[----:B------:R-:W-:Y:S05]  /*42d0*/  BRA `(.L_x_6979) ;  /* 0x0000000800b47947 */ /* 0x000fea0003800000 */
.L_x_6974:
        /* <DEDUP_REMOVED lines=13> */
.L_x_6988:
[----:B------:R0:W5:Y:S01]  /*43b0*/  LDG.E.64 R24, desc[UR36][R4.64] ;  /* 0x0000002404187981 */ /* 0x000162000c1e1b00 */
[----:B------:R-:W-:Y:S05]  /*43c0*/  BRA `(.L_x_6979) ;  /* 0x0000000800787947 */ /* 0x000fea0003800000 */
.L_x_6987:
        /* <DEDUP_REMOVED lines=28> */
.L_x_6990:
        /* <DEDUP_REMOVED lines=15> */
.L_x_6989:
[----:B------:R-:W3:Y:S02]  /*4680*/  LDG.E.U16 R0, desc[UR36][R4.64] ;  /* 0x0000002404007981 */ /* 0x000ee4000c1e1500 */
[----:B---3--:R-:W-:-:S04]  /*4690*/  IMAD.U32 R0, R0, 0x10000, RZ ;  /* 0x0001000000007824 */ /* 0x008fc800078e00ff */
[----:B------:R-:W-:-:S04]  /*46a0*/  FMUL.FTZ R0, R0, 1 ;  /* 0x3f80000000007820 */ /* 0x000fc80000410000 */
[----:B------:R3:W0:Y:S01]  /*46b0*/  F2F.F64.F32 R24, R0 ;  /* 0x0000000000187310 */ /* 0x0006220000201800 */
[----:B------:R-:W-:Y:S05]  /*46c0*/  BRA `(.L_x_6979) ;  /* 0x0000000400b87947 */ /* 0x000fea0003800000 */
.L_x_6986:
        /* <DEDUP_REMOVED lines=11> */
.L_x_6993:
        /* <DEDUP_REMOVED lines=21> */
.L_x_6997:
[----:B------:R-:W-:Y:S05]  /*48d0*/  BSYNC B1 ;  /* 0x0000000000017941 */ /* 0x000fea0003800000 */
.L_x_6996:
[----:B------:R-:W-:Y:S01]  /*48e0*/  LEA R5, R0, 0x3b800000, 0x17 ;  /* 0x3b80000000057811 */ /* 0x000fe200078eb8ff */
[----:B------:R-:W-:-:S05]  /*48f0*/  IMAD.SHL.U32 R0, R3, 0x100000, RZ ;  /* 0x0010000003007824 */ /* 0x000fca00078e00ff */
[----:B------:R-:W-:-:S07]  /*4900*/  LOP3.LUT R0, R5, R0, R6, 0xfe, !PT ;  /* 0x0000000005007212 */ /* 0x000fce00078efe06 */
.L_x_6995:
[----:B------:R-:W-:Y:S05]  /*4910*/  BSYNC B0 ;  /* 0x0000000000007941 */ /* 0x000fea0003800000 */
.L_x_6994:
[----:B------:R-:W-:-:S04]  /*4920*/  FMUL.FTZ R0, R0, 1 ;  /* 0x3f80000000007820 */ /* 0x000fc80000410000 */
[----:B------:R0:W3:Y:S01]  /*4930*/  F2F.F64.F32 R24, R0 ;  /* 0x0000000000187310 */ /* 0x0000e20000201800 */
[----:B------:R-:W-:Y:S05]  /*4940*/  BRA `(.L_x_6979) ;  /* 0x0000000400187947 */ /* 0x000fea0003800000 */
.L_x_6992:
        /* <DEDUP_REMOVED lines=21> */
.L_x_7001:
[----:B------:R-:W-:Y:S05]  /*4aa0*/  BSYNC B1 ;  /* 0x0000000000017941 */ /* 0x000fea0003800000 */
.L_x_7000:
[----:B------:R-:W-:Y:S01]  /*4ab0*/  LEA R5, R0, 0x37800000, 0x17 ;  /* 0x3780000000057811 */ /* 0x000fe200078eb8ff */
[----:B------:R-:W-:-:S05]  /*4ac0*/  IMAD.SHL.U32 R0, R3, 0x200000, RZ ;  /* 0x0020000003007824 */ /* 0x000fca00078e00ff */
[----:B------:R-:W-:-:S07]  /*4ad0*/  LOP3.LUT R0, R5, R0, R6, 0xfe, !PT ;  /* 0x0000000005007212 */ /* 0x000fce00078efe06 */
.L_x_6999:
[----:B------:R-:W-:Y:S05]  /*4ae0*/  BSYNC B0 ;  /* 0x0000000000007941 */ /* 0x000fea0003800000 */
.L_x_6998:
[----:B------:R-:W-:-:S04]  /*4af0*/  FMUL.FTZ R0, R0, 1 ;  /* 0x3f80000000007820 */ /* 0x000fc80000410000 */
[----:B------:R0:W3:Y:S01]  /*4b00*/  F2F.F64.F32 R24, R0 ;  /* 0x0000000000187310 */ /* 0x0000e20000201800 */
[----:B------:R-:W-:Y:S05]  /*4b10*/  BRA `(.L_x_6979) ;  /* 0x0000000000a47947 */ /* 0x000fea0003800000 */
.L_x_6991:
        /* <DEDUP_REMOVED lines=14> */
.L_x_7005:
[----:B------:R-:W-:Y:S05]  /*4c00*/  BSYNC B0 ;  /* 0x0000000000007941 */ /* 0x000fea0003800000 */
.L_x_7004:
[----:B------:R-:W-:-:S04]  /*4c10*/  FMUL.FTZ R0, R0, 1 ;  /* 0x3f80000000007820 */ /* 0x000fc80000410000 */
[----:B------:R0:W3:Y:S01]  /*4c20*/  F2F.F64.F32 R24, R0 ;  /* 0x0000000000187310 */ /* 0x0000e20000201800 */
[----:B------:R-:W-:Y:S05]  /*4c30*/  BRA `(.L_x_6979) ;  /* 0x00000000005c7947 */ /* 0x000fea0003800000 */
.L_x_6978:
        /* <DEDUP_REMOVED lines=16> */
.L_x_7006:
[----:B------:R-:W-:Y:S01]  /*4d40*/  CS2R R24, SRZ ;  /* 0x0000000000187805 */ /* 0x000fe2000001ff00 */
[----:B------:R-:W-:Y:S06]  /*4d50*/  BRA `(.L_x_6979) ;  /* 0x0000000000147947 */ /* 0x000fec0003800000 */
.L_x_7003:
[----:B------:R-:W3:Y:S02]  /*4d60*/  LDG.E.64 R24, desc[UR36][R4.64] ;  /* 0x0000002404187981 */ /* 0x000ee4000c1e1b00 */
[----:B---3--:R-:W0:Y:S01]  /*4d70*/  I2F.F64.U64 R24, R24 ;  /* 0x0000001800187312 */ /* 0x008e220000301800 */
[----:B------:R-:W-:Y:S05]  /*4d80*/  BRA `(.L_x_6979) ;  /* 0x0000000000087947 */ /* 0x000fea0003800000 */
.L_x_7002:
[----:B------:R-:W3:Y:S02]  /*4d90*/  LDG.E R4, desc[UR36][R4.64] ;  /* 0x0000002404047981 */ /* 0x000ee4000c1e1900 */
[----:B---3--:R0:W3:Y:S02]  /*4da0*/  I2F.F64.U32 R24, R4 ;  /* 0x0000000400187312 */ /* 0x0080e40000201800 */
.L_x_6979:
        /* <DEDUP_REMOVED lines=19> */
.L_x_7010:
[----:B------:R-:W3:Y:S02]  /*4ee0*/  LDG.E.U8 R4, desc[UR36][R4.64] ;  /* 0x0000002404047981 */ /* 0x000ee4000c1e1100 */
[----:B---3--:R0:W3:Y:S01]  /*4ef0*/  I2F.F64.U16 R22, R4 ;  /* 0x0000000400167312 */ /* 0x0080e20000101800 */
[----:B------:R-:W-:Y:S05]  /*4f00*/  BRA `(.L_x_7012) ;  /* 0x0000000c00707947 */ /* 0x000fea0003800000 */
.L_x_7009:
        /* <DEDUP_REMOVED lines=9> */
.L_x_7014:
[----:B------:R-:W3:Y:S02]  /*4fa0*/  LDG.E R4, desc[UR36][R4.64] ;  /* 0x0000002404047981 */ /* 0x000ee4000c1e1900 */
[----:B---3--:R0:W3:Y:S01]  /*4fb0*/  I2F.F64 R22, R4 ;  /* 0x0000000400167312 */ /* 0x0080e20000201c00 */
[----:B------:R-:W-:Y:S05]  /*4fc0*/  BRA `(.L_x_7012) ;  /* 0x0000000c00407947 */ /* 0x000fea0003800000 */
.L_x_7013:
[----:B------:R-:W3:Y:S02]  /*4fd0*/  LDG.E.U16 R4, desc[UR36][R4.64] ;  /* 0x0000002404047981 */ /* 0x000ee4000c1e1500 */
[----:B---3--:R0:W3:Y:S01]  /*4fe0*/  I2F.F64.S16 R22, R4 ;  /* 0x0000000400167312 */ /* 0x0080e20000101c00 */
[----:B------:R-:W-:Y:S05]  /*4ff0*/  BRA `(.L_x_7012) ;  /* 0x0000000c00347947 */ /* 0x000fea0003800000 */
.L_x_7008:
        /* <DEDUP_REMOVED lines=10> */
.L_x_7016:
[----:B------:R-:W3:Y:S02]  /*50a0*/  LDG.E.U16 R0, desc[UR36][R4.64] ;  /* 0x0000002404007981 */ /* 0x000ee4000c1e1500 */
[----:B---3--:R-:W-:-:S05]  /*50b0*/  HADD2.F32 R0, -RZ, R0.H0_H0 ;  /* 0x20000000ff007230 */ /* 0x008fca0000004100 */
[----:B------:R-:W-:-:S04]  /*50c0*/  FMUL.FTZ R0, R0, 1 ;  /* 0x3f80000000007820 */ /* 0x000fc80000410000 */
[----:B------:R0:W3:Y:S01]  /*50d0*/  F2F.F64.F32 R22, R0 ;  /* 0x0000000000167310 */ /* 0x0000e20000201800 */
[----:B------:R-:W-:Y:S05]  /*50e0*/  BRA `(.L_x_7012) ;  /* 0x0000000800f87947 */ /* 0x000fea0003800000 */
.L_x_7015:
        /* <DEDUP_REMOVED lines=10> */
.L_x_7018:
[----:B------:R-:W3:Y:S02]  /*5190*/  LDG.E.U16 R4, desc[UR36][R4.64] ;  /* 0x0000002404047981 */ /* 0x000ee4000c1e1500 */
[----:B---3--:R-:W-:-:S05]  /*51a0*/  HADD2.F32 R0, -RZ, R4.H0_H0 ;  /* 0x20000004ff007230 */ /* 0x008fca0000004100 */
[----:B------:R-:W-:-:S04]  /*51b0*/  FMUL.FTZ R0, R0, 1 ;  /* 0x3f80000000007820 */ /* 0x000fc80000410000 */
[----:B------:R0:W3:Y:S01]  /*51c0*/  F2F.F64.F32 R22, R0 ;  /* 0x0000000000167310 */ /* 0x0000e20000201800 */
[----:B------:R-:W-:Y:S05]  /*51d0*/  BRA `(.L_x_7012) ;  /* 0x0000000800bc7947 */ /* 0x000fea0003800000 */
.L_x_7017:
[----:B------:R0:W5:Y:S01]  /*51e0*/  LDG.E.64 R22, desc[UR36][R4.64] ;  /* 0x0000002404167981 */ /* 0x000162000c1e1b00 */
[----:B------:R-:W-:Y:S05]  /*51f0*/  BRA `(.L_x_7012) ;  /* 0x0000000800b47947 */ /* 0x000fea0003800000 */
.L_x_7007:
        /* <DEDUP_REMOVED lines=13> */
.L_x_7021:
[----:B------:R0:W5:Y:S01]  /*52d0*/  LDG.E.64 R22, desc[UR36][R4.64] ;  /* 0x0000002404167981 */ /* 0x000162000c1e1b00 */
[----:B------:R-:W-:Y:S05]  /*52e0*/  BRA `(.L_x_7012) ;  /* 0x0000000800787947 */ /* 0x000fea0003800000 */
.L_x_7020:
        /* <DEDUP_REMOVED lines=28> */
.L_x_7023:
        /* <DEDUP_REMOVED lines=15> */
.L_x_7022:
[----:B------:R-:W3:Y:S02]  /*55a0*/  LDG.E.U16 R0, desc[UR36][R4.64] ;  /* 0x0000002404007981 */ /* 0x000ee4000c1e1500 */
[----:B---3--:R-:W-:-:S04]  /*55b0*/  IMAD.U32 R0, R0, 0x10000, RZ ;  /* 0x0001000000007824 */ /* 0x008fc800078e00ff */
[----:B------:R-:W-:-:S04]  /*55c0*/  FMUL.FTZ R0, R0, 1 ;  /* 0x3f80000000007820 */ /* 0x000fc80000410000 */
[----:B------:R0:W3:Y:S01]  /*55d0*/  F2F.F64.F32 R22, R0 ;  /* 0x0000000000167310 */ /* 0x0000e20000201800 */
[----:B------:R-:W-:Y:S05]  /*55e0*/  BRA `(.L_x_7012) ;  /* 0x0000000400b87947 */ /* 0x000fea0003800000 */
.L_x_7019:
        /* <DEDUP_REMOVED lines=11> */
.L_x_7026:
        /* <DEDUP_REMOVED lines=21> */
.L_x_7030:
[----:B------:R-:W-:Y:S05]  /*57f0*/  BSYNC B1 ;  /* 0x0000000000017941 */ /* 0x000fea0003800000 */
.L_x_7029:
[----:B------:R-:W-:Y:S01]  /*5800*/  LEA R5, R0, 0x3b800000, 0x17 ;  /* 0x3b80000000057811 */ /* 0x000fe200078eb8ff */
[----:B------:R-:W-:-:S05]  /*5810*/  IMAD.SHL.U32 R0, R3, 0x100000, RZ ;  /* 0x0010000003007824 */ /* 0x000fca00078e00ff */
[----:B------:R-:W-:-:S07]  /*5820*/  LOP3.LUT R0, R5, R0, R6, 0xfe, !PT ;  /* 0x0000000005007212 */ /* 0x000fce00078efe06 */
.L_x_7028:
[----:B------:R-:W-:Y:S05]  /*5830*/  BSYNC B0 ;  /* 0x0000000000007941 */ /* 0x000fea0003800000 */
.L_x_7027:
[----:B------:R-:W-:-:S04]  /*5840*/  FMUL.FTZ R0, R0, 1 ;  /* 0x3f80000000007820 */ /* 0x000fc80000410000 */
[----:B------:R0:W3:Y:S01]  /*5850*/  F2F.F64.F32 R22, R0 ;  /* 0x0000000000167310 */ /* 0x0000e20000201800 */
[----:B------:R-:W-:Y:S05]  /*5860*/  BRA `(.L_x_7012) ;  /* 0x0000000400187947 */ /* 0x000fea0003800000 */
.L_x_7025:
        /* <DEDUP_REMOVED lines=21> */
.L_x_7034:
[----:B------:R-:W-:Y:S05]  /*59c0*/  BSYNC B1 ;  /* 0x0000000000017941 */ /* 0x000fea0003800000 */
.L_x_7033:
[----:B------:R-:W-:Y:S01]  /*59d0*/  LEA R5, R0, 0x37800000, 0x17 ;  /* 0x3780000000057811 */ /* 0x000fe200078eb8ff */
[----:B------:R-:W-:-:S05]  /*59e0*/  IMAD.SHL.U32 R0, R3, 0x200000, RZ ;  /* 0x0020000003007824 */ /* 0x000fca00078e00ff */
[----:B------:R-:W-:-:S07]  /*59f0*/  LOP3.LUT R0, R5, R0, R6, 0xfe, !PT ;  /* 0x0000000005007212 */ /* 0x000fce00078efe06 */
.L_x_7032:
[----:B------:R-:W-:Y:S05]  /*5a00*/  BSYNC B0 ;  /* 0x0000000000007941 */ /* 0x000fea0003800000 */
.L_x_7031:
[----:B------:R-:W-:-:S04]  /*5a10*/  FMUL.FTZ R0, R0, 1 ;  /* 0x3f80000000007820 */ /* 0x000fc80000410000 */
[----:B------:R0:W3:Y:S01]  /*5a20*/  F2F.F64.F32 R22, R0 ;  /* 0x0000000000167310 */ /* 0x0000e20000201800 */
[----:B------:R-:W-:Y:S05]  /*5a30*/  BRA `(.L_x_7012) ;  /* 0x0000000000a47947 */ /* 0x000fea0003800000 */
.L_x_7024:
        /* <DEDUP_REMOVED lines=14> */
.L_x_7038:
[----:B------:R-:W-:Y:S05]  /*5b20*/  BSYNC B0 ;  /* 0x0000000000007941 */ /* 0x000fea0003800000 */
.L_x_7037:
[----:B------:R-:W-:-:S04]  /*5b30*/  FMUL.FTZ R0, R0, 1 ;  /* 0x3f80000000007820 */ /* 0x000fc80000410000 */
[----:B------:R0:W3:Y:S01]  /*5b40*/  F2F.F64.F32 R22, R0 ;  /* 0x0000000000167310 */ /* 0x0000e20000201800 */
[----:B------:R-:W-:Y:S05]  /*5b50*/  BRA `(.L_x_7012) ;  /* 0x00000000005c7947 */ /* 0x000fea0003800000 */
.L_x_7011:
        /* <DEDUP_REMOVED lines=16> */
.L_x_7039:
[----:B------:R-:W-:Y:S01]  /*5c60*/  CS2R R22, SRZ ;  /* 0x0000000000167805 */ /* 0x000fe2000001ff00 */
[----:B------:R-:W-:Y:S06]  /*5c70*/  BRA `(.L_x_7012) ;  /* 0x0000000000147947 */ /* 0x000fec0003800000 */
.L_x_7036:
[----:B------:R-:W3:Y:S02]  /*5c80*/  LDG.E.64 R22, desc[UR36][R4.64] ;  /* 0x0000002404167981 */ /* 0x000ee4000c1e1b00 */
[----:B---3--:R-:W0:Y:S01]  /*5c90*/  I2F.F64.U64 R22, R22 ;  /* 0x0000001600167312 */ /* 0x008e220000301800 */
[----:B------:R-:W-:Y:S05]  /*5ca0*/  BRA `(.L_x_7012) ;  /* 0x0000000000087947 */ /* 0x000fea0003800000 */
.L_x_7035:
[----:B------:R-:W3:Y:S02]  /*5cb0*/  LDG.E R4, desc[UR36][R4.64] ;  /* 0x0000002404047981 */ /* 0x000ee4000c1e1900 */
[----:B---3--:R0:W3:Y:S02]  /*5cc0*/  I2F.F64.U32 R22, R4 ;  /* 0x0000000400167312 */ /* 0x0080e40000201800 */
.L_x_7012:
[----:B------:R-:W-:-:S07]  /*5cd0*/  VIADD R30, R30, 0x80 ;  /* 0x000000801e1e7836 */ /* 0x000fce0000000000 */
.L_x_6973:
[----:B------:R-:W-:Y:S05]  /*5ce0*/  BSYNC B6 ;  /* 0x0000000000067941 */ /* 0x000fea0003800000 */
.L_x_6972:
        /* <DEDUP_REMOVED lines=24> */
.L_x_7045:
[----:B------:R-:W3:Y:S02]  /*5e70*/  LDG.E.U8 R4, desc[UR36][R4.64] ;  /* 0x0000002404047981 */ /* 0x000ee4000c1e1100 */
[----:B---3--:R0:W3:Y:S01]  /*5e80*/  I2F.F64.U16 R16, R4 ;  /* 0x0000000400107312 */ /* 0x0080e20000101800 */
[----:B------:R-:W-:Y:S05]  /*5e90*/  BRA `(.L_x_7047) ;  /* 0x0000000c00707947 */ /* 0x000fea0003800000 */
.L_x_7044:
        /* <DEDUP_REMOVED lines=9> */
.L_x_7049:
[----:B------:R-:W3:Y:S02]  /*5f30*/  LDG.E R4, desc[UR36][R4.64] ;  /* 0x0000002404047981 */ /* 0x000ee4000c1e1900 */
[----:B---3--:R0:W3:Y:S01]  /*5f40*/  I2F.F64 R16, R4 ;  /* 0x0000000400107312 */ /* 0x0080e20000201c00 */
[----:B------:R-:W-:Y:S05]  /*5f50*/  BRA `(.L_x_7047) ;  /* 0x0000000c00407947 */ /* 0x000fea0003800000 */
.L_x_7048:
[----:B------:R-:W3:Y:S02]  /*5f60*/  LDG.E.U16 R4, desc[UR36][R4.64] ;  /* 0x0000002404047981 */ /* 0x000ee4000c1e1500 */
[----:B---3--:R0:W3:Y:S01]  /*5f70*/  I2F.F64.S16 R16, R4 ;  /* 0x0000000400107312 */ /* 0x0080e20000101c00 */
[----:B------:R-:W-:Y:S05]  /*5f80*/  BRA `(.L_x_7047) ;  /* 0x0000000c00347947 */ /* 0x000fea0003800000 */
.L_x_7043:
        /* <DEDUP_REMOVED lines=10> */
.L_x_7051:
[----:B------:R-:W3:Y:S02]  /*6030*/  LDG.E.U16 R0, desc[UR36][R4.64] ;  /* 0x0000002404007981 */ /* 0x000ee4000c1e1500 */
[----:B---3--:R-:W-:-:S05]  /*6040*/  HADD2.F32 R0, -RZ, R0.H0_H0 ;  /* 0x20000000ff007230 */ /* 0x008fca0000004100 */
[----:B------:R-:W-:-:S04]  /*6050*/  FMUL.FTZ R0, R0, 1 ;  /* 0x3f80000000007820 */ /* 0x000fc80000410000 */
[----:B------:R0:W3:Y:S01]  /*6060*/  F2F.F64.F32 R16, R0 ;  /* 0x0000000000107310 */ /* 0x0000e20000201800 */
[----:B------:R-:W-:Y:S05]  /*6070*/  BRA `(.L_x_7047) ;  /* 0x0000000800f87947 */ /* 0x000fea0003800000 */
.L_x_7050:
        /* <DEDUP_REMOVED lines=10> */
.L_x_7053:
[----:B------:R-:W3:Y:S02]  /*6120*/  LDG.E.U16 R4, desc[UR36][R4.64] ;  /* 0x0000002404047981 */ /* 0x000ee4000c1e1500 */
[----:B---3--:R-:W-:-:S05]  /*6130*/  HADD2.F32 R0, -RZ, R4.H0_H0 ;  /* 0x20000004ff007230 */ /* 0x008fca0000004100 */
[----:B------:R-:W-:-:S04]  /*6140*/  FMUL.FTZ R0, R0, 1 ;  /* 0x3f80000000007820 */ /* 0x000fc80000410000 */
[----:B------:R0:W3:Y:S01]  /*6150*/  F2F.F64.F32 R16, R0 ;  /* 0x0000000000107310 */ /* 0x0000e20000201800 */
[----:B------:R-:W-:Y:S05]  /*6160*/  BRA `(.L_x_7047) ;  /* 0x0000000800bc7947 */ /* 0x000fea0003800000 */
.L_x_7052:
[----:B------:R0:W5:Y:S01]  /*6170*/  LDG.E.64 R16, desc[UR36][R4.64] ;  /* 0x0000002404107981 */ /* 0x000162000c1e1b00 */
[----:B------:R-:W-:Y:S05]  /*6180*/  BRA `(.L_x_7047) ;  /* 0x0000000800b47947 */ /* 0x000fea0003800000 */
.L_x_7042:
        /* <DEDUP_REMOVED lines=13> */
.L_x_7056:
[----:B------:R0:W5:Y:S01]  /*6260*/  LDG.E.64 R16, desc[UR36][R4.64] ;  /* 0x0000002404107981 */ /* 0x000162000c1e1b00 */
[----:B------:R-:W-:Y:S05]  /*6270*/  BRA `(.L_x_7047) ;  /* 0x0000000800787947 */ /* 0x000fea0003800000 */
.L_x_7055:
        /* <DEDUP_REMOVED lines=28> */
.L_x_7058:
        /* <DEDUP_REMOVED lines=15> */
.L_x_7057:
[----:B------:R-:W3:Y:S02]  /*6530*/  LDG.E.U16 R0, desc[UR36][R4.64] ;  /* 0x0000002404007981 */ /* 0x000ee4000c1e1500 */
[----:B---3--:R-:W-:-:S04]  /*6540*/  IMAD.U32 R0, R0, 0x10000, RZ ;  /* 0x0001000000007824 */ /* 0x008fc800078e00ff */
[----:B------:R-:W-:-:S04]  /*6550*/  FMUL.FTZ R0, R0, 1 ;  /* 0x3f80000000007820 */ /* 0x000fc80000410000 */
[----:B------:R0:W3:Y:S01]  /*6560*/  F2F.F64.F32 R16, R0 ;  /* 0x0000000000107310 */ /* 0x0000e20000201800 */
[----:B------:R-:W-:Y:S05]  /*6570*/  BRA `(.L_x_7047) ;  /* 0x0000000400b87947 */ /* 0x000fea0003800000 */
.L_x_7054:
        /* <DEDUP_REMOVED lines=11> */
.L_x_7061:
        /* <DEDUP_REMOVED lines=21> */
.L_x_7065:
[----:B------:R-:W-:Y:S05]  /*6780*/  BSYNC B1 ;  /* 0x0000000000017941 */ /* 0x000fea0003800000 */
.L_x_7064:
[----:B------:R-:W-:Y:S01]  /*6790*/  LEA R3, R0, 0x3b800000, 0x17 ;  /* 0x3b80000000037811 */ /* 0x000fe200078eb8ff */
[----:B------:R-:W-:-:S05]  /*67a0*/  IMAD.SHL.U32 R0, R2, 0x100000, RZ ;  /* 0x0010000002007824 */ /* 0x000fca00078e00ff */
[----:B------:R-:W-:-:S07]  /*67b0*/  LOP3.LUT R0, R3, R0, R4, 0xfe, !PT ;  /* 0x0000000003007212 */ /* 0x000fce00078efe04 */
.L_x_7063:
[----:B------:R-:W-:Y:S05]  /*67c0*/  BSYNC B0 ;  /* 0x0000000000007941 */ /* 0x000fea0003800000 */
.L_x_7062:
[----:B------:R-:W-:-:S04]  /*67d0*/  FMUL.FTZ R0, R0, 1 ;  /* 0x3f80000000007820 */ /* 0x000fc80000410000 */
[----:B------:R0:W3:Y:S01]  /*67e0*/  F2F.F64.F32 R16, R0 ;  /* 0x0000000000107310 */ /* 0x0000e20000201800 */
[----:B------:R-:W-:Y:S05]  /*67f0*/  BRA `(.L_x_7047) ;  /* 0x0000000400187947 */ /* 0x000fea0003800000 */
.L_x_7060:
        /* <DEDUP_REMOVED lines=21> */
.L_x_7069:
[----:B------:R-:W-:Y:S05]  /*6950*/  BSYNC B1 ;  /* 0x0000000000017941 */ /* 0x000fea0003800000 */
.L_x_7068:
[----:B------:R-:W-:Y:S01]  /*6960*/  LEA R3, R0, 0x37800000, 0x17 ;  /* 0x3780000000037811 */ /* 0x000fe200078eb8ff */
[----:B------:R-:W-:-:S05]  /*6970*/  IMAD.SHL.U32 R0, R2, 0x200000, RZ ;  /* 0x0020000002007824 */ /* 0x000fca00078e00ff */
[----:B------:R-:W-:-:S07]  /*6980*/  LOP3.LUT R0, R3, R0, R4, 0xfe, !PT ;  /* 0x0000000003007212 */ /* 0x000fce00078efe04 */
.L_x_7067:
[----:B------:R-:W-:Y:S05]  /*6990*/  BSYNC B0 ;  /* 0x0000000000007941 */ /* 0x000fea0003800000 */
.L_x_7066:
[----:B------:R-:W-:-:S04]  /*69a0*/  FMUL.FTZ R0, R0, 1 ;  /* 0x3f80000000007820 */ /* 0x000fc80000410000 */
[----:B------:R0:W3:Y:S01]  /*69b0*/  F2F.F64.F32 R16, R0 ;  /* 0x0000000000107310 */ /* 0x0000e20000201800 */
[----:B------:R-:W-:Y:S05]  /*69c0*/  BRA `(.L_x_7047) ;  /* 0x0000000000a47947 */ /* 0x000fea0003800000 */
.L_x_7059:
        /* <DEDUP_REMOVED lines=14> */
.L_x_7073:
[----:B------:R-:W-:Y:S05]  /*6ab0*/  BSYNC B0 ;  /* 0x0000000000007941 */ /* 0x000fea0003800000 */
.L_x_7072:
[----:B------:R-:W-:-:S04]  /*6ac0*/  FMUL.FTZ R0, R0, 1 ;  /* 0x3f80000000007820 */ /* 0x000fc80000410000 */
[----:B------:R0:W3:Y:S01]  /*6ad0*/  F2F.F64.F32 R16, R0 ;  /* 0x0000000000107310 */ /* 0x0000e20000201800 */
[----:B------:R-:W-:Y:S05]  /*6ae0*/  BRA `(.L_x_7047) ;  /* 0x00000000005c7947 */ /* 0x000fea0003800000 */
.L_x_7046:
        /* <DEDUP_REMOVED lines=16> */
.L_x_7074:
[----:B------:R-:W-:Y:S01]  /*6bf0*/  CS2R R16, SRZ ;  /* 0x0000000000107805 */ /* 0x000fe2000001ff00 */
[----:B------:R-:W-:Y:S06]  /*6c00*/  BRA `(.L_x_7047) ;  /* 0x0000000000147947 */ /* 0x000fec0003800000 */
.L_x_7071:
[----:B------:R-:W3:Y:S02]  /*6c10*/  LDG.E.64 R16, desc[UR36][R4.64] ;  /* 0x0000002404107981 */ /* 0x000ee4000c1e1b00 */
[----:B---3--:R-:W0:Y:S01]  /*6c20*/  I2F.F64.U64 R16, R16 ;  /* 0x0000001000107312 */ /* 0x008e220000301800 */
[----:B------:R-:W-:Y:S05]  /*6c30*/  BRA `(.L_x_7047) ;  /* 0x0000000000087947 */ /* 0x000fea0003800000 */
.L_x_7070:
[----:B------:R-:W3:Y:S02]  /*6c40*/  LDG.E R4, desc[UR36][R4.64] ;  /* 0x0000002404047981 */ /* 0x000ee4000c1e1900 */
[----:B---3--:R0:W3:Y:S02]  /*6c50*/  I2F.F64.U32 R16, R4 ;  /* 0x0000000400107312 */ /* 0x0080e40000201800 */
.L_x_7047:
        /* <DEDUP_REMOVED lines=20> */
.L_x_7078:
[----:B------:R-:W2:Y:S02]  /*6da0*/  LDG.E.U8 R2, desc[UR36][R2.64] ;  /* 0x0000002402027981 */ /* 0x000ea4000c1e1100 */
[----:B--2---:R0:W1:Y:S01]  /*6db0*/  I2F.F64.U16 R18, R2 ;  /* 0x0000000200127312 */ /* 0x0040620000101800 */
[----:B------:R-:W-:Y:S05]  /*6dc0*/  BRA `(.L_x_7041) ;  /* 0x0000000c006c7947 */ /* 0x000fea0003800000 */
.L_x_7077:
        /* <DEDUP_REMOVED lines=9> */
.L_x_7081:
[----:B------:R-:W2:Y:S02]  /*6e60*/  LDG.E R2, desc[UR36][R2.64] ;  /* 0x0000002402027981 */ /* 0x000ea4000c1e1900 */
[----:B--2---:R0:W1:Y:S01]  /*6e70*/  I2F.F64 R18, R2 ;  /* 0x0000000200127312 */ /* 0x0040620000201c00 */
[----:B------:R-:W-:Y:S05]  /*6e80*/  BRA `(.L_x_7041) ;  /* 0x0000000c003c7947 */ /* 0x000fea0003800000 */
.L_x_7080:
[----:B------:R-:W2:Y:S02]  /*6e90*/  LDG.E.U16 R2, desc[UR36][R2.64] ;  /* 0x0000002402027981 */ /* 0x000ea4000c1e1500 */
[----:B--2---:R0:W1:Y:S01]  /*6ea0*/  I2F.F64.S16 R18, R2 ;  /* 0x0000000200127312 */ /* 0x0040620000101c00 */
[----:B------:R-:W-:Y:S05]  /*6eb0*/  BRA `(.L_x_7041) ;  /* 0x0000000c00307947 */ /* 0x000fea0003800000 */
.L_x_7076:
        /* <DEDUP_REMOVED lines=10> */
.L_x_7083:
[----:B------:R-:W2:Y:S02]  /*6f60*/  LDG.E.U16 R0, desc[UR36][R2.64] ;  /* 0x0000002402007981 */ /* 0x000ea4000c1e1500 */
[----:B--2---:R-:W-:-:S05]  /*6f70*/  HADD2.F32 R0, -RZ, R0.H0_H0 ;  /* 0x20000000ff007230 */ /* 0x004fca0000004100 */
[----:B------:R-:W-:-:S04]  /*6f80*/  FMUL.FTZ R0, R0, 1 ;  /* 0x3f80000000007820 */ /* 0x000fc80000410000 */
[----:B------:R0:W1:Y:S01]  /*6f90*/  F2F.F64.F32 R18, R0 ;  /* 0x0000000000127310 */ /* 0x0000620000201800 */
[----:B------:R-:W-:Y:S05]  /*6fa0*/  BRA `(.L_x_7041) ;  /* 0x0000000800f47947 */ /* 0x000fea0003800000 */
.L_x_7082:
        /* <DEDUP_REMOVED lines=10> */
.L_x_7085:
[----:B------:R-:W2:Y:S02]  /*7050*/  LDG.E.U16 R2, desc[UR36][R2.64] ;  /* 0x0000002402027981 */ /* 0x000ea4000c1e1500 */
[----:B--2---:R-:W-:-:S05]  /*7060*/  HADD2.F32 R0, -RZ, R2.H0_H0 ;  /* 0x20000002ff007230 */ /* 0x004fca0000004100 */
[----:B------:R-:W-:-:S04]  /*7070*/  FMUL.FTZ R0, R0, 1 ;  /* 0x3f80000000007820 */ /* 0x000fc80000410000 */
[----:B------:R0:W1:Y:S01]  /*7080*/  F2F.F64.F32 R18, R0 ;  /* 0x0000000000127310 */ /* 0x0000620000201800 */
[----:B------:R-:W-:Y:S05]  /*7090*/  BRA `(.L_x_7041) ;  /* 0x0000000800b87947 */ /* 0x000fea0003800000 */
.L_x_7084:
[----:B------:R0:W5:Y:S01]  /*70a0*/  LDG.E.64 R18, desc[UR36][R2.64] ;  /* 0x0000002402127981 */ /* 0x000162000c1e1b00 */
[----:B------:R-:W-:Y:S05]  /*70b0*/  BRA `(.L_x_7041) ;  /* 0x0000000800b07947 */ /* 0x000fea0003800000 */
.L_x_7075:
        /* <DEDUP_REMOVED lines=13> */
.L_x_7088:
[----:B------:R0:W5:Y:S01]  /*7190*/  LDG.E.64 R18, desc[UR36][R2.64] ;  /* 0x0000002402127981 */ /* 0x000162000c1e1b00 */
[----:B------:R-:W-:Y:S05]  /*71a0*/  BRA `(.L_x_7041) ;  /* 0x0000000800747947 */ /* 0x000fea0003800000 */
.L_x_7087:
        /* <DEDUP_REMOVED lines=28> */
.L_x_7090:
        /* <DEDUP_REMOVED lines=15> */
.L_x_7089:
[----:B------:R-:W2:Y:S02]  /*7460*/  LDG.E.U16 R0, desc[UR36][R2.64] ;  /* 0x0000002402007981 */ /* 0x000ea4000c1e1500 */
[----:B--2---:R-:W-:-:S04]  /*7470*/  IMAD.U32 R0, R0, 0x10000, RZ ;  /* 0x0001000000007824 */ /* 0x004fc800078e00ff */
[----:B------:R-:W-:-:S04]  /*7480*/  FMUL.FTZ R0, R0, 1 ;  /* 0x3f80000000007820 */ /* 0x000fc80000410000 */
[----:B------:R0:W1:Y:S01]  /*7490*/  F2F.F64.F32 R18, R0 ;  /* 0x0000000000127310 */ /* 0x0000620000201800 */
[----:B------:R-:W-:Y:S05]  /*74a0*/  BRA `(.L_x_7041) ;  /* 0x0000000400b47947 */ /* 0x000fea0003800000 */
.L_x_7086:
        /* <DEDUP_REMOVED lines=11> */
.L_x_7093:
        /* <DEDUP_REMOVED lines=21> */
.L_x_7097:
[----:B------:R-:W-:Y:S05]  /*76b0*/  BSYNC B1 ;  /* 0x0000000000017941 */ /* 0x000fea0003800000 */
.L_x_7096:
[----:B------:R-:W-:Y:S01]  /*76c0*/  LEA R3, R0, 0x3b800000, 0x17 ;  /* 0x3b80000000037811 */ /* 0x000fe200078eb8ff */
[----:B------:R-:W-:-:S05]  /*76d0*/  IMAD.SHL.U32 R0, R2, 0x100000, RZ ;  /* 0x0010000002007824 */ /* 0x000fca00078e00ff */
[----:B------:R-:W-:-:S07]  /*76e0*/  LOP3.LUT R0, R3, R0, R4, 0xfe, !PT ;  /* 0x0000000003007212 */ /* 0x000fce00078efe04 */
.L_x_7095:
[----:B------:R-:W-:Y:S05]  /*76f0*/  BSYNC B0 ;  /* 0x0000000000007941 */ /* 0x000fea0003800000 */
.L_x_7094:
[----:B------:R-:W-:-:S04]  /*7700*/  FMUL.FTZ R0, R0, 1 ;  /* 0x3f80000000007820 */ /* 0x000fc80000410000 */
[----:B------:R0:W1:Y:S01]  /*7710*/  F2F.F64.F32 R18, R0 ;  /* 0x0000000000127310 */ /* 0x0000620000201800 */
[----:B------:R-:W-:Y:S05]  /*7720*/  BRA `(.L_x_7041) ;  /* 0x0000000400147947 */ /* 0x000fea0003800000 */
.L_x_7092:
        /* <DEDUP_REMOVED lines=21> */
.L_x_7101:
[----:B------:R-:W-:Y:S05]  /*7880*/  BSYNC B1 ;  /* 0x0000000000017941 */ /* 0x000fea0003800000 */
.L_x_7100:
[----:B------:R-:W-:Y:S01]  /*7890*/  LEA R3, R0, 0x37800000, 0x17 ;  /* 0x3780000000037811 */ /* 0x000fe200078eb8ff */
[----:B------:R-:W-:-:S05]  /*78a0*/  IMAD.SHL.U32 R0, R2, 0x200000, RZ ;  /* 0x0020000002007824 */ /* 0x000fca00078e00ff */
[----:B------:R-:W-:-:S07]  /*78b0*/  LOP3.LUT R0, R3, R0, R4, 0xfe, !PT ;  /* 0x0000000003007212 */ /* 0x000fce00078efe04 */
.L_x_7099:
[----:B------:R-:W-:Y:S05]  /*78c0*/  BSYNC B0 ;  /* 0x0000000000007941 */ /* 0x000fea0003800000 */
.L_x_7098:
[----:B------:R-:W-:-:S04]  /*78d0*/  FMUL.FTZ R0, R0, 1 ;  /* 0x3f80000000007820 */ /* 0x000fc80000410000 */
[----:B------:R0:W1:Y:S01]  /*78e0*/  F2F.F64.F32 R18, R0 ;  /* 0x0000000000127310 */ /* 0x0000620000201800 */
[----:B------:R-:W-:Y:S05]  /*78f0*/  BRA `(.L_x_7041) ;  /* 0x0000000000a07947 */ /* 0x000fea0003800000 */
.L_x_7091:
        /* <DEDUP_REMOVED lines=14> */
.L_x_7105:
[----:B------:R-:W-:Y:S05]  /*79e0*/  BSYNC B0 ;  /* 0x0000000000007941 */ /* 0x000fea0003800000 */
.L_x_7104:
[----:B------:R-:W-:-:S04]  /*79f0*/  FMUL.FTZ R0, R0, 1 ;  /* 0x3f80000000007820 */ /* 0x000fc80000410000 */
[----:B------:R0:W1:Y:S01]  /*7a00*/  F2F.F64.F32 R18, R0 ;  /* 0x0000000000127310 */ /* 0x0000620000201800 */
[----:B------:R-:W-:Y:S05]  /*7a10*/  BRA `(.L_x_7041) ;  /* 0x0000000000587947 */ /* 0x000fea0003800000 */
.L_x_7079:
        /* <DEDUP_REMOVED lines=16> */
.L_x_7106:
[----:B------:R-:W-:Y:S05]  /*7b20*/  BRA `(.L_x_7041) ;  /* 0x0000000000147947 */ /* 0x000fea0003800000 */
.L_x_7103:
[----:B------:R-:W2:Y:S02]  /*7b30*/  LDG.E.64 R18, desc[UR36][R2.64] ;  /* 0x0000002402127981 */ /* 0x000ea4000c1e1b00 */
[----:B--2---:R-:W0:Y:S01]  /*7b40*/  I2F.F64.U64 R18, R18 ;  /* 0x0000001200127312 */ /* 0x004e220000301800 */
[----:B------:R-:W-:Y:S05]  /*7b50*/  BRA `(.L_x_7041) ;  /* 0x0000000000087947 */ /* 0x000fea0003800000 */
.L_x_7102:
[----:B------:R-:W2:Y:S02]  /*7b60*/  LDG.E R2, desc[UR36][R2.64] ;  /* 0x0000002402027981 */ /* 0x000ea4000c1e1900 */
[----:B--2---:R0:W1:Y:S02]  /*7b70*/  I2F.F64.U32 R18, R2 ;  /* 0x0000000200127312 */ /* 0x0040640000201800 */
.L_x_7041:
[----:B------:R-:W-:Y:S05]  /*7b80*/  BSYNC B6 ;  /* 0x0000000000067941 */ /* 0x000fea0003800000 */
.L_x_7040:
[----:B0-----:R-:W0:Y:S01]  /*7b90*/  S2R R0, SR_TID.X ;  /* 0x0000000000007919 */ /* 0x001e220000002100 */
[----:B------:R-:W-:Y:S01]  /*7ba0*/  BSSY B0, `(.L_x_7107) ;  /* 0x0000080000007945 */ /* 0x000fe20003800000 */
[----:B0-----:R-:W-:-:S13]  /*7bb0*/  ISETP.GE.AND P0, PT, R0, R31, PT ;  /* 0x0000001f0000720c */ /* 0x001fda0003f06270 */
[----:B------:R-:W-:Y:S05]  /*7bc0*/  @P0 BRA `(.L_x_7108) ;  /* 0x0000000400f40947 */ /* 0x000fea0003800000 */
[-C--:B-1-3-5:R-:W-:Y:S01]  /*7bd0*/  DMUL R4, R32, R32.reuse ;  /* 0x0000002020047228 */ /* 0x0aafe20000000000 */
        /* <DEDUP_REMOVED lines=58> */
[C---:B------:R-:W-:Y:S02]  /*7f80*/  DFMA R14, R10.reuse, R12, UR4 ;  /* 0x000000040a0e7e2b */ /* 0x040fe4000800000c */
[----:B------:R-:W0:Y:S06]  /*7f90*/  F2F.F64.F32 R12, R8 ;  /* 0x00000008000c7310 */ /* 0x000e2c0000201800 */
[----:B------:R-:W-:-:S08]  /*7fa0*/  DMUL R14, R10, R14 ;  /* 0x0000000e0a0e7228 */ /* 0x000fd00000000000 */
[----:B------:R-:W-:Y:S02]  /*7fb0*/  DFMA R14, R10, R14, R10 ;  /* 0x0000000e0a0e722b */ /* 0x000fe4000000000a */
[----:B0-----:R-:W-:-:S08]  /*7fc0*/  DADD R10, -R12, 1 ;  /* 0x3ff000000c0a7429 */ /* 0x001fd00000000100 */
[----:B------:R-:W-:Y:S01]  /*7fd0*/  DFMA R10, -R14, R12, R10 ;  /* 0x0000000c0e0a722b */ /* 0x000fe2000000010a */
[----:B------:R-:W-:-:S07]  /*7fe0*/  IMAD.MOV.U32 R12, RZ, RZ, RZ ;  /* 0x000000ffff0c7224 */ /* 0x000fce00078e00ff */
        /* <DEDUP_REMOVED lines=12> */
.L_x_7110:
        /* <DEDUP_REMOVED lines=35> */
.L_x_7111:
[----:B------:R-:W-:Y:S05]  /*82e0*/  BSYNC B1 ;  /* 0x0000000000017941 */ /* 0x000fea0003800000 */
.L_x_7109:
[----:B------:R-:W-:Y:S01]  /*82f0*/  IMAD.MOV.U32 R10, RZ, RZ, -0x2e09fe87 ;  /* 0xd1f60179ff0a7424 */ /* 0x000fe200078e00ff */
[----:B------:R-:W-:Y:S01]  /*8300*/  DMUL R32, R32, 0.5 ;  /* 0x3fe0000020207828 */ /* 0x000fe20000000000 */
[----:B------:R-:W-:Y:S01]  /*8310*/  IMAD.MOV.U32 R11, RZ, RZ, 0x3fc12ba9 ;  /* 0x3fc12ba9ff0b7424 */ /* 0x000fe200078e00ff */
[C---:B------:R-:W-:Y:S02]  /*8320*/  DFMA R8, -R6.reuse, R6, 1 ;  /* 0x3ff000000608742b */ /* 0x040fe40000000106 */
[----:B------:R-:W-:-:S03]  /*8330*/  DADD R6, R6, 1 ;  /* 0x3ff0000006067429 */ /* 0x000fc60000000000 */
[----:B------:R-:W-:-:S03]  /*8340*/  DFMA R4, R4, R10, 1 ;  /* 0x3ff000000404742b */ /* 0x000fc6000000000a */
[----:B------:R-:W-:-:S05]  /*8350*/  DMUL R8, R8, R32 ;  /* 0x0000002008087228 */ /* 0x000fca0000000000 */
[----:B------:R-:W-:-:S08]  /*8360*/  DMUL R4, R4, R2 ;  /* 0x0000000204047228 */ /* 0x000fd00000000000 */
[----:B------:R-:W-:-:S08]  /*8370*/  DMUL R4, R4, R8 ;  /* 0x0000000804047228 */ /* 0x000fd00000000000 */
[----:B------:R-:W-:-:S08]  /*8380*/  DFMA R4, R6, 0.5, R4 ;  /* 0x3fe000000604782b */ /* 0x000fd00000000004 */
[----:B----4-:R-:W-:-:S11]  /*8390*/  DMUL R4, R4, R36 ;  /* 0x0000002404047228 */ /* 0x010fd60000000000 */
.L_x_7108:
[----:B------:R-:W-:Y:S05]  /*83a0*/  BSYNC B0 ;  /* 0x0000000000007941 */ /* 0x000fea0003800000 */
.L_x_7107:
[----:B------:R-:W-:Y:S01]  /*83b0*/  VIADD R2, R0, 0x80 ;  /* 0x0000008000027836 */ /* 0x000fe20000000000 */
[----:B------:R-:W-:Y:S04]  /*83c0*/  BSSY B0, `(.L_x_7112) ;  /* 0x0000080000007945 */ /* 0x000fe80003800000 */
[----:B------:R-:W-:-:S13]  /*83d0*/  ISETP.GE.AND P1, PT, R2, R31, PT ;  /* 0x0000001f0200720c */ /* 0x000fda0003f26270 */
[----:B------:R-:W-:Y:S05]  /*83e0*/  @P1 BRA `(.L_x_7113) ;  /* 0x0000000400f41947 */ /* 0x000fea0003800000 */
[-C--:B--2--5:R-:W-:Y:S01]  /*83f0*/  DMUL R8, R26, R26.reuse ;  /* 0x0000001a1a087228 */ /* 0x0a4fe20000000000 */
        /* <DEDUP_REMOVED lines=17> */
[----:B-1----:R-:W-:Y:S02]  /*8510*/  IMAD.MOV.U32 R32, RZ, RZ, -0x7649667 ;  /* 0xf89b6999ff207424 */ /* 0x002fe400078e00ff */
        /* <DEDUP_REMOVED lines=59> */
.L_x_7115:
        /* <DEDUP_REMOVED lines=35> */
.L_x_7116:
[----:B------:R-:W-:Y:S05]  /*8b00*/  BSYNC B1 ;  /* 0x0000000000017941 */ /* 0x000fea0003800000 */
.L_x_7114:
        /* <DEDUP_REMOVED lines=10> */
[----:B---3--:R-:W-:-:S11]  /*8bb0*/  DMUL R28, R8, R28 ;  /* 0x0000001c081c7228 */ /* 0x008fd60000000000 */
.L_x_7113:
[----:B------:R-:W-:Y:S05]  /*8bc0*/  BSYNC B0 ;  /* 0x0000000000007941 */ /* 0x000fea0003800000 */
.L_x_7112:
[----:B------:R-:W-:Y:S01]  /*8bd0*/  VIADD R6, R0, 0x100 ;  /* 0x0000010000067836 */ /* 0x000fe20000000000 */
[----:B------:R-:W-:Y:S04]  /*8be0*/  BSSY B0, `(.L_x_7117) ;  /* 0x0000080000007945 */ /* 0x000fe80003800000 */
[----:B------:R-:W-:-:S13]  /*8bf0*/  ISETP.GE.AND P1, PT, R6, R31, PT ;  /* 0x0000001f0600720c */ /* 0x000fda0003f26270 */
[----:B------:R-:W-:Y:S05]  /*8c00*/  @P1 BRA `(.L_x_7118) ;  /* 0x0000000400f41947 */ /* 0x000fea0003800000 */
[-C--:B---3-5:R-:W-:Y:S01]  /*8c10*/  DMUL R8, R22, R22.reuse ;  /* 0x0000001616087228 */ /* 0x0a8fe20000000000 */
        /* <DEDUP_REMOVED lines=17> */
[----:B--2---:R-:W-:Y:S02]  /*8d30*/  IMAD.MOV.U32 R26, RZ, RZ, -0x7649667 ;  /* 0xf89b6999ff1a7424 */ /* 0x004fe400078e00ff */
        /* <DEDUP_REMOVED lines=40> */
[----:B------:R-:W1:Y:S05]  /*8fc0*/  F2F.F64.F32 R20, R10 ;  /* 0x0000000a00147310 */ /* 0x000e6a0000201800 */
[----:B------:R-:W-:-:S08]  /*8fd0*/  DFMA R26, R14, R26, UR4 ;  /* 0x000000040e1a7e2b */ /* 0x000fd0000800001a */
[----:B------:R-:W-:Y:S02]  /*8fe0*/  DMUL R26, R14, R26 ;  /* 0x0000001a0e1a7228 */ /* 0x000fe40000000000 */
[----:B-1----:R-:W-:-:S06]  /*8ff0*/  DADD R32, -R20, 1 ;  /* 0x3ff0000014207429 */ /* 0x002fcc0000000100 */
        /* <DEDUP_REMOVED lines=15> */
.L_x_7120:
        /* <DEDUP_REMOVED lines=35> */
.L_x_7121:
[----:B------:R-:W-:Y:S05]  /*9320*/  BSYNC B1 ;  /* 0x0000000000017941 */ /* 0x000fea0003800000 */
.L_x_7119:
        /* <DEDUP_REMOVED lines=10> */
[----:B------:R-:W-:-:S11]  /*93d0*/  DMUL R24, R8, R24 ;  /* 0x0000001808187228 */ /* 0x000fd60000000000 */
.L_x_7118:
[----:B------:R-:W-:Y:S05]  /*93e0*/  BSYNC B0 ;  /* 0x0000000000007941 */ /* 0x000fea0003800000 */
.L_x_7117:
[----:B------:R-:W-:Y:S01]  /*93f0*/  VIADD R6, R0, 0x180 ;  /* 0x0000018000067836 */ /* 0x000fe20000000000 */
[----:B------:R-:W-:Y:S04]  /*9400*/  BSSY B0, `(.L_x_7122) ;  /* 0x0000080000007945 */ /* 0x000fe80003800000 */
[----:B------:R-:W-:-:S13]  /*9410*/  ISETP.GE.AND P1, PT, R6, R31, PT ;  /* 0x0000001f0600720c */ /* 0x000fda0003f26270 */
[----:B------:R-:W-:Y:S05]  /*9420*/  @P1 BRA `(.L_x_7123) ;  /* 0x0000000400f41947 */ /* 0x000fea0003800000 */
[-C--:B-1---5:R-:W-:Y:S01]  /*9430*/  DMUL R6, R18, R18.reuse ;  /* 0x0000001212067228 */ /* 0x0a2fe20000000000 */
        /* <DEDUP_REMOVED lines=17> */
[----:B---3--:R-:W-:Y:S02]  /*9550*/  IMAD.MOV.U32 R22, RZ, RZ, -0x7649667 ;  /* 0xf89b6999ff167424 */ /* 0x008fe400078e00ff */
        /* <DEDUP_REMOVED lines=19> */
[----:B------:R-:W2:Y:S05]  /*9690*/  F2F.F64.F32 R22, R10 ;  /* 0x0000000a00167310 */ /* 0x000eaa0000201800 */
[----:B------:R-:W-:Y:S01]  /*96a0*/  DFMA R20, R14, R20, UR4 ;  /* 0x000000040e147e2b */ /* 0x000fe20008000014 */
[----:B------:R-:W-:Y:S01]  /*96b0*/  UMOV UR4, 0x6b0ac45a ;  /* 0x6b0ac45a00047882 */ /* 0x000fe20000000000 */
[----:B------:R-:W-:-:S06]  /*96c0*/  UMOV UR5, 0x3efa019a ;  /* 0x3efa019a00057882 */ /* 0x000fcc0000000000 */
[----:B------:R-:W-:Y:S01]  /*96d0*/  DFMA R20, R14, R20, UR4 ;  /* 0x000000040e147e2b */ /* 0x000fe20008000014 */
[----:B------:R-:W-:Y:S01]  /*96e0*/  UMOV UR4, 0x17eed94f ;  /* 0x17eed94f00047882 */ /* 0x000fe20000000000 */
[----:B------:R-:W-:Y:S01]  /*96f0*/  UMOV UR5, 0x3f2a01a0 ;  /* 0x3f2a01a000057882 */ /* 0x000fe20000000000 */
[----:B--2---:R-:W-:-:S05]  /*9700*/  DADD R26, -R22, 1 ;  /* 0x3ff00000161a7429 */ /* 0x004fca0000000100 */
        /* <DEDUP_REMOVED lines=32> */
.L_x_7125:
        /* <DEDUP_REMOVED lines=35> */
.L_x_7126:
[----:B------:R-:W-:Y:S05]  /*9b40*/  BSYNC B1 ;  /* 0x0000000000017941 */ /* 0x000fea0003800000 */
.L_x_7124:
        /* <DEDUP_REMOVED lines=11> */
.L_x_7123:
[----:B------:R-:W-:Y:S05]  /*9c00*/  BSYNC B0 ;  /* 0x0000000000007941 */ /* 0x000fea0003800000 */
.L_x_7122:
        /* <DEDUP_REMOVED lines=29> */
.L_x_7132:
[----:B------:R-:W0:Y:S01]  /*9de0*/  F2I.S64.F64.TRUNC R4, R4 ;  /* 0x0000000400047311 */ /* 0x000e22000030d900 */
[----:B------:R-:W-:Y:S02]  /*9df0*/  IMAD.MOV.U32 R23, RZ, RZ, R2 ;  /* 0x000000ffff177224 */ /* 0x000fe400078e0002 */
[----:B0-----:R-:W-:-:S05]  /*9e00*/  IMAD.MOV.U32 R3, RZ, RZ, R4 ;  /* 0x000000ffff037224 */ /* 0x001fca00078e0004 */
[----:B------:R0:W-:Y:S01]  /*9e10*/  STG.E.U8 desc[UR36][R8.64], R3 ;  /* 0x0000000308007986 */ /* 0x0001e2000c101124 */
[----:B------:R-:W-:Y:S05]  /*9e20*/  BRA `(.L_x_7128) ;  /* 0x0000001000407947 */ /* 0x000fea0003800000 */
.L_x_7131:
        /* <DEDUP_REMOVED lines=10> */
.L_x_7135:
[----:B------:R-:W0:Y:S01]  /*9ed0*/  F2I.F64.TRUNC R5, R4 ;  /* 0x0000000400057311 */ /* 0x000e22000030d100 */
[----:B------:R-:W-:Y:S01]  /*9ee0*/  IMAD.MOV.U32 R23, RZ, RZ, R2 ;  /* 0x000000ffff177224 */ /* 0x000fe200078e0002 */
[----:B0-----:R0:W-:Y:S01]  /*9ef0*/  STG.E desc[UR36][R8.64], R5 ;  /* 0x0000000508007986 */ /* 0x0011e2000c101924 */
[----:B------:R-:W-:Y:S05]  /*9f00*/  BRA `(.L_x_7128) ;  /* 0x0000001000087947 */ /* 0x000fea0003800000 */
.L_x_7134:
[----:B------:R-:W0:Y:S01]  /*9f10*/  F2I.F64.TRUNC R5, R4 ;  /* 0x0000000400057311 */ /* 0x000e22000030d100 */
[----:B------:R-:W-:Y:S01]  /*9f20*/  IMAD.MOV.U32 R23, RZ, RZ, R2 ;  /* 0x000000ffff177224 */ /* 0x000fe200078e0002 */
[----:B0-----:R0:W-:Y:S01]  /*9f30*/  STG.E.U16 desc[UR36][R8.64], R5 ;  /* 0x0000000508007986 */ /* 0x0011e2000c101524 */
[----:B------:R-:W-:Y:S05]  /*9f40*/  BRA `(.L_x_7128) ;  /* 0x0000000c00f87947 */ /* 0x000fea0003800000 */
.L_x_7130:
        /* <DEDUP_REMOVED lines=14> */
.L_x_7137:
        /* <DEDUP_REMOVED lines=9> */
.L_x_7136:
        /* <DEDUP_REMOVED lines=15> */
.L_x_7139:
        /* <DEDUP_REMOVED lines=10> */
.L_x_7138:
[----:B------:R0:W-:Y:S01]  /*a250*/  STG.E.64 desc[UR36][R8.64], R4 ;  /* 0x0000000408007986 */ /* 0x0001e2000c101b24 */
[----:B------:R-:W-:Y:S01]  /*a260*/  IMAD.MOV.U32 R23, RZ, RZ, R2 ;  /* 0x000000ffff177224 */ /* 0x000fe200078e0002 */
[----:B------:R-:W-:Y:S06]  /*a270*/  BRA `(.L_x_7128) ;  /* 0x0000000c002c7947 */ /* 0x000fec0003800000 */
.L_x_7129:
        /* <DEDUP_REMOVED lines=13> */
.L_x_7142:
[----:B------:R-:W-:Y:S01]  /*a350*/  CS2R R6, SRZ ;  /* 0x0000000000067805 */ /* 0x000fe2000001ff00 */
[----:B------:R-:W-:-:S04]  /*a360*/  IMAD.MOV.U32 R23, RZ, RZ, R2 ;  /* 0x000000ffff177224 */ /* 0x000fc800078e0002 */
[----:B------:R0:W-:Y:S01]  /*a370*/  STG.E.128 desc[UR36][R8.64], R4 ;  /* 0x0000000408007986 */ /* 0x0001e2000c101d24 */
[----:B------:R-:W-:Y:S05]  /*a380*/  BRA `(.L_x_7128) ;  /* 0x0000000800e87947 */ /* 0x000fea0003800000 */
.L_x_7141:
        /* <DEDUP_REMOVED lines=25> */
.L_x_7146:
[----:B------:R-:W-:Y:S05]  /*a520*/  BSYNC B0 ;  /* 0x0000000000007941 */ /* 0x000fea0003800000 */
.L_x_7145:
[----:B------:R-:W-:Y:S01]  /*a530*/  LOP3.LUT R7, R0, R7, RZ, 0xfc, !PT ;  /* 0x0000000700077212 */ /* 0x000fe200078efcff */
[----:B------:R-:W-:-:S04]  /*a540*/  IMAD.MOV.U32 R23, RZ, RZ, R2 ;  /* 0x000000ffff177224 */ /* 0x000fc800078e0002 */
[----:B------:R0:W-:Y:S01]  /*a550*/  STG.E.U8 desc[UR36][R8.64], R7 ;  /* 0x0000000708007986 */ /* 0x0001e2000c101124 */
[----:B------:R-:W-:Y:S05]  /*a560*/  BRA `(.L_x_7128) ;  /* 0x0000000800707947 */ /* 0x000fea0003800000 */
.L_x_7144:
        /* <DEDUP_REMOVED lines=17> */
.L_x_7148:
[----:B------:R-:W-:Y:S01]  /*a680*/  IMAD.MOV.U32 R0, RZ, RZ, 0x7f ;  /* 0x0000007fff007424 */ /* 0x000fe200078e00ff */
[----:B------:R-:W-:-:S04]  /*a690*/  ISETP.GT.U32.AND P0, PT, R3, 0x7f800000, PT ;  /* 0x7f8000000300780c */ /* 0x000fc80003f04070 */
[----:B------:R-:W-:-:S09]  /*a6a0*/  SEL R0, R0, 0x7c, P0 ;  /* 0x0000007c00007807 */ /* 0x000fd20000000000 */
.L_x_7149:
[----:B------:R-:W-:Y:S05]  /*a6b0*/  BSYNC B0 ;  /* 0x0000000000007941 */ /* 0x000fea0003800000 */
.L_x_7147:
[----:B------:R-:W-:Y:S01]  /*a6c0*/  LOP3.LUT R3, R7, 0x80000000, RZ, 0xc0, !PT ;  /* 0x8000000007037812 */ /* 0x000fe200078ec0ff */
[----:B------:R-:W-:-:S03]  /*a6d0*/  IMAD.MOV.U32 R23, RZ, RZ, R2 ;  /* 0x000000ffff177224 */ /* 0x000fc600078e0002 */
[----:B------:R-:W-:-:S04]  /*a6e0*/  SHF.R.U32.HI R3, RZ, 0x18, R3 ;  /* 0x00000018ff037819 */ /* 0x000fc80000011603 */
[----:B------:R-:W-:-:S05]  /*a6f0*/  LOP3.LUT R3, R0, R3, RZ, 0xfc, !PT ;  /* 0x0000000300037212 */ /* 0x000fca00078efcff */
[----:B------:R0:W-:Y:S01]  /*a700*/  STG.E.U8 desc[UR36][R8.64], R3 ;  /* 0x0000000308007986 */ /* 0x0001e2000c101124 */
[----:B------:R-:W-:Y:S05]  /*a710*/  BRA `(.L_x_7128) ;  /* 0x0000000800047947 */ /* 0x000fea0003800000 */
.L_x_7143:
        /* <DEDUP_REMOVED lines=9> */
.L_x_7140:
        /* <DEDUP_REMOVED lines=12> */
.L_x_7152:
        /* <DEDUP_REMOVED lines=21> */
.L_x_7155:
[----:B------:R-:W-:-:S04]  /*a9c0*/  LOP3.LUT R0, R7, 0x80000000, RZ, 0xc0, !PT ;  /* 0x8000000007007812 */ /* 0x000fc800078ec0ff */
[----:B------:R-:W-:-:S04]  /*a9d0*/  SHF.R.U32.HI R0, RZ, 0x18, R0 ;  /* 0x00000018ff007819 */ /* 0x000fc80000011600 */
[----:B------:R-:W-:-:S07]  /*a9e0*/  LOP3.LUT R0, R3, R0, RZ, 0xfc, !PT ;  /* 0x0000000003007212 */ /* 0x000fce00078efcff */
.L_x_7154:
[----:B------:R-:W-:Y:S05]  /*a9f0*/  BSYNC B0 ;  /* 0x0000000000007941 */ /* 0x000fea0003800000 */
.L_x_7153:
[----:B------:R0:W-:Y:S01]  /*aa00*/  STG.E.U8 desc[UR36][R8.64], R0 ;  /* 0x0000000008007986 */ /* 0x0001e2000c101124 */
[----:B------:R-:W-:Y:S01]  /*aa10*/  IMAD.MOV.U32 R23, RZ, RZ, R2 ;  /* 0x000000ffff177224 */ /* 0x000fe200078e0002 */
[----:B------:R-:W-:Y:S06]  /*aa20*/  BRA `(.L_x_7128) ;  /* 0x0000000400407947 */ /* 0x000fec0003800000 */
.L_x_7151:
        /* <DEDUP_REMOVED lines=21> */
.L_x_7158:
[----:B------:R-:W-:-:S04]  /*ab80*/  LOP3.LUT R0, R7, 0x80000000, RZ, 0xc0, !PT ;  /* 0x8000000007007812 */ /* 0x000fc800078ec0ff */
[----:B------:R-:W-:-:S04]  /*ab90*/  SHF.R.U32.HI R0, RZ, 0x18, R0 ;  /* 0x00000018ff007819 */ /* 0x000fc80000011600 */
[----:B------:R-:W-:-:S07]  /*aba0*/  LOP3.LUT R0, R3, R0, RZ, 0xfc, !PT ;  /* 0x0000000003007212 */ /* 0x000fce00078efcff */
.L_x_7157:
[----:B------:R-:W-:Y:S05]  /*abb0*/  BSYNC B0 ;  /* 0x0000000000007941 */ /* 0x000fea0003800000 */
.L_x_7156:
[----:B------:R0:W-:Y:S01]  /*abc0*/  STG.E.U8 desc[UR36][R8.64], R0 ;  /* 0x0000000008007986 */ /* 0x0001e2000c101124 */
[----:B------:R-:W-:Y:S01]  /*abd0*/  IMAD.MOV.U32 R23, RZ, RZ, R2 ;  /* 0x000000ffff177224 */ /* 0x000fe200078e0002 */
[----:B------:R-:W-:Y:S06]  /*abe0*/  BRA `(.L_x_7128) ;  /* 0x0000000000d07947 */ /* 0x000fec0003800000 */
.L_x_7150:
        /* <DEDUP_REMOVED lines=27> */
.L_x_7133:
        /* <DEDUP_REMOVED lines=16> */
.L_x_7161:
[----:B------:R-:W-:Y:S01]  /*aea0*/  IMAD.MOV.U32 R23, RZ, RZ, R2 ;  /* 0x000000ffff177224 */ /* 0x000fe200078e0002 */
[----:B------:R-:W-:Y:S06]  /*aeb0*/  BRA `(.L_x_7128) ;  /* 0x00000000001c7947 */ /* 0x000fec0003800000 */
.L_x_7160:
[----:B------:R-:W0:Y:S01]  /*aec0*/  F2I.U64.F64.TRUNC R4, R4 ;  /* 0x0000000400047311 */ /* 0x000e22000030d800 */
[----:B------:R-:W-:Y:S01]  /*aed0*/  IMAD.MOV.U32 R23, RZ, RZ, R2 ;  /* 0x000000ffff177224 */ /* 0x000fe200078e0002 */
[----:B0-----:R0:W-:Y:S01]  /*aee0*/  STG.E.64 desc[UR36][R8.64], R4 ;  /* 0x0000000408007986 */ /* 0x0011e2000c101b24 */
[----:B------:R-:W-:Y:S05]  /*aef0*/  BRA `(.L_x_7128) ;  /* 0x00000000000c7947 */ /* 0x000fea0003800000 */
.L_x_7159:
[----:B------:R-:W0:Y:S01]  /*af00*/  F2I.U32.F64.TRUNC R5, R4 ;  /* 0x0000000400057311 */ /* 0x000e22000030d000 */
[----:B------:R-:W-:Y:S01]  /*af10*/  IMAD.MOV.U32 R23, RZ, RZ, R2 ;  /* 0x000000ffff177224 */ /* 0x000fe200078e0002 */
[----:B0-----:R0:W-:Y:S06]  /*af20*/  STG.E desc[UR36][R8.64], R5 ;  /* 0x0000000508007986 */ /* 0x0011ec000c101924 */
.L_x_7128:
[----:B------:R-:W-:Y:S05]  /*af30*/  BSYNC B6 ;  /* 0x0000000000067941 */ /* 0x000fea0003800000 */
.L_x_7127:
        /* <DEDUP_REMOVED lines=25> */
.L_x_7167:
[----:B------:R-:W0:Y:S02]  /*b0d0*/  F2I.S64.F64.TRUNC R28, R28 ;  /* 0x0000001c001c7311 */ /* 0x000e24000030d900 */
[----:B0-----:R-:W-:-:S05]  /*b0e0*/  IMAD.MOV.U32 R5, RZ, RZ, R28 ;  /* 0x000000ffff057224 */ /* 0x001fca00078e001c */
[----:B------:R0:W-:Y:S01]  /*b0f0*/  STG.E.U8 desc[UR36][R2.64], R5 ;  /* 0x0000000502007986 */ /* 0x0001e2000c101124 */
[----:B------:R-:W-:Y:S05]  /*b100*/  BRA `(.L_x_7169) ;  /* 0x0000000c00f87947 */ /* 0x000fea0003800000 */
.L_x_7166:
        /* <DEDUP_REMOVED lines=9> */
.L_x_7171:
[----:B------:R-:W0:Y:S02]  /*b1a0*/  F2I.F64.TRUNC R29, R28 ;  /* 0x0000001c001d7311 */ /* 0x000e24000030d100 */
[----:B0-----:R0:W-:Y:S01]  /*b1b0*/  STG.E desc[UR36][R2.64], R29 ;  /* 0x0000001d02007986 */ /* 0x0011e2000c101924 */
[----:B------:R-:W-:Y:S05]  /*b1c0*/  BRA `(.L_x_7169) ;  /* 0x0000000c00c87947 */ /* 0x000fea0003800000 */
.L_x_7170:
[----:B------:R-:W0:Y:S02]  /*b1d0*/  F2I.F64.TRUNC R29, R28 ;  /* 0x0000001c001d7311 */ /* 0x000e24000030d100 */
[----:B0-----:R0:W-:Y:S01]  /*b1e0*/  STG.E.U16 desc[UR36][R2.64], R29 ;  /* 0x0000001d02007986 */ /* 0x0011e2000c101524 */
[----:B------:R-:W-:Y:S05]  /*b1f0*/  BRA `(.L_x_7169) ;  /* 0x0000000c00bc7947 */ /* 0x000fea0003800000 */
.L_x_7165:
        /* <DEDUP_REMOVED lines=13> */
.L_x_7173:
        /* <DEDUP_REMOVED lines=8> */
.L_x_7172:
        /* <DEDUP_REMOVED lines=14> */
.L_x_7175:
        /* <DEDUP_REMOVED lines=9> */
.L_x_7174:
[----:B------:R0:W-:Y:S01]  /*b4c0*/  STG.E.64 desc[UR36][R2.64], R28 ;  /* 0x0000001c02007986 */ /* 0x0001e2000c101b24 */
[----:B------:R-:W-:Y:S05]  /*b4d0*/  BRA `(.L_x_7169) ;  /* 0x0000000c00047947 */ /* 0x000fea0003800000 */
.L_x_7164:
        /* <DEDUP_REMOVED lines=12> */
.L_x_7178:
[----:B------:R-:W-:-:S05]  /*b5a0*/  CS2R R30, SRZ ;  /* 0x00000000001e7805 */ /* 0x000fca000001ff00 */
[----:B------:R0:W-:Y:S01]  /*b5b0*/  STG.E.128 desc[UR36][R2.64], R28 ;  /* 0x0000001c02007986 */ /* 0x0001e2000c101d24 */
[----:B------:R-:W-:Y:S05]  /*b5c0*/  BRA `(.L_x_7169) ;  /* 0x0000000800c87947 */ /* 0x000fea0003800000 */
.L_x_7177:
        /* <DEDUP_REMOVED lines=25> */
.L_x_7182:
[----:B------:R-:W-:Y:S05]  /*b760*/  BSYNC B0 ;  /* 0x0000000000007941 */ /* 0x000fea0003800000 */
.L_x_7181:
[----:B------:R-:W-:-:S05]  /*b770*/  LOP3.LUT R5, R0, R5, RZ, 0xfc, !PT ;  /* 0x0000000500057212 */ /* 0x000fca00078efcff */
[----:B------:R0:W-:Y:S01]  /*b780*/  STG.E.U8 desc[UR36][R2.64], R5 ;  /* 0x0000000502007986 */ /* 0x0001e2000c101124 */
[----:B------:R-:W-:Y:S05]  /*b790*/  BRA `(.L_x_7169) ;  /* 0x0000000800547947 */ /* 0x000fea0003800000 */
.L_x_7180:
        /* <DEDUP_REMOVED lines=17> */
.L_x_7184:
[----:B------:R-:W-:Y:S01]  /*b8b0*/  IMAD.MOV.U32 R0, RZ, RZ, 0x7f ;  /* 0x0000007fff007424 */ /* 0x000fe200078e00ff */
[----:B------:R-:W-:-:S04]  /*b8c0*/  ISETP.GT.U32.AND P0, PT, R4, 0x7f800000, PT ;  /* 0x7f8000000400780c */ /* 0x000fc80003f04070 */
[----:B------:R-:W-:-:S09]  /*b8d0*/  SEL R0, R0, 0x7c, P0 ;  /* 0x0000007c00007807 */ /* 0x000fd20000000000 */
.L_x_7185:
[----:B------:R-:W-:Y:S05]  /*b8e0*/  BSYNC B0 ;  /* 0x0000000000007941 */ /* 0x000fea0003800000 */
.L_x_7183:
[----:B------:R-:W-:-:S04]  /*b8f0*/  LOP3.LUT R4, R5, 0x80000000, RZ, 0xc0, !PT ;  /* 0x8000000005047812 */ /* 0x000fc800078ec0ff */
[----:B------:R-:W-:-:S04]  /*b900*/  SHF.R.U32.HI R5, RZ, 0x18, R4 ;  /* 0x00000018ff057819 */ /* 0x000fc80000011604 */
[----:B------:R-:W-:-:S05]  /*b910*/  LOP3.LUT R5, R0, R5, RZ, 0xfc, !PT ;  /* 0x0000000500057212 */ /* 0x000fca00078efcff */
[----:B------:R0:W-:Y:S01]  /*b920*/  STG.E.U8 desc[UR36][R2.64], R5 ;  /* 0x0000000502007986 */ /* 0x0001e2000c101124 */
[----:B------:R-:W-:Y:S05]  /*b930*/  BRA `(.L_x_7169) ;  /* 0x0000000400ec7947 */ /* 0x000fea0003800000 */
.L_x_7179:
        /* <DEDUP_REMOVED lines=8> */
.L_x_7176:
        /* <DEDUP_REMOVED lines=11> */
.L_x_7188:
        /* <DEDUP_REMOVED lines=21> */
.L_x_7191:
[----:B------:R-:W-:-:S04]  /*bbc0*/  LOP3.LUT R0, R7, 0x80000000, RZ, 0xc0, !PT ;  /* 0x8000000007007812 */ /* 0x000fc800078ec0ff */
[----:B------:R-:W-:-:S04]  /*bbd0*/  SHF.R.U32.HI R5, RZ, 0x18, R0 ;  /* 0x00000018ff057819 */ /* 0x000fc80000011600 */
[----:B------:R-:W-:-:S04]  /*bbe0*/  LOP3.LUT R4, R4, R5, RZ, 0xfc, !PT ;  /* 0x0000000504047212 */ /* 0x000fc800078efcff */
[----:B------:R-:W-:-:S07]  /*bbf0*/  PRMT R0, R4, 0x7610, R0 ;  /* 0x0000761004007816 */ /* 0x000fce0000000000 */
.L_x_7190:
[----:B------:R-:W-:Y:S05]  /*bc00*/  BSYNC B0 ;  /* 0x0000000000007941 */ /* 0x000fea0003800000 */
.L_x_7189:
[----:B------:R0:W-:Y:S01]  /*bc10*/  STG.E.U8 desc[UR36][R2.64], R0 ;  /* 0x0000000002007986 */ /* 0x0001e2000c101124 */
[----:B------:R-:W-:Y:S05]  /*bc20*/  BRA `(.L_x_7169) ;  /* 0x0000000400307947 */ /* 0x000fea0003800000 */
.L_x_7187:
        /* <DEDUP_REMOVED lines=21> */
.L_x_7194:
[----:B------:R-:W-:-:S04]  /*bd80*/  LOP3.LUT R0, R7, 0x80000000, RZ, 0xc0, !PT ;  /* 0x8000000007007812 */ /* 0x000fc800078ec0ff */
[----:B------:R-:W-:-:S04]  /*bd90*/  SHF.R.U32.HI R5, RZ, 0x18, R0 ;  /* 0x00000018ff057819 */ /* 0x000fc80000011600 */
[----:B------:R-:W-:-:S04]  /*bda0*/  LOP3.LUT R4, R4, R5, RZ, 0xfc, !PT ;  /* 0x0000000504047212 */ /* 0x000fc800078efcff */
[----:B------:R-:W-:-:S07]  /*bdb0*/  PRMT R0, R4, 0x7610, R0 ;  /* 0x0000761004007816 */ /* 0x000fce0000000000 */
.L_x_7193:
[----:B------:R-:W-:Y:S05]  /*bdc0*/  BSYNC B0 ;  /* 0x0000000000007941 */ /* 0x000fea0003800000 */
.L_x_7192:
[----:B------:R0:W-:Y:S01]  /*bdd0*/  STG.E.U8 desc[UR36][R2.64], R0 ;  /* 0x0000000002007986 */ /* 0x0001e2000c101124 */
[----:B------:R-:W-:Y:S05]  /*bde0*/  BRA `(.L_x_7169) ;  /* 0x0000000000c07947 */ /* 0x000fea0003800000 */
.L_x_7186:
        /* <DEDUP_REMOVED lines=26> */
.L_x_7168:
        /* <DEDUP_REMOVED lines=16> */
.L_x_7197:
[----:B------:R-:W-:Y:S05]  /*c090*/  BRA `(.L_x_7169) ;  /* 0x0000000000147947 */ /* 0x000fea0003800000 */
.L_x_7196:
[----:B------:R-:W0:Y:S02]  /*c0a0*/  F2I.U64.F64.TRUNC R28, R28 ;  /* 0x0000001c001c7311 */ /* 0x000e24000030d800 */
[----:B0-----:R0:W-:Y:S01]  /*c0b0*/  STG.E.64 desc[UR36][R2.64], R28 ;  /* 0x0000001c02007986 */ /* 0x0011e2000c101b24 */
[----:B------:R-:W-:Y:S05]  /*c0c0*/  BRA `(.L_x_7169) ;  /* 0x0000000000087947 */ /* 0x000fea0003800000 */
.L_x_7195:
[----:B------:R-:W0:Y:S02]  /*c0d0*/  F2I.U32.F64.TRUNC R29, R28 ;  /* 0x0000001c001d7311 */ /* 0x000e24000030d000 */
[----:B0-----:R0:W-:Y:S02]  /*c0e0*/  STG.E desc[UR36][R2.64], R29 ;  /* 0x0000001d02007986 */ /* 0x0011e4000c101924 */
.L_x_7169:
[----:B------:R-:W-:-:S05]  /*c0f0*/  VIADD R23, R23, 0x80 ;  /* 0x0000008017177836 */ /* 0x000fca0000000000 */
[----:B------:R-:W-:-:S13]  /*c100*/  ISETP.GE.AND P0, PT, R23, R18, PT ;  /* 0x000000121700720c */ /* 0x000fda0003f06270 */
[----:B------:R-:W-:Y:S05]  /*c110*/  @P0 BRA `(.L_x_7163) ;  /* 0x0000001000640947 */ /* 0x000fea0003800000 */
[----:B0--3--:R-:W0:Y:S01]  /*c120*/  S2R R0, SR_CTAID.X ;  /* 0x0000000000007919 */ /* 0x009e220000002500 */
[----:B-1----:R-:W1:Y:S01]  /*c130*/  LDC.64 R2, c[0x0][0x218] ;  /* 0x00008600ff027b82 */ /* 0x002e620000000a00 */
        /* <DEDUP_REMOVED lines=20> */
.L_x_7201:
[----:B------:R-:W0:Y:S02]  /*c280*/  F2I.S64.F64.TRUNC R24, R24 ;  /* 0x0000001800187311 */ /* 0x000e24000030d900 */
[----:B0-----:R-:W-:-:S05]  /*c290*/  IMAD.MOV.U32 R5, RZ, RZ, R24 ;  /* 0x000000ffff057224 */ /* 0x001fca00078e0018 */
[----:B------:R0:W-:Y:S01]  /*c2a0*/  STG.E.U8 desc[UR36][R2.64], R5 ;  /* 0x0000000502007986 */ /* 0x0001e2000c101124 */
[----:B------:R-:W-:Y:S05]  /*c2b0*/  BRA `(.L_x_7203) ;  /* 0x0000000c00f87947 */ /* 0x000fea0003800000 */
.L_x_7200:
        /* <DEDUP_REMOVED lines=9> */
.L_x_7205:
[----:B------:R-:W0:Y:S02]  /*c350*/  F2I.F64.TRUNC R25, R24 ;  /* 0x0000001800197311 */ /* 0x000e24000030d100 */
[----:B0-----:R0:W-:Y:S01]  /*c360*/  STG.E desc[UR36][R2.64], R25 ;  /* 0x0000001902007986 */ /* 0x0011e2000c101924 */
[----:B------:R-:W-:Y:S05]  /*c370*/  BRA `(.L_x_7203) ;  /* 0x0000000c00c87947 */ /* 0x000fea0003800000 */
.L_x_7204:
[----:B------:R-:W0:Y:S02]  /*c380*/  F2I.F64.TRUNC R25, R24 ;  /* 0x0000001800197311 */ /* 0x000e24000030d100 */
[----:B0-----:R0:W-:Y:S01]  /*c390*/  STG.E.U16 desc[UR36][R2.64], R25 ;  /* 0x0000001902007986 */ /* 0x0011e2000c101524 */
[----:B------:R-:W-:Y:S05]  /*c3a0*/  BRA `(.L_x_7203) ;  /* 0x0000000c00bc7947 */ /* 0x000fea0003800000 */
.L_x_7199:
        /* <DEDUP_REMOVED lines=13> */
.L_x_7207:
        /* <DEDUP_REMOVED lines=8> */
.L_x_7206:
        /* <DEDUP_REMOVED lines=14> */
.L_x_7209:
        /* <DEDUP_REMOVED lines=9> */
.L_x_7208:
[----:B------:R0:W-:Y:S01]  /*c670*/  STG.E.64 desc[UR36][R2.64], R24 ;  /* 0x0000001802007986 */ /* 0x0001e2000c101b24 */
[----:B------:R-:W-:Y:S05]  /*c680*/  BRA `(.L_x_7203) ;  /* 0x0000000c00047947 */ /* 0x000fea0003800000 */
.L_x_7198:
        /* <DEDUP_REMOVED lines=12> */
.L_x_7212:
[----:B--2---:R-:W-:-:S05]  /*c750*/  CS2R R26, SRZ ;  /* 0x00000000001a7805 */ /* 0x004fca000001ff00 */
[----:B------:R0:W-:Y:S01]  /*c760*/  STG.E.128 desc[UR36][R2.64], R24 ;  /* 0x0000001802007986 */ /* 0x0001e2000c101d24 */
[----:B------:R-:W-:Y:S05]  /*c770*/  BRA `(.L_x_7203) ;  /* 0x0000000800c87947 */ /* 0x000fea0003800000 */
.L_x_7211:
        /* <DEDUP_REMOVED lines=25> */
.L_x_7216:
[----:B------:R-:W-:Y:S05]  /*c910*/  BSYNC B0 ;  /* 0x0000000000007941 */ /* 0x000fea0003800000 */
.L_x_7215:
[----:B------:R-:W-:-:S05]  /*c920*/  LOP3.LUT R5, R0, R5, RZ, 0xfc, !PT ;  /* 0x0000000500057212 */ /* 0x000fca00078efcff */
[----:B------:R0:W-:Y:S01]  /*c930*/  STG.E.U8 desc[UR36][R2.64], R5 ;  /* 0x0000000502007986 */ /* 0x0001e2000c101124 */
[----:B------:R-:W-:Y:S05]  /*c940*/  BRA `(.L_x_7203) ;  /* 0x0000000800547947 */ /* 0x000fea0003800000 */
.L_x_7214:
        /* <DEDUP_REMOVED lines=17> */
.L_x_7218:
[----:B------:R-:W-:Y:S01]  /*ca60*/  IMAD.MOV.U32 R0, RZ, RZ, 0x7f ;  /* 0x0000007fff007424 */ /* 0x000fe200078e00ff */
[----:B------:R-:W-:-:S04]  /*ca70*/  ISETP.GT.U32.AND P0, PT, R4, 0x7f800000, PT ;  /* 0x7f8000000400780c */ /* 0x000fc80003f04070 */
[----:B------:R-:W-:-:S09]  /*ca80*/  SEL R0, R0, 0x7c, P0 ;  /* 0x0000007c00007807 */ /* 0x000fd20000000000 */
.L_x_7219:
[----:B------:R-:W-:Y:S05]  /*ca90*/  BSYNC B0 ;  /* 0x0000000000007941 */ /* 0x000fea0003800000 */
.L_x_7217:
[----:B------:R-:W-:-:S04]  /*caa0*/  LOP3.LUT R4, R5, 0x80000000, RZ, 0xc0, !PT ;  /* 0x8000000005047812 */ /* 0x000fc800078ec0ff */
[----:B------:R-:W-:-:S04]  /*cab0*/  SHF.R.U32.HI R5, RZ, 0x18, R4 ;  /* 0x00000018ff057819 */ /* 0x000fc80000011604 */
[----:B------:R-:W-:-:S05]  /*cac0*/  LOP3.LUT R5, R0, R5, RZ, 0xfc, !PT ;  /* 0x0000000500057212 */ /* 0x000fca00078efcff */
[----:B------:R0:W-:Y:S01]  /*cad0*/  STG.E.U8 desc[UR36][R2.64], R5 ;  /* 0x0000000502007986 */ /* 0x0001e2000c101124 */
[----:B------:R-:W-:Y:S05]  /*cae0*/  BRA `(.L_x_7203) ;  /* 0x0000000400ec7947 */ /* 0x000fea0003800000 */
.L_x_7213:
        /* <DEDUP_REMOVED lines=8> */
.L_x_7210:
        /* <DEDUP_REMOVED lines=11> */
.L_x_7222:
        /* <DEDUP_REMOVED lines=21> */
.L_x_7225:
[----:B------:R-:W-:-:S04]  /*cd70*/  LOP3.LUT R0, R7, 0x80000000, RZ, 0xc0, !PT ;  /* 0x8000000007007812 */ /* 0x000fc800078ec0ff */
[----:B------:R-:W-:-:S04]  /*cd80*/  SHF.R.U32.HI R5, RZ, 0x18, R0 ;  /* 0x00000018ff057819 */ /* 0x000fc80000011600 */
[----:B------:R-:W-:-:S04]  /*cd90*/  LOP3.LUT R4, R4, R5, RZ, 0xfc, !PT ;  /* 0x0000000504047212 */ /* 0x000fc800078efcff */
[----:B------:R-:W-:-:S07]  /*cda0*/  PRMT R0, R4, 0x7610, R0 ;  /* 0x0000761004007816 */ /* 0x000fce0000000000 */
.L_x_7224:
[----:B------:R-:W-:Y:S05]  /*cdb0*/  BSYNC B0 ;  /* 0x0000000000007941 */ /* 0x000fea0003800000 */
.L_x_7223:
[----:B------:R0:W-:Y:S01]  /*cdc0*/  STG.E.U8 desc[UR36][R2.64], R0 ;  /* 0x0000000002007986 */ /* 0x0001e2000c101124 */
[----:B------:R-:W-:Y:S05]  /*cdd0*/  BRA `(.L_x_7203) ;  /* 0x0000000400307947 */ /* 0x000fea0003800000 */
.L_x_7221:
        /* <DEDUP_REMOVED lines=21> */
.L_x_7228:
[----:B------:R-:W-:-:S04]  /*cf30*/  LOP3.LUT R0, R7, 0x80000000, RZ, 0xc0, !PT ;  /* 0x8000000007007812 */ /* 0x000fc800078ec0ff */
[----:B------:R-:W-:-:S04]  /*cf40*/  SHF.R.U32.HI R5, RZ, 0x18, R0 ;  /* 0x00000018ff057819 */ /* 0x000fc80000011600 */
[----:B------:R-:W-:-:S04]  /*cf50*/  LOP3.LUT R4, R4, R5, RZ, 0xfc, !PT ;  /* 0x0000000504047212 */ /* 0x000fc800078efcff */
[----:B------:R-:W-:-:S07]  /*cf60*/  PRMT R0, R4, 0x7610, R0 ;  /* 0x0000761004007816 */ /* 0x000fce0000000000 */
.L_x_7227:
[----:B------:R-:W-:Y:S05]  /*cf70*/  BSYNC B0 ;  /* 0x0000000000007941 */ /* 0x000fea0003800000 */
.L_x_7226:
[----:B------:R0:W-:Y:S01]  /*cf80*/  STG.E.U8 desc[UR36][R2.64], R0 ;  /* 0x0000000002007986 */ /* 0x0001e2000c101124 */
[----:B------:R-:W-:Y:S05]  /*cf90*/  BRA `(.L_x_7203) ;  /* 0x0000000000c07947 */ /* 0x000fea0003800000 */
.L_x_7220:
        /* <DEDUP_REMOVED lines=26> */
.L_x_7202:
        /* <DEDUP_REMOVED lines=16> */
.L_x_7231:
[----:B------:R-:W-:Y:S05]  /*d240*/  BRA `(.L_x_7203) ;  /* 0x0000000000147947 */ /* 0x000fea0003800000 */
.L_x_7230:
[----:B------:R-:W0:Y:S02]  /*d250*/  F2I.U64.F64.TRUNC R24, R24 ;  /* 0x0000001800187311 */ /* 0x000e24000030d800 */
[----:B0-----:R0:W-:Y:S01]  /*d260*/  STG.E.64 desc[UR36][R2.64], R24 ;  /* 0x0000001802007986 */ /* 0x0011e2000c101b24 */
[----:B------:R-:W-:Y:S05]  /*d270*/  BRA `(.L_x_7203) ;  /* 0x0000000000087947 */ /* 0x000fea0003800000 */
.L_x_7229:
[----:B------:R-:W0:Y:S02]  /*d280*/  F2I.U32.F64.TRUNC R25, R24 ;  /* 0x0000001800197311 */ /* 0x000e24000030d000 */
[----:B0-----:R0:W-:Y:S02]  /*d290*/  STG.E desc[UR36][R2.64], R25 ;  /* 0x0000001902007986 */ /* 0x0011e4000c101924 */
.L_x_7203:
[----:B------:R-:W-:-:S07]  /*d2a0*/  VIADD R23, R23, 0x80 ;  /* 0x0000008017177836 */ /* 0x000fce0000000000 */
.L_x_7163:
[----:B------:R-:W-:Y:S05]  /*d2b0*/  BSYNC B6 ;  /* 0x0000000000067941 */ /* 0x000fea0003800000 */
.L_x_7162:
[----:B------:R-:W-:-:S13]  /*d2c0*/  ISETP.GE.AND P0, PT, R23, R18, PT ;  /* 0x000000121700720c */ /* 0x000fda0003f06270 */
[----:B------:R-:W-:Y:S05]  /*d2d0*/  @P0 EXIT ;  /* 0x000000000000094d */ /* 0x000fea0003800000 */
[----:B0--3--:R-:W0:Y:S01]  /*d2e0*/  S2R R0, SR_CTAID.X ;  /* 0x0000000000007919 */ /* 0x009e220000002500 */
[----:B-1----:R-:W1:Y:S01]  /*d2f0*/  LDC.64 R2, c[0x0][0x218] ;  /* 0x00008600ff027b82 */ /* 0x002e620000000a00 */
        /* <DEDUP_REMOVED lines=19> */
.L_x_7235:
[----:B------:R-:W0:Y:S02]  /*d430*/  F2I.S64.F64.TRUNC R16, R16 ;  /* 0x0000001000107311 */ /* 0x000e24000030d900 */
[----:B0-----:R-:W-:-:S05]  /*d440*/  IMAD.MOV.U32 R5, RZ, RZ, R16 ;  /* 0x000000ffff057224 */ /* 0x001fca00078e0010 */
[----:B------:R-:W-:Y:S01]  /*d450*/  STG.E.U8 desc[UR36][R2.64], R5 ;  /* 0x0000000502007986 */ /* 0x000fe2000c101124 */
[----:B------:R-:W-:Y:S05]  /*d460*/  EXIT ;  /* 0x000000000000794d */ /* 0x000fea0003800000 */
.L_x_7234:
        /* <DEDUP_REMOVED lines=9> */
.L_x_7238:
[----:B------:R-:W0:Y:S02]  /*d500*/  F2I.F64.TRUNC R17, R16 ;  /* 0x0000001000117311 */ /* 0x000e24000030d100 */
[----:B0-----:R-:W-:Y:S01]  /*d510*/  STG.E desc[UR36][R2.64], R17 ;  /* 0x0000001102007986 */ /* 0x001fe2000c101924 */
[----:B------:R-:W-:Y:S05]  /*d520*/  EXIT ;  /* 0x000000000000794d */ /* 0x000fea0003800000 */
.L_x_7237:
[----:B------:R-:W0:Y:S02]  /*d530*/  F2I.F64.TRUNC R17, R16 ;  /* 0x0000001000117311 */ /* 0x000e24000030d100 */
[----:B0-----:R-:W-:Y:S01]  /*d540*/  STG.E.U16 desc[UR36][R2.64], R17 ;  /* 0x0000001102007986 */ /* 0x001fe2000c101524 */
[----:B------:R-:W-:Y:S05]  /*d550*/  EXIT ;  /* 0x000000000000794d */ /* 0x000fea0003800000 */
.L_x_7233:
        /* <DEDUP_REMOVED lines=13> */
.L_x_7240:
        /* <DEDUP_REMOVED lines=8> */
.L_x_7239:
        /* <DEDUP_REMOVED lines=14> */
.L_x_7242:
        /* <DEDUP_REMOVED lines=9> */
.L_x_7241:
[----:B------:R-:W-:Y:S01]  /*d820*/  STG.E.64 desc[UR36][R2.64], R16 ;  /* 0x0000001002007986 */ /* 0x000fe2000c101b24 */
[----:B------:R-:W-:Y:S05]  /*d830*/  EXIT ;  /* 0x000000000000794d */ /* 0x000fea0003800000 */
.L_x_7232:
        /* <DEDUP_REMOVED lines=12> */
.L_x_7245:
[----:B------:R-:W-:-:S05]  /*d900*/  CS2R R18, SRZ ;  /* 0x0000000000127805 */ /* 0x000fca000001ff00 */
[----:B------:R-:W-:Y:S01]  /*d910*/  STG.E.128 desc[UR36][R2.64], R16 ;  /* 0x0000001002007986 */ /* 0x000fe2000c101d24 */
[----:B------:R-:W-:Y:S05]  /*d920*/  EXIT ;  /* 0x000000000000794d */ /* 0x000fea0003800000 */
.L_x_7244:
        /* <DEDUP_REMOVED lines=25> */
.L_x_7249:
[----:B------:R-:W-:Y:S05]  /*dac0*/  BSYNC B0 ;  /* 0x0000000000007941 */ /* 0x000fea0003800000 */
.L_x_7248:
[----:B------:R-:W-:-:S05]  /*dad0*/  LOP3.LUT R5, R0, R5, RZ, 0xfc, !PT ;  /* 0x0000000500057212 */ /* 0x000fca00078efcff */
[----:B------:R-:W-:Y:S01]  /*dae0*/  STG.E.U8 desc[UR36][R2.64], R5 ;  /* 0x0000000502007986 */ /* 0x000fe2000c101124 */
[----:B------:R-:W-:Y:S05]  /*daf0*/  EXIT ;  /* 0x000000000000794d */ /* 0x000fea0003800000 */
.L_x_7247:
        /* <DEDUP_REMOVED lines=17> */
.L_x_7251:
[----:B------:R-:W-:Y:S01]  /*dc10*/  IMAD.MOV.U32 R0, RZ, RZ, 0x7f ;  /* 0x0000007fff007424 */ /* 0x000fe200078e00ff */
[----:B------:R-:W-:-:S04]  /*dc20*/  ISETP.GT.U32.AND P0, PT, R4, 0x7f800000, PT ;  /* 0x7f8000000400780c */ /* 0x000fc80003f04070 */
[----:B------:R-:W-:-:S09]  /*dc30*/  SEL R0, R0, 0x7c, P0 ;  /* 0x0000007c00007807 */ /* 0x000fd20000000000 */
.L_x_7252:
[----:B------:R-:W-:Y:S05]  /*dc40*/  BSYNC B0 ;  /* 0x0000000000007941 */ /* 0x000fea0003800000 */
.L_x_7250:
[----:B------:R-:W-:-:S04]  /*dc50*/  LOP3.LUT R4, R5, 0x80000000, RZ, 0xc0, !PT ;  /* 0x8000000005047812 */ /* 0x000fc800078ec0ff */
[----:B------:R-:W-:-:S04]  /*dc60*/  SHF.R.U32.HI R5, RZ, 0x18, R4 ;  /* 0x00000018ff057819 */ /* 0x000fc80000011604 */
[----:B------:R-:W-:-:S05]  /*dc70*/  LOP3.LUT R5, R0, R5, RZ, 0xfc, !PT ;  /* 0x0000000500057212 */ /* 0x000fca00078efcff */
[----:B------:R-:W-:Y:S01]  /*dc80*/  STG.E.U8 desc[UR36][R2.64], R5 ;  /* 0x0000000502007986 */ /* 0x000fe2000c101124 */
[----:B------:R-:W-:Y:S05]  /*dc90*/  EXIT ;  /* 0x000000000000794d */ /* 0x000fea0003800000 */
.L_x_7246:
        /* <DEDUP_REMOVED lines=8> */
.L_x_7243:
        /* <DEDUP_REMOVED lines=11> */
.L_x_7255:
        /* <DEDUP_REMOVED lines=21> */
.L_x_7258:
[----:B------:R-:W-:-:S04]  /*df20*/  LOP3.LUT R0, R7, 0x80000000, RZ, 0xc0, !PT ;  /* 0x8000000007007812 */ /* 0x000fc800078ec0ff */
[----:B------:R-:W-:-:S04]  /*df30*/  SHF.R.U32.HI R5, RZ, 0x18, R0 ;  /* 0x00000018ff057819 */ /* 0x000fc80000011600 */
[----:B------:R-:W-:-:S04]  /*df40*/  LOP3.LUT R4, R4, R5, RZ, 0xfc, !PT ;  /* 0x0000000504047212 */ /* 0x000fc800078efcff */
[----:B------:R-:W-:-:S07]  /*df50*/  PRMT R0, R4, 0x7610, R0 ;  /* 0x0000761004007816 */ /* 0x000fce0000000000 */
.L_x_7257:
[----:B------:R-:W-:Y:S05]  /*df60*/  BSYNC B0 ;  /* 0x0000000000007941 */ /* 0x000fea0003800000 */
.L_x_7256:
[----:B------:R-:W-:Y:S01]  /*df70*/  STG.E.U8 desc[UR36][R2.64], R0 ;  /* 0x0000000002007986 */ /* 0x000fe2000c101124 */
[----:B------:R-:W-:Y:S05]  /*df80*/  EXIT ;  /* 0x000000000000794d */ /* 0x000fea0003800000 */
.L_x_7254:
        /* <DEDUP_REMOVED lines=21> */
.L_x_7261:
[----:B------:R-:W-:-:S04]  /*e0e0*/  LOP3.LUT R0, R7, 0x80000000, RZ, 0xc0, !PT ;  /* 0x8000000007007812 */ /* 0x000fc800078ec0ff */
[----:B------:R-:W-:-:S04]  /*e0f0*/  SHF.R.U32.HI R5, RZ, 0x18, R0 ;  /* 0x00000018ff057819 */ /* 0x000fc80000011600 */
[----:B------:R-:W-:-:S04]  /*e100*/  LOP3.LUT R4, R4, R5, RZ, 0xfc, !PT ;  /* 0x0000000504047212 */ /* 0x000fc800078efcff */
[----:B------:R-:W-:-:S07]  /*e110*/  PRMT R0, R4, 0x7610, R0 ;  /* 0x0000761004007816 */ /* 0x000fce0000000000 */
.L_x_7260:
[----:B------:R-:W-:Y:S05]  /*e120*/  BSYNC B0 ;  /* 0x0000000000007941 */ /* 0x000fea0003800000 */
.L_x_7259:
[----:B------:R-:W-:Y:S01]  /*e130*/  STG.E.U8 desc[UR36][R2.64], R0 ;  /* 0x0000000002007986 */ /* 0x000fe2000c101124 */
[----:B------:R-:W-:Y:S05]  /*e140*/  EXIT ;  /* 0x000000000000794d */ /* 0x000fea0003800000 */
.L_x_7253:
        /* <DEDUP_REMOVED lines=26> */
.L_x_7236:
        /* <DEDUP_REMOVED lines=16> */
.L_x_7264:
[----:B------:R-:W-:Y:S05]  /*e3f0*/  EXIT ;  /* 0x000000000000794d */ /* 0x000fea0003800000 */
.L_x_7263:
[----:B------:R-:W0:Y:S02]  /*e400*/  F2I.U64.F64.TRUNC R16, R16 ;  /* 0x0000001000107311 */ /* 0x000e24000030d800 */
[----:B0-----:R-:W-:Y:S01]  /*e410*/  STG.E.64 desc[UR36][R2.64], R16 ;  /* 0x0000001002007986 */ /* 0x001fe2000c101b24 */
[----:B------:R-:W-:Y:S05]  /*e420*/  EXIT ;  /* 0x000000000000794d */ /* 0x000fea0003800000 */
.L_x_7262:
[----:B------:R-:W0:Y:S02]  /*e430*/  F2I.U32.F64.TRUNC R17, R16 ;  /* 0x0000001000117311 */ /* 0x000e24000030d000 */
[----:B0-----:R-:W-:Y:S01]  /*e440*/  STG.E desc[UR36][R2.64], R17 ;  /* 0x0000001102007986 */ /* 0x001fe2000c101924 */
[----:B------:R-:W-:Y:S05]  /*e450*/  EXIT ;  /* 0x000000000000794d */ /* 0x000fea0003800000 */
.L_x_7265:
        /* <DEDUP_REMOVED lines=10> */
.L_x_12873:


//--------------------- .text._ZN2at6native18elementwise_kernelILi128ELi2EZNS0_22gpu_kernel_impl_nocastIZZZNS0_26GeluBackwardCUDAKernelImplERNS_18TensorIteratorBaseENS0_8GeluTypeEENKUlvE_clEvENKUlvE_clEvEUlddE_EEvS4_RKT_EUliE_EEviT1_ --------------------------
	.section	.text._ZN2at6native18elementwise_kernelILi128ELi2EZNS0_22gpu_kernel_impl_nocastIZZZNS0_26GeluBackwardCUDAKernelImplERNS_18TensorIteratorBaseENS0_8GeluTypeEENKUlvE_clEvENKUlvE_clEvEUlddE_EEvS4_RKT_EUliE_EEviT1_,"ax",@progbits
	.align	128
        .global         _ZN2at6native18elementwise_kernelILi128ELi2EZNS0_22gpu_kernel_impl_nocastIZZZNS0_26GeluBackwardCUDAKernelImplERNS_18TensorIteratorBaseENS0_8GeluTypeEENKUlvE_clEvENKUlvE_clEvEUlddE_EEvS4_RKT_EUliE_EEviT1_
        .type           _ZN2at6native18elementwise_kernelILi128ELi2EZNS0_22gpu_kernel_impl_nocastIZZZNS0_26GeluBackwardCUDAKernelImplERNS_18TensorIteratorBaseENS0_8GeluTypeEENKUlvE_clEvENKUlvE_clEvEUlddE_EEvS4_RKT_EUliE_EEviT1_,@function
        .size           _ZN2at6native18elementwise_kernelILi128ELi2EZNS0_22gpu_kernel_impl_nocastIZZZNS0_26GeluBackwardCUDAKernelImplERNS_18TensorIteratorBaseENS0_8GeluTypeEENKUlvE_clEvENKUlvE_clEvEUlddE_EEvS4_RKT_EUliE_EEviT1_,(.L_x_12874 - _ZN2at6native18elementwise_kernelILi128ELi2EZNS0_22gpu_kernel_impl_nocastIZZZNS0_26GeluBackwardCUDAKernelImplERNS_18TensorIteratorBaseENS0_8GeluTypeEENKUlvE_clEvENKUlvE_clEvEUlddE_EEvS4_RKT_EUliE_EEviT1_)
        .other          _ZN2at6native18elementwise_kernelILi128ELi2EZNS0_22gpu_kernel_impl_nocastIZZZNS0_26GeluBackwardCUDAKernelImplERNS_18TensorIteratorBaseENS0_8GeluTypeEENKUlvE_clEvENKUlvE_clEvEUlddE_EEvS4_RKT_EUliE_EEviT1_,@"STO_CUDA_ENTRY STV_DEFAULT"
_ZN2at6native18elementwise_kernelILi128ELi2EZNS0_22gpu_kernel_impl_nocastIZZZNS0_26GeluBackwardCUDAKernelImplERNS_18TensorIteratorBaseENS0_8GeluTypeEENKUlvE_clEvENKUlvE_clEvEUlddE_EEvS4_RKT_EUliE_EEviT1_:
.text._ZN2at6native18elementwise_kernelILi128ELi2EZNS0_22gpu_kernel_impl_nocastIZZZNS0_26GeluBackwardCUDAKernelImplERNS_18TensorIteratorBaseENS0_8GeluTypeEENKUlvE_clEvENKUlvE_clEvEUlddE_EEvS4_RKT_EUliE_EEviT1_:
        /* <DEDUP_REMOVED lines=362> */
.L_x_7268:
[----:B------:R-:W-:Y:S02]  /*16a0*/  ULDC.64 UR8, c[0x0][0x488] ;  /* 0x0001220000087ab9 */ /* 0x000fe40000000a00 */
[----:B------:R-:W-:-:S04]  /*16b0*/  IADD3 R6, P0, R2, UR8, RZ ;  /* 0x0000000802067c10 */ /* 0x000fc8000ff1e0ff */
[----:B------:R-:W-:Y:S01]  /*16c0*/  IADD3.X R7, RZ, UR9, RZ, P0, !PT ;  /* 0x00000009ff077c10 */ /* 0x000fe200087fe4ff */
[----:B------:R-:W-:-:S05]  /*16d0*/  ULDC.64 UR8, c[0x0][0x480] ;  /* 0x0001200000087ab9 */ /* 0x000fca0000000a00 */
[----:B------:R-:W2:Y:S01]  /*16e0*/  LDG.E.64 R6, desc[UR4][R6.64] ;  /* 0x0000000406067981 */ /* 0x000ea2000c1e1b00 */
[----:B------:R-:W-:-:S04]  /*16f0*/  IADD3 R8, P0, R0, UR8, RZ ;  /* 0x0000000800087c10 */ /* 0x000fc8000ff1e0ff */
[----:B------:R-:W-:-:S06]  /*1700*/  IADD3.X R9, RZ, UR9, RZ, P0, !PT ;  /* 0x00000009ff097c10 */ /* 0x000fcc00087fe4ff */
[----:B------:R-:W5:Y:S01]  /*1710*/  LDG.E.64 R8, desc[UR4][R8.64] ;  /* 0x0000000408087981 */ /* 0x000f62000c1e1b00 */
[----:B------:R-:W-:Y:S01]  /*1720*/  UMOV UR8, 0x6d4801f7 ;  /* 0x6d4801f700087882 */ /* 0x000fe20000000000 */
[----:B------:R-:W-:Y:S01]  /*1730*/  UMOV UR9, 0x3fa6e4e2 ;  /* 0x3fa6e4e200097882 */ /* 0x000fe20000000000 */
[----:B------:R-:W-:Y:S01]  /*1740*/  BSSY B1, `(.L_x_7269) ;  /* 0x000006f000017945 */ /* 0x000fe20003800000 */
[----:B--2---:R-:W-:-:S08]  /*1750*/  DMUL R10, R6, R6 ;  /* 0x00000006060a7228 */ /* 0x004fd00000000000 */
[----:B------:R-:W-:-:S08]  /*1760*/  DMUL R12, R6, R10 ;  /* 0x0000000a060c7228 */ /* 0x000fd00000000000 */
[----:B------:R-:W-:Y:S01]  /*1770*/  DFMA R14, R12, UR8, R6 ;  /* 0x000000080c0e7c2b */ /* 0x000fe20008000006 */
[----:B------:R-:W-:Y:S01]  /*1780*/  UMOV UR8, 0x24dd2f1a ;  /* 0x24dd2f1a00087882 */ /* 0x000fe20000000000 */
[----:B------:R-:W-:Y:S01]  /*1790*/  MOV R12, 0x33d43651 ;  /* 0x33d43651000c7802 */ /* 0x000fe20000000f00 */
[----:B------:R-:W-:Y:S01]  /*17a0*/  UMOV UR9, 0x3fe4f922 ;  /* 0x3fe4f92200097882 */ /* 0x000fe20000000000 */
[----:B------:R-:W-:-:S06]  /*17b0*/  MOV R13, 0x3fe98845 ;  /* 0x3fe98845000d7802 */ /* 0x000fcc0000000f00 */
[----:B------:R-:W-:-:S10]  /*17c0*/  DMUL R14, R14, R12 ;  /* 0x0000000c0e0e7228 */ /* 0x000fd40000000000 */
[----:B------:R-:W-:Y:S02]  /*17d0*/  LOP3.LUT R17, R15, 0x7fffffff, RZ, 0xc0, !PT ;  /* 0x7fffffff0f117812 */ /* 0x000fe400078ec0ff */
[----:B------:R-:W-:-:S06]  /*17e0*/  MOV R16, R14 ;  /* 0x0000000e00107202 */ /* 0x000fcc0000000f00 */
[----:B------:R-:W-:-:S14]  /*17f0*/  DSETP.GE.AND P0, PT, R16, UR8, PT ;  /* 0x0000000810007e2a */ /* 0x000fdc000bf06000 */
[----:B------:R-:W-:Y:S05]  /*1800*/  @!P0 BRA `(.L_x_7270) ;  /* 0x0000000000fc8947 */ /* 0x000fea0003800000 */
[----:B------:R-:W-:Y:S01]  /*1810*/  DADD R20, R16, R16 ;  /* 0x0000000010147229 */ /* 0x000fe20000000010 */
[----:B------:R-:W-:Y:S01]  /*1820*/  UMOV UR8, 0xf0000000 ;  /* 0xf000000000087882 */ /* 0x000fe20000000000 */
[----:B------:R-:W-:Y:S01]  /*1830*/  UMOV UR9, 0x380fffff ;  /* 0x380fffff00097882 */ /* 0x000fe20000000000 */
[----:B------:R-:W-:Y:S02]  /*1840*/  MOV R22, 0xf89b6999 ;  /* 0xf89b699900167802 */ /* 0x000fe40000000f00 */
[----:B------:R-:W-:Y:S01]  /*1850*/  MOV R23, 0x3e928a27 ;  /* 0x3e928a2700177802 */ /* 0x000fe20000000f00 */
        /* <DEDUP_REMOVED lines=44> */
[----:B------:R-:W-:-:S07]  /*1b20*/  MOV R18, RZ ;  /* 0x000000ff00127202 */ /* 0x000fce0000000f00 */
[----:B------:R-:W-:-:S08]  /*1b30*/  DFMA R22, -R22, R20, R24 ;  /* 0x000000141616722b */ /* 0x000fd00000000118 */
[----:B------:R-:W-:-:S06]  /*1b40*/  DADD R22, -R22, 2 ;  /* 0x4000000016167429 */ /* 0x000fcc0000000100 */
[----:B------:R-:W0:Y:S02]  /*1b50*/  MUFU.RCP64H R19, R23 ;  /* 0x0000001700137308 */ /* 0x000e240000001800 */
[----:B0-----:R-:W-:-:S08]  /*1b60*/  DFMA R20, -R22, R18, 1 ;  /* 0x3ff000001614742b */ /* 0x001fd00000000112 */
[----:B------:R-:W-:-:S08]  /*1b70*/  DFMA R20, R20, R20, R20 ;  /* 0x000000141414722b */ /* 0x000fd00000000014 */
[----:B------:R-:W-:Y:S01]  /*1b80*/  DFMA R20, R18, R20, R18 ;  /* 0x000000141214722b */ /* 0x000fe20000000012 */
[----:B------:R-:W-:Y:S02]  /*1b90*/  MOV R18, 0x0 ;  /* 0x0000000000127802 */ /* 0x000fe40000000f00 */
[----:B------:R-:W-:-:S06]  /*1ba0*/  MOV R19, 0x40000000 ;  /* 0x4000000000137802 */ /* 0x000fcc0000000f00 */
[----:B------:R-:W-:-:S10]  /*1bb0*/  DFMA R20, -R20, R18, 1 ;  /* 0x3ff000001414742b */ /* 0x000fd40000000112 */
[----:B------:R-:W-:Y:S02]  /*1bc0*/  FSEL R17, R21, 1.875, !P0 ;  /* 0x3ff0000015117808 */ /* 0x000fe40004000000 */
[----:B------:R-:W-:Y:S02]  /*1bd0*/  FSEL R14, R20, RZ, !P0 ;  /* 0x000000ff140e7208 */ /* 0x000fe40004000000 */
[----:B------:R-:W-:Y:S01]  /*1be0*/  LOP3.LUT R15, R17, 0x80000000, R15, 0xb8, !PT ;  /* 0x80000000110f7812 */ /* 0x000fe200078eb80f */
[----:B------:R-:W-:Y:S06]  /*1bf0*/  BRA `(.L_x_7271) ;  /* 0x00000000008c7947 */ /* 0x000fec0003800000 */
.L_x_7270:
[----:B------:R-:W-:Y:S01]  /*1c00*/  DMUL R16, R14, R14 ;  /* 0x0000000e0e107228 */ /* 0x000fe20000000000 */
[----:B------:R-:W-:Y:S01]  /*1c10*/  MOV R18, 0x420afc3d ;  /* 0x420afc3d00127802 */ /* 0x000fe20000000f00 */
[----:B------:R-:W-:Y:S01]  /*1c20*/  UMOV UR8, 0xe2f5e964 ;  /* 0xe2f5e96400087882 */ /* 0x000fe20000000000 */
[----:B------:R-:W-:Y:S01]  /*1c30*/  MOV R19, 0x3f14359f ;  /* 0x3f14359f00137802 */ /* 0x000fe20000000f00 */
        /* <DEDUP_REMOVED lines=31> */
.L_x_7271:
[----:B------:R-:W-:Y:S05]  /*1e30*/  BSYNC B1 ;  /* 0x0000000000017941 */ /* 0x000fea0003800000 */
.L_x_7269:
[----:B------:R-:W-:Y:S01]  /*1e40*/  HFMA2.MMA R19, -RZ, RZ, 1.9384765625, 0.059844970703125 ;  /* 0x3fc12ba9ff137435 */ /* 0x000fe200000001ff */
[----:B------:R-:W-:Y:S01]  /*1e50*/  MOV R18, 0xd1f60179 ;  /* 0xd1f6017900127802 */ /* 0x000fe20000000f00 */
[----:B------:R-:W-:Y:S01]  /*1e60*/  DMUL R16, R6, 0.5 ;  /* 0x3fe0000006107828 */ /* 0x000fe20000000000 */
[----:B------:R-:W-:Y:S01]  /*1e70*/  ULDC.64 UR8, c[0x0][0x478] ;  /* 0x00011e0000087ab9 */ /* 0x000fe20000000a00 */
[C---:B------:R-:W-:Y:S01]  /*1e80*/  DFMA R6, -R14.reuse, R14, 1 ;  /* 0x3ff000000e06742b */ /* 0x040fe2000000010e */
[----:B------:R-:W-:Y:S01]  /*1e90*/  IADD3 R4, P0, R5, UR8, RZ ;  /* 0x0000000805047c10 */ /* 0x000fe2000ff1e0ff */
[----:B------:R-:W-:Y:S01]  /*1ea0*/  DADD R14, R14, 1 ;  /* 0x3ff000000e0e7429 */ /* 0x000fe20000000000 */
[----:B------:R-:W-:Y:S01]  /*1eb0*/  IADD3 R3, R3, 0x80, RZ ;  /* 0x0000008003037810 */ /* 0x000fe20007ffe0ff */
[----:B------:R-:W-:Y:S01]  /*1ec0*/  DFMA R10, R10, R18, 1 ;  /* 0x3ff000000a0a742b */ /* 0x000fe20000000012 */
[----:B------:R-:W-:-:S03]  /*1ed0*/  IADD3.X R5, RZ, UR9, RZ, P0, !PT ;  /* 0x00000009ff057c10 */ /* 0x000fc600087fe4ff */
[----:B------:R-:W-:-:S04]  /*1ee0*/  DMUL R6, R6, R16 ;  /* 0x0000001006067228 */ /* 0x000fc80000000000 */
[----:B------:R-:W-:-:S08]  /*1ef0*/  DMUL R10, R10, R12 ;  /* 0x0000000c0a0a7228 */ /* 0x000fd00000000000 */
[----:B------:R-:W-:-:S08]  /*1f00*/  DMUL R6, R10, R6 ;  /* 0x000000060a067228 */ /* 0x000fd00000000000 */
[----:B------:R-:W-:-:S08]  /*1f10*/  DFMA R6, R14, 0.5, R6 ;  /* 0x3fe000000e06782b */ /* 0x000fd00000000006 */
[----:B-----5:R-:W-:-:S07]  /*1f20*/  DMUL R6, R8, R6 ;  /* 0x0000000608067228 */ /* 0x020fce0000000000 */
[----:B------:R0:W-:Y:S04]  /*1f30*/  STG.E.64 desc[UR4][R4.64], R6 ;  /* 0x0000000604007986 */ /* 0x0001e8000c101b04 */
.L_x_7267:
[----:B------:R-:W-:Y:S05]  /*1f40*/  BSYNC B0 ;  /* 0x0000000000007941 */ /* 0x000fea0003800000 */
.L_x_7266:
        /* <DEDUP_REMOVED lines=355> */
.L_x_7272:
[----:B------:R-:W-:Y:S02]  /*3580*/  ULDC.64 UR6, c[0x0][0x488] ;  /* 0x0001220000067ab9 */ /* 0x000fe40000000a00 */
[----:B------:R-:W-:-:S04]  /*3590*/  IADD3 R2, P0, R2, UR6, RZ ;  /* 0x0000000602027c10 */ /* 0x000fc8000ff1e0ff */
[----:B------:R-:W-:Y:S01]  /*35a0*/  IADD3.X R3, RZ, UR7, RZ, P0, !PT ;  /* 0x00000007ff037c10 */ /* 0x000fe200087fe4ff */
[----:B------:R-:W-:-:S05]  /*35b0*/  ULDC.64 UR6, c[0x0][0x480] ;  /* 0x0001200000067ab9 */ /* 0x000fca0000000a00 */
[----:B------:R-:W2:Y:S01]  /*35c0*/  LDG.E.64 R2, desc[UR4][R2.64] ;  /* 0x0000000402027981 */ /* 0x000ea2000c1e1b00 */
[----:B0-----:R-:W-:-:S04]  /*35d0*/  IADD3 R4, P0, R0, UR6, RZ ;  /* 0x0000000600047c10 */ /* 0x001fc8000ff1e0ff */
[----:B------:R-:W-:-:S06]  /*35e0*/  IADD3.X R5, RZ, UR7, RZ, P0, !PT ;  /* 0x00000007ff057c10 */ /* 0x000fcc00087fe4ff */
[----:B------:R-:W5:Y:S01]  /*35f0*/  LDG.E.64 R4, desc[UR4][R4.64] ;  /* 0x0000000404047981 */ /* 0x000f62000c1e1b00 */
[----:B------:R-:W-:Y:S01]  /*3600*/  UMOV UR6, 0x6d4801f7 ;  /* 0x6d4801f700067882 */ /* 0x000fe20000000000 */
[----:B------:R-:W-:Y:S01]  /*3610*/  UMOV UR7, 0x3fa6e4e2 ;  /* 0x3fa6e4e200077882 */ /* 0x000fe20000000000 */
[----:B------:R-:W-:Y:S01]  /*3620*/  UMOV UR8, 0x33d43651 ;  /* 0x33d4365100087882 */ /* 0x000fe20000000000 */
[----:B------:R-:W-:Y:S01]  /*3630*/  UMOV UR9, 0x3fe98845 ;  /* 0x3fe9884500097882 */ /* 0x000fe20000000000 */
[----:B------:R-:W-:Y:S01]  /*3640*/  UMOV UR10, 0x24dd2f1a ;  /* 0x24dd2f1a000a7882 */ /* 0x000fe20000000000 */
[----:B------:R-:W-:Y:S01]  /*3650*/  UMOV UR11, 0x3fe4f922 ;  /* 0x3fe4f922000b7882 */ /* 0x000fe20000000000 */
[----:B------:R-:W-:Y:S01]  /*3660*/  BSSY B0, `(.L_x_7273) ;  /* 0x000006e000007945 */ /* 0x000fe20003800000 */
[----:B--2---:R-:W-:-:S08]  /*3670*/  DMUL R6, R2, R2 ;  /* 0x0000000202067228 */ /* 0x004fd00000000000 */
[----:B------:R-:W-:-:S08]  /*3680*/  DMUL R8, R2, R6 ;  /* 0x0000000602087228 */ /* 0x000fd00000000000 */
[----:B------:R-:W-:Y:S01]  /*3690*/  DFMA R8, R8, UR6, R2 ;  /* 0x0000000608087c2b */ /* 0x000fe20008000002 */
[----:B------:R-:W-:Y:S02]  /*36a0*/  ULDC.64 UR6, c[0x0][0x478] ;  /* 0x00011e0000067ab9 */ /* 0x000fe40000000a00 */
[----:B------:R-:W-:-:S04]  /*36b0*/  IADD3 R10, P1, R11, UR6, RZ ;  /* 0x000000060b0a7c10 */ /* 0x000fc8000ff3e0ff */
[----:B------:R-:W-:Y:S01]  /*36c0*/  IADD3.X R11, RZ, UR7, RZ, P1, !PT ;  /* 0x00000007ff0b7c10 */ /* 0x000fe20008ffe4ff */
[----:B------:R-:W-:-:S10]  /*36d0*/  DMUL R8, R8, UR8 ;  /* 0x0000000808087c28 */ /* 0x000fd40008000000 */
        /* <DEDUP_REMOVED lines=67> */
.L_x_7274:
        /* <DEDUP_REMOVED lines=35> */
.L_x_7275:
[----:B------:R-:W-:Y:S05]  /*3d40*/  BSYNC B0 ;  /* 0x0000000000007941 */ /* 0x000fea0003800000 */
.L_x_7273:
[----:B------:R-:W-:Y:S01]  /*3d50*/  HFMA2.MMA R15, -RZ, RZ, 1.9384765625, 0.059844970703125 ;  /* 0x3fc12ba9ff0f7435 */ /* 0x000fe200000001ff */
[----:B------:R-:W-:Y:S01]  /*3d60*/  MOV R14, 0xd1f60179 ;  /* 0xd1f60179000e7802 */ /* 0x000fe20000000f00 */
[----:B------:R-:W-:Y:S02]  /*3d70*/  DMUL R12, R2, 0.5 ;  /* 0x3fe00000020c7828 */ /* 0x000fe40000000000 */
[C---:B------:R-:W-:Y:S02]  /*3d80*/  DFMA R2, -R8.reuse, R8, 1 ;  /* 0x3ff000000802742b */ /* 0x040fe40000000108 */
[----:B------:R-:W-:Y:S02]  /*3d90*/  DADD R8, R8, 1 ;  /* 0x3ff0000008087429 */ /* 0x000fe40000000000 */
[----:B------:R-:W-:-:S04]  /*3da0*/  DFMA R6, R6, R14, 1 ;  /* 0x3ff000000606742b */ /* 0x000fc8000000000e */
[----:B------:R-:W-:-:S04]  /*3db0*/  DMUL R2, R2, R12 ;  /* 0x0000000c02027228 */ /* 0x000fc80000000000 */
[----:B------:R-:W-:-:S08]  /*3dc0*/  DMUL R6, R6, UR8 ;  /* 0x0000000806067c28 */ /* 0x000fd00008000000 */
[----:B------:R-:W-:-:S08]  /*3dd0*/  DMUL R2, R6, R2 ;  /* 0x0000000206027228 */ /* 0x000fd00000000000 */
[----:B------:R-:W-:-:S08]  /*3de0*/  DFMA R2, R8, 0.5, R2 ;  /* 0x3fe000000802782b */ /* 0x000fd00000000002 */
[----:B-----5:R-:W-:-:S07]  /*3df0*/  DMUL R2, R4, R2 ;  /* 0x0000000204027228 */ /* 0x020fce0000000000 */
[----:B------:R-:W-:Y:S01]  /*3e00*/  STG.E.64 desc[UR4][R10.64], R2 ;  /* 0x000000020a007986 */ /* 0x000fe2000c101b04 */
[----:B------:R-:W-:Y:S05]  /*3e10*/  EXIT ;  /* 0x000000000000794d */ /* 0x000fea0003800000 */
.L_x_7276:
        /* <DEDUP_REMOVED lines=14> */
.L_x_12874:


//--------------------- .text._ZN2at6native27unrolled_elementwise_kernelIZZZNS0_26GeluBackwardCUDAKernelImplERNS_18TensorIteratorBaseENS0_8GeluTypeEENKUlvE_clEvENKUlvE_clEvEUlddE_St5arrayIPcLm3EELi4E23TrivialOffsetCalculatorILi2EjESB_ILi1EjENS0_6memory15LoadWithoutCastENSE_16StoreWithoutCastEEEviT_T0_T2_T3_T4_T5_ --------------------------
	.section	.text._ZN2at6native27unrolled_elementwise_kernelIZZZNS0_26GeluBackwardCUDAKernelImplERNS_18TensorIteratorBaseENS0_8GeluTypeEENKUlvE_clEvENKUlvE_clEvEUlddE_St5arrayIPcLm3EELi4E23TrivialOffsetCalculatorILi2EjESB_ILi1EjENS0_6memory15LoadWithoutCastENSE_16StoreWithoutCastEEEviT_T0_T2_T3_T4_T5_,"ax",@progbits
	.align	128
        .global         _ZN2at6native27unrolled_elementwise_kernelIZZZNS0_26GeluBackwardCUDAKernelImplERNS_18TensorIteratorBaseENS0_8GeluTypeEENKUlvE_clEvENKUlvE_clEvEUlddE_St5arrayIPcLm3EELi4E23TrivialOffsetCalculatorILi2EjESB_ILi1EjENS0_6memory15LoadWithoutCastENSE_16StoreWithoutCastEEEviT_T0_T2_T3_T4_T5_
        .type           _ZN2at6native27unrolled_elementwise_kernelIZZZNS0_26GeluBackwardCUDAKernelImplERNS_18TensorIteratorBaseENS0_8GeluTypeEENKUlvE_clEvENKUlvE_clEvEUlddE_St5arrayIPcLm3EELi4E23TrivialOffsetCalculatorILi2EjESB_ILi1EjENS0_6memory15LoadWithoutCastENSE_16StoreWithoutCastEEEviT_T0_T2_T3_T4_T5_,@function
        .size           _ZN2at6native27unrolled_elementwise_kernelIZZZNS0_26GeluBackwardCUDAKernelImplERNS_18TensorIteratorBaseENS0_8GeluTypeEENKUlvE_clEvENKUlvE_clEvEUlddE_St5arrayIPcLm3EELi4E23TrivialOffsetCalculatorILi2EjESB_ILi1EjENS0_6memory15LoadWithoutCastENSE_16StoreWithoutCastEEEviT_T0_T2_T3_T4_T5_,(.L_x_12875 - _ZN2at6native27unrolled_elementwise_kernelIZZZNS0_26GeluBackwardCUDAKernelImplERNS_18TensorIteratorBaseENS0_8GeluTypeEENKUlvE_clEvENKUlvE_clEvEUlddE_St5arrayIPcLm3EELi4E23TrivialOffsetCalculatorILi2EjESB_ILi1EjENS0_6memory15LoadWithoutCastENSE_16StoreWithoutCastEEEviT_T0_T2_T3_T4_T5_)
        .other          _ZN2at6native27unrolled_elementwise_kernelIZZZNS0_26GeluBackwardCUDAKernelImplERNS_18TensorIteratorBaseENS0_8GeluTypeEENKUlvE_clEvENKUlvE_clEvEUlddE_St5arrayIPcLm3EELi4E23TrivialOffsetCalculatorILi2EjESB_ILi1EjENS0_6memory15LoadWithoutCastENSE_16StoreWithoutCastEEEviT_T0_T2_T3_T4_T5_,@"STO_CUDA_ENTRY STV_DEFAULT"
_ZN2at6native27unrolled_elementwise_kernelIZZZNS0_26GeluBackwardCUDAKernelImplERNS_18TensorIteratorBaseENS0_8GeluTypeEENKUlvE_clEvENKUlvE_clEvEUlddE_St5arrayIPcLm3EELi4E23TrivialOffsetCalculatorILi2EjESB_ILi1EjENS0_6memory15LoadWithoutCastENSE_16StoreWithoutCastEEEviT_T0_T2_T3_T4_T5_:
.text._ZN2at6native27unrolled_elementwise_kernelIZZZNS0_26GeluBackwardCUDAKernelImplERNS_18TensorIteratorBaseENS0_8GeluTypeEENKUlvE_clEvENKUlvE_clEvEUlddE_St5arrayIPcLm3EELi4E23TrivialOffsetCalculatorILi2EjESB_ILi1EjENS0_6memory15LoadWithoutCastENSE_16StoreWithoutCastEEEviT_T0_T2_T3_T4_T5_:
[----:B------:R-:W-:Y:S01]  /*0000*/  LDC R1, c[0x0][0x28] ;  /* 0x00000a00ff017b82 */ /* 0x000fe20000000800 */
[----:B------:R-:W0:Y:S07]  /*0010*/  S2R R14, SR_CTAID.X ;  /* 0x00000000000e7919 */ /* 0x000e2e0000002500 */
[----:B------:R-:W0:Y:S01]  /*0020*/  LDC R3, c[0x0][0x210] ;  /* 0x00008400ff037b82 */ /* 0x000e220000000800 */
[----:B------:R-:W-:Y:S02]  /*0030*/  CS2R R18, SRZ ;  /* 0x0000000000127805 */ /* 0x000fe4000001ff00 */
[----:B------:R-:W-:Y:S01]  /*0040*/  CS2R R16, SRZ ;  /* 0x0000000000107805 */ /* 0x000fe2000001ff00 */
[----:B------:R-:W1:Y:S01]  /*0050*/  S2R R15, SR_TID.X ;  /* 0x00000000000f7919 */ /* 0x000e620000002100 */
[----:B------:R-:W-:Y:S01]  /*0060*/  ULDC.64 UR4, c[0x0][0x208] ;  /* 0x0000820000047ab9 */ /* 0x000fe20000000a00 */
[----:B0-----:R-:W-:-:S02]  /*0070*/  IMAD R0, R14, -0x200, R3 ;  /* 0xfffffe000e007824 */ /* 0x001fc400078e0203 */
[----:B-1----:R-:W-:-:S03]  /*0080*/  IMAD.MOV.U32 R27, RZ, RZ, R15 ;  /* 0x000000ffff1b7224 */ /* 0x002fc600078e000f */
[----:B------:R-:W-:-:S13]  /*0090*/  ISETP.GE.AND P0, PT, R15, R0, PT ;  /* 0x000000000f00720c */ /* 0x000fda0003f06270 */
[----:B------:R-:W-:Y:S01]  /*00a0*/  @!P0 IMAD R13, R14, 0x200, R27 ;  /* 0x000002000e0d8824 */ /* 0x000fe200078e021b */
[----:B------:R-:W-:Y:S01]  /*00b0*/  @!P0 IADD3 R27, R27, 0x80, RZ ;  /* 0x000000801b1b8810 */ /* 0x000fe20007ffe0ff */
[----:B------:R-:W0:Y:S03]  /*00c0*/  @!P0 LDC.64 R24, c[0x0][0x220] ;  /* 0x00008800ff188b82 */ /* 0x000e260000000a00 */
[----:B------:R-:W-:-:S05]  /*00d0*/  ISETP.GE.AND P1, PT, R27, R0, PT ;  /* 0x000000001b00720c */ /* 0x000fca0003f26270 */
[----:B------:R-:W1:Y:S08]  /*00e0*/  @!P0 LDC.64 R28, c[0x0][0x228] ;  /* 0x00008a00ff1c8b82 */ /* 0x000e700000000a00 */
[----:B------:R-:W-:Y:S01]  /*00f0*/  @!P1 IMAD R31, R14, 0x200, R27 ;  /* 0x000002000e1f9824 */ /* 0x000fe200078e021b */
[----:B------:R-:W2:Y:S01]  /*0100*/  @!P1 LDC.64 R10, c[0x0][0x220] ;  /* 0x00008800ff0a9b82 */ /* 0x000ea20000000a00 */
[----:B------:R-:W-:-:S05]  /*0110*/  @!P1 VIADD R27, R27, 0x80 ;  /* 0x000000801b1b9836 */ /* 0x000fca0000000000 */
[----:B------:R-:W-:Y:S01]  /*0120*/  ISETP.GE.AND P3, PT, R27, R0, PT ;  /* 0x000000001b00720c */ /* 0x000fe20003f66270 */
[C---:B0-----:R-:W-:Y:S01]  /*0130*/  @!P0 IMAD.WIDE.U32 R24, R13.reuse, 0x8, R24 ;  /* 0x000000080d188825 */ /* 0x041fe200078e0018 */
[----:B------:R-:W0:Y:S04]  /*0140*/  @!P1 LDC.64 R20, c[0x0][0x228] ;  /* 0x00008a00ff149b82 */ /* 0x000e280000000a00 */
[----:B------:R3:W5:Y:S01]  /*0150*/  @!P0 LDG.E.64 R18, desc[UR4][R24.64] ;  /* 0x0000000418128981 */ /* 0x000762000c1e1b00 */
[----:B-1----:R-:W-:Y:S01]  /*0160*/  @!P0 IMAD.WIDE.U32 R28, R13, 0x8, R28 ;  /* 0x000000080d1c8825 */ /* 0x002fe200078e001c */
[----:B------:R-:W-:-:S05]  /*0170*/  CS2R R12, SRZ ;  /* 0x00000000000c7805 */ /* 0x000fca000001ff00 */
[----:B------:R-:W-:Y:S01]  /*0180*/  @!P3 LEA R9, R14, R27, 0x9 ;  /* 0x0000001b0e09b211 */ /* 0x000fe200078e48ff */
[----:B------:R-:W-:Y:S01]  /*0190*/  @!P3 VIADD R27, R27, 0x80 ;  /* 0x000000801b1bb836 */ /* 0x000fe20000000000 */
[----:B------:R-:W1:Y:S01]  /*01a0*/  @!P3 LDC.64 R22, c[0x0][0x220] ;  /* 0x00008800ff16bb82 */ /* 0x000e620000000a00 */
[----:B------:R3:W5:Y:S01]  /*01b0*/  @!P0 LDG.E.64 R16, desc[UR4][R28.64] ;  /* 0x000000041c108981 */ /* 0x000762000c1e1b00 */
[----:B--2---:R-:W-:Y:S02]  /*01c0*/  @!P1 IMAD.WIDE.U32 R34, R31, 0x8, R10 ;  /* 0x000000081f229825 */ /* 0x004fe400078e000a */
[----:B------:R-:W-:-:S04]  /*01d0*/  ISETP.GE.AND P2, PT, R27, R0, PT ;  /* 0x000000001b00720c */ /* 0x000fc80003f46270 */
[----:B------:R-:W2:Y:S01]  /*01e0*/  @!P3 LDC.64 R6, c[0x0][0x228] ;  /* 0x00008a00ff06bb82 */ /* 0x000ea20000000a00 */
[----:B0-----:R-:W-:Y:S01]  /*01f0*/  @!P1 IMAD.WIDE.U32 R20, R31, 0x8, R20 ;  /* 0x000000081f149825 */ /* 0x001fe200078e0014 */
[----:B------:R-:W-:Y:S01]  /*0200*/  CS2R R10, SRZ ;  /* 0x00000000000a7805 */ /* 0x000fe2000001ff00 */
[----:B------:R3:W5:Y:S06]  /*0210*/  @!P1 LDG.E.64 R12, desc[UR4][R34.64] ;  /* 0x00000004220c9981 */ /* 0x00076c000c1e1b00 */
[----:B------:R-:W0:Y:S01]  /*0220*/  @!P2 LDC.64 R4, c[0x0][0x220] ;  /* 0x00008800ff04ab82 */ /* 0x000e220000000a00 */
[----:B------:R-:W-:Y:S01]  /*0230*/  @!P2 IMAD R33, R14, 0x200, R27 ;  /* 0x000002000e21a824 */ /* 0x000fe200078e021b */
[----:B------:R3:W5:Y:S06]  /*0240*/  @!P1 LDG.E.64 R10, desc[UR4][R20.64] ;  /* 0x00000004140a9981 */ /* 0x00076c000c1e1b00 */
[----:B------:R-:W4:Y:S01]  /*0250*/  @!P2 LDC.64 R2, c[0x0][0x228] ;  /* 0x00008a00ff02ab82 */ /* 0x000f220000000a00 */
[----:B-1----:R-:W-:-:S04]  /*0260*/  @!P3 IMAD.WIDE.U32 R22, R9, 0x8, R22 ;  /* 0x000000080916b825 */ /* 0x002fc800078e0016 */
[----:B--2---:R-:W-:Y:S01]  /*0270*/  @!P3 IMAD.WIDE.U32 R26, R9, 0x8, R6 ;  /* 0x00000008091ab825 */ /* 0x004fe200078e0006 */
[----:B------:R-:W-:Y:S02]  /*0280*/  CS2R R8, SRZ ;  /* 0x0000000000087805 */ /* 0x000fe4000001ff00 */
[----:B------:R-:W-:-:S04]  /*0290*/  CS2R R6, SRZ ;  /* 0x0000000000067805 */ /* 0x000fc8000001ff00 */
[----:B------:R3:W5:Y:S01]  /*02a0*/  @!P3 LDG.E.64 R8, desc[UR4][R22.64] ;  /* 0x000000041608b981 */ /* 0x000762000c1e1b00 */
[C---:B0-----:R-:W-:Y:S01]  /*02b0*/  @!P2 IMAD.WIDE.U32 R30, R33.reuse, 0x8, R4 ;  /* 0x00000008211ea825 */ /* 0x041fe200078e0004 */
[----:B------:R-:W-:Y:S02]  /*02c0*/  CS2R R4, SRZ ;  /* 0x0000000000047805 */ /* 0x000fe4000001ff00 */
[----:B------:R3:W5:Y:S04]  /*02d0*/  @!P3 LDG.E.64 R6, desc[UR4][R26.64] ;  /* 0x000000041a06b981 */ /* 0x000768000c1e1b00 */
[----:B------:R3:W5:Y:S01]  /*02e0*/  @!P2 LDG.E.64 R4, desc[UR4][R30.64] ;  /* 0x000000041e04a981 */ /* 0x000762000c1e1b00 */
[----:B----4-:R-:W-:Y:S01]  /*02f0*/  @!P2 IMAD.WIDE.U32 R32, R33, 0x8, R2 ;  /* 0x000000082120a825 */ /* 0x010fe200078e0002 */
[----:B------:R-:W-:-:S06]  /*0300*/  CS2R R2, SRZ ;  /* 0x0000000000027805 */ /* 0x000fcc000001ff00 */
[----:B------:R3:W5:Y:S01]  /*0310*/  @!P2 LDG.E.64 R2, desc[UR4][R32.64] ;  /* 0x000000042002a981 */ /* 0x000762000c1e1b00 */
[----:B------:R-:W-:Y:S04]  /*0320*/  BSSY B0, `(.L_x_7277) ;  /* 0x000007f000007945 */ /* 0x000fe80003800000 */
        /* <DEDUP_REMOVED lines=8> */
[----:B------:R-:W-:Y:S01]  /*03b0*/  MOV R22, 0x33d43651 ;  /* 0x33d4365100167802 */ /* 0x000fe20000000f00 */
[----:B------:R-:W-:Y:S01]  /*03c0*/  IMAD.MOV.U32 R23, RZ, RZ, 0x3fe98845 ;  /* 0x3fe98845ff177424 */ /* 0x000fe200078e00ff */
        /* <DEDUP_REMOVED lines=9> */
[----:B------:R-:W-:Y:S01]  /*0460*/  MOV R32, 0xf89b6999 ;  /* 0xf89b699900207802 */ /* 0x000fe20000000f00 */
[----:B------:R-:W-:Y:S02]  /*0470*/  IMAD.MOV.U32 R33, RZ, RZ, 0x3e928a27 ;  /* 0x3e928a27ff217424 */ /* 0x000fe400078e00ff */
        /* <DEDUP_REMOVED lines=44> */
[----:B------:R-:W-:-:S08]  /*0740*/  DFMA R28, -R32, R30, R28 ;  /* 0x0000001e201c722b */ /* 0x000fd0000000011c */
[----:B------:R-:W-:Y:S01]  /*0750*/  DADD R30, -R28, 2 ;  /* 0x400000001c1e7429 */ /* 0x000fe20000000100 */
[----:B------:R-:W-:-:S05]  /*0760*/  IMAD.MOV.U32 R28, RZ, RZ, RZ ;  /* 0x000000ffff1c7224 */ /* 0x000fca00078e00ff */
[----:B------:R-:W0:Y:S02]  /*0770*/  MUFU.RCP64H R29, R31 ;  /* 0x0000001f001d7308 */ /* 0x000e240000001800 */
[----:B0-----:R-:W-:-:S08]  /*0780*/  DFMA R32, -R30, R28, 1 ;  /* 0x3ff000001e20742b */ /* 0x001fd0000000011c */
[----:B------:R-:W-:-:S08]  /*0790*/  DFMA R32, R32, R32, R32 ;  /* 0x000000202020722b */ /* 0x000fd00000000020 */
[----:B------:R-:W-:Y:S01]  /*07a0*/  DFMA R32, R28, R32, R28 ;  /* 0x000000201c20722b */ /* 0x000fe2000000001c */
[----:B------:R-:W-:Y:S01]  /*07b0*/  MOV R28, 0x0 ;  /* 0x00000000001c7802 */ /* 0x000fe20000000f00 */
[----:B------:R-:W-:-:S06]  /*07c0*/  IMAD.MOV.U32 R29, RZ, RZ, 0x40000000 ;  /* 0x40000000ff1d7424 */ /* 0x000fcc00078e00ff */
[----:B------:R-:W-:-:S10]  /*07d0*/  DFMA R32, -R32, R28, 1 ;  /* 0x3ff000002020742b */ /* 0x000fd4000000011c */
[----:B------:R-:W-:Y:S02]  /*07e0*/  FSEL R27, R33, 1.875, !P1 ;  /* 0x3ff00000211b7808 */ /* 0x000fe40004800000 */
[----:B------:R-:W-:Y:S02]  /*07f0*/  FSEL R24, R32, RZ, !P1 ;  /* 0x000000ff20187208 */ /* 0x000fe40004800000 */
[----:B------:R-:W-:Y:S01]  /*0800*/  LOP3.LUT R25, R27, 0x80000000, R25, 0xb8, !PT ;  /* 0x800000001b197812 */ /* 0x000fe200078eb819 */
[----:B------:R-:W-:Y:S06]  /*0810*/  BRA `(.L_x_7281) ;  /* 0x00000000008c7947 */ /* 0x000fec0003800000 */
.L_x_7280:
[----:B------:R-:W-:Y:S01]  /*0820*/  DMUL R26, R24, R24 ;  /* 0x00000018181a7228 */ /* 0x000fe20000000000 */
[----:B------:R-:W-:Y:S01]  /*0830*/  IMAD.MOV.U32 R28, RZ, RZ, 0x420afc3d ;  /* 0x420afc3dff1c7424 */ /* 0x000fe200078e00ff */
[----:B------:R-:W-:Y:S01]  /*0840*/  MOV R29, 0x3f14359f ;  /* 0x3f14359f001d7802 */ /* 0x000fe20000000f00 */
        /* <DEDUP_REMOVED lines=32> */
.L_x_7281:
[----:B------:R-:W-:Y:S05]  /*0a50*/  BSYNC B1 ;  /* 0x0000000000017941 */ /* 0x000fea0003800000 */
.L_x_7279:
        /* <DEDUP_REMOVED lines=11> */
.L_x_7278:
[----:B------:R-:W-:Y:S05]  /*0b10*/  BSYNC B0 ;  /* 0x0000000000007941 */ /* 0x000fea0003800000 */
.L_x_7277:
[----:B-----5:R-:W-:Y:S01]  /*0b20*/  IADD3 R19, R15, 0x80, RZ ;  /* 0x000000800f137810 */ /* 0x020fe20007ffe0ff */
[----:B------:R-:W-:Y:S03]  /*0b30*/  BSSY B0, `(.L_x_7282) ;  /* 0x0000080000007945 */ /* 0x000fe60003800000 */
[----:B------:R-:W-:-:S13]  /*0b40*/  ISETP.GE.AND P1, PT, R19, R0, PT ;  /* 0x000000001300720c */ /* 0x000fda0003f26270 */
[----:B------:R-:W-:Y:S05]  /*0b50*/  @P1 BRA `(.L_x_7283) ;  /* 0x0000000400f41947 */ /* 0x000fea0003800000 */
[-C--:B---3--:R-:W-:Y:S01]  /*0b60*/  DMUL R20, R10, R10.reuse ;  /* 0x0000000a0a147228 */ /* 0x088fe20000000000 */
        /* <DEDUP_REMOVED lines=65> */
[----:B------:R-:W-:-:S05]  /*0f80*/  MOV R28, RZ ;  /* 0x000000ff001c7202 */ /* 0x000fca0000000f00 */
[----:B------:R-:W0:Y:S02]  /*0f90*/  MUFU.RCP64H R29, R31 ;  /* 0x0000001f001d7308 */ /* 0x000e240000001800 */
[----:B0-----:R-:W-:-:S08]  /*0fa0*/  DFMA R32, -R30, R28, 1 ;  /* 0x3ff000001e20742b */ /* 0x001fd0000000011c */
[----:B------:R-:W-:-:S08]  /*0fb0*/  DFMA R32, R32, R32, R32 ;  /* 0x000000202020722b */ /* 0x000fd00000000020 */
[----:B------:R-:W-:Y:S01]  /*0fc0*/  DFMA R32, R28, R32, R28 ;  /* 0x000000201c20722b */ /* 0x000fe2000000001c */
[----:B------:R-:W-:Y:S01]  /*0fd0*/  IMAD.MOV.U32 R28, RZ, RZ, 0x0 ;  /* 0x00000000ff1c7424 */ /* 0x000fe200078e00ff */
[----:B------:R-:W-:-:S06]  /*0fe0*/  MOV R29, 0x40000000 ;  /* 0x40000000001d7802 */ /* 0x000fcc0000000f00 */
[----:B------:R-:W-:-:S10]  /*0ff0*/  DFMA R32, -R32, R28, 1 ;  /* 0x3ff000002020742b */ /* 0x000fd4000000011c */
[----:B------:R-:W-:Y:S02]  /*1000*/  FSEL R27, R33, 1.875, !P1 ;  /* 0x3ff00000211b7808 */ /* 0x000fe40004800000 */
[----:B------:R-:W-:Y:S02]  /*1010*/  FSEL R24, R32, RZ, !P1 ;  /* 0x000000ff20187208 */ /* 0x000fe40004800000 */
[----:B------:R-:W-:Y:S01]  /*1020*/  LOP3.LUT R25, R27, 0x80000000, R25, 0xb8, !PT ;  /* 0x800000001b197812 */ /* 0x000fe200078eb819 */
[----:B------:R-:W-:Y:S06]  /*1030*/  BRA `(.L_x_7286) ;  /* 0x00000000008c7947 */ /* 0x000fec0003800000 */
.L_x_7285:
        /* <DEDUP_REMOVED lines=35> */
.L_x_7286:
[----:B------:R-:W-:Y:S05]  /*1270*/  BSYNC B1 ;  /* 0x0000000000017941 */ /* 0x000fea0003800000 */
.L_x_7284:
[----:B------:R-:W-:Y:S01]  /*1280*/  IMAD.MOV.U32 R28, RZ, RZ, -0x2e09fe87 ;  /* 0xd1f60179ff1c7424 */ /* 0x000fe200078e00ff */
[----:B------:R-:W-:Y:S01]  /*1290*/  MOV R29, 0x3fc12ba9 ;  /* 0x3fc12ba9001d7802 */ /* 0x000fe20000000f00 */
[----:B------:R-:W-:Y:S02]  /*12a0*/  DMUL R26, R10, 0.5 ;  /* 0x3fe000000a1a7828 */ /* 0x000fe40000000000 */
[C---:B------:R-:W-:Y:S02]  /*12b0*/  DFMA R10, -R24.reuse, R24, 1 ;  /* 0x3ff00000180a742b */ /* 0x040fe40000000118 */
[----:B------:R-:W-:Y:S02]  /*12c0*/  DADD R24, R24, 1 ;  /* 0x3ff0000018187429 */ /* 0x000fe40000000000 */
[----:B------:R-:W-:-:S04]  /*12d0*/  DFMA R20, R20, R28, 1 ;  /* 0x3ff000001414742b */ /* 0x000fc8000000001c */
[----:B------:R-:W-:-:S04]  /*12e0*/  DMUL R10, R10, R26 ;  /* 0x0000001a0a0a7228 */ /* 0x000fc80000000000 */
[----:B------:R-:W-:-:S08]  /*12f0*/  DMUL R20, R20, R22 ;  /* 0x0000001614147228 */ /* 0x000fd00000000000 */
[----:B------:R-:W-:-:S08]  /*1300*/  DMUL R10, R20, R10 ;  /* 0x0000000a140a7228 */ /* 0x000fd00000000000 */
[----:B------:R-:W-:-:S08]  /*1310*/  DFMA R10, R24, 0.5, R10 ;  /* 0x3fe00000180a782b */ /* 0x000fd0000000000a */
[----:B------:R-:W-:-:S11]  /*1320*/  DMUL R12, R10, R12 ;  /* 0x0000000c0a0c7228 */ /* 0x000fd60000000000 */
.L_x_7283:
[----:B------:R-:W-:Y:S05]  /*1330*/  BSYNC B0 ;  /* 0x0000000000007941 */ /* 0x000fea0003800000 */
.L_x_7282:
[----:B------:R-:W-:Y:S01]  /*1340*/  VIADD R11, R15, 0x100 ;  /* 0x000001000f0b7836 */ /* 0x000fe20000000000 */
[----:B------:R-:W-:Y:S04]  /*1350*/  BSSY B0, `(.L_x_7287) ;  /* 0x0000080000007945 */ /* 0x000fe80003800000 */
[----:B------:R-:W-:-:S13]  /*1360*/  ISETP.GE.AND P1, PT, R11, R0, PT ;  /* 0x000000000b00720c */ /* 0x000fda0003f26270 */
[----:B------:R-:W-:Y:S05]  /*1370*/  @P1 BRA `(.L_x_7288) ;  /* 0x0000000400f41947 */ /* 0x000fea0003800000 */
[-C--:B------:R-:W-:Y:S01]  /*1380*/  DMUL R10, R6, R6.reuse ;  /* 0x00000006060a7228 */ /* 0x080fe20000000000 */
[----:B------:R-:W-:Y:S01]  /*1390*/  UMOV UR6, 0x6d4801f7 ;  /* 0x6d4801f700067882 */ /* 0x000fe20000000000 */
[----:B------:R-:W-:Y:S01]  /*13a0*/  UMOV UR7, 0x3fa6e4e2 ;  /* 0x3fa6e4e200077882 */ /* 0x000fe20000000000 */
[----:B------:R-:W-:Y:S05]  /*13b0*/  BSSY B1, `(.L_x_7289) ;  /* 0x000006e000017945 */ /* 0x000fea0003800000 */
[----:B---3--:R-:W-:-:S08]  /*13c0*/  DMUL R20, R10, R6 ;  /* 0x000000060a147228 */ /* 0x008fd00000000000 */
[----:B------:R-:W-:Y:S01]  /*13d0*/  DFMA R22, R20, UR6, R6 ;  /* 0x0000000614167c2b */ /* 0x000fe20008000006 */
[----:B------:R-:W-:Y:S01]  /*13e0*/  UMOV UR6, 0x24dd2f1a ;  /* 0x24dd2f1a00067882 */ /* 0x000fe20000000000 */
[----:B------:R-:W-:Y:S01]  /*13f0*/  MOV R20, 0x33d43651 ;  /* 0x33d4365100147802 */ /* 0x000fe20000000f00 */
[----:B------:R-:W-:Y:S01]  /*1400*/  IMAD.MOV.U32 R21, RZ, RZ, 0x3fe98845 ;  /* 0x3fe98845ff157424 */ /* 0x000fe200078e00ff */
[----:B------:R-:W-:-:S05]  /*1410*/  UMOV UR7, 0x3fe4f922 ;  /* 0x3fe4f92200077882 */ /* 0x000fca0000000000 */
        /* <DEDUP_REMOVED lines=8> */
[----:B------:R-:W-:Y:S01]  /*14a0*/  IMAD.MOV.U32 R30, RZ, RZ, -0x7649667 ;  /* 0xf89b6999ff1e7424 */ /* 0x000fe200078e00ff */
[----:B------:R-:W-:Y:S02]  /*14b0*/  MOV R31, 0x3e928a27 ;  /* 0x3e928a27001f7802 */ /* 0x000fe40000000f00 */
        /* <DEDUP_REMOVED lines=58> */
.L_x_7290:
        /* <DEDUP_REMOVED lines=35> */
.L_x_7291:
[----:B------:R-:W-:Y:S05]  /*1a90*/  BSYNC B1 ;  /* 0x0000000000017941 */ /* 0x000fea0003800000 */
.L_x_7289:
[----:B------:R-:W-:Y:S01]  /*1aa0*/  MOV R26, 0xd1f60179 ;  /* 0xd1f60179001a7802 */ /* 0x000fe20000000f00 */
[----:B------:R-:W-:Y:S01]  /*1ab0*/  IMAD.MOV.U32 R27, RZ, RZ, 0x3fc12ba9 ;  /* 0x3fc12ba9ff1b7424 */ /* 0x000fe200078e00ff */
        /* <DEDUP_REMOVED lines=9> */
.L_x_7288:
[----:B------:R-:W-:Y:S05]  /*1b50*/  BSYNC B0 ;  /* 0x0000000000007941 */ /* 0x000fea0003800000 */
.L_x_7287:
[----:B------:R-:W-:Y:S01]  /*1b60*/  IADD3 R7, R15, 0x180, RZ ;  /* 0x000001800f077810 */ /* 0x000fe20007ffe0ff */
[----:B------:R-:W-:Y:S03]  /*1b70*/  BSSY B0, `(.L_x_7292) ;  /* 0x0000080000007945 */ /* 0x000fe60003800000 */
[----:B------:R-:W-:-:S13]  /*1b80*/  ISETP.GE.AND P1, PT, R7, R0, PT ;  /* 0x000000000700720c */ /* 0x000fda0003f26270 */
[----:B------:R-:W-:Y:S05]  /*1b90*/  @P1 BRA `(.L_x_7293) ;  /* 0x0000000400f41947 */ /* 0x000fea0003800000 */
[-C--:B------:R-:W-:Y:S01]  /*1ba0*/  DMUL R10, R2, R2.reuse ;  /* 0x00000002020a7228 */ /* 0x080fe20000000000 */
[----:B------:R-:W-:Y:S01]  /*1bb0*/  UMOV UR6, 0x6d4801f7 ;  /* 0x6d4801f700067882 */ /* 0x000fe20000000000 */
[----:B------:R-:W-:Y:S01]  /*1bc0*/  UMOV UR7, 0x3fa6e4e2 ;  /* 0x3fa6e4e200077882 */ /* 0x000fe20000000000 */
[----:B------:R-:W-:Y:S05]  /*1bd0*/  BSSY B1, `(.L_x_7294) ;  /* 0x000006e000017945 */ /* 0x000fea0003800000 */
[----:B------:R-:W-:-:S08]  /*1be0*/  DMUL R6, R10, R2 ;  /* 0x000000020a067228 */ /* 0x000fd00000000000 */
[----:B---3--:R-:W-:Y:S01]  /*1bf0*/  DFMA R20, R6, UR6, R2 ;  /* 0x0000000606147c2b */ /* 0x008fe20008000002 */
        /* <DEDUP_REMOVED lines=72> */
.L_x_7295:
        /* <DEDUP_REMOVED lines=35> */
.L_x_7296:
[----:B------:R-:W-:Y:S05]  /*22b0*/  BSYNC B1 ;  /* 0x0000000000017941 */ /* 0x000fea0003800000 */
.L_x_7294:
        /* <DEDUP_REMOVED lines=11> */
.L_x_7293:
[----:B------:R-:W-:Y:S05]  /*2370*/  BSYNC B0 ;  /* 0x0000000000007941 */ /* 0x000fea0003800000 */
.L_x_7292:
[----:B------:R-:W0:Y:S01]  /*2380*/  @!P0 LDC.64 R2, c[0x0][0x218] ;  /* 0x00008600ff028b82 */ /* 0x000e220000000a00 */
[--C-:B------:R-:W-:Y:S01]  /*2390*/  @!P0 IMAD R7, R14, 0x200, R15.reuse ;  /* 0x000002000e078824 */ /* 0x100fe200078e020f */
[----:B------:R-:W-:Y:S01]  /*23a0*/  BSSY B0, `(.L_x_7297) ;  /* 0x0000011000007945 */ /* 0x000fe20003800000 */
[----:B------:R-:W-:Y:S01]  /*23b0*/  IMAD.MOV.U32 R11, RZ, RZ, R15 ;  /* 0x000000ffff0b7224 */ /* 0x000fe200078e000f */
[----:B------:R-:W-:-:S04]  /*23c0*/  @!P0 MOV R11, R19 ;  /* 0x00000013000b8202 */ /* 0x000fc80000000f00 */
        /* <DEDUP_REMOVED lines=8> */
[----:B------:R-:W-:Y:S01]  /*2450*/  @!P0 LEA R15, R14, R11, 0x9 ;  /* 0x0000000b0e0f8211 */ /* 0x000fe200078e48ff */
[----:B------:R-:W-:Y:S02]  /*2460*/  @!P0 VIADD R11, R11, 0x80 ;  /* 0x000000800b0b8836 */ /* 0x000fe40000000000 */
[----:B-1----:R-:W-:-:S04]  /*2470*/  IMAD.WIDE.U32 R2, R3, 0x8, R6 ;  /* 0x0000000803027825 */ /* 0x002fc800078e0006 */
[----:B------:R-:W-:Y:S01]  /*2480*/  @!P0 IMAD.WIDE.U32 R6, R15, 0x8, R6 ;  /* 0x000000080f068825 */ /* 0x000fe200078e0006 */
[----:B------:R1:W-:Y:S04]  /*2490*/  STG.E.64 desc[UR4][R2.64], R12 ;  /* 0x0000000c02007986 */ /* 0x0003e8000c101b04 */
[----:B------:R1:W-:Y:S02]  /*24a0*/  @!P0 STG.E.64 desc[UR4][R6.64], R8 ;  /* 0x0000000806008986 */ /* 0x0003e4000c101b04 */
.L_x_7298:
[----:B------:R-:W-:Y:S05]  /*24b0*/  BSYNC B0 ;  /* 0x0000000000007941 */ /* 0x000fea0003800000 */
.L_x_7297:
[----:B------:R-:W-:-:S13]  /*24c0*/  ISETP.GE.AND P0, PT, R11, R0, PT ;  /* 0x000000000b00720c */ /* 0x000fda0003f06270 */
[----:B------:R-:W-:Y:S05]  /*24d0*/  @P0 EXIT ;  /* 0x000000000000094d */ /* 0x000fea0003800000 */
[----:B01----:R-:W0:Y:S01]  /*24e0*/  LDC.64 R2, c[0x0][0x218] ;  /* 0x00008600ff027b82 */ /* 0x003e220000000a00 */
[----:B------:R-:W-:-:S05]  /*24f0*/  LEA R11, R14, R11, 0x9 ;  /* 0x0000000b0e0b7211 */ /* 0x000fca00078e48ff */
[----:B0-----:R-:W-:-:S05]  /*2500*/  IMAD.WIDE.U32 R2, R11, 0x8, R2 ;  /* 0x000000080b027825 */ /* 0x001fca00078e0002 */
[----:B------:R-:W-:Y:S01]  /*2510*/  STG.E.64 desc[UR4][R2.64], R4 ;  /* 0x0000000402007986 */ /* 0x000fe2000c101b04 */
[----:B------:R-:W-:Y:S05]  /*2520*/  EXIT ;  /* 0x000000000000794d */ /* 0x000fea0003800000 */
.L_x_7299:
        /* <DEDUP_REMOVED lines=13> */
.L_x_12875:


//--------------------- .text._ZN2at6native29vectorized_elementwise_kernelILi2EZZZNS0_26GeluBackwardCUDAKernelImplERNS_18TensorIteratorBaseENS0_8GeluTypeEENKUlvE_clEvENKUlvE_clEvEUlddE_St5arrayIPcLm3EEEEviT0_T1_ --------------------------
	.section	.text._ZN2at6native29vectorized_elementwise_kernelILi2EZZZNS0_26GeluBackwardCUDAKernelImplERNS_18TensorIteratorBaseENS0_8GeluTypeEENKUlvE_clEvENKUlvE_clEvEUlddE_St5arrayIPcLm3EEEEviT0_T1_,"ax",@progbits
	.align	128
        .global         _ZN2at6native29vectorized_elementwise_kernelILi2EZZZNS0_26GeluBackwardCUDAKernelImplERNS_18TensorIteratorBaseENS0_8GeluTypeEENKUlvE_clEvENKUlvE_clEvEUlddE_St5arrayIPcLm3EEEEviT0_T1_
        .type           _ZN2at6native29vectorized_elementwise_kernelILi2EZZZNS0_26GeluBackwardCUDAKernelImplERNS_18TensorIteratorBaseENS0_8GeluTypeEENKUlvE_clEvENKUlvE_clEvEUlddE_St5arrayIPcLm3EEEEviT0_T1_,@function
        .size           _ZN2at6native29vectorized_elementwise_kernelILi2EZZZNS0_26GeluBackwardCUDAKernelImplERNS_18TensorIteratorBaseENS0_8GeluTypeEENKUlvE_clEvENKUlvE_clEvEUlddE_St5arrayIPcLm3EEEEviT0_T1_,(.L_x_12876 - _ZN2at6native29vectorized_elementwise_kernelILi2EZZZNS0_26GeluBackwardCUDAKernelImplERNS_18TensorIteratorBaseENS0_8GeluTypeEENKUlvE_clEvENKUlvE_clEvEUlddE_St5arrayIPcLm3EEEEviT0_T1_)
        .other          _ZN2at6native29vectorized_elementwise_kernelILi2EZZZNS0_26GeluBackwardCUDAKernelImplERNS_18TensorIteratorBaseENS0_8GeluTypeEENKUlvE_clEvENKUlvE_clEvEUlddE_St5arrayIPcLm3EEEEviT0_T1_,@"STO_CUDA_ENTRY STV_DEFAULT"
_ZN2at6native29vectorized_elementwise_kernelILi2EZZZNS0_26GeluBackwardCUDAKernelImplERNS_18TensorIteratorBaseENS0_8GeluTypeEENKUlvE_clEvENKUlvE_clEvEUlddE_St5arrayIPcLm3EEEEviT0_T1_:
.text._ZN2at6native29vectorized_elementwise_kernelILi2EZZZNS0_26GeluBackwardCUDAKernelImplERNS_18TensorIteratorBaseENS0_8GeluTypeEENKUlvE_clEvENKUlvE_clEvEUlddE_St5arrayIPcLm3EEEEviT0_T1_:
        /* <DEDUP_REMOVED lines=13> */
[----:B------:R-:W-:Y:S01]  /*00d0*/  IMAD.U32 R39, RZ, RZ, UR7 ;  /* 0x00000007ff277e24 */ /* 0x000fe2000f8e00ff */
[----:B------:R-:W-:Y:S01]  /*00e0*/  ULDC.64 UR6, c[0x0][0x220] ;  /* 0x0000880000067ab9 */ /* 0x000fe20000000a00 */
[----:B0-----:R-:W-:-:S05]  /*00f0*/  IMAD.WIDE.U32 R38, R0, 0x10, R38 ;  /* 0x0000001000267825 */ /* 0x001fca00078e0026 */
[----:B------:R-:W2:Y:S01]  /*0100*/  LDG.E.128 R32, desc[UR8][R38.64] ;  /* 0x0000000826207981 */ /* 0x000ea2000c1e1d00 */
[----:B------:R-:W-:-:S03]  /*0110*/  UIMAD.WIDE UR6, UR4, 0x8, UR6 ;  /* 0x00000008040678a5 */ /* 0x000fc6000f8e0206 */
[----:B------:R0:W5:Y:S03]  /*0120*/  LDG.E.128 R16, desc[UR8][R38.64+0x800] ;  /* 0x0008000826107981 */ /* 0x000166000c1e1d00 */
[----:B------:R-:W-:Y:S01]  /*0130*/  MOV R36, UR6 ;  /* 0x0000000600247c02 */ /* 0x000fe20008000f00 */
[----:B------:R-:W-:Y:S01]  /*0140*/  IMAD.U32 R37, RZ, RZ, UR7 ;  /* 0x00000007ff257e24 */ /* 0x000fe2000f8e00ff */
[----:B------:R0:W5:Y:S03]  /*0150*/  LDG.E.128 R20, desc[UR8][R38.64+0x1000] ;  /* 0x0010000826147981 */ /* 0x000166000c1e1d00 */
[----:B------:R-:W-:Y:S01]  /*0160*/  IMAD.WIDE.U32 R36, R0, 0x10, R36 ;  /* 0x0000001000247825 */ /* 0x000fe200078e0024 */
[----:B------:R0:W5:Y:S04]  /*0170*/  LDG.E.128 R24, desc[UR8][R38.64+0x1800] ;  /* 0x0018000826187981 */ /* 0x000168000c1e1d00 */
[----:B------:R0:W5:Y:S04]  /*0180*/  LDG.E.128 R28, desc[UR8][R36.64] ;  /* 0x00000008241c7981 */ /* 0x000168000c1e1d00 */
[----:B------:R0:W5:Y:S04]  /*0190*/  LDG.E.128 R4, desc[UR8][R36.64+0x800] ;  /* 0x0008000824047981 */ /* 0x000168000c1e1d00 */
[----:B------:R0:W5:Y:S04]  /*01a0*/  LDG.E.128 R8, desc[UR8][R36.64+0x1000] ;  /* 0x0010000824087981 */ /* 0x000168000c1e1d00 */
[----:B------:R0:W5:Y:S01]  /*01b0*/  LDG.E.128 R12, desc[UR8][R36.64+0x1800] ;  /* 0x00180008240c7981 */ /* 0x000162000c1e1d00 */
        /* <DEDUP_REMOVED lines=9> */
[----:B------:R-:W-:-:S08]  /*0250*/  DFMA R2, R2, UR6, R32 ;  /* 0x0000000602027c2b */ /* 0x000fd00008000020 */
[----:B------:R-:W-:-:S10]  /*0260*/  DMUL R2, R2, UR10 ;  /* 0x0000000a02027c28 */ /* 0x000fd40008000000 */
[----:B------:R-:W-:Y:S01]  /*0270*/  LOP3.LUT R41, R3, 0x7fffffff, RZ, 0xc0, !PT ;  /* 0x7fffffff03297812 */ /* 0x000fe200078ec0ff */
[----:B------:R-:W-:-:S06]  /*0280*/  IMAD.MOV.U32 R40, RZ, RZ, R2 ;  /* 0x000000ffff287224 */ /* 0x000fcc00078e0002 */
[----:B------:R-:W-:-:S14]  /*0290*/  DSETP.GE.AND P0, PT, R40, UR12, PT ;  /* 0x0000000c28007e2a */ /* 0x000fdc000bf06000 */
[----:B0-----:R-:W-:Y:S05]  /*02a0*/  @!P0 BRA `(.L_x_7302) ;  /* 0x0000000400008947 */ /* 0x001fea0003800000 */
        /* <DEDUP_REMOVED lines=9> */
[----:B0-----:R-:W-:-:S04]  /*0340*/  @!P0 FMUL R2, R2, 1.175494350822287508e-38 ;  /* 0x0080000002028820 */ /* 0x001fc80000400000 */
[----:B------:R-:W-:-:S06]  /*0350*/  FMUL.FTZ R2, R2, 1.4426950216293334961 ;  /* 0x3fb8aa3b02027820 */ /* 0x000fcc0000410000 */
[----:B------:R-:W0:Y:S02]  /*0360*/  FRND R2, R2 ;  /* 0x0000000200027307 */ /* 0x000e240000201000 */
[----:B0-----:R-:W-:-:S06]  /*0370*/  FMUL.FTZ R42, R2, 1 ;  /* 0x3f800000022a7820 */ /* 0x001fcc0000410000 */
[----:B------:R-:W0:Y:S08]  /*0380*/  MUFU.EX2 R2, R2 ;  /* 0x0000000200027308 */ /* 0x000e300000000800 */
[----:B------:R0:W1:Y:S02]  /*0390*/  F2F.F64.F32 R36, R42 ;  /* 0x0000002a00247310 */ /* 0x0000640000201800 */
[----:B0-----:R-:W-:Y:S01]  /*03a0*/  FMUL.FTZ R42, R2, 1 ;  /* 0x3f800000022a7820 */ /* 0x001fe20000410000 */
[----:B------:R-:W-:-:S04]  /*03b0*/  LOP3.LUT R2, R3, 0x7fffffff, RZ, 0xc0, !PT ;  /* 0x7fffffff03027812 */ /* 0x000fc800078ec0ff */
[----:B------:R-:W-:Y:S01]  /*03c0*/  ISETP.GT.U32.AND P0, PT, R2, 0x40330fc1, PT ;  /* 0x40330fc10200780c */ /* 0x000fe20003f04070 */
        /* <DEDUP_REMOVED lines=46> */
.L_x_7302:
        /* <DEDUP_REMOVED lines=35> */
.L_x_7303:
[----:B------:R-:W-:Y:S05]  /*08e0*/  BSYNC B0 ;  /* 0x0000000000007941 */ /* 0x000fea0003800000 */
.L_x_7301:
[----:B------:R-:W-:Y:S01]  /*08f0*/  DMUL R2, R34, R34 ;  /* 0x0000002222027228 */ /* 0x000fe20000000000 */
[----:B------:R-:W-:Y:S01]  /*0900*/  IMAD.MOV.U32 R38, RZ, RZ, -0x2e09fe87 ;  /* 0xd1f60179ff267424 */ /* 0x000fe200078e00ff */
[C---:B------:R-:W-:Y:S01]  /*0910*/  DMUL R40, R32.reuse, R32 ;  /* 0x0000002020287228 */ /* 0x040fe20000000000 */
[----:B------:R-:W-:Y:S01]  /*0920*/  IMAD.MOV.U32 R39, RZ, RZ, 0x3fc12ba9 ;  /* 0x3fc12ba9ff277424 */ /* 0x000fe200078e00ff */
[----:B------:R-:W-:Y:S01]  /*0930*/  DMUL R32, R32, 0.5 ;  /* 0x3fe0000020207828 */ /* 0x000fe20000000000 */
[----:B------:R-:W-:Y:S03]  /*0940*/  BSSY B0, `(.L_x_7304) ;  /* 0x0000071000007945 */ /* 0x000fe60003800000 */
[----:B------:R-:W-:Y:S02]  /*0950*/  DMUL R2, R34, R2 ;  /* 0x0000000222027228 */ /* 0x000fe40000000000 */
[----:B------:R-:W-:-:S06]  /*0960*/  DFMA R38, R40, R38, 1 ;  /* 0x3ff000002826742b */ /* 0x000fcc0000000026 */
[----:B------:R-:W-:Y:S02]  /*0970*/  DFMA R40, R2, UR6, R34 ;  /* 0x0000000602287c2b */ /* 0x000fe40008000022 */
[----:B------:R-:W-:Y:S02]  /*0980*/  DFMA R2, -R36, R36, 1 ;  /* 0x3ff000002402742b */ /* 0x000fe40000000124 */
[----:B------:R-:W-:Y:S02]  /*0990*/  DMUL R38, R38, UR10 ;  /* 0x0000000a26267c28 */ /* 0x000fe40008000000 */
[----:B------:R-:W-:-:S04]  /*09a0*/  DADD R36, R36, 1 ;  /* 0x3ff0000024247429 */ /* 0x000fc80000000000 */
[----:B------:R-:W-:Y:S02]  /*09b0*/  DMUL R32, R2, R32 ;  /* 0x0000002002207228 */ /* 0x000fe40000000000 */
[----:B------:R-:W-:-:S06]  /*09c0*/  DMUL R2, R40, UR10 ;  /* 0x0000000a28027c28 */ /* 0x000fcc0008000000 */
[----:B------:R-:W-:-:S04]  /*09d0*/  DMUL R38, R38, R32 ;  /* 0x0000002026267228 */ /* 0x000fc80000000000 */
[----:B------:R-:W-:Y:S02]  /*09e0*/  LOP3.LUT R33, R3, 0x7fffffff, RZ, 0xc0, !PT ;  /* 0x7fffffff03217812 */ /* 0x000fe400078ec0ff */
[----:B------:R-:W-:Y:S02]  /*09f0*/  MOV R32, R2 ;  /* 0x0000000200207202 */ /* 0x000fe40000000f00 */
[----:B------:R-:W-:-:S04]  /*0a00*/  DFMA R36, R36, 0.5, R38 ;  /* 0x3fe000002424782b */ /* 0x000fc80000000026 */
        /* <DEDUP_REMOVED lines=65> */
.L_x_7305:
        /* <DEDUP_REMOVED lines=35> */
.L_x_7306:
[----:B------:R-:W-:Y:S05]  /*1050*/  BSYNC B0 ;  /* 0x0000000000007941 */ /* 0x000fea0003800000 */
.L_x_7304:
[C---:B------:R-:W-:Y:S01]  /*1060*/  DMUL R32, R34.reuse, R34 ;  /* 0x0000002222207228 */ /* 0x040fe20000000000 */
[----:B------:R-:W-:Y:S01]  /*1070*/  IMAD.MOV.U32 R2, RZ, RZ, -0x2e09fe87 ;  /* 0xd1f60179ff027424 */ /* 0x000fe200078e00ff */
[----:B------:R-:W-:Y:S01]  /*1080*/  MOV R3, 0x3fc12ba9 ;  /* 0x3fc12ba900037802 */ /* 0x000fe20000000f00 */
[----:B------:R-:W-:Y:S01]  /*1090*/  DMUL R40, R34, 0.5 ;  /* 0x3fe0000022287828 */ /* 0x000fe20000000000 */
[----:B------:R-:W-:Y:S01]  /*10a0*/  BSSY B0, `(.L_x_7307) ;  /* 0x0000074000007945 */ /* 0x000fe20003800000 */
[----:B-----5:R-:W-:-:S03]  /*10b0*/  DMUL R28, R28, R36 ;  /* 0x000000241c1c7228 */ /* 0x020fc60000000000 */
[----:B------:R-:W-:Y:S02]  /*10c0*/  DFMA R34, R32, R2, 1 ;  /* 0x3ff000002022742b */ /* 0x000fe40000000002 */
[C---:B------:R-:W-:Y:S02]  /*10d0*/  DFMA R32, -R38.reuse, R38, 1 ;  /* 0x3ff000002620742b */ /* 0x040fe40000000126 */
[----:B------:R-:W-:-:S04]  /*10e0*/  DADD R38, R38, 1 ;  /* 0x3ff0000026267429 */ /* 0x000fc80000000000 */
[----:B------:R-:W-:Y:S02]  /*10f0*/  DMUL R34, R34, UR10 ;  /* 0x0000000a22227c28 */ /* 0x000fe40008000000 */
[----:B------:R-:W-:Y:S02]  /*1100*/  DMUL R40, R32, R40 ;  /* 0x0000002820287228 */ /* 0x000fe40000000000 */
[----:B------:R-:W-:-:S06]  /*1110*/  DMUL R32, R16, R16 ;  /* 0x0000001010207228 */ /* 0x000fcc0000000000 */
[----:B------:R-:W-:Y:S02]  /*1120*/  DMUL R40, R34, R40 ;  /* 0x0000002822287228 */ /* 0x000fe40000000000 */
[----:B------:R-:W-:-:S06]  /*1130*/  DMUL R34, R16, R32 ;  /* 0x0000002010227228 */ /* 0x000fcc0000000000 */
[----:B------:R-:W-:Y:S02]  /*1140*/  DFMA R40, R38, 0.5, R40 ;  /* 0x3fe000002628782b */ /* 0x000fe40000000028 */
[----:B------:R-:W-:-:S06]  /*1150*/  DFMA R34, R34, UR6, R16 ;  /* 0x0000000622227c2b */ /* 0x000fcc0008000010 */
[----:B------:R-:W-:Y:S02]  /*1160*/  DMUL R30, R30, R40 ;  /* 0x000000281e1e7228 */ /* 0x000fe40000000000 */
[----:B------:R-:W-:-:S10]  /*1170*/  DMUL R34, R34, UR10 ;  /* 0x0000000a22227c28 */ /* 0x000fd40008000000 */
[----:B------:R-:W-:Y:S01]  /*1180*/  LOP3.LUT R39, R35, 0x7fffffff, RZ, 0xc0, !PT ;  /* 0x7fffffff23277812 */ /* 0x000fe200078ec0ff */
[----:B------:R-:W-:-:S06]  /*1190*/  IMAD.MOV.U32 R38, RZ, RZ, R34 ;  /* 0x000000ffff267224 */ /* 0x000fcc00078e0022 */
        /* <DEDUP_REMOVED lines=65> */
.L_x_7308:
        /* <DEDUP_REMOVED lines=35> */
.L_x_7309:
[----:B------:R-:W-:Y:S05]  /*17e0*/  BSYNC B0 ;  /* 0x0000000000007941 */ /* 0x000fea0003800000 */
.L_x_7307:
[----:B------:R-:W-:Y:S01]  /*17f0*/  DMUL R34, R18, R18 ;  /* 0x0000001212227228 */ /* 0x000fe20000000000 */
[----:B------:R-:W-:Y:S01]  /*1800*/  BSSY B0, `(.L_x_7310) ;  /* 0x0000072000007945 */ /* 0x000fe20003800000 */
[----:B------:R-:W-:Y:S02]  /*1810*/  DFMA R36, R32, R2, 1 ;  /* 0x3ff000002024742b */ /* 0x000fe40000000002 */
[----:B------:R-:W-:Y:S02]  /*1820*/  DMUL R32, R16, 0.5 ;  /* 0x3fe0000010207828 */ /* 0x000fe40000000000 */
[----:B------:R-:W-:Y:S02]  /*1830*/  DFMA R16, -R38, R38, 1 ;  /* 0x3ff000002610742b */ /* 0x000fe40000000126 */
[----:B------:R-:W-:Y:S02]  /*1840*/  DMUL R40, R18, R34 ;  /* 0x0000002212287228 */ /* 0x000fe40000000000 */
[----:B------:R-:W-:-:S04]  /*1850*/  DMUL R36, R36, UR10 ;  /* 0x0000000a24247c28 */ /* 0x000fc80008000000 */
[----:B------:R-:W-:Y:S02]  /*1860*/  DMUL R16, R16, R32 ;  /* 0x0000002010107228 */ /* 0x000fe40000000000 */
[----:B------:R-:W-:-:S08]  /*1870*/  DFMA R40, R40, UR6, R18 ;  /* 0x0000000628287c2b */ /* 0x000fd00008000012 */
[----:B------:R-:W-:Y:S02]  /*1880*/  DMUL R32, R40, UR10 ;  /* 0x0000000a28207c28 */ /* 0x000fe40008000000 */
[----:B------:R-:W-:Y:S02]  /*1890*/  DMUL R40, R36, R16 ;  /* 0x0000001024287228 */ /* 0x000fe40000000000 */
[----:B------:R-:W-:-:S06]  /*18a0*/  DADD R16, R38, 1 ;  /* 0x3ff0000026107429 */ /* 0x000fcc0000000000 */
[----:B------:R-:W-:Y:S02]  /*18b0*/  LOP3.LUT R37, R33, 0x7fffffff, RZ, 0xc0, !PT ;  /* 0x7fffffff21257812 */ /* 0x000fe400078ec0ff */
[----:B------:R-:W-:Y:S01]  /*18c0*/  MOV R36, R32 ;  /* 0x0000002000247202 */ /* 0x000fe20000000f00 */
[----:B------:R-:W-:-:S05]  /*18d0*/  DFMA R16, R16, 0.5, R40 ;  /* 0x3fe000001010782b */ /* 0x000fca0000000028 */
        /* <DEDUP_REMOVED lines=65> */
.L_x_7311:
        /* <DEDUP_REMOVED lines=35> */
.L_x_7312:
[----:B------:R-:W-:Y:S05]  /*1f20*/  BSYNC B0 ;  /* 0x0000000000007941 */ /* 0x000fea0003800000 */
.L_x_7310:
[----:B------:R-:W-:Y:S01]  /*1f30*/  DMUL R32, R20, R20 ;  /* 0x0000001414207228 */ /* 0x000fe20000000000 */
[----:B------:R-:W-:Y:S01]  /*1f40*/  BSSY B0, `(.L_x_7313) ;  /* 0x0000074000007945 */ /* 0x000fe20003800000 */
[----:B------:R-:W-:Y:S02]  /*1f50*/  DMUL R42, R18, 0.5 ;  /* 0x3fe00000122a7828 */ /* 0x000fe40000000000 */
[----:B------:R-:W-:Y:S02]  /*1f60*/  DFMA R40, -R36, R36, 1 ;  /* 0x3ff000002428742b */ /* 0x000fe40000000124 */
[----:B------:R-:W-:Y:S02]  /*1f70*/  DFMA R38, R34, R2, 1 ;  /* 0x3ff000002226742b */ /* 0x000fe40000000002 */
[----:B------:R-:W-:Y:S02]  /*1f80*/  DMUL R18, R20, R32 ;  /* 0x0000002014127228 */ /* 0x000fe40000000000 */
[----:B------:R-:W-:-:S02]  /*1f90*/  DADD R36, R36, 1 ;  /* 0x3ff0000024247429 */ /* 0x000fc40000000000 */
[----:B------:R-:W-:Y:S02]  /*1fa0*/  DMUL R34, R40, R42 ;  /* 0x0000002a28227228 */ /* 0x000fe40000000000 */
[----:B------:R-:W-:Y:S02]  /*1fb0*/  DMUL R38, R38, UR10 ;  /* 0x0000000a26267c28 */ /* 0x000fe40008000000 */
[----:B------:R-:W-:Y:S02]  /*1fc0*/  DFMA R18, R18, UR6, R20 ;  /* 0x0000000612127c2b */ /* 0x000fe40008000014 */
[----:B------:R-:W-:-:S04]  /*1fd0*/  DMUL R4, R4, R16 ;  /* 0x0000001004047228 */ /* 0x000fc80000000000 */
[----:B------:R-:W-:Y:S02]  /*1fe0*/  DMUL R38, R38, R34 ;  /* 0x0000002226267228 */ /* 0x000fe40000000000 */
[----:B------:R-:W-:-:S06]  /*1ff0*/  DMUL R18, R18, UR10 ;  /* 0x0000000a12127c28 */ /* 0x000fcc0008000000 */
[----:B------:R-:W-:-:S04]  /*2000*/  DFMA R36, R36, 0.5, R38 ;  /* 0x3fe000002424782b */ /* 0x000fc80000000026 */
[----:B------:R-:W-:Y:S01]  /*2010*/  LOP3.LUT R35, R19, 0x7fffffff, RZ, 0xc0, !PT ;  /* 0x7fffffff13237812 */ /* 0x000fe200078ec0ff */
[----:B------:R-:W-:-:S03]  /*2020*/  IMAD.MOV.U32 R34, RZ, RZ, R18 ;  /* 0x000000ffff227224 */ /* 0x000fc600078e0012 */
[----:B------:R-:W-:-:S03]  /*2030*/  DMUL R6, R6, R36 ;  /* 0x0000002406067228 */ /* 0x000fc60000000000 */
        /* <DEDUP_REMOVED lines=17> */
[----:B------:R-:W1:Y:S01]  /*2150*/  F2F.F64.F32 R36, R17 ;  /* 0x0000001100247310 */ /* 0x000e620000201800 */
        /* <DEDUP_REMOVED lines=32> */
[----:B0-----:R-:W-:Y:S01]  /*2360*/  DADD R16, -R38, 1 ;  /* 0x3ff0000026107429 */ /* 0x001fe20000000100 */
        /* <DEDUP_REMOVED lines=14> */
.L_x_7314:
        /* <DEDUP_REMOVED lines=35> */
.L_x_7315:
[----:B------:R-:W-:Y:S05]  /*2680*/  BSYNC B0 ;  /* 0x0000000000007941 */ /* 0x000fea0003800000 */
.L_x_7313:
[----:B------:R-:W-:Y:S01]  /*2690*/  DMUL R16, R22, R22 ;  /* 0x0000001616107228 */ /* 0x000fe20000000000 */
[----:B------:R-:W-:Y:S01]  /*26a0*/  BSSY B0, `(.L_x_7316) ;  /* 0x0000072000007945 */ /* 0x000fe20003800000 */
[----:B------:R-:W-:Y:S02]  /*26b0*/  DMUL R36, R20, 0.5 ;  /* 0x3fe0000014247828 */ /* 0x000fe40000000000 */
[----:B------:R-:W-:-:S04]  /*26c0*/  DFMA R32, R32, R2, 1 ;  /* 0x3ff000002020742b */ /* 0x000fc80000000002 */
[----:B------:R-:W-:-:S08]  /*26d0*/  DMUL R34, R22, R16 ;  /* 0x0000001016227228 */ /* 0x000fd00000000000 */
[----:B------:R-:W-:Y:S02]  /*26e0*/  DFMA R20, R34, UR6, R22 ;  /* 0x0000000622147c2b */ /* 0x000fe40008000016 */
[C---:B------:R-:W-:Y:S02]  /*26f0*/  DFMA R34, -R18.reuse, R18, 1 ;  /* 0x3ff000001222742b */ /* 0x040fe40000000112 */
[----:B------:R-:W-:-:S04]  /*2700*/  DADD R18, R18, 1 ;  /* 0x3ff0000012127429 */ /* 0x000fc80000000000 */
[----:B------:R-:W-:Y:S02]  /*2710*/  DMUL R20, R20, UR10 ;  /* 0x0000000a14147c28 */ /* 0x000fe40008000000 */
[----:B------:R-:W-:Y:S02]  /*2720*/  DMUL R36, R34, R36 ;  /* 0x0000002422247228 */ /* 0x000fe40000000000 */
[----:B------:R-:W-:-:S06]  /*2730*/  DMUL R34, R32, UR10 ;  /* 0x0000000a20227c28 */ /* 0x000fcc0008000000 */
[----:B------:R-:W-:Y:S01]  /*2740*/  LOP3.LUT R33, R21, 0x7fffffff, RZ, 0xc0, !PT ;  /* 0x7fffffff15217812 */ /* 0x000fe200078ec0ff */
[----:B------:R-:W-:Y:S01]  /*2750*/  IMAD.MOV.U32 R32, RZ, RZ, R20 ;  /* 0x000000ffff207224 */ /* 0x000fe200078e0014 */
[----:B------:R-:W-:-:S05]  /*2760*/  DMUL R34, R34, R36 ;  /* 0x0000002422227228 */ /* 0x000fca0000000000 */
[----:B------:R-:W-:-:S03]  /*2770*/  DSETP.GE.AND P0, PT, R32, UR12, PT ;  /* 0x0000000c20007e2a */ /* 0x000fc6000bf06000 */
[----:B------:R-:W-:-:S11]  /*2780*/  DFMA R18, R18, 0.5, R34 ;  /* 0x3fe000001212782b */ /* 0x000fd60000000022 */
        /* <DEDUP_REMOVED lines=64> */
.L_x_7317:
        /* <DEDUP_REMOVED lines=35> */
.L_x_7318:
[----:B------:R-:W-:Y:S05]  /*2dc0*/  BSYNC B0 ;  /* 0x0000000000007941 */ /* 0x000fea0003800000 */
.L_x_7316:
        /* <DEDUP_REMOVED lines=14> */
[----:B------:R-:W-:Y:S02]  /*2eb0*/  LOP3.LUT R23, R17, 0x7fffffff, RZ, 0xc0, !PT ;  /* 0x7fffffff11177812 */ /* 0x000fe400078ec0ff */
[----:B------:R-:W-:Y:S02]  /*2ec0*/  MOV R22, R16 ;  /* 0x0000001000167202 */ /* 0x000fe40000000f00 */
[----:B------:R-:W-:-:S04]  /*2ed0*/  DMUL R10, R10, R32 ;  /* 0x000000200a0a7228 */ /* 0x000fc80000000000 */
        /* <DEDUP_REMOVED lines=65> */
.L_x_7320:
        /* <DEDUP_REMOVED lines=35> */
.L_x_7321:
[----:B------:R-:W-:Y:S05]  /*3520*/  BSYNC B0 ;  /* 0x0000000000007941 */ /* 0x000fea0003800000 */
.L_x_7319:
[----:B------:R-:W-:Y:S01]  /*3530*/  DMUL R16, R26, R26 ;  /* 0x0000001a1a107228 */ /* 0x000fe20000000000 */
[----:B------:R-:W-:Y:S01]  /*3540*/  BSSY B0, `(.L_x_7322) ;  /* 0x0000072000007945 */ /* 0x000fe20003800000 */
[----:B------:R-:W-:Y:S02]  /*3550*/  DMUL R32, R24, 0.5 ;  /* 0x3fe0000018207828 */ /* 0x000fe40000000000 */
[----:B------:R-:W-:Y:S02]  /*3560*/  DFMA R24, -R22, R22, 1 ;  /* 0x3ff000001618742b */ /* 0x000fe40000000116 */
[----:B------:R-:W-:Y:S02]  /*3570*/  DFMA R20, R20, R2, 1 ;  /* 0x3ff000001414742b */ /* 0x000fe40000000002 */
[----:B------:R-:W-:-:S04]  /*3580*/  DMUL R18, R26, R16 ;  /* 0x000000101a127228 */ /* 0x000fc80000000000 */
[----:B------:R-:W-:Y:S02]  /*3590*/  DMUL R32, R24, R32 ;  /* 0x0000002018207228 */ /* 0x000fe40000000000 */
[----:B------:R-:W-:Y:S02]  /*35a0*/  DMUL R24, R20, UR10 ;  /* 0x0000000a14187c28 */ /* 0x000fe40008000000 */
[----:B------:R-:W-:Y:S02]  /*35b0*/  DFMA R18, R18, UR6, R26 ;  /* 0x0000000612127c2b */ /* 0x000fe4000800001a */
[----:B------:R-:W-:-:S04]  /*35c0*/  DADD R20, R22, 1 ;  /* 0x3ff0000016147429 */ /* 0x000fc80000000000 */
[----:B------:R-:W-:Y:S02]  /*35d0*/  DMUL R24, R24, R32 ;  /* 0x0000002018187228 */ /* 0x000fe40000000000 */
[----:B------:R-:W-:-:S06]  /*35e0*/  DMUL R18, R18, UR10 ;  /* 0x0000000a12127c28 */ /* 0x000fcc0008000000 */
[----:B------:R-:W-:-:S04]  /*35f0*/  DFMA R20, R20, 0.5, R24 ;  /* 0x3fe000001414782b */ /* 0x000fc80000000018 */
        /* <DEDUP_REMOVED lines=67> */
.L_x_7323:
        /* <DEDUP_REMOVED lines=35> */
.L_x_7324:
[----:B------:R-:W-:Y:S05]  /*3c60*/  BSYNC B0 ;  /* 0x0000000000007941 */ /* 0x000fea0003800000 */
.L_x_7322:
[----:B------:R-:W-:Y:S01]  /*3c70*/  DMUL R26, R26, 0.5 ;  /* 0x3fe000001a1a7828 */ /* 0x000fe20000000000 */
[----:B------:R-:W-:Y:S01]  /*3c80*/  ULDC.64 UR6, c[0x0][0x218] ;  /* 0x0000860000067ab9 */ /* 0x000fe20000000a00 */
[----:B------:R-:W-:Y:S01]  /*3c90*/  DFMA R22, -R18, R18, 1 ;  /* 0x3ff000001216742b */ /* 0x000fe20000000112 */
[----:B------:R-:W-:Y:S01]  /*3ca0*/  UIMAD.WIDE.U32 UR6, UR4, 0x8, UR6 ;  /* 0x00000008040678a5 */ /* 0x000fe2000f8e0006 */
[----:B------:R-:W-:Y:S02]  /*3cb0*/  DFMA R2, R16, R2, 1 ;  /* 0x3ff000001002742b */ /* 0x000fe40000000002 */
[----:B------:R-:W-:Y:S02]  /*3cc0*/  DADD R18, R18, 1 ;  /* 0x3ff0000012127429 */ /* 0x000fe40000000000 */
[----:B------:R-:W-:Y:S01]  /*3cd0*/  DMUL R20, R12, R20 ;  /* 0x000000140c147228 */ /* 0x000fe20000000000 */
[----:B------:R-:W-:Y:S01]  /*3ce0*/  IMAD.U32 R16, RZ, RZ, UR6 ;  /* 0x00000006ff107e24 */ /* 0x000fe2000f8e00ff */
[----:B------:R-:W-:Y:S01]  /*3cf0*/  DMUL R22, R22, R26 ;  /* 0x0000001a16167228 */ /* 0x000fe20000000000 */
[----:B------:R-:W-:Y:S01]  /*3d00*/  IMAD.U32 R17, RZ, RZ, UR7 ;  /* 0x00000007ff117e24 */ /* 0x000fe2000f8e00ff */
[----:B------:R-:W-:Y:S01]  /*3d10*/  DMUL R2, R2, UR10 ;  /* 0x0000000a02027c28 */ /* 0x000fe20008000000 */
[----:B------:R-:W-:-:S07]  /*3d20*/  IMAD.WIDE R12, R0, 0x10, R16 ;  /* 0x00000010000c7825 */ /* 0x000fce00078e0210 */
[----:B------:R-:W-:Y:S01]  /*3d30*/  DMUL R2, R2, R22 ;  /* 0x0000001602027228 */ /* 0x000fe20000000000 */
[----:B------:R-:W-:Y:S04]  /*3d40*/  STG.E.128 desc[UR8][R12.64], R28 ;  /* 0x0000001c0c007986 */ /* 0x000fe8000c101d08 */
[----:B------:R-:W-:Y:S03]  /*3d50*/  STG.E.128 desc[UR8][R12.64+0x800], R4 ;  /* 0x000800040c007986 */ /* 0x000fe6000c101d08 */
[----:B------:R-:W-:Y:S01]  /*3d60*/  DFMA R2, R18, 0.5, R2 ;  /* 0x3fe000001202782b */ /* 0x000fe20000000002 */
[----:B------:R-:W-:Y:S07]  /*3d70*/  STG.E.128 desc[UR8][R12.64+0x1000], R8 ;  /* 0x001000080c007986 */ /* 0x000fee000c101d08 */
[----:B------:R-:W-:-:S07]  /*3d80*/  DMUL R22, R14, R2 ;  /* 0x000000020e167228 */ /* 0x000fce0000000000 */
[----:B------:R-:W-:Y:S01]  /*3d90*/  STG.E.128 desc[UR8][R12.64+0x1800], R20 ;  /* 0x001800140c007986 */ /* 0x000fe2000c101d08 */
[----:B------:R-:W-:Y:S05]  /*3da0*/  EXIT ;  /* 0x000000000000794d */ /* 0x000fea0003800000 */
.L_x_7300:
[----:B------:R-:W0:Y:S01]  /*3db0*/  S2R R0, SR_TID.X ;  /* 0x0000000000007919 */ /* 0x000e220000002100 */
[----:B------:R-:W-:Y:S02]  /*3dc0*/  CS2R R44, SRZ ;  /* 0x00000000002c7805 */ /* 0x000fe4000001ff00 */
[----:B0-----:R-:W-:Y:S02]  /*3dd0*/  ISETP.GE.AND P0, PT, R0, UR5, PT ;  /* 0x0000000500007c0c */ /* 0x001fe4000bf06270 */
[----:B------:R-:W-:-:S11]  /*3de0*/  MOV R24, R0 ;  /* 0x0000000000187202 */ /* 0x000fd60000000f00 */
[C---:B------:R-:W-:Y:S01]  /*3df0*/  @!P0 VIADD R35, R24.reuse, UR4 ;  /* 0x0000000418238c36 */ /* 0x040fe20008000000 */
[----:B------:R-:W-:Y:S01]  /*3e00*/  CS2R R30, SRZ ;  /* 0x00000000001e7805 */ /* 0x000fe2000001ff00 */
[----:B------:R-:W-:Y:S01]  /*3e10*/  @!P0 VIADD R24, R24, 0x80 ;  /* 0x0000008018188836 */ /* 0x000fe20000000000 */
[----:B------:R-:W0:Y:S04]  /*3e20*/  @!P0 LDC.64 R32, c[0x0][0x228] ;  /* 0x00008a00ff208b82 */ /* 0x000e280000000a00 */
[----:B------:R-:W-:-:S13]  /*3e30*/  ISETP.GE.AND P5, PT, R24, UR5, PT ;  /* 0x0000000518007c0c */ /* 0x000fda000bfa6270 */
[C---:B------:R-:W-:Y:S01]  /*3e40*/  @!P5 IADD3 R15, R24.reuse, UR4, RZ ;  /* 0x00000004180fdc10 */ /* 0x040fe2000fffe0ff */
[----:B------:R-:W-:Y:S01]  /*3e50*/  @!P5 VIADD R24, R24, 0x80 ;  /* 0x000000801818d836 */ /* 0x000fe20000000000 */
[----:B------:R-:W1:Y:S04]  /*3e60*/  @!P5 LDC.64 R2, c[0x0][0x220] ;  /* 0x00008800ff02db82 */ /* 0x000e680000000a00 */
[----:B------:R-:W-:-:S04]  /*3e70*/  ISETP.GE.AND P6, PT, R24, UR5, PT ;  /* 0x0000000518007c0c */ /* 0x000fc8000bfc6270 */
[----:B------:R-:W2:Y:S09]  /*3e80*/  @!P5 LDC.64 R4, c[0x0][0x228] ;  /* 0x00008a00ff04db82 */ /* 0x000eb20000000a00 */
[C---:B------:R-:W-:Y:S01]  /*3e90*/  @!P6 IADD3 R23, R24.reuse, UR4, RZ ;  /* 0x000000041817ec10 */ /* 0x040fe2000fffe0ff */
[----:B------:R-:W-:Y:S01]  /*3ea0*/  @!P6 VIADD R24, R24, 0x80 ;  /* 0x000000801818e836 */ /* 0x000fe20000000000 */
[----:B------:R-:W3:Y:S04]  /*3eb0*/  @!P6 LDC.64 R6, c[0x0][0x220] ;  /* 0x00008800ff06eb82 */ /* 0x000ee80000000a00 */
[----:B------:R-:W-:Y:S01]  /*3ec0*/  ISETP.GE.AND P1, PT, R24, UR5, PT ;  /* 0x0000000518007c0c */ /* 0x000fe2000bf26270 */
[----:B-1----:R-:W-:-:S03]  /*3ed0*/  @!P5 IMAD.WIDE.U32 R12, R15, 0x8, R2 ;  /* 0x000000080f0cd825 */ /* 0x002fc600078e0002 */
[----:B------:R-:W1:Y:S02]  /*3ee0*/  @!P6 LDC.64 R18, c[0x0][0x228] ;  /* 0x00008a00ff12eb82 */ /* 0x000e640000000a00 */
[----:B------:R4:W5:Y:S07]  /*3ef0*/  @!P5 LDG.E.64 R44, desc[UR8][R12.64] ;  /* 0x000000080c2cd981 */ /* 0x00096e000c1e1b00 */
[C---:B------:R-:W-:Y:S01]  /*3f00*/  @!P1 IADD3 R11, R24.reuse, UR4, RZ ;  /* 0x00000004180b9c10 */ /* 0x040fe2000fffe0ff */
[----:B------:R-:W-:Y:S01]  /*3f10*/  @!P1 VIADD R24, R24, 0x80 ;  /* 0x0000008018189836 */ /* 0x000fe20000000000 */
[----:B------:R-:W0:Y:S04]  /*3f20*/  @!P1 LDC.64 R40, c[0x0][0x220] ;  /* 0x00008800ff289b82 */ /* 0x000e280000000a00 */
[----:B------:R-:W-:-:S04]  /*3f30*/  ISETP.GE.AND P2, PT, R24, UR5, PT ;  /* 0x0000000518007c0c */ /* 0x000fc8000bf46270 */
[----:B------:R-:W0:Y:S09]  /*3f40*/  @!P1 LDC.64 R38, c[0x0][0x228] ;  /* 0x00008a00ff269b82 */ /* 0x000e320000000a00 */
        /* <DEDUP_REMOVED lines=8> */
[----:B------:R-:W-:Y:S01]  /*3fd0*/  ISETP.GE.AND P4, PT, R24, UR5, PT ;  /* 0x0000000518007c0c */ /* 0x000fe2000bf86270 */
[----:B--2---:R-:W-:-:S05]  /*3fe0*/  @!P5 IMAD.WIDE.U32 R14, R15, 0x8, R4 ;  /* 0x000000080f0ed825 */ /* 0x004fca00078e0004 */
[----:B------:R2:W5:Y:S07]  /*3ff0*/  @!P5 LDG.E.64 R30, desc[UR8][R14.64] ;  /* 0x000000080e1ed981 */ /* 0x00056e000c1e1b00 */
[C---:B------:R-:W-:Y:S01]  /*4000*/  @!P4 IADD3 R25, R24.reuse, UR4, RZ ;  /* 0x000000041819cc10 */ /* 0x040fe2000fffe0ff */
[----:B------:R-:W-:Y:S01]  /*4010*/  @!P4 VIADD R24, R24, 0x80 ;  /* 0x000000801818c836 */ /* 0x000fe20000000000 */
[----:B------:R-:W2:Y:S01]  /*4020*/  @!P4 LDC.64 R20, c[0x0][0x220] ;  /* 0x00008800ff14cb82 */ /* 0x000ea20000000a00 */
[----:B---3--:R-:W-:-:S03]  /*4030*/  @!P6 IMAD.WIDE.U32 R16, R23, 0x8, R6 ;  /* 0x000000081710e825 */ /* 0x008fc600078e0006 */
[----:B------:R-:W-:Y:S01]  /*4040*/  ISETP.GE.AND P5, PT, R24, UR5, PT ;  /* 0x0000000518007c0c */ /* 0x000fe2000bfa6270 */
[----:B-1----:R-:W-:Y:S01]  /*4050*/  @!P6 IMAD.WIDE.U32 R22, R23, 0x8, R18 ;  /* 0x000000081716e825 */ /* 0x002fe200078e0012 */
[----:B----4-:R-:W-:Y:S02]  /*4060*/  CS2R R12, SRZ ;  /* 0x00000000000c7805 */ /* 0x010fe4000001ff00 */
[----:B------:R-:W1:Y:S01]  /*4070*/  @!P3 LDC.64 R18, c[0x0][0x228] ;  /* 0x00008a00ff12bb82 */ /* 0x000e620000000a00 */
[----:B------:R-:W-:Y:S01]  /*4080*/  CS2R R6, SRZ ;  /* 0x0000000000067805 */ /* 0x000fe2000001ff00 */
[----:B0-----:R-:W-:Y:S01]  /*4090*/  @!P2 IMAD.WIDE.U32 R42, R9, 0x8, R42 ;  /* 0x00000008092aa825 */ /* 0x001fe200078e002a */
[----:B--2---:R-:W-:-:S03]  /*40a0*/  CS2R R14, SRZ ;  /* 0x00000000000e7805 */ /* 0x004fc6000001ff00 */
[----:B------:R-:W-:Y:S01]  /*40b0*/  @!P2 IMAD.WIDE.U32 R28, R9, 0x8, R2 ;  /* 0x00000008091ca825 */ /* 0x000fe200078e0002 */
[----:B------:R0:W5:Y:S02]  /*40c0*/  @!P2 LDG.E.64 R12, desc[UR8][R42.64] ;  /* 0x000000082a0ca981 */ /* 0x000164000c1e1b00 */
[----:B------:R-:W2:Y:S02]  /*40d0*/  @!P5 LDC.64 R2, c[0x0][0x220] ;  /* 0x00008800ff02db82 */ /* 0x000ea40000000a00 */
[----:B------:R3:W5:Y:S04]  /*40e0*/  @!P6 LDG.E.64 R6, desc[UR8][R22.64] ;  /* 0x000000081606e981 */ /* 0x000768000c1e1b00 */
[----:B------:R4:W5:Y:S01]  /*40f0*/  @!P2 LDG.E.64 R14, desc[UR8][R28.64] ;  /* 0x000000081c0ea981 */ /* 0x000962000c1e1b00 */
[----:B0-----:R-:W-:-:S02]  /*4100*/  @!P3 IMAD.WIDE.U32 R42, R37, 0x8, R26 ;  /* 0x00000008252ab825 */ /* 0x001fc400078e001a */
[----:B------:R-:W0:Y:S08]  /*4110*/  @!P5 LDC.64 R26, c[0x0][0x228] ;  /* 0x00008a00ff1adb82 */ /* 0x000e300000000a00 */
[----:B---3--:R-:W3:Y:S08]  /*4120*/  @!P4 LDC.64 R22, c[0x0][0x228] ;  /* 0x00008a00ff16cb82 */ /* 0x008ef00000000a00 */
[----:B----4-:R-:W4:Y:S01]  /*4130*/  @!P0 LDC.64 R28, c[0x0][0x220] ;  /* 0x00008800ff1c8b82 */ /* 0x010f220000000a00 */
[----:B------:R-:W-:Y:S01]  /*4140*/  @!P1 IMAD.WIDE.U32 R40, R11, 0x8, R40 ;  /* 0x000000080b289825 */ /* 0x000fe200078e0028 */
[----:B------:R-:W-:-:S03]  /*4150*/  CS2R R4, SRZ ;  /* 0x0000000000047805 */ /* 0x000fc6000001ff00 */
[----:B------:R-:W-:Y:S01]  /*4160*/  @!P1 IMAD.WIDE.U32 R38, R11, 0x8, R38 ;  /* 0x000000080b269825 */ /* 0x000fe200078e0026 */
[----:B------:R-:W-:Y:S02]  /*4170*/  CS2R R10, SRZ ;  /* 0x00000000000a7805 */ /* 0x000fe4000001ff00 */
[----:B------:R-:W-:Y:S01]  /*4180*/  CS2R R8, SRZ ;  /* 0x0000000000087805 */ /* 0x000fe2000001ff00 */
[----:B------:R2:W5:Y:S01]  /*4190*/  @!P6 LDG.E.64 R4, desc[UR8][R16.64] ;  /* 0x000000081004e981 */ /* 0x000562000c1e1b00 */
[----:B-1----:R-:W-:Y:S01]  /*41a0*/  @!P3 IMAD.WIDE.U32 R36, R37, 0x8, R18 ;  /* 0x000000082524b825 */ /* 0x002fe200078e0012 */
[----:B------:R-:W-:Y:S02]  /*41b0*/  CS2R R18, SRZ ;  /* 0x0000000000127805 */ /* 0x000fe4000001ff00 */
[----:B------:R1:W5:Y:S04]  /*41c0*/  @!P1 LDG.E.64 R10, desc[UR8][R38.64] ;  /* 0x00000008260a9981 */ /* 0x000368000c1e1b00 */
[----:B------:R1:W5:Y:S01]  /*41d0*/  @!P1 LDG.E.64 R8, desc[UR8][R40.64] ;  /* 0x0000000828089981 */ /* 0x000362000c1e1b00 */
[----:B--2---:R-:W-:-:S03]  /*41e0*/  CS2R R16, SRZ ;  /* 0x0000000000107805 */ /* 0x004fc6000001ff00 */
[----:B------:R2:W5:Y:S01]  /*41f0*/  @!P3 LDG.E.64 R18, desc[UR8][R36.64] ;  /* 0x000000082412b981 */ /* 0x000562000c1e1b00 */
[----:B-1----:R-:W-:Y:S01]  /*4200*/  @!P4 IMAD.WIDE.U32 R38, R25, 0x8, R20 ;  /* 0x000000081926c825 */ /* 0x002fe200078e0014 */
[----:B------:R-:W-:Y:S02]  /*4210*/  CS2R R20, SRZ ;  /* 0x0000000000147805 */ /* 0x000fe4000001ff00 */
[----:B------:R-:W5:Y:S01]  /*4220*/  @!P3 LDG.E.64 R16, desc[UR8][R42.64] ;  /* 0x000000082a10b981 */ /* 0x000f62000c1e1b00 */
[----:B------:R-:W-:-:S03]  /*4230*/  @!P5 IADD3 R41, R24, UR4, RZ ;  /* 0x000000041829dc10 */ /* 0x000fc6000fffe0ff */
[----:B------:R3:W5:Y:S02]  /*4240*/  @!P4 LDG.E.64 R20, desc[UR8][R38.64] ;  /* 0x000000082614c981 */ /* 0x000764000c1e1b00 */
[----:B--2---:R-:W-:Y:S01]  /*4250*/  @!P5 IMAD.WIDE.U32 R36, R41, 0x8, R2 ;  /* 0x000000082924d825 */ /* 0x004fe200078e0002 */
[----:B------:R-:W-:-:S03]  /*4260*/  CS2R R2, SRZ ;  /* 0x0000000000027805 */ /* 0x000fc6000001ff00 */
[----:B0-----:R-:W-:Y:S01]  /*4270*/  @!P5 IMAD.WIDE.U32 R40, R41, 0x8, R26 ;  /* 0x000000082928d825 */ /* 0x001fe200078e001a */
[----:B------:R-:W-:-:S03]  /*4280*/  CS2R R26, SRZ ;  /* 0x00000000001a7805 */ /* 0x000fc6000001ff00 */
[----:B---3--:R-:W-:Y:S01]  /*4290*/  @!P4 IMAD.WIDE.U32 R38, R25, 0x8, R22 ;  /* 0x000000081926c825 */ /* 0x008fe200078e0016 */
[----:B------:R-:W-:Y:S02]  /*42a0*/  CS2R R22, SRZ ;  /* 0x0000000000167805 */ /* 0x000fe4000001ff00 */
[----:B------:R-:W-:Y:S01]  /*42b0*/  CS2R R24, SRZ ;  /* 0x0000000000187805 */ /* 0x000fe2000001ff00 */
[----:B------:R0:W5:Y:S01]  /*42c0*/  @!P5 LDG.E.64 R26, desc[UR8][R40.64] ;  /* 0x00000008281ad981 */ /* 0x000162000c1e1b00 */
[C---:B----4-:R-:W-:Y:S01]  /*42d0*/  @!P0 IMAD.WIDE.U32 R42, R35.reuse, 0x8, R28 ;  /* 0x00000008232a8825 */ /* 0x050fe200078e001c */
[----:B------:R-:W-:Y:S02]  /*42e0*/  CS2R R28, SRZ ;  /* 0x00000000001c7805 */ /* 0x000fe4000001ff00 */
[----:B------:R0:W5:Y:S01]  /*42f0*/  @!P4 LDG.E.64 R22, desc[UR8][R38.64] ;  /* 0x000000082616c981 */ /* 0x000162000c1e1b00 */
[----:B------:R-:W-:-:S03]  /*4300*/  @!P0 IMAD.WIDE.U32 R32, R35, 0x8, R32 ;  /* 0x0000000823208825 */ /* 0x000fc600078e0020 */
[----:B------:R0:W5:Y:S04]  /*4310*/  @!P5 LDG.E.64 R24, desc[UR8][R36.64] ;  /* 0x000000082418d981 */ /* 0x000168000c1e1b00 */
[----:B------:R0:W5:Y:S04]  /*4320*/  @!P0 LDG.E.64 R28, desc[UR8][R42.64] ;  /* 0x000000082a1c8981 */ /* 0x000168000c1e1b00 */
[----:B------:R0:W5:Y:S01]  /*4330*/  @!P0 LDG.E.64 R2, desc[UR8][R32.64] ;  /* 0x0000000820028981 */ /* 0x000162000c1e1b00 */
[----:B------:R-:W-:Y:S04]  /*4340*/  BSSY B0, `(.L_x_7325) ;  /* 0x000007f000007945 */ /* 0x000fe80003800000 */
[----:B------:R-:W-:Y:S05]  /*4350*/  @P0 BRA `(.L_x_7326) ;  /* 0x0000000400f40947 */ /* 0x000fea0003800000 */
[-C--:B0----5:R-:W-:Y:S01]  /*4360*/  DMUL R32, R2, R2.reuse ;  /* 0x0000000202207228 */ /* 0x0a1fe20000000000 */
        /* <DEDUP_REMOVED lines=17> */
[----:B------:R-:W-:Y:S01]  /*4480*/  ISETP.GT.U32.AND P1, PT, R39, 0x40330fc1, PT ;  /* 0x40330fc12700780c */ /* 0x000fe20003f24070 */
[----:B------:R-:W-:Y:S01]  /*4490*/  IMAD.MOV.U32 R41, RZ, RZ, 0x3e928a27 ;  /* 0x3e928a27ff297424 */ /* 0x000fe200078e00ff */
[----:B------:R-:W-:Y:S01]  /*44a0*/  MOV R40, 0xf89b6999 ;  /* 0xf89b699900287802 */ /* 0x000fe20000000f00 */
        /* <DEDUP_REMOVED lines=13> */
[----:B------:R-:W-:-:S04]  /*4580*/  UMOV UR7, 0x3e5ae904 ;  /* 0x3e5ae90400077882 */ /* 0x000fc80000000000 */
[----:B------:R-:W0:Y:S02]  /*4590*/  F2F.F64.F32 R42, R36 ;  /* 0x00000024002a7310 */ /* 0x000e240000201800 */
        /* <DEDUP_REMOVED lines=38> */
[----:B------:R-:W-:-:S04]  /*4800*/  FSEL R36, R43, 1.875, !P1 ;  /* 0x3ff000002b247808 */ /* 0x000fc80004800000 */
[----:B------:R-:W-:Y:S02]  /*4810*/  LOP3.LUT R37, R36, 0x80000000, R37, 0xb8, !PT ;  /* 0x8000000024257812 */ /* 0x000fe400078eb825 */
[----:B------:R-:W-:Y:S01]  /*4820*/  FSEL R36, R42, RZ, !P1 ;  /* 0x000000ff2a247208 */ /* 0x000fe20004800000 */
[----:B------:R-:W-:Y:S06]  /*4830*/  BRA `(.L_x_7329) ;  /* 0x00000000008c7947 */ /* 0x000fec0003800000 */
.L_x_7328:
        /* <DEDUP_REMOVED lines=35> */
.L_x_7329:
[----:B------:R-:W-:Y:S05]  /*4a70*/  BSYNC B1 ;  /* 0x0000000000017941 */ /* 0x000fea0003800000 */
.L_x_7327:
[----:B------:R-:W-:Y:S01]  /*4a80*/  IMAD.MOV.U32 R38, RZ, RZ, -0x2e09fe87 ;  /* 0xd1f60179ff267424 */ /* 0x000fe200078e00ff */
[----:B------:R-:W-:-:S06]  /*4a90*/  MOV R39, 0x3fc12ba9 ;  /* 0x3fc12ba900277802 */ /* 0x000fcc0000000f00 */
[----:B------:R-:W-:Y:S02]  /*4aa0*/  DFMA R32, R32, R38, 1 ;  /* 0x3ff000002020742b */ /* 0x000fe40000000026 */
[----:B------:R-:W-:Y:S02]  /*4ab0*/  DMUL R38, R2, 0.5 ;  /* 0x3fe0000002267828 */ /* 0x000fe40000000000 */
[C---:B------:R-:W-:Y:S02]  /*4ac0*/  DFMA R2, -R36.reuse, R36, 1 ;  /* 0x3ff000002402742b */ /* 0x040fe40000000124 */
[----:B------:R-:W-:Y:S02]  /*4ad0*/  DADD R36, R36, 1 ;  /* 0x3ff0000024247429 */ /* 0x000fe40000000000 */
[----:B------:R-:W-:-:S04]  /*4ae0*/  DMUL R32, R32, R34 ;  /* 0x0000002220207228 */ /* 0x000fc80000000000 */
[----:B------:R-:W-:-:S08]  /*4af0*/  DMUL R2, R2, R38 ;  /* 0x0000002602027228 */ /* 0x000fd00000000000 */
[----:B------:R-:W-:-:S08]  /*4b00*/  DMUL R2, R32, R2 ;  /* 0x0000000220027228 */ /* 0x000fd00000000000 */
[----:B------:R-:W-:-:S08]  /*4b10*/  DFMA R2, R36, 0.5, R2 ;  /* 0x3fe000002402782b */ /* 0x000fd00000000002 */
[----:B------:R-:W-:-:S11]  /*4b20*/  DMUL R28, R2, R28 ;  /* 0x0000001c021c7228 */ /* 0x000fd60000000000 */
.L_x_7326:
[----:B------:R-:W-:Y:S05]  /*4b30*/  BSYNC B0 ;  /* 0x0000000000007941 */ /* 0x000fea0003800000 */
.L_x_7325:
[----:B-----5:R-:W-:Y:S01]  /*4b40*/  VIADD R2, R0, 0x80 ;  /* 0x0000008000027836 */ /* 0x020fe20000000000 */
[----:B------:R-:W-:Y:S04]  /*4b50*/  BSSY B0, `(.L_x_7330) ;  /* 0x0000080000007945 */ /* 0x000fe80003800000 */
[----:B------:R-:W-:-:S13]  /*4b60*/  ISETP.GE.AND P1, PT, R2, UR5, PT ;  /* 0x0000000502007c0c */ /* 0x000fda000bf26270 */
[----:B------:R-:W-:Y:S05]  /*4b70*/  @P1 BRA `(.L_x_7331) ;  /* 0x0000000400f41947 */ /* 0x000fea0003800000 */
[-C--:B0-----:R-:W-:Y:S01]  /*4b80*/  DMUL R32, R30, R30.reuse ;  /* 0x0000001e1e207228 */ /* 0x081fe20000000000 */
        /* <DEDUP_REMOVED lines=61> */
[----:B------:R-:W0:Y:S02]  /*4f60*/  F2F.F64.F32 R40, R36 ;  /* 0x0000002400287310 */ /* 0x000e240000201800 */
        /* <DEDUP_REMOVED lines=11> */
[----:B------:R-:W-:-:S04]  /*5020*/  FSEL R36, R43, 1.875, !P1 ;  /* 0x3ff000002b247808 */ /* 0x000fc80004800000 */
[----:B------:R-:W-:Y:S02]  /*5030*/  LOP3.LUT R37, R36, 0x80000000, R37, 0xb8, !PT ;  /* 0x8000000024257812 */ /* 0x000fe400078eb825 */
[----:B------:R-:W-:Y:S01]  /*5040*/  FSEL R36, R42, RZ, !P1 ;  /* 0x000000ff2a247208 */ /* 0x000fe20004800000 */
[----:B------:R-:W-:Y:S06]  /*5050*/  BRA `(.L_x_7334) ;  /* 0x00000000008c7947 */ /* 0x000fec0003800000 */
.L_x_7333:
        /* <DEDUP_REMOVED lines=35> */
.L_x_7334:
[----:B------:R-:W-:Y:S05]  /*5290*/  BSYNC B1 ;  /* 0x0000000000017941 */ /* 0x000fea0003800000 */
.L_x_7332:
[----:B------:R-:W-:Y:S01]  /*52a0*/  MOV R38, 0xd1f60179 ;  /* 0xd1f6017900267802 */ /* 0x000fe20000000f00 */
[----:B------:R-:W-:-:S06]  /*52b0*/  IMAD.MOV.U32 R39, RZ, RZ, 0x3fc12ba9 ;  /* 0x3fc12ba9ff277424 */ /* 0x000fcc00078e00ff */
        /* <DEDUP_REMOVED lines=9> */
.L_x_7331:
[----:B------:R-:W-:Y:S05]  /*5350*/  BSYNC B0 ;  /* 0x0000000000007941 */ /* 0x000fea0003800000 */
.L_x_7330:
[----:B------:R-:W-:Y:S01]  /*5360*/  IADD3 R3, R0, 0x100, RZ ;  /* 0x0000010000037810 */ /* 0x000fe20007ffe0ff */
[----:B------:R-:W-:Y:S03]  /*5370*/  BSSY B0, `(.L_x_7335) ;  /* 0x0000080000007945 */ /* 0x000fe60003800000 */
        /* <DEDUP_REMOVED lines=64> */
[----:B------:R-:W0:Y:S02]  /*5780*/  F2F.F64.F32 R40, R36 ;  /* 0x0000002400287310 */ /* 0x000e240000201800 */
        /* <DEDUP_REMOVED lines=15> */
.L_x_7338:
        /* <DEDUP_REMOVED lines=35> */
.L_x_7339:
[----:B------:R-:W-:Y:S05]  /*5ab0*/  BSYNC B1 ;  /* 0x0000000000017941 */ /* 0x000fea0003800000 */
.L_x_7337:
        /* <DEDUP_REMOVED lines=11> */
.L_x_7336:
[----:B------:R-:W-:Y:S05]  /*5b70*/  BSYNC B0 ;  /* 0x0000000000007941 */ /* 0x000fea0003800000 */
.L_x_7335:
[----:B------:R-:W-:Y:S01]  /*5b80*/  VIADD R3, R0, 0x180 ;  /* 0x0000018000037836 */ /* 0x000fe20000000000 */
[----:B------:R-:W-:Y:S04]  /*5b90*/  BSSY B0, `(.L_x_7340) ;  /* 0x0000080000007945 */ /* 0x000fe80003800000 */
[----:B------:R-:W-:-:S13]  /*5ba0*/  ISETP.GE.AND P1, PT, R3, UR5, PT ;  /* 0x0000000503007c0c */ /* 0x000fda000bf26270 */
[----:B------:R-:W-:Y:S05]  /*5bb0*/  @P1 BRA `(.L_x_7341) ;  /* 0x0000000400f41947 */ /* 0x000fea0003800000 */
[-C--:B------:R-:W-:Y:S01]  /*5bc0*/  DMUL R6, R10, R10.reuse ;  /* 0x0000000a0a067228 */ /* 0x080fe20000000000 */
[----:B------:R-:W-:Y:S01]  /*5bd0*/  UMOV UR6, 0x6d4801f7 ;  /* 0x6d4801f700067882 */ /* 0x000fe20000000000 */
[----:B------:R-:W-:Y:S01]  /*5be0*/  UMOV UR7, 0x3fa6e4e2 ;  /* 0x3fa6e4e200077882 */ /* 0x000fe20000000000 */
[----:B------:R-:W-:Y:S05]  /*5bf0*/  BSSY B1, `(.L_x_7342) ;  /* 0x000006e000017945 */ /* 0x000fea0003800000 */
[----:B0-----:R-:W-:-:S08]  /*5c00*/  DMUL R32, R6, R10 ;  /* 0x0000000a06207228 */ /* 0x001fd00000000000 */
        /* <DEDUP_REMOVED lines=73> */
.L_x_7343:
        /* <DEDUP_REMOVED lines=35> */
.L_x_7344:
[----:B------:R-:W-:Y:S05]  /*62d0*/  BSYNC B1 ;  /* 0x0000000000017941 */ /* 0x000fea0003800000 */
.L_x_7342:
        /* <DEDUP_REMOVED lines=11> */
.L_x_7341:
[----:B------:R-:W-:Y:S05]  /*6390*/  BSYNC B0 ;  /* 0x0000000000007941 */ /* 0x000fea0003800000 */
.L_x_7340:
[----:B------:R-:W-:Y:S01]  /*63a0*/  IADD3 R3, R0, 0x200, RZ ;  /* 0x0000020000037810 */ /* 0x000fe20007ffe0ff */
[----:B------:R-:W-:Y:S03]  /*63b0*/  BSSY B0, `(.L_x_7345) ;  /* 0x0000080000007945 */ /* 0x000fe60003800000 */
[----:B------:R-:W-:-:S13]  /*63c0*/  ISETP.GE.AND P1, PT, R3, UR5, PT ;  /* 0x0000000503007c0c */ /* 0x000fda000bf26270 */
[----:B------:R-:W-:Y:S05]  /*63d0*/  @P1 BRA `(.L_x_7346) ;  /* 0x0000000400f41947 */ /* 0x000fea0003800000 */
[-C--:B------:R-:W-:Y:S01]  /*63e0*/  DMUL R10, R14, R14.reuse ;  /* 0x0000000e0e0a7228 */ /* 0x080fe20000000000 */
[----:B------:R-:W-:Y:S01]  /*63f0*/  UMOV UR6, 0x6d4801f7 ;  /* 0x6d4801f700067882 */ /* 0x000fe20000000000 */
[----:B------:R-:W-:Y:S01]  /*6400*/  UMOV UR7, 0x3fa6e4e2 ;  /* 0x3fa6e4e200077882 */ /* 0x000fe20000000000 */
[----:B------:R-:W-:Y:S05]  /*6410*/  BSSY B1, `(.L_x_7347) ;  /* 0x000006e000017945 */ /* 0x000fea0003800000 */
[----:B------:R-:W-:-:S08]  /*6420*/  DMUL R6, R10, R14 ;  /* 0x0000000e0a067228 */ /* 0x000fd00000000000 */
[----:B0-----:R-:W-:Y:S01]  /*6430*/  DFMA R32, R6, UR6, R14 ;  /* 0x0000000606207c2b */ /* 0x001fe2000800000e */
        /* <DEDUP_REMOVED lines=59> */
[----:B------:R-:W-:-:S07]  /*67f0*/  MOV R38, RZ ;  /* 0x000000ff00267202 */ /* 0x000fce0000000f00 */
        /* <DEDUP_REMOVED lines=12> */
.L_x_7348:
        /* <DEDUP_REMOVED lines=35> */
.L_x_7349:
[----:B------:R-:W-:Y:S05]  /*6af0*/  BSYNC B1 ;  /* 0x0000000000017941 */ /* 0x000fea0003800000 */
.L_x_7347:
        /* <DEDUP_REMOVED lines=11> */
.L_x_7346:
[----:B------:R-:W-:Y:S05]  /*6bb0*/  BSYNC B0 ;  /* 0x0000000000007941 */ /* 0x000fea0003800000 */
.L_x_7345:
        /* <DEDUP_REMOVED lines=15> */
[----:B0-----:R-:W-:Y:S02]  /*6cb0*/  LOP3.LUT R33, R15, 0x7fffffff, RZ, 0xc0, !PT ;  /* 0x7fffffff0f217812 */ /* 0x001fe400078ec0ff */
        /* <DEDUP_REMOVED lines=66> */
.L_x_7353:
        /* <DEDUP_REMOVED lines=35> */
.L_x_7354:
[----:B------:R-:W-:Y:S05]  /*7310*/  BSYNC B1 ;  /* 0x0000000000017941 */ /* 0x000fea0003800000 */
.L_x_7352:
        /* <DEDUP_REMOVED lines=11> */
.L_x_7351:
[----:B------:R-:W-:Y:S05]  /*73d0*/  BSYNC B0 ;  /* 0x0000000000007941 */ /* 0x000fea0003800000 */
.L_x_7350:
        /* <DEDUP_REMOVED lines=22> */
[----:B0-----:R-:W-:Y:S01]  /*7540*/  MOV R36, 0xf89b6999 ;  /* 0xf89b699900247802 */ /* 0x001fe20000000f00 */
        /* <DEDUP_REMOVED lines=59> */
.L_x_7358:
[----:B------:R-:W-:Y:S01]  /*7900*/  DMUL R18, R14, R14 ;  /* 0x0000000e0e127228 */ /* 0x000fe20000000000 */
[----:B0-----:R-:W-:Y:S01]  /*7910*/  IMAD.MOV.U32 R32, RZ, RZ, 0x420afc3d ;  /* 0x420afc3dff207424 */ /* 0x001fe200078e00ff */
        /* <DEDUP_REMOVED lines=33> */
.L_x_7359:
[----:B------:R-:W-:Y:S05]  /*7b30*/  BSYNC B1 ;  /* 0x0000000000017941 */ /* 0x000fea0003800000 */
.L_x_7357:
        /* <DEDUP_REMOVED lines=11> */
.L_x_7356:
[----:B------:R-:W-:Y:S05]  /*7bf0*/  BSYNC B0 ;  /* 0x0000000000007941 */ /* 0x000fea0003800000 */
.L_x_7355:
        /* <DEDUP_REMOVED lines=19> */
[----:B0-----:R-:W-:Y:S01]  /*7d30*/  DADD R32, R18, R18 ;  /* 0x0000000012207229 */ /* 0x001fe20000000012 */
        /* <DEDUP_REMOVED lines=62> */
.L_x_7363:
        /* <DEDUP_REMOVED lines=35> */
.L_x_7364:
[----:B------:R-:W-:Y:S05]  /*8350*/  BSYNC B1 ;  /* 0x0000000000017941 */ /* 0x000fea0003800000 */
.L_x_7362:
        /* <DEDUP_REMOVED lines=11> */
.L_x_7361:
[----:B------:R-:W-:Y:S05]  /*8410*/  BSYNC B0 ;  /* 0x0000000000007941 */ /* 0x000fea0003800000 */
.L_x_7360:
[----:B------:R-:W1:Y:S01]  /*8420*/  @!P0 LDC.64 R6, c[0x0][0x218] ;  /* 0x00008600ff068b82 */ /* 0x000e620000000a00 */
[----:B------:R-:W-:Y:S01]  /*8430*/  @!P0 IADD3 R3, R0, UR4, RZ ;  /* 0x0000000400038c10 */ /* 0x000fe2000fffe0ff */
[----:B------:R-:W-:Y:S01]  /*8440*/  @!P0 IMAD.MOV.U32 R0, RZ, RZ, R2 ;  /* 0x000000ffff008224 */ /* 0x000fe200078e0002 */
[----:B------:R-:W-:Y:S04]  /*8450*/  BSSY B0, `(.L_x_7365) ;  /* 0x000002f000007945 */ /* 0x000fe80003800000 */
[----:B------:R-:W-:Y:S01]  /*8460*/  BSSY B1, `(.L_x_7366) ;  /* 0x0000027000017945 */ /* 0x000fe20003800000 */
[----:B-1----:R-:W-:-:S05]  /*8470*/  @!P0 IMAD.WIDE.U32 R6, R3, 0x8, R6 ;  /* 0x0000000803068825 */ /* 0x002fca00078e0006 */
[----:B------:R1:W-:Y:S01]  /*8480*/  @!P0 STG.E.64 desc[UR8][R6.64], R28 ;  /* 0x0000001c06008986 */ /* 0x0003e2000c101b08 */
[----:B------:R-:W-:-:S13]  /*8490*/  ISETP.GE.AND P0, PT, R0, UR5, PT ;  /* 0x0000000500007c0c */ /* 0x000fda000bf06270 */
[----:B-1----:R-:W-:Y:S05]  /*84a0*/  @P0 BRA `(.L_x_7367) ;  /* 0x0000000000300947 */ /* 0x002fea0003800000 */
[----:B------:R-:W1:Y:S01]  /*84b0*/  LDC.64 R2, c[0x0][0x218] ;  /* 0x00008600ff027b82 */ /* 0x000e620000000a00 */
[C---:B------:R-:W-:Y:S01]  /*84c0*/  IADD3 R7, R0.reuse, UR4, RZ ;  /* 0x0000000400077c10 */ /* 0x040fe2000fffe0ff */
[----:B------:R-:W-:-:S05]  /*84d0*/  VIADD R0, R0, 0x80 ;  /* 0x0000008000007836 */ /* 0x000fca0000000000 */
[----:B------:R-:W-:Y:S01]  /*84e0*/  ISETP.GE.AND P0, PT, R0, UR5, PT ;  /* 0x0000000500007c0c */ /* 0x000fe2000bf06270 */
[----:B-1----:R-:W-:-:S05]  /*84f0*/  IMAD.WIDE.U32 R2, R7, 0x8, R2 ;  /* 0x0000000807027825 */ /* 0x002fca00078e0002 */
[----:B------:R1:W-:Y:S07]  /*8500*/  STG.E.64 desc[UR8][R2.64], R30 ;  /* 0x0000001e02007986 */ /* 0x0003ee000c101b08 */
[----:B------:R-:W-:Y:S05]  /*8510*/  @P0 BRA `(.L_x_7368) ;  /* 0x0000000000300947 */ /* 0x000fea0003800000 */
[----:B-1----:R-:W1:Y:S01]  /*8520*/  LDC.64 R2, c[0x0][0x218] ;  /* 0x00008600ff027b82 */ /* 0x002e620000000a00 */
[C---:B------:R-:W-:Y:S01]  /*8530*/  IADD3 R7, R0.reuse, UR4, RZ ;  /* 0x0000000400077c10 */ /* 0x040fe2000fffe0ff */
[----:B------:R-:W-:-:S04]  /*8540*/  VIADD R0, R0, 0x80 ;  /* 0x0000008000007836 */ /* 0x000fc80000000000 */
[----:B-1----:R-:W-:-:S05]  /*8550*/  IMAD.WIDE.U32 R2, R7, 0x8, R2 ;  /* 0x0000000807027825 */ /* 0x002fca00078e0002 */
[----:B------:R1:W-:Y:S02]  /*8560*/  STG.E.64 desc[UR8][R2.64], R4 ;  /* 0x0000000402007986 */ /* 0x0003e4000c101b08 */
.L_x_7367:
[----:B------:R-:W-:-:S13]  /*8570*/  ISETP.GE.AND P0, PT, R0, UR5, PT ;  /* 0x0000000500007c0c */ /* 0x000fda000bf06270 */
[----:B------:R-:W-:Y:S05]  /*8580*/  @P0 BRA `(.L_x_7369) ;  /* 0x0000000000300947 */ /* 0x000fea0003800000 */
[----:B-1----:R-:W1:Y:S01]  /*8590*/  LDC.64 R2, c[0x0][0x218] ;  /* 0x00008600ff027b82 */ /* 0x002e620000000a00 */
[C---:B------:R-:W-:Y:S01]  /*85a0*/  IADD3 R5, R0.reuse, UR4, RZ ;  /* 0x0000000400057c10 */ /* 0x040fe2000fffe0ff */
[----:B------:R-:W-:-:S04]  /*85b0*/  VIADD R0, R0, 0x80 ;  /* 0x0000008000007836 */ /* 0x000fc80000000000 */
[----:B-1----:R-:W-:-:S05]  /*85c0*/  IMAD.WIDE.U32 R2, R5, 0x8, R2 ;  /* 0x0000000805027825 */ /* 0x002fca00078e0002 */
[----:B------:R2:W-:Y:S02]  /*85d0*/  STG.E.64 desc[UR8][R2.64], R8 ;  /* 0x0000000802007986 */ /* 0x0005e4000c101b08 */
.L_x_7368:
[----:B------:R-:W-:-:S13]  /*85e0*/  ISETP.GE.AND P0, PT, R0, UR5, PT ;  /* 0x0000000500007c0c */ /* 0x000fda000bf06270 */
[----:B------:R-:W-:Y:S05]  /*85f0*/  @P0 BRA `(.L_x_7370) ;  /* 0x0000000000340947 */ /* 0x000fea0003800000 */
[----:B-12---:R-:W1:Y:S01]  /*8600*/  LDC.64 R2, c[0x0][0x218] ;  /* 0x00008600ff027b82 */ /* 0x006e620000000a00 */
[C---:B------:R-:W-:Y:S01]  /*8610*/  IADD3 R5, R0.reuse, UR4, RZ ;  /* 0x0000000400057c10 */ /* 0x040fe2000fffe0ff */
[----:B------:R-:W-:-:S04]  /*8620*/  VIADD R0, R0, 0x80 ;  /* 0x0000008000007836 */ /* 0x000fc80000000000 */
[----:B-1----:R-:W-:-:S05]  /*8630*/  IMAD.WIDE.U32 R2, R5, 0x8, R2 ;  /* 0x0000000805027825 */ /* 0x002fca00078e0002 */
[----:B------:R2:W-:Y:S02]  /*8640*/  STG.E.64 desc[UR8][R2.64], R12 ;  /* 0x0000000c02007986 */ /* 0x0005e4000c101b08 */
.L_x_7369:
[----:B------:R-:W-:-:S13]  /*8650*/  ISETP.GE.AND P0, PT, R0, UR5, PT ;  /* 0x0000000500007c0c */ /* 0x000fda000bf06270 */
[----:B------:R-:W-:Y:S05]  /*8660*/  @P0 BREAK B1 ;  /* 0x0000000000010942 */ /* 0x000fea0003800000 */
[----:B------:R-:W-:Y:S05]  /*8670*/  @P0 BRA `(.L_x_7371) ;  /* 0x0000000000300947 */ /* 0x000fea0003800000 */
[----:B-12---:R-:W1:Y:S01]  /*8680*/  LDC.64 R2, c[0x0][0x218] ;  /* 0x00008600ff027b82 */ /* 0x006e620000000a00 */
[C---:B------:R-:W-:Y:S01]  /*8690*/  IADD3 R5, R0.reuse, UR4, RZ ;  /* 0x0000000400057c10 */ /* 0x040fe2000fffe0ff */
[----:B------:R-:W-:-:S04]  /*86a0*/  VIADD R0, R0, 0x80 ;  /* 0x0000008000007836 */ /* 0x000fc80000000000 */
[----:B-1----:R-:W-:-:S05]  /*86b0*/  IMAD.WIDE.U32 R2, R5, 0x8, R2 ;  /* 0x0000000805027825 */ /* 0x002fca00078e0002 */
[----:B------:R3:W-:Y:S02]  /*86c0*/  STG.E.64 desc[UR8][R2.64], R16 ;  /* 0x0000001002007986 */ /* 0x0007e4000c101b08 */
.L_x_7370:
[----:B------:R-:W-:Y:S05]  /*86d0*/  BSYNC B1 ;  /* 0x0000000000017941 */ /* 0x000fea0003800000 */
.L_x_7366:
[----:B------:R-:W-:-:S13]  /*86e0*/  ISETP.GE.AND P0, PT, R0, UR5, PT ;  /* 0x0000000500007c0c */ /* 0x000fda000bf06270 */
[----:B-123--:R-:W1:Y:S01]  /*86f0*/  @!P0 LDC.64 R2, c[0x0][0x218] ;  /* 0x00008600ff028b82 */ /* 0x00ee620000000a00 */
[C---:B------:R-:W-:Y:S01]  /*8700*/  @!P0 IADD3 R5, R0.reuse, UR4, RZ ;  /* 0x0000000400058c10 */ /* 0x040fe2000fffe0ff */
[----:B------:R-:W-:-:S04]  /*8710*/  @!P0 VIADD R0, R0, 0x80 ;  /* 0x0000008000008836 */ /* 0x000fc80000000000 */
[----:B-1----:R-:W-:-:S05]  /*8720*/  @!P0 IMAD.WIDE.U32 R2, R5, 0x8, R2 ;  /* 0x0000000805028825 */ /* 0x002fca00078e0002 */
[----:B------:R3:W-:Y:S02]  /*8730*/  @!P0 STG.E.64 desc[UR8][R2.64], R20 ;  /* 0x0000001402008986 */ /* 0x0007e4000c101b08 */
.L_x_7371:
[----:B------:R-:W-:Y:S05]  /*8740*/  BSYNC B0 ;  /* 0x0000000000007941 */ /* 0x000fea0003800000 */
.L_x_7365:
[----:B------:R-:W-:Y:S05]  /*8750*/  WARPSYNC.ALL ;  /* 0x0000000000007948 */ /* 0x000fea0003800000 */
[----:B------:R-:W-:-:S13]  /*8760*/  ISETP.GE.AND P0, PT, R0, UR5, PT ;  /* 0x0000000500007c0c */ /* 0x000fda000bf06270 */
[----:B------:R-:W-:Y:S05]  /*8770*/  @P0 EXIT ;  /* 0x000000000000094d */ /* 0x000fea0003800000 */
[----:B-123--:R-:W1:Y:S01]  /*8780*/  LDC.64 R2, c[0x0][0x218] ;  /* 0x00008600ff027b82 */ /* 0x00ee620000000a00 */
[----:B------:R-:W-:-:S05]  /*8790*/  IADD3 R5, R0, UR4, RZ ;  /* 0x0000000400057c10 */ /* 0x000fca000fffe0ff */
[----:B-1----:R-:W-:-:S05]  /*87a0*/  IMAD.WIDE.U32 R2, R5, 0x8, R2 ;  /* 0x0000000805027825 */ /* 0x002fca00078e0002 */
[----:B------:R-:W-:Y:S01]  /*87b0*/  STG.E.64 desc[UR8][R2.64], R24 ;  /* 0x0000001802007986 */ /* 0x000fe2000c101b08 */
[----:B------:R-:W-:Y:S05]  /*87c0*/  EXIT ;  /* 0x000000000000794d */ /* 0x000fea0003800000 */
.L_x_7372:
        /* <DEDUP_REMOVED lines=11> */
.L_x_12876:


//--------------------- .text._ZN2at6native29vectorized_elementwise_kernelILi4EZZZNS0_26GeluBackwardCUDAKernelImplERNS_18TensorIteratorBaseENS0_8GeluTypeEENKUlvE_clEvENKUlvE_clEvEUlddE_St5arrayIPcLm3EEEEviT0_T1_ --------------------------
	.section	.text._ZN2at6native29vectorized_elementwise_kernelILi4EZZZNS0_26GeluBackwardCUDAKernelImplERNS_18TensorIteratorBaseENS0_8GeluTypeEENKUlvE_clEvENKUlvE_clEvEUlddE_St5arrayIPcLm3EEEEviT0_T1_,"ax",@progbits
	.align	128
        .global         _ZN2at6native29vectorized_elementwise_kernelILi4EZZZNS0_26GeluBackwardCUDAKernelImplERNS_18TensorIteratorBaseENS0_8GeluTypeEENKUlvE_clEvENKUlvE_clEvEUlddE_St5arrayIPcLm3EEEEviT0_T1_
        .type           _ZN2at6native29vectorized_elementwise_kernelILi4EZZZNS0_26GeluBackwardCUDAKernelImplERNS_18TensorIteratorBaseENS0_8GeluTypeEENKUlvE_clEvENKUlvE_clEvEUlddE_St5arrayIPcLm3EEEEviT0_T1_,@function
        .size           _ZN2at6native29vectorized_elementwise_kernelILi4EZZZNS0_26GeluBackwardCUDAKernelImplERNS_18TensorIteratorBaseENS0_8GeluTypeEENKUlvE_clEvENKUlvE_clEvEUlddE_St5arrayIPcLm3EEEEviT0_T1_,(.L_x_12877 - _ZN2at6native29vectorized_elementwise_kernelILi4EZZZNS0_26GeluBackwardCUDAKernelImplERNS_18TensorIteratorBaseENS0_8GeluTypeEENKUlvE_clEvENKUlvE_clEvEUlddE_St5arrayIPcLm3EEEEviT0_T1_)
        .other          _ZN2at6native29vectorized_elementwise_kernelILi4EZZZNS0_26GeluBackwardCUDAKernelImplERNS_18TensorIteratorBaseENS0_8GeluTypeEENKUlvE_clEvENKUlvE_clEvEUlddE_St5arrayIPcLm3EEEEviT0_T1_,@"STO_CUDA_ENTRY STV_DEFAULT"
_ZN2at6native29vectorized_elementwise_kernelILi4EZZZNS0_26GeluBackwardCUDAKernelImplERNS_18TensorIteratorBaseENS0_8GeluTypeEENKUlvE_clEvENKUlvE_clEvEUlddE_St5arrayIPcLm3EEEEviT0_T1_:
.text._ZN2at6native29vectorized_elementwise_kernelILi4EZZZNS0_26GeluBackwardCUDAKernelImplERNS_18TensorIteratorBaseENS0_8GeluTypeEENKUlvE_clEvENKUlvE_clEvEUlddE_St5arrayIPcLm3EEEEviT0_T1_:
        /* <DEDUP_REMOVED lines=107> */
.L_x_7375:
        /* <DEDUP_REMOVED lines=35> */
.L_x_7376:
[----:B------:R-:W-:Y:S05]  /*08e0*/  BSYNC B0 ;  /* 0x0000000000007941 */ /* 0x000fea0003800000 */
.L_x_7374:
        /* <DEDUP_REMOVED lines=83> */
.L_x_7378:
        /* <DEDUP_REMOVED lines=35> */
.L_x_7379:
[----:B------:R-:W-:Y:S05]  /*1050*/  BSYNC B0 ;  /* 0x0000000000007941 */ /* 0x000fea0003800000 */
.L_x_7377:
        /* <DEDUP_REMOVED lines=85> */
.L_x_7381:
        /* <DEDUP_REMOVED lines=35> */
.L_x_7382:
[----:B------:R-:W-:Y:S05]  /*17e0*/  BSYNC B0 ;  /* 0x0000000000007941 */ /* 0x000fea0003800000 */
.L_x_7380:
        /* <DEDUP_REMOVED lines=80> */
.L_x_7384:
        /* <DEDUP_REMOVED lines=35> */
.L_x_7385:
[----:B------:R-:W-:Y:S05]  /*1f20*/  BSYNC B0 ;  /* 0x0000000000007941 */ /* 0x000fea0003800000 */
.L_x_7383:
        /* <DEDUP_REMOVED lines=82> */
.L_x_7387:
        /* <DEDUP_REMOVED lines=35> */
.L_x_7388:
[----:B------:R-:W-:Y:S05]  /*2680*/  BSYNC B0 ;  /* 0x0000000000007941 */ /* 0x000fea0003800000 */
.L_x_7386:
        /* <DEDUP_REMOVED lines=80> */
.L_x_7390:
        /* <DEDUP_REMOVED lines=35> */
.L_x_7391:
[----:B------:R-:W-:Y:S05]  /*2dc0*/  BSYNC B0 ;  /* 0x0000000000007941 */ /* 0x000fea0003800000 */
.L_x_7389:
        /* <DEDUP_REMOVED lines=82> */
.L_x_7393:
        /* <DEDUP_REMOVED lines=35> */
.L_x_7394:
[----:B------:R-:W-:Y:S05]  /*3520*/  BSYNC B0 ;  /* 0x0000000000007941 */ /* 0x000fea0003800000 */
.L_x_7392:
        /* <DEDUP_REMOVED lines=80> */
.L_x_7396:
        /* <DEDUP_REMOVED lines=35> */
.L_x_7397:
[----:B------:R-:W-:Y:S05]  /*3c60*/  BSYNC B0 ;  /* 0x0000000000007941 */ /* 0x000fea0003800000 */
.L_x_7395:
        /* <DEDUP_REMOVED lines=20> */
.L_x_7373:
        /* <DEDUP_REMOVED lines=169> */
.L_x_7401:
        /* <DEDUP_REMOVED lines=35> */
.L_x_7402:
[----:B------:R-:W-:Y:S05]  /*4a70*/  BSYNC B1 ;  /* 0x0000000000017941 */ /* 0x000fea0003800000 */
.L_x_7400:
        /* <DEDUP_REMOVED lines=11> */
.L_x_7399:
[----:B------:R-:W-:Y:S05]  /*4b30*/  BSYNC B0 ;  /* 0x0000000000007941 */ /* 0x000fea0003800000 */
.L_x_7398:
        /* <DEDUP_REMOVED lines=82> */
.L_x_7406:
        /* <DEDUP_REMOVED lines=35> */
.L_x_7407:
[----:B------:R-:W-:Y:S05]  /*5290*/  BSYNC B1 ;  /* 0x0000000000017941 */ /* 0x000fea0003800000 */
.L_x_7405:
        /* <DEDUP_REMOVED lines=11> */
.L_x_7404:
[----:B------:R-:W-:Y:S05]  /*5350*/  BSYNC B0 ;  /* 0x0000000000007941 */ /* 0x000fea0003800000 */
.L_x_7403:
        /* <DEDUP_REMOVED lines=82> */
.L_x_7411:
        /* <DEDUP_REMOVED lines=35> */
.L_x_7412:
[----:B------:R-:W-:Y:S05]  /*5ab0*/  BSYNC B1 ;  /* 0x0000000000017941 */ /* 0x000fea0003800000 */
.L_x_7410:
        /* <DEDUP_REMOVED lines=11> */
.L_x_7409:
[----:B------:R-:W-:Y:S05]  /*5b70*/  BSYNC B0 ;  /* 0x0000000000007941 */ /* 0x000fea0003800000 */
.L_x_7408:
        /* <DEDUP_REMOVED lines=82> */
.L_x_7416:
        /* <DEDUP_REMOVED lines=35> */
.L_x_7417:
[----:B------:R-:W-:Y:S05]  /*62d0*/  BSYNC B1 ;  /* 0x0000000000017941 */ /* 0x000fea0003800000 */
.L_x_7415:
        /* <DEDUP_REMOVED lines=11> */
.L_x_7414:
[----:B------:R-:W-:Y:S05]  /*6390*/  BSYNC B0 ;  /* 0x0000000000007941 */ /* 0x000fea0003800000 */
.L_x_7413:
        /* <DEDUP_REMOVED lines=82> */
.L_x_7421:
        /* <DEDUP_REMOVED lines=35> */
.L_x_7422:
[----:B------:R-:W-:Y:S05]  /*6af0*/  BSYNC B1 ;  /* 0x0000000000017941 */ /* 0x000fea0003800000 */
.L_x_7420:
        /* <DEDUP_REMOVED lines=11> */
.L_x_7419:
[----:B------:R-:W-:Y:S05]  /*6bb0*/  BSYNC B0 ;  /* 0x0000000000007941 */ /* 0x000fea0003800000 */
.L_x_7418:
        /* <DEDUP_REMOVED lines=82> */
.L_x_7426:
        /* <DEDUP_REMOVED lines=35> */
.L_x_7427:
[----:B------:R-:W-:Y:S05]  /*7310*/  BSYNC B1 ;  /* 0x0000000000017941 */ /* 0x000fea0003800000 */
.L_x_7425:
        /* <DEDUP_REMOVED lines=11> */
.L_x_7424:
[----:B------:R-:W-:Y:S05]  /*73d0*/  BSYNC B0 ;  /* 0x0000000000007941 */ /* 0x000fea0003800000 */
.L_x_7423:
        /* <DEDUP_REMOVED lines=82> */
.L_x_7431:
        /* <DEDUP_REMOVED lines=35> */
.L_x_7432:
[----:B------:R-:W-:Y:S05]  /*7b30*/  BSYNC B1 ;  /* 0x0000000000017941 */ /* 0x000fea0003800000 */
.L_x_7430:
        /* <DEDUP_REMOVED lines=11> */
.L_x_7429:
[----:B------:R-:W-:Y:S05]  /*7bf0*/  BSYNC B0 ;  /* 0x0000000000007941 */ /* 0x000fea0003800000 */
.L_x_7428:
        /* <DEDUP_REMOVED lines=82> */
.L_x_7436:
        /* <DEDUP_REMOVED lines=35> */
.L_x_7437:
[----:B------:R-:W-:Y:S05]  /*8350*/  BSYNC B1 ;  /* 0x0000000000017941 */ /* 0x000fea0003800000 */
.L_x_7435:
        /* <DEDUP_REMOVED lines=11> */
.L_x_7434:
[----:B------:R-:W-:Y:S05]  /*8410*/  BSYNC B0 ;  /* 0x0000000000007941 */ /* 0x000fea0003800000 */
.L_x_7433:
        /* <DEDUP_REMOVED lines=21> */
.L_x_7440:
[----:B------:R-:W-:-:S13]  /*8570*/  ISETP.GE.AND P0, PT, R0, UR5, PT ;  /* 0x0000000500007c0c */ /* 0x000fda000bf06270 */
[----:B------:R-:W-:Y:S05]  /*8580*/  @P0 BRA `(.L_x_7442) ;  /* 0x0000000000300947 */ /* 0x000fea0003800000 */
[----:B-1----:R-:W1:Y:S01]  /*8590*/  LDC.64 R2, c[0x0][0x218] ;  /* 0x00008600ff027b82 */ /* 0x002e620000000a00 */
[C---:B------:R-:W-:Y:S01]  /*85a0*/  IADD3 R5, R0.reuse, UR4, RZ ;  /* 0x0000000400057c10 */ /* 0x040fe2000fffe0ff */
[----:B------:R-:W-:-:S04]  /*85b0*/  VIADD R0, R0, 0x80 ;  /* 0x0000008000007836 */ /* 0x000fc80000000000 */
[----:B-1----:R-:W-:-:S05]  /*85c0*/  IMAD.WIDE.U32 R2, R5, 0x8, R2 ;  /* 0x0000000805027825 */ /* 0x002fca00078e0002 */
[----:B------:R2:W-:Y:S02]  /*85d0*/  STG.E.64 desc[UR8][R2.64], R8 ;  /* 0x0000000802007986 */ /* 0x0005e4000c101b08 */
.L_x_7441:
[----:B------:R-:W-:-:S13]  /*85e0*/  ISETP.GE.AND P0, PT, R0, UR5, PT ;  /* 0x0000000500007c0c */ /* 0x000fda000bf06270 */
[----:B------:R-:W-:Y:S05]  /*85f0*/  @P0 BRA `(.L_x_7443) ;  /* 0x0000000000340947 */ /* 0x000fea0003800000 */
[----:B-12---:R-:W1:Y:S01]  /*8600*/  LDC.64 R2, c[0x0][0x218] ;  /* 0x00008600ff027b82 */ /* 0x006e620000000a00 */
[C---:B------:R-:W-:Y:S01]  /*8610*/  IADD3 R5, R0.reuse, UR4, RZ ;  /* 0x0000000400057c10 */ /* 0x040fe2000fffe0ff */
[----:B------:R-:W-:-:S04]  /*8620*/  VIADD R0, R0, 0x80 ;  /* 0x0000008000007836 */ /* 0x000fc80000000000 */
[----:B-1----:R-:W-:-:S05]  /*8630*/  IMAD.WIDE.U32 R2, R5, 0x8, R2 ;  /* 0x0000000805027825 */ /* 0x002fca00078e0002 */
[----:B------:R2:W-:Y:S02]  /*8640*/  STG.E.64 desc[UR8][R2.64], R12 ;  /* 0x0000000c02007986 */ /* 0x0005e4000c101b08 */
.L_x_7442:
        /* <DEDUP_REMOVED lines=8> */
.L_x_7443:
[----:B------:R-:W-:Y:S05]  /*86d0*/  BSYNC B1 ;  /* 0x0000000000017941 */ /* 0x000fea0003800000 */
.L_x_7439:
[----:B------:R-:W-:-:S13]  /*86e0*/  ISETP.GE.AND P0, PT, R0, UR5, PT ;  /* 0x0000000500007c0c */ /* 0x000fda000bf06270 */
[----:B-123--:R-:W1:Y:S01]  /*86f0*/  @!P0 LDC.64 R2, c[0x0][0x218] ;  /* 0x00008600ff028b82 */ /* 0x00ee620000000a00 */
[C---:B------:R-:W-:Y:S01]  /*8700*/  @!P0 IADD3 R5, R0.reuse, UR4, RZ ;  /* 0x0000000400058c10 */ /* 0x040fe2000fffe0ff */
[----:B------:R-:W-:-:S04]  /*8710*/  @!P0 VIADD R0, R0, 0x80 ;  /* 0x0000008000008836 */ /* 0x000fc80000000000 */
[----:B-1----:R-:W-:-:S05]  /*8720*/  @!P0 IMAD.WIDE.U32 R2, R5, 0x8, R2 ;  /* 0x0000000805028825 */ /* 0x002fca00078e0002 */
[----:B------:R3:W-:Y:S02]  /*8730*/  @!P0 STG.E.64 desc[UR8][R2.64], R20 ;  /* 0x0000001402008986 */ /* 0x0007e4000c101b08 */
.L_x_7444:
[----:B------:R-:W-:Y:S05]  /*8740*/  BSYNC B0 ;  /* 0x0000000000007941 */ /* 0x000fea0003800000 */
.L_x_7438:
        /* <DEDUP_REMOVED lines=8> */
.L_x_7445:
        /* <DEDUP_REMOVED lines=11> */
.L_x_12877:


//--------------------- .text._ZN2at6native29vectorized_elementwise_kernelILi8EZZZNS0_26GeluBackwardCUDAKernelImplERNS_18TensorIteratorBaseENS0_8GeluTypeEENKUlvE_clEvENKUlvE_clEvEUlddE_St5arrayIPcLm3EEEEviT0_T1_ --------------------------
	.section	.text._ZN2at6native29vectorized_elementwise_kernelILi8EZZZNS0_26GeluBackwardCUDAKernelImplERNS_18TensorIteratorBaseENS0_8GeluTypeEENKUlvE_clEvENKUlvE_clEvEUlddE_St5arrayIPcLm3EEEEviT0_T1_,"ax",@progbits
	.align	128
        .global         _ZN2at6native29vectorized_elementwise_kernelILi8EZZZNS0_26GeluBackwardCUDAKernelImplERNS_18TensorIteratorBaseENS0_8GeluTypeEENKUlvE_clEvENKUlvE_clEvEUlddE_St5arrayIPcLm3EEEEviT0_T1_
        .type           _ZN2at6native29vectorized_elementwise_kernelILi8EZZZNS0_26GeluBackwardCUDAKernelImplERNS_18TensorIteratorBaseENS0_8GeluTypeEENKUlvE_clEvENKUlvE_clEvEUlddE_St5arrayIPcLm3EEEEviT0_T1_,@function
        .size           _ZN2at6native29vectorized_elementwise_kernelILi8EZZZNS0_26GeluBackwardCUDAKernelImplERNS_18TensorIteratorBaseENS0_8GeluTypeEENKUlvE_clEvENKUlvE_clEvEUlddE_St5arrayIPcLm3EEEEviT0_T1_,(.L_x_12878 - _ZN2at6native29vectorized_elementwise_kernelILi8EZZZNS0_26GeluBackwardCUDAKernelImplERNS_18TensorIteratorBaseENS0_8GeluTypeEENKUlvE_clEvENKUlvE_clEvEUlddE_St5arrayIPcLm3EEEEviT0_T1_)
        .other          _ZN2at6native29vectorized_elementwise_kernelILi8EZZZNS0_26GeluBackwardCUDAKernelImplERNS_18TensorIteratorBaseENS0_8GeluTypeEENKUlvE_clEvENKUlvE_clEvEUlddE_St5arrayIPcLm3EEEEviT0_T1_,@"STO_CUDA_ENTRY STV_DEFAULT"
_ZN2at6native29vectorized_elementwise_kernelILi8EZZZNS0_26GeluBackwardCUDAKernelImplERNS_18TensorIteratorBaseENS0_8GeluTypeEENKUlvE_clEvENKUlvE_clEvEUlddE_St5arrayIPcLm3EEEEviT0_T1_:
.text._ZN2at6native29vectorized_elementwise_kernelILi8EZZZNS0_26GeluBackwardCUDAKernelImplERNS_18TensorIteratorBaseENS0_8GeluTypeEENKUlvE_clEvENKUlvE_clEvEUlddE_St5arrayIPcLm3EEEEviT0_T1_:
        /* <DEDUP_REMOVED lines=107> */
.L_x_7448:
        /* <DEDUP_REMOVED lines=35> */
.L_x_7449:
[----:B------:R-:W-:Y:S05]  /*08e0*/  BSYNC B0 ;  /* 0x0000000000007941 */ /* 0x000fea0003800000 */
.L_x_7447:
        /* <DEDUP_REMOVED lines=83> */
.L_x_7451:
        /* <DEDUP_REMOVED lines=35> */
.L_x_7452:
[----:B------:R-:W-:Y:S05]  /*1050*/  BSYNC B0 ;  /* 0x0000000000007941 */ /* 0x000fea0003800000 */
.L_x_7450:
        /* <DEDUP_REMOVED lines=85> */
.L_x_7454:
        /* <DEDUP_REMOVED lines=35> */
.L_x_7455:
[----:B------:R-:W-:Y:S05]  /*17e0*/  BSYNC B0 ;  /* 0x0000000000007941 */ /* 0x000fea0003800000 */
.L_x_7453:
        /* <DEDUP_REMOVED lines=80> */
.L_x_7457:
        /* <DEDUP_REMOVED lines=35> */
.L_x_7458:
[----:B------:R-:W-:Y:S05]  /*1f20*/  BSYNC B0 ;  /* 0x0000000000007941 */ /* 0x000fea0003800000 */
.L_x_7456:
        /* <DEDUP_REMOVED lines=82> */
.L_x_7460:
        /* <DEDUP_REMOVED lines=35> */
.L_x_7461:
[----:B------:R-:W-:Y:S05]  /*2680*/  BSYNC B0 ;  /* 0x0000000000007941 */ /* 0x000fea0003800000 */
.L_x_7459:
        /* <DEDUP_REMOVED lines=80> */
.L_x_7463:
        /* <DEDUP_REMOVED lines=35> */
.L_x_7464:
[----:B------:R-:W-:Y:S05]  /*2dc0*/  BSYNC B0 ;  /* 0x0000000000007941 */ /* 0x000fea0003800000 */
.L_x_7462:
        /* <DEDUP_REMOVED lines=82> */
.L_x_7466:
        /* <DEDUP_REMOVED lines=35> */
.L_x_7467:
[----:B------:R-:W-:Y:S05]  /*3520*/  BSYNC B0 ;  /* 0x0000000000007941 */ /* 0x000fea0003800000 */
.L_x_7465:
        /* <DEDUP_REMOVED lines=80> */
.L_x_7469:
        /* <DEDUP_REMOVED lines=35> */
.L_x_7470:
[----:B------:R-:W-:Y:S05]  /*3c60*/  BSYNC B0 ;  /* 0x0000000000007941 */ /* 0x000fea0003800000 */
.L_x_7468:
        /* <DEDUP_REMOVED lines=20> */
.L_x_7446:
        /* <DEDUP_REMOVED lines=169> */
.L_x_7474:
        /* <DEDUP_REMOVED lines=35> */
.L_x_7475:
[----:B------:R-:W-:Y:S05]  /*4a70*/  BSYNC B1 ;  /* 0x0000000000017941 */ /* 0x000fea0003800000 */
.L_x_7473:
        /* <DEDUP_REMOVED lines=11> */
.L_x_7472:
[----:B------:R-:W-:Y:S05]  /*4b30*/  BSYNC B0 ;  /* 0x0000000000007941 */ /* 0x000fea0003800000 */
.L_x_7471:
        /* <DEDUP_REMOVED lines=82> */
.L_x_7479:
        /* <DEDUP_REMOVED lines=35> */
.L_x_7480:
[----:B------:R-:W-:Y:S05]  /*5290*/  BSYNC B1 ;  /* 0x0000000000017941 */ /* 0x000fea0003800000 */
.L_x_7478:
        /* <DEDUP_REMOVED lines=11> */
.L_x_7477:
[----:B------:R-:W-:Y:S05]  /*5350*/  BSYNC B0 ;  /* 0x0000000000007941 */ /* 0x000fea0003800000 */
.L_x_7476:
        /* <DEDUP_REMOVED lines=82> */
.L_x_7484:
        /* <DEDUP_REMOVED lines=35> */
.L_x_7485:
[----:B------:R-:W-:Y:S05]  /*5ab0*/  BSYNC B1 ;  /* 0x0000000000017941 */ /* 0x000fea0003800000 */
.L_x_7483:
        /* <DEDUP_REMOVED lines=11> */
.L_x_7482:
[----:B------:R-:W-:Y:S05]  /*5b70*/  BSYNC B0 ;  /* 0x0000000000007941 */ /* 0x000fea0003800000 */
.L_x_7481:
        /* <DEDUP_REMOVED lines=82> */
.L_x_7489:
        /* <DEDUP_REMOVED lines=35> */
.L_x_7490:
[----:B------:R-:W-:Y:S05]  /*62d0*/  BSYNC B1 ;  /* 0x0000000000017941 */ /* 0x000fea0003800000 */
.L_x_7488:
        /* <DEDUP_REMOVED lines=11> */
.L_x_7487:
[----:B------:R-:W-:Y:S05]  /*6390*/  BSYNC B0 ;  /* 0x0000000000007941 */ /* 0x000fea0003800000 */
.L_x_7486:
        /* <DEDUP_REMOVED lines=82> */
.L_x_7494:
        /* <DEDUP_REMOVED lines=35> */
.L_x_7495:
[----:B------:R-:W-:Y:S05]  /*6af0*/  BSYNC B1 ;  /* 0x0000000000017941 */ /* 0x000fea0003800000 */
.L_x_7493:
        /* <DEDUP_REMOVED lines=11> */
.L_x_7492:
[----:B------:R-:W-:Y:S05]  /*6bb0*/  BSYNC B0 ;  /* 0x0000000000007941 */ /* 0x000fea0003800000 */
.L_x_7491:
        /* <DEDUP_REMOVED lines=82> */
.L_x_7499:
        /* <DEDUP_REMOVED lines=35> */
.L_x_7500:
[----:B------:R-:W-:Y:S05]  /*7310*/  BSYNC B1 ;  /* 0x0000000000017941 */ /* 0x000fea0003800000 */
.L_x_7498:
        /* <DEDUP_REMOVED lines=11> */
.L_x_7497:
[----:B------:R-:W-:Y:S05]  /*73d0*/  BSYNC B0 ;  /* 0x0000000000007941 */ /* 0x000fea0003800000 */
.L_x_7496:
        /* <DEDUP_REMOVED lines=82> */
.L_x_7504:
        /* <DEDUP_REMOVED lines=35> */
.L_x_7505:
[----:B------:R-:W-:Y:S05]  /*7b30*/  BSYNC B1 ;  /* 0x0000000000017941 */ /* 0x000fea0003800000 */
.L_x_7503:
        /* <DEDUP_REMOVED lines=11> */
.L_x_7502:
[----:B------:R-:W-:Y:S05]  /*7bf0*/  BSYNC B0 ;  /* 0x0000000000007941 */ /* 0x000fea0003800000 */
.L_x_7501:
        /* <DEDUP_REMOVED lines=82> */
.L_x_7509:
        /* <DEDUP_REMOVED lines=35> */
.L_x_7510:
[----:B------:R-:W-:Y:S05]  /*8350*/  BSYNC B1 ;  /* 0x0000000000017941 */ /* 0x000fea0003800000 */
.L_x_7508:
        /* <DEDUP_REMOVED lines=11> */
.L_x_7507:
[----:B------:R-:W-:Y:S05]  /*8410*/  BSYNC B0 ;  /* 0x0000000000007941 */ /* 0x000fea0003800000 */
.L_x_7506:
        /* <DEDUP_REMOVED lines=21> */
.L_x_7513:
[----:B------:R-:W-:-:S13]  /*8570*/  ISETP.GE.AND P0, PT, R0, UR5, PT ;  /* 0x0000000500007c0c */ /* 0x000fda000bf06270 */
[----:B------:R-:W-:Y:S05]  /*8580*/  @P0 BRA `(.L_x_7515) ;  /* 0x0000000000300947 */ /* 0x000fea0003800000 */
[----:B-1----:R-:W1:Y:S01]  /*8590*/  LDC.64 R2, c[0x0][0x218] ;  /* 0x00008600ff027b82 */ /* 0x002e620000000a00 */
[C---:B------:R-:W-:Y:S01]  /*85a0*/  IADD3 R5, R0.reuse, UR4, RZ ;  /* 0x0000000400057c10 */ /* 0x040fe2000fffe0ff */
[----:B------:R-:W-:-:S04]  /*85b0*/  VIADD R0, R0, 0x80 ;  /* 0x0000008000007836 */ /* 0x000fc80000000000 */
[----:B-1----:R-:W-:-:S05]  /*85c0*/  IMAD.WIDE.U32 R2, R5, 0x8, R2 ;  /* 0x0000000805027825 */ /* 0x002fca00078e0002 */
[----:B------:R2:W-:Y:S02]  /*85d0*/  STG.E.64 desc[UR8][R2.64], R8 ;  /* 0x0000000802007986 */ /* 0x0005e4000c101b08 */
.L_x_7514:
[----:B------:R-:W-:-:S13]  /*85e0*/  ISETP.GE.AND P0, PT, R0, UR5, PT ;  /* 0x0000000500007c0c */ /* 0x000fda000bf06270 */
[----:B------:R-:W-:Y:S05]  /*85f0*/  @P0 BRA `(.L_x_7516) ;  /* 0x0000000000340947 */ /* 0x000fea0003800000 */
[----:B-12---:R-:W1:Y:S01]  /*8600*/  LDC.64 R2, c[0x0][0x218] ;  /* 0x00008600ff027b82 */ /* 0x006e620000000a00 */
[C---:B------:R-:W-:Y:S01]  /*8610*/  IADD3 R5, R0.reuse, UR4, RZ ;  /* 0x0000000400057c10 */ /* 0x040fe2000fffe0ff */
[----:B------:R-:W-:-:S04]  /*8620*/  VIADD R0, R0, 0x80 ;  /* 0x0000008000007836 */ /* 0x000fc80000000000 */
[----:B-1----:R-:W-:-:S05]  /*8630*/  IMAD.WIDE.U32 R2, R5, 0x8, R2 ;  /* 0x0000000805027825 */ /* 0x002fca00078e0002 */
[----:B------:R2:W-:Y:S02]  /*8640*/  STG.E.64 desc[UR8][R2.64], R12 ;  /* 0x0000000c02007986 */ /* 0x0005e4000c101b08 */
.L_x_7515:
        /* <DEDUP_REMOVED lines=8> */
.L_x_7516:
[----:B------:R-:W-:Y:S05]  /*86d0*/  BSYNC B1 ;  /* 0x0000000000017941 */ /* 0x000fea0003800000 */
.L_x_7512:
[----:B------:R-:W-:-:S13]  /*86e0*/  ISETP.GE.AND P0, PT, R0, UR5, PT ;  /* 0x0000000500007c0c */ /* 0x000fda000bf06270 */
[----:B-123--:R-:W1:Y:S01]  /*86f0*/  @!P0 LDC.64 R2, c[0x0][0x218] ;  /* 0x00008600ff028b82 */ /* 0x00ee620000000a00 */
[C---:B------:R-:W-:Y:S01]  /*8700*/  @!P0 IADD3 R5, R0.reuse, UR4, RZ ;  /* 0x0000000400058c10 */ /* 0x040fe2000fffe0ff */
[----:B------:R-:W-:-:S04]  /*8710*/  @!P0 VIADD R0, R0, 0x80 ;  /* 0x0000008000008836 */ /* 0x000fc80000000000 */
[----:B-1----:R-:W-:-:S05]  /*8720*/  @!P0 IMAD.WIDE.U32 R2, R5, 0x8, R2 ;  /* 0x0000000805028825 */ /* 0x002fca00078e0002 */
[----:B------:R3:W-:Y:S02]  /*8730*/  @!P0 STG.E.64 desc[UR8][R2.64], R20 ;  /* 0x0000001402008986 */ /* 0x0007e4000c101b08 */
.L_x_7517:
[----:B------:R-:W-:Y:S05]  /*8740*/  BSYNC B0 ;  /* 0x0000000000007941 */ /* 0x000fea0003800000 */
.L_x_7511:
        /* <DEDUP_REMOVED lines=8> */
.L_x_7518:
        /* <DEDUP_REMOVED lines=11> */
.L_x_12878:


//--------------------- .text._ZN2at6native18elementwise_kernelILi128ELi4EZNS0_15gpu_kernel_implIZZZNS0_18GeluCUDAKernelImplERNS_18TensorIteratorBaseENS0_8GeluTypeEENKUlvE0_clEvENKUlvE2_clEvEUlN3c108BFloat16EE_EEvS4_RKT_EUliE_EEviT1_ --------------------------
	.section	.text._ZN2at6native18elementwise_kernelILi128ELi4EZNS0_15gpu_kernel_implIZZZNS0_18GeluCUDAKernelImplERNS_18TensorIteratorBaseENS0_8GeluTypeEENKUlvE0_clEvENKUlvE2_clEvEUlN3c108BFloat16EE_EEvS4_RKT_EUliE_EEviT1_,"ax",@progbits
	.align	128
        .global         _ZN2at6native18elementwise_kernelILi128ELi4EZNS0_15gpu_kernel_implIZZZNS0_18GeluCUDAKernelImplERNS_18TensorIteratorBaseENS0_8GeluTypeEENKUlvE0_clEvENKUlvE2_clEvEUlN3c108BFloat16EE_EEvS4_RKT_EUliE_EEviT1_
        .type           _ZN2at6native18elementwise_kernelILi128ELi4EZNS0_15gpu_kernel_implIZZZNS0_18GeluCUDAKernelImplERNS_18TensorIteratorBaseENS0_8GeluTypeEENKUlvE0_clEvENKUlvE2_clEvEUlN3c108BFloat16EE_EEvS4_RKT_EUliE_EEviT1_,@function
        .size           _ZN2at6native18elementwise_kernelILi128ELi4EZNS0_15gpu_kernel_implIZZZNS0_18GeluCUDAKernelImplERNS_18TensorIteratorBaseENS0_8GeluTypeEENKUlvE0_clEvENKUlvE2_clEvEUlN3c108BFloat16EE_EEvS4_RKT_EUliE_EEviT1_,(.L_x_12879 - _ZN2at6native18elementwise_kernelILi128ELi4EZNS0_15gpu_kernel_implIZZZNS0_18GeluCUDAKernelImplERNS_18TensorIteratorBaseENS0_8GeluTypeEENKUlvE0_clEvENKUlvE2_clEvEUlN3c108BFloat16EE_EEvS4_RKT_EUliE_EEviT1_)
        .other          _ZN2at6native18elementwise_kernelILi128ELi4EZNS0_15gpu_kernel_implIZZZNS0_18GeluCUDAKernelImplERNS_18TensorIteratorBaseENS0_8GeluTypeEENKUlvE0_clEvENKUlvE2_clEvEUlN3c108BFloat16EE_EEvS4_RKT_EUliE_EEviT1_,@"STO_CUDA_ENTRY STV_DEFAULT"
_ZN2at6native18elementwise_kernelILi128ELi4EZNS0_15gpu_kernel_implIZZZNS0_18GeluCUDAKernelImplERNS_18TensorIteratorBaseENS0_8GeluTypeEENKUlvE0_clEvENKUlvE2_clEvEUlN3c108BFloat16EE_EEvS4_RKT_EUliE_EEviT1_:
.text._ZN2at6native18elementwise_kernelILi128ELi4EZNS0_15gpu_kernel_implIZZZNS0_18GeluCUDAKernelImplERNS_18TensorIteratorBaseENS0_8GeluTypeEENKUlvE0_clEvENKUlvE2_clEvEUlN3c108BFloat16EE_EEvS4_RKT_EUliE_EEviT1_:
        /* <DEDUP_REMOVED lines=18> */
[----:B------:R-:W-:Y:S01]  /*0120*/  IMAD.HI.U32 R4, R19, UR4, R2 ;  /* 0x0000000413047c27 */ /* 0x000fe2000f8e0002 */
[----:B------:R-:W-:-:S04]  /*0130*/  ULDC UR4, c[0x0][0x21c] ;  /* 0x0000870000047ab9 */ /* 0x000fc80000000800 */
[----:B------:R-:W-:-:S05]  /*0140*/  SHF.R.U32.HI R5, RZ, UR5, R4 ;  /* 0x00000005ff057c19 */ /* 0x000fca0008011604 */
[----:B------:R-:W-:-:S04]  /*0150*/  IMAD.MOV R0, RZ, RZ, -R5 ;  /* 0x000000ffff007224 */ /* 0x000fc800078e0a05 */
[----:B------:R-:W-:Y:S01]  /*0160*/  IMAD R19, R0, UR4, R19 ;  /* 0x0000000400137c24 */ /* 0x000fe2000f8e0213 */
[----:B------:R-:W-:-:S03]  /*0170*/  ULDC.64 UR4, c[0x0][0x348] ;  /* 0x0000d20000047ab9 */ /* 0x000fc60000000a00 */
        /* <DEDUP_REMOVED lines=9> */
[----:B------:R-:W-:-:S04]  /*0210*/  ULDC.64 UR6, c[0x0][0x350] ;  /* 0x0000d40000067ab9 */ /* 0x000fc80000000a00 */
[----:B------:R-:W-:-:S04]  /*0220*/  IMAD.MOV R4, RZ, RZ, -R3 ;  /* 0x000000ffff047224 */ /* 0x000fc800078e0a03 */
[----:B------:R-:W-:-:S04]  /*0230*/  IMAD R4, R4, UR8, R5 ;  /* 0x0000000804047c24 */ /* 0x000fc8000f8e0205 */
[C---:B------:R-:W-:Y:S02]  /*0240*/  IMAD R16, R4.reuse, UR6, RZ ;  /* 0x0000000604107c24 */ /* 0x040fe4000f8e02ff */
[----:B------:R-:W-:Y:S02]  /*0250*/  IMAD R0, R4, UR7, RZ ;  /* 0x0000000704007c24 */ /* 0x000fe4000f8e02ff */
[C---:B------:R-:W-:Y:S02]  /*0260*/  IMAD R16, R19.reuse, UR4, R16 ;  /* 0x0000000413107c24 */ /* 0x040fe4000f8e0210 */
[----:B------:R-:W-:Y:S01]  /*0270*/  IMAD R0, R19, UR5, R0 ;  /* 0x0000000513007c24 */ /* 0x000fe2000f8e0200 */
[----:B------:R-:W-:Y:S06]  /*0280*/  @!P0 BRA `(.L_x_7521) ;  /* 0x0000001000488947 */ /* 0x000fec0003800000 */
[----:B------:R-:W-:Y:S01]  /*0290*/  IMAD.MOV.U32 R2, RZ, RZ, RZ ;  /* 0x000000ffff027224 */ /* 0x000fe200078e00ff */
[----:B------:R-:W-:Y:S01]  /*02a0*/  ULDC.64 UR4, c[0x0][0x238] ;  /* 0x00008e0000047ab9 */ /* 0x000fe20000000a00 */
[----:B------:R-:W-:Y:S02]  /*02b0*/  ISETP.NE.AND P0, PT, R6, 0x3, PT ;  /* 0x000000030600780c */ /* 0x000fe40003f05270 */
[----:B------:R-:W-:Y:S01]  /*02c0*/  IMAD.HI.U32 R4, R3, UR4, R2 ;  /* 0x0000000403047c27 */ /* 0x000fe2000f8e0002 */
[----:B------:R-:W-:-:S04]  /*02d0*/  ULDC UR4, c[0x0][0x234] ;  /* 0x00008d0000047ab9 */ /* 0x000fc80000000800 */
[----:B------:R-:W-:-:S05]  /*02e0*/  SHF.R.U32.HI R5, RZ, UR5, R4 ;  /* 0x00000005ff057c19 */ /* 0x000fca0008011604 */
[----:B------:R-:W-:-:S04]  /*02f0*/  IMAD.MOV R2, RZ, RZ, -R5 ;  /* 0x000000ffff027224 */ /* 0x000fc800078e0a05 */
[----:B------:R-:W-:Y:S01]  /*0300*/  IMAD R3, R2, UR4, R3 ;  /* 0x0000000402037c24 */ /* 0x000fe2000f8e0203 */
[----:B------:R-:W-:-:S03]  /*0310*/  ULDC.64 UR4, c[0x0][0x358] ;  /* 0x0000d60000047ab9 */ /* 0x000fc60000000a00 */
        /* <DEDUP_REMOVED lines=256> */
[----:B------:R-:W-:-:S03]  /*1320*/  ULDC.64 UR4, c[0x0][0x340] ;  /* 0x0000d00000047ab9 */ /* 0x000fc60000000a00 */
[----:B------:R-:W-:Y:S01]  /*1330*/  IMAD.HI.U32 R2, R3, UR4, R2 ;  /* 0x0000000403027c27 */ /* 0x000fe2000f8e0002 */
[----:B------:R-:W-:-:S04]  /*1340*/  ULDC UR4, c[0x0][0x33c] ;  /* 0x0000cf0000047ab9 */ /* 0x000fc80000000800 */
[----:B------:R-:W-:-:S05]  /*1350*/  SHF.R.U32.HI R2, RZ, UR5, R2 ;  /* 0x00000005ff027c19 */ /* 0x000fca0008011602 */
[----:B------:R-:W-:-:S04]  /*1360*/  IMAD.MOV R2, RZ, RZ, -R2 ;  /* 0x000000ffff027224 */ /* 0x000fc800078e0a02 */
[----:B------:R-:W-:Y:S01]  /*1370*/  IMAD R3, R2, UR4, R3 ;  /* 0x0000000402037c24 */ /* 0x000fe2000f8e0203 */
[----:B------:R-:W-:-:S03]  /*1380*/  ULDC.64 UR4, c[0x0][0x408] ;  /* 0x0001020000047ab9 */ /* 0x000fc60000000a00 */
[C---:B------:R-:W-:Y:S02]  /*1390*/  IMAD R16, R3.reuse, UR4, R16 ;  /* 0x0000000403107c24 */ /* 0x040fe4000f8e0210 */
[----:B------:R-:W-:-:S07]  /*13a0*/  IMAD R0, R3, UR5, R0 ;  /* 0x0000000503007c24 */ /* 0x000fce000f8e0200 */
.L_x_7521:
        /* <DEDUP_REMOVED lines=22> */
.L_x_7525:
[----:B------:R-:W2:Y:S02]  /*1510*/  LDG.E.U8 R2, desc[UR36][R2.64] ;  /* 0x0000002402027981 */ /* 0x000ea4000c1e1100 */
[----:B--2---:R-:W-:-:S04]  /*1520*/  I2FP.F32.U32 R0, R2 ;  /* 0x0000000200007245 */ /* 0x004fc80000201000 */
[----:B------:R-:W-:Y:S01]  /*1530*/  F2FP.BF16.F32.PACK_AB R0, RZ, R0 ;  /* 0x00000000ff00723e */ /* 0x000fe200000010ff */
[----:B------:R-:W-:Y:S06]  /*1540*/  BRA `(.L_x_7527) ;  /* 0x0000000c00907947 */ /* 0x000fec0003800000 */
.L_x_7524:
        /* <DEDUP_REMOVED lines=10> */
.L_x_7529:
[----:B------:R-:W2:Y:S02]  /*15f0*/  LDG.E R2, desc[UR36][R2.64] ;  /* 0x0000002402027981 */ /* 0x000ea4000c1e1900 */
[----:B--2---:R-:W-:-:S04]  /*1600*/  I2FP.F32.S32 R0, R2 ;  /* 0x0000000200007245 */ /* 0x004fc80000201400 */
[----:B------:R-:W-:Y:S01]  /*1610*/  F2FP.BF16.F32.PACK_AB R0, RZ, R0 ;  /* 0x00000000ff00723e */ /* 0x000fe200000010ff */
[----:B------:R-:W-:Y:S06]  /*1620*/  BRA `(.L_x_7527) ;  /* 0x0000000c00587947 */ /* 0x000fec0003800000 */
.L_x_7528:
[----:B------:R-:W2:Y:S02]  /*1630*/  LDG.E.U16 R2, desc[UR36][R2.64] ;  /* 0x0000002402027981 */ /* 0x000ea4000c1e1500 */
[----:B--2---:R-:W0:Y:S02]  /*1640*/  I2F.S16 R0, R2 ;  /* 0x0000000200007306 */ /* 0x004e240000101400 */
[----:B0-----:R-:W-:Y:S01]  /*1650*/  F2FP.BF16.F32.PACK_AB R0, RZ, R0 ;  /* 0x00000000ff00723e */ /* 0x001fe200000010ff */
[----:B------:R-:W-:Y:S06]  /*1660*/  BRA `(.L_x_7527) ;  /* 0x0000000c00487947 */ /* 0x000fec0003800000 */
.L_x_7523:
        /* <DEDUP_REMOVED lines=9> */
.L_x_7531:
[----:B------:R-:W2:Y:S02]  /*1700*/  LDG.E.U16 R0, desc[UR36][R2.64] ;  /* 0x0000002402007981 */ /* 0x000ea4000c1e1500 */
[----:B--2---:R-:W-:-:S05]  /*1710*/  HADD2.F32 R0, -RZ, R0.H0_H0 ;  /* 0x20000000ff007230 */ /* 0x004fca0000004100 */
[----:B------:R-:W-:Y:S01]  /*1720*/  F2FP.BF16.F32.PACK_AB R0, RZ, R0 ;  /* 0x00000000ff00723e */ /* 0x000fe200000010ff */
[----:B------:R-:W-:Y:S06]  /*1730*/  BRA `(.L_x_7527) ;  /* 0x0000000c00147947 */ /* 0x000fec0003800000 */
.L_x_7530:
        /* <DEDUP_REMOVED lines=9> */
.L_x_7533:
[----:B------:R-:W2:Y:S02]  /*17d0*/  LDG.E.U16 R2, desc[UR36][R2.64] ;  /* 0x0000002402027981 */ /* 0x000ea4000c1e1500 */
[----:B--2---:R-:W-:-:S05]  /*17e0*/  HADD2.F32 R0, -RZ, R2.H0_H0 ;  /* 0x20000002ff007230 */ /* 0x004fca0000004100 */
[----:B------:R-:W-:Y:S01]  /*17f0*/  F2FP.BF16.F32.PACK_AB R0, RZ, R0 ;  /* 0x00000000ff00723e */ /* 0x000fe200000010ff */
[----:B------:R-:W-:Y:S06]  /*1800*/  BRA `(.L_x_7527) ;  /* 0x0000000800e07947 */ /* 0x000fec0003800000 */
.L_x_7532:
        /* <DEDUP_REMOVED lines=8> */
.L_x_7522:
        /* <DEDUP_REMOVED lines=13> */
.L_x_7536:
        /* <DEDUP_REMOVED lines=8> */
.L_x_7535:
        /* <DEDUP_REMOVED lines=28> */
.L_x_7538:
        /* <DEDUP_REMOVED lines=15> */
.L_x_7537:
[----:B------:R0:W5:Y:S01]  /*1c90*/  LDG.E.U16 R0, desc[UR36][R2.64] ;  /* 0x0000002402007981 */ /* 0x000162000c1e1500 */
[----:B------:R-:W-:Y:S05]  /*1ca0*/  BRA `(.L_x_7527) ;  /* 0x0000000400b87947 */ /* 0x000fea0003800000 */
.L_x_7534:
        /* <DEDUP_REMOVED lines=12> */
.L_x_7541:
        /* <DEDUP_REMOVED lines=21> */
.L_x_7545:
[----:B------:R-:W-:Y:S05]  /*1ec0*/  BSYNC B1 ;  /* 0x0000000000017941 */ /* 0x000fea0003800000 */
.L_x_7544:
[----:B------:R-:W-:Y:S01]  /*1ed0*/  LEA R3, R0, 0x3b800000, 0x17 ;  /* 0x3b80000000037811 */ /* 0x000fe200078eb8ff */
[----:B------:R-:W-:-:S05]  /*1ee0*/  IMAD.SHL.U32 R0, R2, 0x100000, RZ ;  /* 0x0010000002007824 */ /* 0x000fca00078e00ff */
[----:B------:R-:W-:-:S07]  /*1ef0*/  LOP3.LUT R0, R3, R0, R4, 0xfe, !PT ;  /* 0x0000000003007212 */ /* 0x000fce00078efe04 */
.L_x_7543:
[----:B------:R-:W-:Y:S05]  /*1f00*/  BSYNC B0 ;  /* 0x0000000000007941 */ /* 0x000fea0003800000 */
.L_x_7542:
[----:B------:R-:W-:Y:S01]  /*1f10*/  F2FP.BF16.F32.PACK_AB R0, RZ, R0 ;  /* 0x00000000ff00723e */ /* 0x000fe200000010ff */
[----:B------:R-:W-:Y:S06]  /*1f20*/  BRA `(.L_x_7527) ;  /* 0x0000000400187947 */ /* 0x000fec0003800000 */
.L_x_7540:
        /* <DEDUP_REMOVED lines=21> */
.L_x_7549:
[----:B------:R-:W-:Y:S05]  /*2080*/  BSYNC B1 ;  /* 0x0000000000017941 */ /* 0x000fea0003800000 */
.L_x_7548:
[----:B------:R-:W-:Y:S01]  /*2090*/  LEA R3, R0, 0x37800000, 0x17 ;  /* 0x3780000000037811 */ /* 0x000fe200078eb8ff */
[----:B------:R-:W-:-:S05]  /*20a0*/  IMAD.SHL.U32 R0, R2, 0x200000, RZ ;  /* 0x0020000002007824 */ /* 0x000fca00078e00ff */
[----:B------:R-:W-:-:S07]  /*20b0*/  LOP3.LUT R0, R3, R0, R4, 0xfe, !PT ;  /* 0x0000000003007212 */ /* 0x000fce00078efe04 */
.L_x_7547:
[----:B------:R-:W-:Y:S05]  /*20c0*/  BSYNC B0 ;  /* 0x0000000000007941 */ /* 0x000fea0003800000 */
.L_x_7546:
[----:B------:R-:W-:Y:S01]  /*20d0*/  F2FP.BF16.F32.PACK_AB R0, RZ, R0 ;  /* 0x00000000ff00723e */ /* 0x000fe200000010ff */
[----:B------:R-:W-:Y:S06]  /*20e0*/  BRA `(.L_x_7527) ;  /* 0x0000000000a87947 */ /* 0x000fec0003800000 */
.L_x_7539:
        /* <DEDUP_REMOVED lines=14> */
.L_x_7553:
[----:B------:R-:W-:Y:S05]  /*21d0*/  BSYNC B0 ;  /* 0x0000000000007941 */ /* 0x000fea0003800000 */
.L_x_7552:
[----:B------:R-:W-:Y:S01]  /*21e0*/  F2FP.BF16.F32.PACK_AB R0, RZ, R0 ;  /* 0x00000000ff00723e */ /* 0x000fe200000010ff */
[----:B------:R-:W-:Y:S06]  /*21f0*/  BRA `(.L_x_7527) ;  /* 0x0000000000647947 */ /* 0x000fec0003800000 */
.L_x_7526:
        /* <DEDUP_REMOVED lines=16> */
.L_x_7554:
[----:B------:R-:W-:Y:S01]  /*2300*/  PRMT R0, RZ, 0x7610, R0 ;  /* 0x00007610ff007816 */ /* 0x000fe20000000000 */
[----:B------:R-:W-:Y:S06]  /*2310*/  BRA `(.L_x_7527) ;  /* 0x00000000001c7947 */ /* 0x000fec0003800000 */
.L_x_7551:
[----:B------:R-:W2:Y:S02]  /*2320*/  LDG.E.64 R2, desc[UR36][R2.64] ;  /* 0x0000002402027981 */ /* 0x000ea4000c1e1b00 */
[----:B--2---:R-:W0:Y:S02]  /*2330*/  I2F.U64 R0, R2 ;  /* 0x0000000200007312 */ /* 0x004e240000301000 */
[----:B0-----:R-:W-:Y:S01]  /*2340*/  F2FP.BF16.F32.PACK_AB R0, RZ, R0 ;  /* 0x00000000ff00723e */ /* 0x001fe200000010ff */
[----:B------:R-:W-:Y:S06]  /*2350*/  BRA `(.L_x_7527) ;  /* 0x00000000000c7947 */ /* 0x000fec0003800000 */
.L_x_7550:
[----:B------:R-:W2:Y:S02]  /*2360*/  LDG.E R2, desc[UR36][R2.64] ;  /* 0x0000002402027981 */ /* 0x000ea4000c1e1900 */
[----:B--2---:R-:W-:-:S04]  /*2370*/  I2FP.F32.U32 R0, R2 ;  /* 0x0000000200007245 */ /* 0x004fc80000201000 */
[----:B------:R-:W-:-:S07]  /*2380*/  F2FP.BF16.F32.PACK_AB R0, RZ, R0 ;  /* 0x00000000ff00723e */ /* 0x000fce00000010ff */
.L_x_7527:
[----:B0----5:R-:W-:Y:S02]  /*2390*/  IMAD.U32 R2, R0, 0x10000, RZ ;  /* 0x0001000000027824 */ /* 0x021fe400078e00ff */
        /* <DEDUP_REMOVED lines=25> */
[----:B------:R-:W-:-:S03]  /*2530*/  FSEL R8, R3, R0, P0 ;  /* 0x0000000003087208 */ /* 0x000fc60000000000 */
[----:B------:R-:W-:Y:S02]  /*2540*/  FFMA.FTZ R5, R4, R5, R6 ;  /* 0x0000000504057223 */ /* 0x000fe40000010006 */
[----:B------:R-:W0:Y:S02]  /*2550*/  LDC.U8 R4, c[0x0][0x421] ;  /* 0x00010840ff047b82 */ /* 0x000e240000000000 */
[----:B------:R-:W-:-:S04]  /*2560*/  FFMA.FTZ R5, R5, R8, R8 ;  /* 0x0000000805057223 */ /* 0x000fc80000010008 */
[----:B------:R-:W1:Y:S02]  /*2570*/  @P0 MUFU.EX2 R3, R5 ;  /* 0x0000000500030308 */ /* 0x000e640000000800 */
[----:B-1----:R-:W-:-:S05]  /*2580*/  @P0 FADD.FTZ R3, -R3, 1 ;  /* 0x3f80000003030421 */ /* 0x002fca0000010100 */
[----:B------:R-:W-:Y:S01]  /*2590*/  @P0 LOP3.LUT R5, R3, 0x80000000, R0, 0xb8, !PT ;  /* 0x8000000003050812 */ /* 0x000fe200078eb800 */
[----:B------:R-:W-:Y:S01]  /*25a0*/  FMUL.FTZ R3, R2, 0.5 ;  /* 0x3f00000002037820 */ /* 0x000fe20000410000 */
[----:B0-----:R-:W-:-:S03]  /*25b0*/  PRMT R2, R4, 0x9910, RZ ;  /* 0x0000991004027816 */ /* 0x001fc600000000ff */
[----:B------:R-:W-:Y:S01]  /*25c0*/  FADD.FTZ R0, R5, 1 ;  /* 0x3f80000005007421 */ /* 0x000fe20000010000 */
        /* <DEDUP_REMOVED lines=16> */
.L_x_7558:
[----:B-1----:R-:W-:-:S06]  /*26d0*/  IMAD.U32 R3, R3, 0x10000, RZ ;  /* 0x0001000003037824 */ /* 0x002fcc00078e00ff */
[----:B------:R-:W1:Y:S02]  /*26e0*/  F2I.S64.TRUNC R2, R3 ;  /* 0x0000000300027311 */ /* 0x000e64000020d900 */
[----:B-1----:R4:W-:Y:S01]  /*26f0*/  STG.E.U8 desc[UR36][R16.64], R2 ;  /* 0x0000000210007986 */ /* 0x0029e2000c101124 */
[----:B------:R-:W-:Y:S05]  /*2700*/  BRA `(.L_x_7560) ;  /* 0x0000000c00847947 */ /* 0x000fea0003800000 */
.L_x_7557:
        /* <DEDUP_REMOVED lines=10> */
.L_x_7562:
[----:B-1----:R-:W-:-:S06]  /*27b0*/  IMAD.U32 R3, R3, 0x10000, RZ ;  /* 0x0001000003037824 */ /* 0x002fcc00078e00ff */
[----:B------:R-:W1:Y:S02]  /*27c0*/  F2I.FTZ.TRUNC.NTZ R3, R3 ;  /* 0x0000000300037305 */ /* 0x000e64000021f100 */
[----:B-1----:R2:W-:Y:S01]  /*27d0*/  STG.E desc[UR36][R16.64], R3 ;  /* 0x0000000310007986 */ /* 0x0025e2000c101924 */
[----:B------:R-:W-:Y:S05]  /*27e0*/  BRA `(.L_x_7560) ;  /* 0x0000000c004c7947 */ /* 0x000fea0003800000 */
.L_x_7561:
[----:B-1----:R-:W-:-:S06]  /*27f0*/  IMAD.U32 R3, R3, 0x10000, RZ ;  /* 0x0001000003037824 */ /* 0x002fcc00078e00ff */
[----:B------:R-:W1:Y:S02]  /*2800*/  F2I.FTZ.TRUNC.NTZ R3, R3 ;  /* 0x0000000300037305 */ /* 0x000e64000021f100 */
[----:B-1----:R3:W-:Y:S01]  /*2810*/  STG.E.U16 desc[UR36][R16.64], R3 ;  /* 0x0000000310007986 */ /* 0x0027e2000c101524 */
[----:B------:R-:W-:Y:S05]  /*2820*/  BRA `(.L_x_7560) ;  /* 0x0000000c003c7947 */ /* 0x000fea0003800000 */
.L_x_7556:
        /* <DEDUP_REMOVED lines=9> */
.L_x_7564:
[----:B01----:R-:W-:-:S05]  /*28c0*/  IMAD.U32 R0, R3, 0x10000, RZ ;  /* 0x0001000003007824 */ /* 0x003fca00078e00ff */
[----:B------:R-:W-:-:S05]  /*28d0*/  F2FP.F16.F32.PACK_AB R0, RZ, R0 ;  /* 0x00000000ff00723e */ /* 0x000fca00000000ff */
[----:B------:R0:W-:Y:S01]  /*28e0*/  STG.E.U16 desc[UR36][R16.64], R0 ;  /* 0x0000000010007986 */ /* 0x0001e2000c101524 */
[----:B------:R-:W-:Y:S05]  /*28f0*/  BRA `(.L_x_7560) ;  /* 0x0000000c00087947 */ /* 0x000fea0003800000 */
.L_x_7563:
        /* <DEDUP_REMOVED lines=10> */
.L_x_7566:
[----:B-1----:R-:W-:-:S05]  /*29a0*/  IMAD.U32 R3, R3, 0x10000, RZ ;  /* 0x0001000003037824 */ /* 0x002fca00078e00ff */
[----:B------:R-:W-:-:S04]  /*29b0*/  F2FP.F16.F32.PACK_AB R3, RZ, R3 ;  /* 0x00000003ff03723e */ /* 0x000fc800000000ff */
[----:B------:R-:W-:-:S05]  /*29c0*/  PRMT R3, R3, 0x5410, RZ ;  /* 0x0000541003037816 */ /* 0x000fca00000000ff */
[----:B------:R1:W-:Y:S01]  /*29d0*/  STG.E desc[UR36][R16.64], R3 ;  /* 0x0000000310007986 */ /* 0x0003e2000c101924 */
[----:B------:R-:W-:Y:S05]  /*29e0*/  BRA `(.L_x_7560) ;  /* 0x0000000800cc7947 */ /* 0x000fea0003800000 */
.L_x_7565:
[----:B-1----:R-:W-:-:S04]  /*29f0*/  IMAD.U32 R2, R3, 0x10000, RZ ;  /* 0x0001000003027824 */ /* 0x002fc800078e00ff */
[----:B------:R-:W-:-:S06]  /*2a00*/  FMUL.FTZ R2, R2, 1 ;  /* 0x3f80000002027820 */ /* 0x000fcc0000410000 */
[----:B------:R-:W1:Y:S02]  /*2a10*/  F2F.F64.F32 R2, R2 ;  /* 0x0000000200027310 */ /* 0x000e640000201800 */
[----:B-1----:R1:W-:Y:S01]  /*2a20*/  STG.E.64 desc[UR36][R16.64], R2 ;  /* 0x0000000210007986 */ /* 0x0023e2000c101b24 */
[----:B------:R-:W-:Y:S05]  /*2a30*/  BRA `(.L_x_7560) ;  /* 0x0000000800b87947 */ /* 0x000fea0003800000 */
.L_x_7555:
        /* <DEDUP_REMOVED lines=13> */
.L_x_7569:
[----:B-1----:R-:W-:Y:S01]  /*2b10*/  IMAD.U32 R3, R3, 0x10000, RZ ;  /* 0x0001000003037824 */ /* 0x002fe200078e00ff */
[----:B------:R-:W-:-:S03]  /*2b20*/  CS2R R6, SRZ ;  /* 0x0000000000067805 */ /* 0x000fc6000001ff00 */
[----:B------:R-:W-:-:S04]  /*2b30*/  FMUL.FTZ R3, R3, 1 ;  /* 0x3f80000003037820 */ /* 0x000fc80000410000 */
[----:B------:R-:W1:Y:S02]  /*2b40*/  F2F.F64.F32 R4, R3 ;  /* 0x0000000300047310 */ /* 0x000e640000201800 */
[----:B-1----:R1:W-:Y:S01]  /*2b50*/  STG.E.128 desc[UR36][R16.64], R4 ;  /* 0x0000000410007986 */ /* 0x0023e2000c101d24 */
[----:B------:R-:W-:Y:S05]  /*2b60*/  BRA `(.L_x_7560) ;  /* 0x00000008006c7947 */ /* 0x000fea0003800000 */
.L_x_7568:
        /* <DEDUP_REMOVED lines=21> */
.L_x_7573:
[----:B------:R-:W-:Y:S05]  /*2cc0*/  BSYNC B0 ;  /* 0x0000000000007941 */ /* 0x000fea0003800000 */
.L_x_7572:
[----:B------:R-:W-:-:S05]  /*2cd0*/  LOP3.LUT R3, R0, R3, RZ, 0xfc, !PT ;  /* 0x0000000300037212 */ /* 0x000fca00078efcff */
[----:B------:R0:W-:Y:S01]  /*2ce0*/  STG.E.U8 desc[UR36][R16.64], R3 ;  /* 0x0000000310007986 */ /* 0x0001e2000c101124 */
[----:B------:R-:W-:Y:S05]  /*2cf0*/  BRA `(.L_x_7560) ;  /* 0x0000000800087947 */ /* 0x000fea0003800000 */
.L_x_7571:
        /* <DEDUP_REMOVED lines=13> */
.L_x_7575:
[----:B0-----:R-:W-:Y:S01]  /*2dd0*/  IMAD.MOV.U32 R0, RZ, RZ, 0x7f ;  /* 0x0000007fff007424 */ /* 0x001fe200078e00ff */
[----:B------:R-:W-:-:S04]  /*2de0*/  ISETP.GT.U32.AND P0, PT, R2, 0x7f800000, PT ;  /* 0x7f8000000200780c */ /* 0x000fc80003f04070 */
[----:B------:R-:W-:-:S09]  /*2df0*/  SEL R0, R0, 0x7c, P0 ;  /* 0x0000007c00007807 */ /* 0x000fd20000000000 */
.L_x_7576:
[----:B------:R-:W-:Y:S05]  /*2e00*/  BSYNC B0 ;  /* 0x0000000000007941 */ /* 0x000fea0003800000 */
.L_x_7574:
[----:B------:R-:W-:-:S04]  /*2e10*/  LOP3.LUT R2, R3, 0x80000000, RZ, 0xc0, !PT ;  /* 0x8000000003027812 */ /* 0x000fc800078ec0ff */
[----:B------:R-:W-:-:S04]  /*2e20*/  SHF.R.U32.HI R3, RZ, 0x18, R2 ;  /* 0x00000018ff037819 */ /* 0x000fc80000011602 */
[----:B------:R-:W-:-:S05]  /*2e30*/  LOP3.LUT R3, R0, R3, RZ, 0xfc, !PT ;  /* 0x0000000300037212 */ /* 0x000fca00078efcff */
[----:B------:R0:W-:Y:S01]  /*2e40*/  STG.E.U8 desc[UR36][R16.64], R3 ;  /* 0x0000000310007986 */ /* 0x0001e2000c101124 */
[----:B------:R-:W-:Y:S05]  /*2e50*/  BRA `(.L_x_7560) ;  /* 0x0000000400b07947 */ /* 0x000fea0003800000 */
.L_x_7570:
[----:B-1----:R1:W-:Y:S01]  /*2e60*/  STG.E.U16 desc[UR36][R16.64], R3 ;  /* 0x0000000310007986 */ /* 0x0023e2000c101524 */
[----:B------:R-:W-:Y:S05]  /*2e70*/  BRA `(.L_x_7560) ;  /* 0x0000000400a87947 */ /* 0x000fea0003800000 */
.L_x_7567:
        /* <DEDUP_REMOVED lines=12> */
.L_x_7579:
        /* <DEDUP_REMOVED lines=17> */
.L_x_7582:
[----:B------:R-:W-:-:S04]  /*3050*/  LOP3.LUT R2, R3, 0x80000000, RZ, 0xc0, !PT ;  /* 0x8000000003027812 */ /* 0x000fc800078ec0ff */
[----:B------:R-:W-:-:S04]  /*3060*/  SHF.R.U32.HI R3, RZ, 0x18, R2 ;  /* 0x00000018ff037819 */ /* 0x000fc80000011602 */
[----:B------:R-:W-:-:S04]  /*3070*/  LOP3.LUT R0, R0, R3, RZ, 0xfc, !PT ;  /* 0x0000000300007212 */ /* 0x000fc800078efcff */
[----:B------:R-:W-:-:S07]  /*3080*/  PRMT R8, R0, 0x7610, R8 ;  /* 0x0000761000087816 */ /* 0x000fce0000000008 */
.L_x_7581:
[----:B------:R-:W-:Y:S05]  /*3090*/  BSYNC B0 ;  /* 0x0000000000007941 */ /* 0x000fea0003800000 */
.L_x_7580:
[----:B------:R1:W-:Y:S01]  /*30a0*/  STG.E.U8 desc[UR36][R16.64], R8 ;  /* 0x0000000810007986 */ /* 0x0003e2000c101124 */
[----:B------:R-:W-:Y:S05]  /*30b0*/  BRA `(.L_x_7560) ;  /* 0x0000000400187947 */ /* 0x000fea0003800000 */
.L_x_7578:
        /* <DEDUP_REMOVED lines=17> */
.L_x_7585:
[----:B------:R-:W-:-:S04]  /*31d0*/  LOP3.LUT R2, R3, 0x80000000, RZ, 0xc0, !PT ;  /* 0x8000000003027812 */ /* 0x000fc800078ec0ff */
[----:B------:R-:W-:-:S04]  /*31e0*/  SHF.R.U32.HI R3, RZ, 0x18, R2 ;  /* 0x00000018ff037819 */ /* 0x000fc80000011602 */
[----:B------:R-:W-:-:S04]  /*31f0*/  LOP3.LUT R0, R0, R3, RZ, 0xfc, !PT ;  /* 0x0000000300007212 */ /* 0x000fc800078efcff */
[----:B------:R-:W-:-:S07]  /*3200*/  PRMT R8, R0, 0x7610, R8 ;  /* 0x0000761000087816 */ /* 0x000fce0000000008 */
.L_x_7584:
[----:B------:R-:W-:Y:S05]  /*3210*/  BSYNC B0 ;  /* 0x0000000000007941 */ /* 0x000fea0003800000 */
.L_x_7583:
[----:B------:R1:W-:Y:S01]  /*3220*/  STG.E.U8 desc[UR36][R16.64], R8 ;  /* 0x0000000810007986 */ /* 0x0003e2000c101124 */
[----:B------:R-:W-:Y:S05]  /*3230*/  BRA `(.L_x_7560) ;  /* 0x0000000000b87947 */ /* 0x000fea0003800000 */
.L_x_7577:
        /* <DEDUP_REMOVED lines=22> */
.L_x_7559:
        /* <DEDUP_REMOVED lines=16> */
.L_x_7588:
[----:B------:R-:W-:Y:S05]  /*34a0*/  BRA `(.L_x_7560) ;  /* 0x00000000001c7947 */ /* 0x000fea0003800000 */
.L_x_7587:
[----:B-1----:R-:W-:-:S06]  /*34b0*/  IMAD.U32 R3, R3, 0x10000, RZ ;  /* 0x0001000003037824 */ /* 0x002fcc00078e00ff */
[----:B------:R-:W1:Y:S02]  /*34c0*/  F2I.U64.TRUNC R2, R3 ;  /* 0x0000000300027311 */ /* 0x000e64000020d800 */
[----:B-1----:R1:W-:Y:S01]  /*34d0*/  STG.E.64 desc[UR36][R16.64], R2 ;  /* 0x0000000210007986 */ /* 0x0023e2000c101b24 */
[----:B------:R-:W-:Y:S05]  /*34e0*/  BRA `(.L_x_7560) ;  /* 0x00000000000c7947 */ /* 0x000fea0003800000 */
.L_x_7586:
[----:B-1----:R-:W-:-:S06]  /*34f0*/  IMAD.U32 R3, R3, 0x10000, RZ ;  /* 0x0001000003037824 */ /* 0x002fcc00078e00ff */
[----:B------:R-:W1:Y:S02]  /*3500*/  F2I.FTZ.U32.TRUNC.NTZ R3, R3 ;  /* 0x0000000300037305 */ /* 0x000e64000021f000 */
[----:B-1----:R1:W-:Y:S02]  /*3510*/  STG.E desc[UR36][R16.64], R3 ;  /* 0x0000000310007986 */ /* 0x0023e4000c101924 */
.L_x_7560:
[----:B------:R-:W-:-:S04]  /*3520*/  IMAD R18, R23, 0x200, R18 ;  /* 0x0000020017127824 */ /* 0x000fc800078e0212 */
[----:B------:R-:W-:-:S07]  /*3530*/  VIADD R19, R18, 0x80 ;  /* 0x0000008012137836 */ /* 0x000fce0000000000 */
.L_x_7520:
[----:B------:R-:W-:Y:S05]  /*3540*/  BSYNC B6 ;  /* 0x0000000000067941 */ /* 0x000fea0003800000 */
.L_x_7519:
[----:B------:R-:W-:Y:S01]  /*3550*/  ULDC UR4, c[0x0][0x210] ;  /* 0x0000840000047ab9 */ /* 0x000fe20000000800 */
[----:B------:R-:W-:Y:S01]  /*3560*/  BSSY B6, `(.L_x_7589) ;  /* 0x000034a000067945 */ /* 0x000fe20003800000 */
[----:B------:R-:W-:-:S13]  /*3570*/  ISETP.GE.AND P0, PT, R19, UR4, PT ;  /* 0x0000000413007c0c */ /* 0x000fda000bf06270 */
[----:B------:R-:W-:Y:S05]  /*3580*/  @P0 BRA `(.L_x_7590) ;  /* 0x00000034001c0947 */ /* 0x000fea0003800000 */
[----:B-1----:R-:W1:Y:S01]  /*3590*/  LDC R6, c[0x0][0x218] ;  /* 0x00008600ff067b82 */ /* 0x002e620000000800 */
[----:B0-----:R-:W-:Y:S02]  /*35a0*/  IMAD.MOV.U32 R0, RZ, RZ, RZ ;  /* 0x000000ffff007224 */ /* 0x001fe400078e00ff */
[----:B--234-:R-:W-:Y:S01]  /*35b0*/  IMAD.MOV.U32 R16, RZ, RZ, RZ ;  /* 0x000000ffff107224 */ /* 0x01cfe200078e00ff */
[----:B-1----:R-:W-:-:S13]  /*35c0*/  ISETP.NE.AND P0, PT, R6, RZ, PT ;  /* 0x000000ff0600720c */ /* 0x002fda0003f05270 */
[----:B------:R-:W-:Y:S05]  /*35d0*/  @!P0 BRA `(.L_x_7591) ;  /* 0x0000001000a88947 */ /* 0x000fea0003800000 */
        /* <DEDUP_REMOVED lines=240> */
[----:B------:R-:W-:Y:S01]  /*44e0*/  HFMA2.MMA R4, -RZ, RZ, 0, 0 ;  /* 0x00000000ff047435 */ /* 0x000fe200000001ff */
[----:B------:R-:W-:Y:S01]  /*44f0*/  ULDC.64 UR4, c[0x0][0x310] ;  /* 0x0000c40000047ab9 */ /* 0x000fe20000000a00 */
[----:B------:R-:W-:-:S08]  /*4500*/  ISETP.NE.AND P0, PT, R6, 0x15, PT ;  /* 0x000000150600780c */ /* 0x000fd00003f05270 */
        /* <DEDUP_REMOVED lines=55> */
.L_x_7591:
        /* <DEDUP_REMOVED lines=22> */
.L_x_7595:
[----:B------:R-:W2:Y:S02]  /*49e0*/  LDG.E.U8 R2, desc[UR36][R2.64] ;  /* 0x0000002402027981 */ /* 0x000ea4000c1e1100 */
[----:B--2---:R-:W-:-:S04]  /*49f0*/  I2FP.F32.U32 R0, R2 ;  /* 0x0000000200007245 */ /* 0x004fc80000201000 */
[----:B------:R-:W-:Y:S01]  /*4a00*/  F2FP.BF16.F32.PACK_AB R0, RZ, R0 ;  /* 0x00000000ff00723e */ /* 0x000fe200000010ff */
[----:B------:R-:W-:Y:S06]  /*4a10*/  BRA `(.L_x_7597) ;  /* 0x0000000c00907947 */ /* 0x000fec0003800000 */
.L_x_7594:
        /* <DEDUP_REMOVED lines=10> */
.L_x_7599:
[----:B------:R-:W2:Y:S02]  /*4ac0*/  LDG.E R2, desc[UR36][R2.64] ;  /* 0x0000002402027981 */ /* 0x000ea4000c1e1900 */
[----:B--2---:R-:W-:-:S04]  /*4ad0*/  I2FP.F32.S32 R0, R2 ;  /* 0x0000000200007245 */ /* 0x004fc80000201400 */
[----:B------:R-:W-:Y:S01]  /*4ae0*/  F2FP.BF16.F32.PACK_AB R0, RZ, R0 ;  /* 0x00000000ff00723e */ /* 0x000fe200000010ff */
[----:B------:R-:W-:Y:S06]  /*4af0*/  BRA `(.L_x_7597) ;  /* 0x0000000c00587947 */ /* 0x000fec0003800000 */
.L_x_7598:
[----:B------:R-:W2:Y:S02]  /*4b00*/  LDG.E.U16 R2, desc[UR36][R2.64] ;  /* 0x0000002402027981 */ /* 0x000ea4000c1e1500 */
[----:B--2---:R-:W0:Y:S02]  /*4b10*/  I2F.S16 R0, R2 ;  /* 0x0000000200007306 */ /* 0x004e240000101400 */
[----:B0-----:R-:W-:Y:S01]  /*4b20*/  F2FP.BF16.F32.PACK_AB R0, RZ, R0 ;  /* 0x00000000ff00723e */ /* 0x001fe200000010ff */
[----:B------:R-:W-:Y:S06]  /*4b30*/  BRA `(.L_x_7597) ;  /* 0x0000000c00487947 */ /* 0x000fec0003800000 */
.L_x_7593:
        /* <DEDUP_REMOVED lines=9> */
.L_x_7601:
[----:B------:R-:W2:Y:S02]  /*4bd0*/  LDG.E.U16 R0, desc[UR36][R2.64] ;  /* 0x0000002402007981 */ /* 0x000ea4000c1e1500 */
[----:B--2---:R-:W-:-:S05]  /*4be0*/  HADD2.F32 R0, -RZ, R0.H0_H0 ;  /* 0x20000000ff007230 */ /* 0x004fca0000004100 */
[----:B------:R-:W-:Y:S01]  /*4bf0*/  F2FP.BF16.F32.PACK_AB R0, RZ, R0 ;  /* 0x00000000ff00723e */ /* 0x000fe200000010ff */
[----:B------:R-:W-:Y:S06]  /*4c00*/  BRA `(.L_x_7597) ;  /* 0x0000000c00147947 */ /* 0x000fec0003800000 */
.L_x_7600:
        /* <DEDUP_REMOVED lines=9> */
.L_x_7603:
[----:B------:R-:W2:Y:S02]  /*4ca0*/  LDG.E.U16 R2, desc[UR36][R2.64] ;  /* 0x0000002402027981 */ /* 0x000ea4000c1e1500 */
[----:B--2---:R-:W-:-:S05]  /*4cb0*/  HADD2.F32 R0, -RZ, R2.H0_H0 ;  /* 0x20000002ff007230 */ /* 0x004fca0000004100 */
[----:B------:R-:W-:Y:S01]  /*4cc0*/  F2FP.BF16.F32.PACK_AB R0, RZ, R0 ;  /* 0x00000000ff00723e */ /* 0x000fe200000010ff */
[----:B------:R-:W-:Y:S06]  /*4cd0*/  BRA `(.L_x_7597) ;  /* 0x0000000800e07947 */ /* 0x000fec0003800000 */
.L_x_7602:
        /* <DEDUP_REMOVED lines=8> */
.L_x_7592:
        /* <DEDUP_REMOVED lines=13> */
.L_x_7606:
        /* <DEDUP_REMOVED lines=8> */
.L_x_7605:
        /* <DEDUP_REMOVED lines=28> */
.L_x_7608:
        /* <DEDUP_REMOVED lines=15> */
.L_x_7607:
[----:B------:R0:W5:Y:S01]  /*5160*/  LDG.E.U16 R0, desc[UR36][R2.64] ;  /* 0x0000002402007981 */ /* 0x000162000c1e1500 */
[----:B------:R-:W-:Y:S05]  /*5170*/  BRA `(.L_x_7597) ;  /* 0x0000000400b87947 */ /* 0x000fea0003800000 */
.L_x_7604:
        /* <DEDUP_REMOVED lines=12> */
.L_x_7611:
        /* <DEDUP_REMOVED lines=21> */
.L_x_7615:
[----:B------:R-:W-:Y:S05]  /*5390*/  BSYNC B1 ;  /* 0x0000000000017941 */ /* 0x000fea0003800000 */
.L_x_7614:
[----:B------:R-:W-:Y:S01]  /*53a0*/  LEA R3, R0, 0x3b800000, 0x17 ;  /* 0x3b80000000037811 */ /* 0x000fe200078eb8ff */
[----:B------:R-:W-:-:S05]  /*53b0*/  IMAD.SHL.U32 R0, R2, 0x100000, RZ ;  /* 0x0010000002007824 */ /* 0x000fca00078e00ff */
[----:B------:R-:W-:-:S07]  /*53c0*/  LOP3.LUT R0, R3, R0, R4, 0xfe, !PT ;  /* 0x0000000003007212 */ /* 0x000fce00078efe04 */
.L_x_7613:
[----:B------:R-:W-:Y:S05]  /*53d0*/  BSYNC B0 ;  /* 0x0000000000007941 */ /* 0x000fea0003800000 */
.L_x_7612:
[----:B------:R-:W-:Y:S01]  /*53e0*/  F2FP.BF16.F32.PACK_AB R0, RZ, R0 ;  /* 0x00000000ff00723e */ /* 0x000fe200000010ff */
[----:B------:R-:W-:Y:S06]  /*53f0*/  BRA `(.L_x_7597) ;  /* 0x0000000400187947 */ /* 0x000fec0003800000 */
.L_x_7610:
        /* <DEDUP_REMOVED lines=21> */
.L_x_7619:
[----:B------:R-:W-:Y:S05]  /*5550*/  BSYNC B1 ;  /* 0x0000000000017941 */ /* 0x000fea0003800000 */
.L_x_7618:
[----:B------:R-:W-:Y:S01]  /*5560*/  LEA R3, R0, 0x37800000, 0x17 ;  /* 0x3780000000037811 */ /* 0x000fe200078eb8ff */
[----:B------:R-:W-:-:S05]  /*5570*/  IMAD.SHL.U32 R0, R2, 0x200000, RZ ;  /* 0x0020000002007824 */ /* 0x000fca00078e00ff */
[----:B------:R-:W-:-:S07]  /*5580*/  LOP3.LUT R0, R3, R0, R4, 0xfe, !PT ;  /* 0x0000000003007212 */ /* 0x000fce00078efe04 */
.L_x_7617:
[----:B------:R-:W-:Y:S05]  /*5590*/  BSYNC B0 ;  /* 0x0000000000007941 */ /* 0x000fea0003800000 */
.L_x_7616:
[----:B------:R-:W-:Y:S01]  /*55a0*/  F2FP.BF16.F32.PACK_AB R0, RZ, R0 ;  /* 0x00000000ff00723e */ /* 0x000fe200000010ff */
[----:B------:R-:W-:Y:S06]  /*55b0*/  BRA `(.L_x_7597) ;  /* 0x0000000000a87947 */ /* 0x000fec0003800000 */
.L_x_7609:
        /* <DEDUP_REMOVED lines=14> */
.L_x_7623:
[----:B------:R-:W-:Y:S05]  /*56a0*/  BSYNC B0 ;  /* 0x0000000000007941 */ /* 0x000fea0003800000 */
.L_x_7622:
[----:B------:R-:W-:Y:S01]  /*56b0*/  F2FP.BF16.F32.PACK_AB R0, RZ, R0 ;  /* 0x00000000ff00723e */ /* 0x000fe200000010ff */
[----:B------:R-:W-:Y:S06]  /*56c0*/  BRA `(.L_x_7597) ;  /* 0x0000000000647947 */ /* 0x000fec0003800000 */
.L_x_7596:
        /* <DEDUP_REMOVED lines=16> */
.L_x_7624:
[----:B------:R-:W-:Y:S01]  /*57d0*/  PRMT R0, RZ, 0x7610, R0 ;  /* 0x00007610ff007816 */ /* 0x000fe20000000000 */
[----:B------:R-:W-:Y:S06]  /*57e0*/  BRA `(.L_x_7597) ;  /* 0x00000000001c7947 */ /* 0x000fec0003800000 */
.L_x_7621:
[----:B------:R-:W2:Y:S02]  /*57f0*/  LDG.E.64 R2, desc[UR36][R2.64] ;  /* 0x0000002402027981 */ /* 0x000ea4000c1e1b00 */
[----:B--2---:R-:W0:Y:S02]  /*5800*/  I2F.U64 R0, R2 ;  /* 0x0000000200007312 */ /* 0x004e240000301000 */
[----:B0-----:R-:W-:Y:S01]  /*5810*/  F2FP.BF16.F32.PACK_AB R0, RZ, R0 ;  /* 0x00000000ff00723e */ /* 0x001fe200000010ff */
[----:B------:R-:W-:Y:S06]  /*5820*/  BRA `(.L_x_7597) ;  /* 0x00000000000c7947 */ /* 0x000fec0003800000 */
.L_x_7620:
[----:B------:R-:W2:Y:S02]  /*5830*/  LDG.E R2, desc[UR36][R2.64] ;  /* 0x0000002402027981 */ /* 0x000ea4000c1e1900 */
[----:B--2---:R-:W-:-:S04]  /*5840*/  I2FP.F32.U32 R0, R2 ;  /* 0x0000000200007245 */ /* 0x004fc80000201000 */
[----:B------:R-:W-:-:S07]  /*5850*/  F2FP.BF16.F32.PACK_AB R0, RZ, R0 ;  /* 0x00000000ff00723e */ /* 0x000fce00000010ff */
.L_x_7597:
        /* <DEDUP_REMOVED lines=52> */
.L_x_7628:
[----:B-1----:R-:W-:-:S06]  /*5ba0*/  IMAD.U32 R3, R3, 0x10000, RZ ;  /* 0x0001000003037824 */ /* 0x002fcc00078e00ff */
[----:B------:R-:W1:Y:S02]  /*5bb0*/  F2I.S64.TRUNC R2, R3 ;  /* 0x0000000300027311 */ /* 0x000e64000020d900 */
[----:B-1----:R1:W-:Y:S01]  /*5bc0*/  STG.E.U8 desc[UR36][R16.64], R2 ;  /* 0x0000000210007986 */ /* 0x0023e2000c101124 */
[----:B------:R-:W-:Y:S05]  /*5bd0*/  BRA `(.L_x_7630) ;  /* 0x0000000c00847947 */ /* 0x000fea0003800000 */
.L_x_7627:
        /* <DEDUP_REMOVED lines=10> */
.L_x_7632:
[----:B-1----:R-:W-:-:S06]  /*5c80*/  IMAD.U32 R3, R3, 0x10000, RZ ;  /* 0x0001000003037824 */ /* 0x002fcc00078e00ff */
[----:B------:R-:W1:Y:S02]  /*5c90*/  F2I.FTZ.TRUNC.NTZ R3, R3 ;  /* 0x0000000300037305 */ /* 0x000e64000021f100 */
[----:B-1----:R1:W-:Y:S01]  /*5ca0*/  STG.E desc[UR36][R16.64], R3 ;  /* 0x0000000310007986 */ /* 0x0023e2000c101924 */
[----:B------:R-:W-:Y:S05]  /*5cb0*/  BRA `(.L_x_7630) ;  /* 0x0000000c004c7947 */ /* 0x000fea0003800000 */
.L_x_7631:
[----:B-1----:R-:W-:-:S06]  /*5cc0*/  IMAD.U32 R3, R3, 0x10000, RZ ;  /* 0x0001000003037824 */ /* 0x002fcc00078e00ff */
[----:B------:R-:W1:Y:S02]  /*5cd0*/  F2I.FTZ.TRUNC.NTZ R3, R3 ;  /* 0x0000000300037305 */ /* 0x000e64000021f100 */
[----:B-1----:R1:W-:Y:S01]  /*5ce0*/  STG.E.U16 desc[UR36][R16.64], R3 ;  /* 0x0000000310007986 */ /* 0x0023e2000c101524 */
[----:B------:R-:W-:Y:S05]  /*5cf0*/  BRA `(.L_x_7630) ;  /* 0x0000000c003c7947 */ /* 0x000fea0003800000 */
.L_x_7626:
        /* <DEDUP_REMOVED lines=9> */
.L_x_7634:
[----:B01----:R-:W-:-:S05]  /*5d90*/  IMAD.U32 R0, R3, 0x10000, RZ ;  /* 0x0001000003007824 */ /* 0x003fca00078e00ff */
[----:B------:R-:W-:-:S05]  /*5da0*/  F2FP.F16.F32.PACK_AB R0, RZ, R0 ;  /* 0x00000000ff00723e */ /* 0x000fca00000000ff */
[----:B------:R0:W-:Y:S01]  /*5db0*/  STG.E.U16 desc[UR36][R16.64], R0 ;  /* 0x0000000010007986 */ /* 0x0001e2000c101524 */
[----:B------:R-:W-:Y:S05]  /*5dc0*/  BRA `(.L_x_7630) ;  /* 0x0000000c00087947 */ /* 0x000fea0003800000 */
.L_x_7633:
        /* <DEDUP_REMOVED lines=10> */
.L_x_7636:
[----:B-1----:R-:W-:-:S05]  /*5e70*/  IMAD.U32 R3, R3, 0x10000, RZ ;  /* 0x0001000003037824 */ /* 0x002fca00078e00ff */
[----:B------:R-:W-:-:S04]  /*5e80*/  F2FP.F16.F32.PACK_AB R3, RZ, R3 ;  /* 0x00000003ff03723e */ /* 0x000fc800000000ff */
[----:B------:R-:W-:-:S05]  /*5e90*/  PRMT R3, R3, 0x5410, RZ ;  /* 0x0000541003037816 */ /* 0x000fca00000000ff */
[----:B------:R1:W-:Y:S01]  /*5ea0*/  STG.E desc[UR36][R16.64], R3 ;  /* 0x0000000310007986 */ /* 0x0003e2000c101924 */
[----:B------:R-:W-:Y:S05]  /*5eb0*/  BRA `(.L_x_7630) ;  /* 0x0000000800cc7947 */ /* 0x000fea0003800000 */
.L_x_7635:
[----:B-1----:R-:W-:-:S04]  /*5ec0*/  IMAD.U32 R2, R3, 0x10000, RZ ;  /* 0x0001000003027824 */ /* 0x002fc800078e00ff */
[----:B------:R-:W-:-:S06]  /*5ed0*/  FMUL.FTZ R2, R2, 1 ;  /* 0x3f80000002027820 */ /* 0x000fcc0000410000 */
[----:B------:R-:W1:Y:S02]  /*5ee0*/  F2F.F64.F32 R2, R2 ;  /* 0x0000000200027310 */ /* 0x000e640000201800 */
[----:B-1----:R1:W-:Y:S01]  /*5ef0*/  STG.E.64 desc[UR36][R16.64], R2 ;  /* 0x0000000210007986 */ /* 0x0023e2000c101b24 */
[----:B------:R-:W-:Y:S05]  /*5f00*/  BRA `(.L_x_7630) ;  /* 0x0000000800b87947 */ /* 0x000fea0003800000 */
.L_x_7625:
        /* <DEDUP_REMOVED lines=13> */
.L_x_7639:
[----:B-1----:R-:W-:Y:S01]  /*5fe0*/  IMAD.U32 R3, R3, 0x10000, RZ ;  /* 0x0001000003037824 */ /* 0x002fe200078e00ff */
[----:B------:R-:W-:-:S03]  /*5ff0*/  CS2R R6, SRZ ;  /* 0x0000000000067805 */ /* 0x000fc6000001ff00 */
[----:B------:R-:W-:-:S04]  /*6000*/  FMUL.FTZ R3, R3, 1 ;  /* 0x3f80000003037820 */ /* 0x000fc80000410000 */
[----:B------:R-:W1:Y:S02]  /*6010*/  F2F.F64.F32 R4, R3 ;  /* 0x0000000300047310 */ /* 0x000e640000201800 */
[----:B-1----:R1:W-:Y:S01]  /*6020*/  STG.E.128 desc[UR36][R16.64], R4 ;  /* 0x0000000410007986 */ /* 0x0023e2000c101d24 */
[----:B------:R-:W-:Y:S05]  /*6030*/  BRA `(.L_x_7630) ;  /* 0x00000008006c7947 */ /* 0x000fea0003800000 */
.L_x_7638:
        /* <DEDUP_REMOVED lines=21> */
.L_x_7643:
[----:B------:R-:W-:Y:S05]  /*6190*/  BSYNC B0 ;  /* 0x0000000000007941 */ /* 0x000fea0003800000 */
.L_x_7642:
[----:B------:R-:W-:-:S05]  /*61a0*/  LOP3.LUT R3, R0, R3, RZ, 0xfc, !PT ;  /* 0x0000000300037212 */ /* 0x000fca00078efcff */
[----:B------:R0:W-:Y:S01]  /*61b0*/  STG.E.U8 desc[UR36][R16.64], R3 ;  /* 0x0000000310007986 */ /* 0x0001e2000c101124 */
[----:B------:R-:W-:Y:S05]  /*61c0*/  BRA `(.L_x_7630) ;  /* 0x0000000800087947 */ /* 0x000fea0003800000 */
.L_x_7641:
        /* <DEDUP_REMOVED lines=13> */
.L_x_7645:
[----:B0-----:R-:W-:Y:S01]  /*62a0*/  IMAD.MOV.U32 R0, RZ, RZ, 0x7f ;  /* 0x0000007fff007424 */ /* 0x001fe200078e00ff */
[----:B------:R-:W-:-:S04]  /*62b0*/  ISETP.GT.U32.AND P0, PT, R2, 0x7f800000, PT ;  /* 0x7f8000000200780c */ /* 0x000fc80003f04070 */
[----:B------:R-:W-:-:S09]  /*62c0*/  SEL R0, R0, 0x7c, P0 ;  /* 0x0000007c00007807 */ /* 0x000fd20000000000 */
.L_x_7646:
[----:B------:R-:W-:Y:S05]  /*62d0*/  BSYNC B0 ;  /* 0x0000000000007941 */ /* 0x000fea0003800000 */
.L_x_7644:
[----:B------:R-:W-:-:S04]  /*62e0*/  LOP3.LUT R2, R3, 0x80000000, RZ, 0xc0, !PT ;  /* 0x8000000003027812 */ /* 0x000fc800078ec0ff */
[----:B------:R-:W-:-:S04]  /*62f0*/  SHF.R.U32.HI R3, RZ, 0x18, R2 ;  /* 0x00000018ff037819 */ /* 0x000fc80000011602 */
[----:B------:R-:W-:-:S05]  /*6300*/  LOP3.LUT R3, R0, R3, RZ, 0xfc, !PT ;  /* 0x0000000300037212 */ /* 0x000fca00078efcff */
[----:B------:R0:W-:Y:S01]  /*6310*/  STG.E.U8 desc[UR36][R16.64], R3 ;  /* 0x0000000310007986 */ /* 0x0001e2000c101124 */
[----:B------:R-:W-:Y:S05]  /*6320*/  BRA `(.L_x_7630) ;  /* 0x0000000400b07947 */ /* 0x000fea0003800000 */
.L_x_7640:
[----:B-1----:R1:W-:Y:S01]  /*6330*/  STG.E.U16 desc[UR36][R16.64], R3 ;  /* 0x0000000310007986 */ /* 0x0023e2000c101524 */
[----:B------:R-:W-:Y:S05]  /*6340*/  BRA `(.L_x_7630) ;  /* 0x0000000400a87947 */ /* 0x000fea0003800000 */
.L_x_7637:
        /* <DEDUP_REMOVED lines=12> */
.L_x_7649:
        /* <DEDUP_REMOVED lines=17> */
.L_x_7652:
[----:B------:R-:W-:-:S04]  /*6520*/  LOP3.LUT R2, R3, 0x80000000, RZ, 0xc0, !PT ;  /* 0x8000000003027812 */ /* 0x000fc800078ec0ff */
[----:B------:R-:W-:-:S04]  /*6530*/  SHF.R.U32.HI R3, RZ, 0x18, R2 ;  /* 0x00000018ff037819 */ /* 0x000fc80000011602 */
[----:B------:R-:W-:-:S04]  /*6540*/  LOP3.LUT R0, R0, R3, RZ, 0xfc, !PT ;  /* 0x0000000300007212 */ /* 0x000fc800078efcff */
[----:B------:R-:W-:-:S07]  /*6550*/  PRMT R8, R0, 0x7610, R8 ;  /* 0x0000761000087816 */ /* 0x000fce0000000008 */
.L_x_7651:
[----:B------:R-:W-:Y:S05]  /*6560*/  BSYNC B0 ;  /* 0x0000000000007941 */ /* 0x000fea0003800000 */
.L_x_7650:
[----:B------:R4:W-:Y:S01]  /*6570*/  STG.E.U8 desc[UR36][R16.64], R8 ;  /* 0x0000000810007986 */ /* 0x0009e2000c101124 */
[----:B------:R-:W-:Y:S05]  /*6580*/  BRA `(.L_x_7630) ;  /* 0x0000000400187947 */ /* 0x000fea0003800000 */
.L_x_7648:
        /* <DEDUP_REMOVED lines=17> */
.L_x_7655:
[----:B------:R-:W-:-:S04]  /*66a0*/  LOP3.LUT R2, R3, 0x80000000, RZ, 0xc0, !PT ;  /* 0x8000000003027812 */ /* 0x000fc800078ec0ff */
[----:B------:R-:W-:-:S04]  /*66b0*/  SHF.R.U32.HI R3, RZ, 0x18, R2 ;  /* 0x00000018ff037819 */ /* 0x000fc80000011602 */
[----:B------:R-:W-:-:S04]  /*66c0*/  LOP3.LUT R0, R0, R3, RZ, 0xfc, !PT ;  /* 0x0000000300007212 */ /* 0x000fc800078efcff */
[----:B------:R-:W-:-:S07]  /*66d0*/  PRMT R8, R0, 0x7610, R8 ;  /* 0x0000761000087816 */ /* 0x000fce0000000008 */
.L_x_7654:
[----:B------:R-:W-:Y:S05]  /*66e0*/  BSYNC B0 ;  /* 0x0000000000007941 */ /* 0x000fea0003800000 */
.L_x_7653:
[----:B------:R1:W-:Y:S01]  /*66f0*/  STG.E.U8 desc[UR36][R16.64], R8 ;  /* 0x0000000810007986 */ /* 0x0003e2000c101124 */
[----:B------:R-:W-:Y:S05]  /*6700*/  BRA `(.L_x_7630) ;  /* 0x0000000000b87947 */ /* 0x000fea0003800000 */
.L_x_7647:
        /* <DEDUP_REMOVED lines=22> */
.L_x_7629:
        /* <DEDUP_REMOVED lines=16> */
.L_x_7658:
[----:B------:R-:W-:Y:S05]  /*6970*/  BRA `(.L_x_7630) ;  /* 0x00000000001c7947 */ /* 0x000fea0003800000 */
.L_x_7657:
[----:B-1----:R-:W-:-:S06]  /*6980*/  IMAD.U32 R3, R3, 0x10000, RZ ;  /* 0x0001000003037824 */ /* 0x002fcc00078e00ff */
[----:B------:R-:W1:Y:S02]  /*6990*/  F2I.U64.TRUNC R2, R3 ;  /* 0x0000000300027311 */ /* 0x000e64000020d800 */
[----:B-1----:R3:W-:Y:S01]  /*69a0*/  STG.E.64 desc[UR36][R16.64], R2 ;  /* 0x0000000210007986 */ /* 0x0027e2000c101b24 */
[----:B------:R-:W-:Y:S05]  /*69b0*/  BRA `(.L_x_7630) ;  /* 0x00000000000c7947 */ /* 0x000fea0003800000 */
.L_x_7656:
[----:B-1----:R-:W-:-:S06]  /*69c0*/  IMAD.U32 R3, R3, 0x10000, RZ ;  /* 0x0001000003037824 */ /* 0x002fcc00078e00ff */
[----:B------:R-:W1:Y:S02]  /*69d0*/  F2I.FTZ.U32.TRUNC.NTZ R3, R3 ;  /* 0x0000000300037305 */ /* 0x000e64000021f000 */
[----:B-1----:R1:W-:Y:S02]  /*69e0*/  STG.E desc[UR36][R16.64], R3 ;  /* 0x0000000310007986 */ /* 0x0023e4000c101924 */
.L_x_7630:
[----:B------:R-:W-:-:S07]  /*69f0*/  VIADD R19, R19, 0x80 ;  /* 0x0000008013137836 */ /* 0x000fce0000000000 */
.L_x_7590:
[----:B------:R-:W-:Y:S05]  /*6a00*/  BSYNC B6 ;  /* 0x0000000000067941 */ /* 0x000fea0003800000 */
.L_x_7589:
        /* <DEDUP_REMOVED lines=307> */
.L_x_7661:
        /* <DEDUP_REMOVED lines=22> */
.L_x_7665:
[----:B------:R-:W2:Y:S02]  /*7ea0*/  LDG.E.U8 R2, desc[UR36][R2.64] ;  /* 0x0000002402027981 */ /* 0x000ea4000c1e1100 */
[----:B--2---:R-:W-:-:S04]  /*7eb0*/  I2FP.F32.U32 R0, R2 ;  /* 0x0000000200007245 */ /* 0x004fc80000201000 */
[----:B------:R-:W-:Y:S01]  /*7ec0*/  F2FP.BF16.F32.PACK_AB R0, RZ, R0 ;  /* 0x00000000ff00723e */ /* 0x000fe200000010ff */
[----:B------:R-:W-:Y:S06]  /*7ed0*/  BRA `(.L_x_7667) ;  /* 0x0000000c00907947 */ /* 0x000fec0003800000 */
.L_x_7664:
        /* <DEDUP_REMOVED lines=10> */
.L_x_7669:
[----:B------:R-:W2:Y:S02]  /*7f80*/  LDG.E R2, desc[UR36][R2.64] ;  /* 0x0000002402027981 */ /* 0x000ea4000c1e1900 */
[----:B--2---:R-:W-:-:S04]  /*7f90*/  I2FP.F32.S32 R0, R2 ;  /* 0x0000000200007245 */ /* 0x004fc80000201400 */
[----:B------:R-:W-:Y:S01]  /*7fa0*/  F2FP.BF16.F32.PACK_AB R0, RZ, R0 ;  /* 0x00000000ff00723e */ /* 0x000fe200000010ff */
[----:B------:R-:W-:Y:S06]  /*7fb0*/  BRA `(.L_x_7667) ;  /* 0x0000000c00587947 */ /* 0x000fec0003800000 */
.L_x_7668:
[----:B------:R-:W2:Y:S02]  /*7fc0*/  LDG.E.U16 R2, desc[UR36][R2.64] ;  /* 0x0000002402027981 */ /* 0x000ea4000c1e1500 */
[----:B--2---:R-:W0:Y:S02]  /*7fd0*/  I2F.S16 R0, R2 ;  /* 0x0000000200007306 */ /* 0x004e240000101400 */
[----:B0-----:R-:W-:Y:S01]  /*7fe0*/  F2FP.BF16.F32.PACK_AB R0, RZ, R0 ;  /* 0x00000000ff00723e */ /* 0x001fe200000010ff */
[----:B------:R-:W-:Y:S06]  /*7ff0*/  BRA `(.L_x_7667) ;  /* 0x0000000c00487947 */ /* 0x000fec0003800000 */
.L_x_7663:
        /* <DEDUP_REMOVED lines=9> */
.L_x_7671:
[----:B------:R-:W2:Y:S02]  /*8090*/  LDG.E.U16 R0, desc[UR36][R2.64] ;  /* 0x0000002402007981 */ /* 0x000ea4000c1e1500 */
[----:B--2---:R-:W-:-:S05]  /*80a0*/  HADD2.F32 R0, -RZ, R0.H0_H0 ;  /* 0x20000000ff007230 */ /* 0x004fca0000004100 */
[----:B------:R-:W-:Y:S01]  /*80b0*/  F2FP.BF16.F32.PACK_AB R0, RZ, R0 ;  /* 0x00000000ff00723e */ /* 0x000fe200000010ff */
[----:B------:R-:W-:Y:S06]  /*80c0*/  BRA `(.L_x_7667) ;  /* 0x0000000c00147947 */ /* 0x000fec0003800000 */
.L_x_7670:
        /* <DEDUP_REMOVED lines=9> */
.L_x_7673:
[----:B------:R-:W2:Y:S02]  /*8160*/  LDG.E.U16 R2, desc[UR36][R2.64] ;  /* 0x0000002402027981 */ /* 0x000ea4000c1e1500 */
[----:B--2---:R-:W-:-:S05]  /*8170*/  HADD2.F32 R0, -RZ, R2.H0_H0 ;  /* 0x20000002ff007230 */ /* 0x004fca0000004100 */
[----:B------:R-:W-:Y:S01]  /*8180*/  F2FP.BF16.F32.PACK_AB R0, RZ, R0 ;  /* 0x00000000ff00723e */ /* 0x000fe200000010ff */
[----:B------:R-:W-:Y:S06]  /*8190*/  BRA `(.L_x_7667) ;  /* 0x0000000800e07947 */ /* 0x000fec0003800000 */
.L_x_7672:
        /* <DEDUP_REMOVED lines=8> */
.L_x_7662:
        /* <DEDUP_REMOVED lines=13> */
.L_x_7676:
        /* <DEDUP_REMOVED lines=8> */
.L_x_7675:
        /* <DEDUP_REMOVED lines=28> */
.L_x_7678:
        /* <DEDUP_REMOVED lines=15> */
.L_x_7677:
[----:B------:R0:W5:Y:S01]  /*8620*/  LDG.E.U16 R0, desc[UR36][R2.64] ;  /* 0x0000002402007981 */ /* 0x000162000c1e1500 */
[----:B------:R-:W-:Y:S05]  /*8630*/  BRA `(.L_x_7667) ;  /* 0x0000000400b87947 */ /* 0x000fea0003800000 */
.L_x_7674:
        /* <DEDUP_REMOVED lines=12> */
.L_x_7681:
        /* <DEDUP_REMOVED lines=21> */
.L_x_7685:
[----:B------:R-:W-:Y:S05]  /*8850*/  BSYNC B1 ;  /* 0x0000000000017941 */ /* 0x000fea0003800000 */
.L_x_7684:
[----:B------:R-:W-:Y:S01]  /*8860*/  LEA R3, R0, 0x3b800000, 0x17 ;  /* 0x3b80000000037811 */ /* 0x000fe200078eb8ff */
[----:B------:R-:W-:-:S05]  /*8870*/  IMAD.SHL.U32 R0, R2, 0x100000, RZ ;  /* 0x0010000002007824 */ /* 0x000fca00078e00ff */
[----:B------:R-:W-:-:S07]  /*8880*/  LOP3.LUT R0, R3, R0, R4, 0xfe, !PT ;  /* 0x0000000003007212 */ /* 0x000fce00078efe04 */
.L_x_7683:
[----:B------:R-:W-:Y:S05]  /*8890*/  BSYNC B0 ;  /* 0x0000000000007941 */ /* 0x000fea0003800000 */
.L_x_7682:
[----:B------:R-:W-:Y:S01]  /*88a0*/  F2FP.BF16.F32.PACK_AB R0, RZ, R0 ;  /* 0x00000000ff00723e */ /* 0x000fe200000010ff */
[----:B------:R-:W-:Y:S06]  /*88b0*/  BRA `(.L_x_7667) ;  /* 0x0000000400187947 */ /* 0x000fec0003800000 */
.L_x_7680:
        /* <DEDUP_REMOVED lines=21> */
.L_x_7689:
[----:B------:R-:W-:Y:S05]  /*8a10*/  BSYNC B1 ;  /* 0x0000000000017941 */ /* 0x000fea0003800000 */
.L_x_7688:
[----:B------:R-:W-:Y:S01]  /*8a20*/  LEA R3, R0, 0x37800000, 0x17 ;  /* 0x3780000000037811 */ /* 0x000fe200078eb8ff */
[----:B------:R-:W-:-:S05]  /*8a30*/  IMAD.SHL.U32 R0, R2, 0x200000, RZ ;  /* 0x0020000002007824 */ /* 0x000fca00078e00ff */
[----:B------:R-:W-:-:S07]  /*8a40*/  LOP3.LUT R0, R3, R0, R4, 0xfe, !PT ;  /* 0x0000000003007212 */ /* 0x000fce00078efe04 */
.L_x_7687:
[----:B------:R-:W-:Y:S05]  /*8a50*/  BSYNC B0 ;  /* 0x0000000000007941 */ /* 0x000fea0003800000 */
.L_x_7686:
[----:B------:R-:W-:Y:S01]  /*8a60*/  F2FP.BF16.F32.PACK_AB R0, RZ, R0 ;  /* 0x00000000ff00723e */ /* 0x000fe200000010ff */
[----:B------:R-:W-:Y:S06]  /*8a70*/  BRA `(.L_x_7667) ;  /* 0x0000000000a87947 */ /* 0x000fec0003800000 */
.L_x_7679:
        /* <DEDUP_REMOVED lines=14> */
.L_x_7693:
[----:B------:R-:W-:Y:S05]  /*8b60*/  BSYNC B0 ;  /* 0x0000000000007941 */ /* 0x000fea0003800000 */
.L_x_7692:
[----:B------:R-:W-:Y:S01]  /*8b70*/  F2FP.BF16.F32.PACK_AB R0, RZ, R0 ;  /* 0x00000000ff00723e */ /* 0x000fe200000010ff */
[----:B------:R-:W-:Y:S06]  /*8b80*/  BRA `(.L_x_7667) ;  /* 0x0000000000647947 */ /* 0x000fec0003800000 */
.L_x_7666:
        /* <DEDUP_REMOVED lines=16> */
.L_x_7694:
[----:B------:R-:W-:Y:S01]  /*8c90*/  PRMT R0, RZ, 0x7610, R0 ;  /* 0x00007610ff007816 */ /* 0x000fe20000000000 */
[----:B------:R-:W-:Y:S06]  /*8ca0*/  BRA `(.L_x_7667) ;  /* 0x00000000001c7947 */ /* 0x000fec0003800000 */
.L_x_7691:
[----:B------:R-:W2:Y:S02]  /*8cb0*/  LDG.E.64 R2, desc[UR36][R2.64] ;  /* 0x0000002402027981 */ /* 0x000ea4000c1e1b00 */
[----:B--2---:R-:W0:Y:S02]  /*8cc0*/  I2F.U64 R0, R2 ;  /* 0x0000000200007312 */ /* 0x004e240000301000 */
[----:B0-----:R-:W-:Y:S01]  /*8cd0*/  F2FP.BF16.F32.PACK_AB R0, RZ, R0 ;  /* 0x00000000ff00723e */ /* 0x001fe200000010ff */
[----:B------:R-:W-:Y:S06]  /*8ce0*/  BRA `(.L_x_7667) ;  /* 0x00000000000c7947 */ /* 0x000fec0003800000 */
.L_x_7690:
[----:B------:R-:W2:Y:S02]  /*8cf0*/  LDG.E R2, desc[UR36][R2.64] ;  /* 0x0000002402027981 */ /* 0x000ea4000c1e1900 */
[----:B--2---:R-:W-:-:S04]  /*8d00*/  I2FP.F32.U32 R0, R2 ;  /* 0x0000000200007245 */ /* 0x004fc80000201000 */
[----:B------:R-:W-:-:S07]  /*8d10*/  F2FP.BF16.F32.PACK_AB R0, RZ, R0 ;  /* 0x00000000ff00723e */ /* 0x000fce00000010ff */
.L_x_7667:
        /* <DEDUP_REMOVED lines=52> */
.L_x_7698:
[----:B-1----:R-:W-:-:S06]  /*9060*/  IMAD.U32 R3, R3, 0x10000, RZ ;  /* 0x0001000003037824 */ /* 0x002fcc00078e00ff */
[----:B------:R-:W1:Y:S02]  /*9070*/  F2I.S64.TRUNC R2, R3 ;  /* 0x0000000300027311 */ /* 0x000e64000020d900 */
[----:B-1----:R4:W-:Y:S01]  /*9080*/  STG.E.U8 desc[UR36][R16.64], R2 ;  /* 0x0000000210007986 */ /* 0x0029e2000c101124 */
[----:B------:R-:W-:Y:S05]  /*9090*/  BRA `(.L_x_7700) ;  /* 0x0000000c00847947 */ /* 0x000fea0003800000 */
.L_x_7697:
        /* <DEDUP_REMOVED lines=10> */
.L_x_7702:
[----:B-1----:R-:W-:-:S06]  /*9140*/  IMAD.U32 R3, R3, 0x10000, RZ ;  /* 0x0001000003037824 */ /* 0x002fcc00078e00ff */
[----:B------:R-:W1:Y:S02]  /*9150*/  F2I.FTZ.TRUNC.NTZ R3, R3 ;  /* 0x0000000300037305 */ /* 0x000e64000021f100 */
[----:B-1----:R3:W-:Y:S01]  /*9160*/  STG.E desc[UR36][R16.64], R3 ;  /* 0x0000000310007986 */ /* 0x0027e2000c101924 */
[----:B------:R-:W-:Y:S05]  /*9170*/  BRA `(.L_x_7700) ;  /* 0x0000000c004c7947 */ /* 0x000fea0003800000 */
.L_x_7701:
[----:B-1----:R-:W-:-:S06]  /*9180*/  IMAD.U32 R3, R3, 0x10000, RZ ;  /* 0x0001000003037824 */ /* 0x002fcc00078e00ff */
[----:B------:R-:W1:Y:S02]  /*9190*/  F2I.FTZ.TRUNC.NTZ R3, R3 ;  /* 0x0000000300037305 */ /* 0x000e64000021f100 */
[----:B-1----:R1:W-:Y:S01]  /*91a0*/  STG.E.U16 desc[UR36][R16.64], R3 ;  /* 0x0000000310007986 */ /* 0x0023e2000c101524 */
[----:B------:R-:W-:Y:S05]  /*91b0*/  BRA `(.L_x_7700) ;  /* 0x0000000c003c7947 */ /* 0x000fea0003800000 */
.L_x_7696:
        /* <DEDUP_REMOVED lines=9> */
.L_x_7704:
[----:B01----:R-:W-:-:S05]  /*9250*/  IMAD.U32 R0, R3, 0x10000, RZ ;  /* 0x0001000003007824 */ /* 0x003fca00078e00ff */
[----:B------:R-:W-:-:S05]  /*9260*/  F2FP.F16.F32.PACK_AB R0, RZ, R0 ;  /* 0x00000000ff00723e */ /* 0x000fca00000000ff */
[----:B------:R0:W-:Y:S01]  /*9270*/  STG.E.U16 desc[UR36][R16.64], R0 ;  /* 0x0000000010007986 */ /* 0x0001e2000c101524 */
[----:B------:R-:W-:Y:S05]  /*9280*/  BRA `(.L_x_7700) ;  /* 0x0000000c00087947 */ /* 0x000fea0003800000 */
.L_x_7703:
        /* <DEDUP_REMOVED lines=10> */
.L_x_7706:
[----:B-1----:R-:W-:-:S05]  /*9330*/  IMAD.U32 R3, R3, 0x10000, RZ ;  /* 0x0001000003037824 */ /* 0x002fca00078e00ff */
[----:B------:R-:W-:-:S04]  /*9340*/  F2FP.F16.F32.PACK_AB R3, RZ, R3 ;  /* 0x00000003ff03723e */ /* 0x000fc800000000ff */
[----:B------:R-:W-:-:S05]  /*9350*/  PRMT R3, R3, 0x5410, RZ ;  /* 0x0000541003037816 */ /* 0x000fca00000000ff */
[----:B------:R1:W-:Y:S01]  /*9360*/  STG.E desc[UR36][R16.64], R3 ;  /* 0x0000000310007986 */ /* 0x0003e2000c101924 */
[----:B------:R-:W-:Y:S05]  /*9370*/  BRA `(.L_x_7700) ;  /* 0x0000000800cc7947 */ /* 0x000fea0003800000 */
.L_x_7705:
[----:B-1----:R-:W-:-:S04]  /*9380*/  IMAD.U32 R2, R3, 0x10000, RZ ;  /* 0x0001000003027824 */ /* 0x002fc800078e00ff */
[----:B------:R-:W-:-:S06]  /*9390*/  FMUL.FTZ R2, R2, 1 ;  /* 0x3f80000002027820 */ /* 0x000fcc0000410000 */
[----:B------:R-:W1:Y:S02]  /*93a0*/  F2F.F64.F32 R2, R2 ;  /* 0x0000000200027310 */ /* 0x000e640000201800 */
[----:B-1----:R1:W-:Y:S01]  /*93b0*/  STG.E.64 desc[UR36][R16.64], R2 ;  /* 0x0000000210007986 */ /* 0x0023e2000c101b24 */
[----:B------:R-:W-:Y:S05]  /*93c0*/  BRA `(.L_x_7700) ;  /* 0x0000000800b87947 */ /* 0x000fea0003800000 */
.L_x_7695:
        /* <DEDUP_REMOVED lines=13> */
.L_x_7709:
[----:B-1----:R-:W-:Y:S01]  /*94a0*/  IMAD.U32 R3, R3, 0x10000, RZ ;  /* 0x0001000003037824 */ /* 0x002fe200078e00ff */
[----:B------:R-:W-:-:S03]  /*94b0*/  CS2R R6, SRZ ;  /* 0x0000000000067805 */ /* 0x000fc6000001ff00 */
[----:B------:R-:W-:-:S04]  /*94c0*/  FMUL.FTZ R3, R3, 1 ;  /* 0x3f80000003037820 */ /* 0x000fc80000410000 */
[----:B------:R-:W1:Y:S02]  /*94d0*/  F2F.F64.F32 R4, R3 ;  /* 0x0000000300047310 */ /* 0x000e640000201800 */
[----:B-1----:R1:W-:Y:S01]  /*94e0*/  STG.E.128 desc[UR36][R16.64], R4 ;  /* 0x0000000410007986 */ /* 0x0023e2000c101d24 */
[----:B------:R-:W-:Y:S05]  /*94f0*/  BRA `(.L_x_7700) ;  /* 0x00000008006c7947 */ /* 0x000fea0003800000 */
.L_x_7708:
        /* <DEDUP_REMOVED lines=21> */
.L_x_7713:
[----:B------:R-:W-:Y:S05]  /*9650*/  BSYNC B0 ;  /* 0x0000000000007941 */ /* 0x000fea0003800000 */
.L_x_7712:
[----:B------:R-:W-:-:S05]  /*9660*/  LOP3.LUT R3, R0, R3, RZ, 0xfc, !PT ;  /* 0x0000000300037212 */ /* 0x000fca00078efcff */
[----:B------:R0:W-:Y:S01]  /*9670*/  STG.E.U8 desc[UR36][R16.64], R3 ;  /* 0x0000000310007986 */ /* 0x0001e2000c101124 */
[----:B------:R-:W-:Y:S05]  /*9680*/  BRA `(.L_x_7700) ;  /* 0x0000000800087947 */ /* 0x000fea0003800000 */
.L_x_7711:
        /* <DEDUP_REMOVED lines=13> */
.L_x_7715:
[----:B0-----:R-:W-:Y:S01]  /*9760*/  IMAD.MOV.U32 R0, RZ, RZ, 0x7f ;  /* 0x0000007fff007424 */ /* 0x001fe200078e00ff */
[----:B------:R-:W-:-:S04]  /*9770*/  ISETP.GT.U32.AND P0, PT, R2, 0x7f800000, PT ;  /* 0x7f8000000200780c */ /* 0x000fc80003f04070 */
[----:B------:R-:W-:-:S09]  /*9780*/  SEL R0, R0, 0x7c, P0 ;  /* 0x0000007c00007807 */ /* 0x000fd20000000000 */
.L_x_7716:
[----:B------:R-:W-:Y:S05]  /*9790*/  BSYNC B0 ;  /* 0x0000000000007941 */ /* 0x000fea0003800000 */
.L_x_7714:
[----:B------:R-:W-:-:S04]  /*97a0*/  LOP3.LUT R2, R3, 0x80000000, RZ, 0xc0, !PT ;  /* 0x8000000003027812 */ /* 0x000fc800078ec0ff */
[----:B------:R-:W-:-:S04]  /*97b0*/  SHF.R.U32.HI R3, RZ, 0x18, R2 ;  /* 0x00000018ff037819 */ /* 0x000fc80000011602 */
[----:B------:R-:W-:-:S05]  /*97c0*/  LOP3.LUT R3, R0, R3, RZ, 0xfc, !PT ;  /* 0x0000000300037212 */ /* 0x000fca00078efcff */
[----:B------:R0:W-:Y:S01]  /*97d0*/  STG.E.U8 desc[UR36][R16.64], R3 ;  /* 0x0000000310007986 */ /* 0x0001e2000c101124 */
[----:B------:R-:W-:Y:S05]  /*97e0*/  BRA `(.L_x_7700) ;  /* 0x0000000400b07947 */ /* 0x000fea0003800000 */
.L_x_7710:
[----:B-1----:R1:W-:Y:S01]  /*97f0*/  STG.E.U16 desc[UR36][R16.64], R3 ;  /* 0x0000000310007986 */ /* 0x0023e2000c101524 */
[----:B------:R-:W-:Y:S05]  /*9800*/  BRA `(.L_x_7700) ;  /* 0x0000000400a87947 */ /* 0x000fea0003800000 */
.L_x_7707:
        /* <DEDUP_REMOVED lines=12> */
.L_x_7719:
        /* <DEDUP_REMOVED lines=17> */
.L_x_7722:
[----:B------:R-:W-:-:S04]  /*99e0*/  LOP3.LUT R2, R3, 0x80000000, RZ, 0xc0, !PT ;  /* 0x8000000003027812 */ /* 0x000fc800078ec0ff */
[----:B------:R-:W-:-:S04]  /*99f0*/  SHF.R.U32.HI R3, RZ, 0x18, R2 ;  /* 0x00000018ff037819 */ /* 0x000fc80000011602 */
[----:B------:R-:W-:-:S04]  /*9a00*/  LOP3.LUT R0, R0, R3, RZ, 0xfc, !PT ;  /* 0x0000000300007212 */ /* 0x000fc800078efcff */
[----:B------:R-:W-:-:S07]  /*9a10*/  PRMT R8, R0, 0x7610, R8 ;  /* 0x0000761000087816 */ /* 0x000fce0000000008 */
.L_x_7721:
[----:B------:R-:W-:Y:S05]  /*9a20*/  BSYNC B0 ;  /* 0x0000000000007941 */ /* 0x000fea0003800000 */
.L_x_7720:
[----:B------:R1:W-:Y:S01]  /*9a30*/  STG.E.U8 desc[UR36][R16.64], R8 ;  /* 0x0000000810007986 */ /* 0x0003e2000c101124 */
[----:B------:R-:W-:Y:S05]  /*9a40*/  BRA `(.L_x_7700) ;  /* 0x0000000400187947 */ /* 0x000fea0003800000 */
.L_x_7718:
        /* <DEDUP_REMOVED lines=17> */
.L_x_7725:
[----:B------:R-:W-:-:S04]  /*9b60*/  LOP3.LUT R2, R3, 0x80000000, RZ, 0xc0, !PT ;  /* 0x8000000003027812 */ /* 0x000fc800078ec0ff */
[----:B------:R-:W-:-:S04]  /*9b70*/  SHF.R.U32.HI R3, RZ, 0x18, R2 ;  /* 0x00000018ff037819 */ /* 0x000fc80000011602 */
[----:B------:R-:W-:-:S04]  /*9b80*/  LOP3.LUT R0, R0, R3, RZ, 0xfc, !PT ;  /* 0x0000000300007212 */ /* 0x000fc800078efcff */
[----:B------:R-:W-:-:S07]  /*9b90*/  PRMT R8, R0, 0x7610, R8 ;  /* 0x0000761000087816 */ /* 0x000fce0000000008 */
.L_x_7724:
[----:B------:R-:W-:Y:S05]  /*9ba0*/  BSYNC B0 ;  /* 0x0000000000007941 */ /* 0x000fea0003800000 */
.L_x_7723:
[----:B------:R1:W-:Y:S01]  /*9bb0*/  STG.E.U8 desc[UR36][R16.64], R8 ;  /* 0x0000000810007986 */ /* 0x0003e2000c101124 */
[----:B------:R-:W-:Y:S05]  /*9bc0*/  BRA `(.L_x_7700) ;  /* 0x0000000000b87947 */ /* 0x000fea0003800000 */
.L_x_7717:
        /* <DEDUP_REMOVED lines=22> */
.L_x_7699:
        /* <DEDUP_REMOVED lines=16> */
.L_x_7728:
[----:B------:R-:W-:Y:S05]  /*9e30*/  BRA `(.L_x_7700) ;  /* 0x00000000001c7947 */ /* 0x000fea0003800000 */
.L_x_7727:
[----:B-1----:R-:W-:-:S06]  /*9e40*/  IMAD.U32 R3, R3, 0x10000, RZ ;  /* 0x0001000003037824 */ /* 0x002fcc00078e00ff */
[----:B------:R-:W1:Y:S02]  /*9e50*/  F2I.U64.TRUNC R2, R3 ;  /* 0x0000000300027311 */ /* 0x000e64000020d800 */
[----:B-1----:R1:W-:Y:S01]  /*9e60*/  STG.E.64 desc[UR36][R16.64], R2 ;  /* 0x0000000210007986 */ /* 0x0023e2000c101b24 */
[----:B------:R-:W-:Y:S05]  /*9e70*/  BRA `(.L_x_7700) ;  /* 0x00000000000c7947 */ /* 0x000fea0003800000 */
.L_x_7726:
[----:B-1----:R-:W-:-:S06]  /*9e80*/  IMAD.U32 R3, R3, 0x10000, RZ ;  /* 0x0001000003037824 */ /* 0x002fcc00078e00ff */
[----:B------:R-:W1:Y:S02]  /*9e90*/  F2I.FTZ.U32.TRUNC.NTZ R3, R3 ;  /* 0x0000000300037305 */ /* 0x000e64000021f000 */
[----:B-1----:R1:W-:Y:S02]  /*9ea0*/  STG.E desc[UR36][R16.64], R3 ;  /* 0x0000000310007986 */ /* 0x0023e4000c101924 */
.L_x_7700:
[----:B------:R-:W-:-:S07]  /*9eb0*/  VIADD R19, R19, 0x80 ;  /* 0x0000008013137836 */ /* 0x000fce0000000000 */
.L_x_7660:
[----:B------:R-:W-:Y:S05]  /*9ec0*/  BSYNC B6 ;  /* 0x0000000000067941 */ /* 0x000fea0003800000 */
.L_x_7659:
[----:B------:R-:W-:Y:S02]  /*9ed0*/  ULDC UR4, c[0x0][0x210] ;  /* 0x0000840000047ab9 */ /* 0x000fe40000000800 */
[----:B------:R-:W-:-:S13]  /*9ee0*/  ISETP.GE.AND P0, PT, R19, UR4, PT ;  /* 0x0000000413007c0c */ /* 0x000fda000bf06270 */
[----:B------:R-:W-:Y:S05]  /*9ef0*/  @P0 EXIT ;  /* 0x000000000000094d */ /* 0x000fea0003800000 */
        /* <DEDUP_REMOVED lines=303> */
.L_x_7729:
        /* <DEDUP_REMOVED lines=22> */
.L_x_7733:
[----:B------:R-:W2:Y:S02]  /*b350*/  LDG.E.U8 R2, desc[UR36][R2.64] ;  /* 0x0000002402027981 */ /* 0x000ea4000c1e1100 */
[----:B--2---:R-:W-:-:S04]  /*b360*/  I2FP.F32.U32 R0, R2 ;  /* 0x0000000200007245 */ /* 0x004fc80000201000 */
[----:B------:R-:W-:Y:S01]  /*b370*/  F2FP.BF16.F32.PACK_AB R0, RZ, R0 ;  /* 0x00000000ff00723e */ /* 0x000fe200000010ff */
[----:B------:R-:W-:Y:S06]  /*b380*/  BRA `(.L_x_7735) ;  /* 0x0000000c00907947 */ /* 0x000fec0003800000 */
.L_x_7732:
        /* <DEDUP_REMOVED lines=10> */
.L_x_7737:
[----:B------:R-:W2:Y:S02]  /*b430*/  LDG.E R2, desc[UR36][R2.64] ;  /* 0x0000002402027981 */ /* 0x000ea4000c1e1900 */
[----:B--2---:R-:W-:-:S04]  /*b440*/  I2FP.F32.S32 R0, R2 ;  /* 0x0000000200007245 */ /* 0x004fc80000201400 */
[----:B------:R-:W-:Y:S01]  /*b450*/  F2FP.BF16.F32.PACK_AB R0, RZ, R0 ;  /* 0x00000000ff00723e */ /* 0x000fe200000010ff */
[----:B------:R-:W-:Y:S06]  /*b460*/  BRA `(.L_x_7735) ;  /* 0x0000000c00587947 */ /* 0x000fec0003800000 */
.L_x_7736:
[----:B------:R-:W2:Y:S02]  /*b470*/  LDG.E.U16 R2, desc[UR36][R2.64] ;  /* 0x0000002402027981 */ /* 0x000ea4000c1e1500 */
[----:B--2---:R-:W0:Y:S02]  /*b480*/  I2F.S16 R0, R2 ;  /* 0x0000000200007306 */ /* 0x004e240000101400 */
[----:B0-----:R-:W-:Y:S01]  /*b490*/  F2FP.BF16.F32.PACK_AB R0, RZ, R0 ;  /* 0x00000000ff00723e */ /* 0x001fe200000010ff */
[----:B------:R-:W-:Y:S06]  /*b4a0*/  BRA `(.L_x_7735) ;  /* 0x0000000c00487947 */ /* 0x000fec0003800000 */
.L_x_7731:
        /* <DEDUP_REMOVED lines=9> */
.L_x_7739:
[----:B------:R-:W2:Y:S02]  /*b540*/  LDG.E.U16 R0, desc[UR36][R2.64] ;  /* 0x0000002402007981 */ /* 0x000ea4000c1e1500 */
[----:B--2---:R-:W-:-:S05]  /*b550*/  HADD2.F32 R0, -RZ, R0.H0_H0 ;  /* 0x20000000ff007230 */ /* 0x004fca0000004100 */
[----:B------:R-:W-:Y:S01]  /*b560*/  F2FP.BF16.F32.PACK_AB R0, RZ, R0 ;  /* 0x00000000ff00723e */ /* 0x000fe200000010ff */
[----:B------:R-:W-:Y:S06]  /*b570*/  BRA `(.L_x_7735) ;  /* 0x0000000c00147947 */ /* 0x000fec0003800000 */
.L_x_7738:
        /* <DEDUP_REMOVED lines=9> */
.L_x_7741:
[----:B------:R-:W2:Y:S02]  /*b610*/  LDG.E.U16 R2, desc[UR36][R2.64] ;  /* 0x0000002402027981 */ /* 0x000ea4000c1e1500 */
[----:B--2---:R-:W-:-:S05]  /*b620*/  HADD2.F32 R0, -RZ, R2.H0_H0 ;  /* 0x20000002ff007230 */ /* 0x004fca0000004100 */
[----:B------:R-:W-:Y:S01]  /*b630*/  F2FP.BF16.F32.PACK_AB R0, RZ, R0 ;  /* 0x00000000ff00723e */ /* 0x000fe200000010ff */
[----:B------:R-:W-:Y:S06]  /*b640*/  BRA `(.L_x_7735) ;  /* 0x0000000800e07947 */ /* 0x000fec0003800000 */
.L_x_7740:
        /* <DEDUP_REMOVED lines=8> */
.L_x_7730:
        /* <DEDUP_REMOVED lines=13> */
.L_x_7744:
        /* <DEDUP_REMOVED lines=8> */
.L_x_7743:
        /* <DEDUP_REMOVED lines=28> */
.L_x_7746:
        /* <DEDUP_REMOVED lines=15> */
.L_x_7745:
[----:B------:R0:W5:Y:S01]  /*bad0*/  LDG.E.U16 R0, desc[UR36][R2.64] ;  /* 0x0000002402007981 */ /* 0x000162000c1e1500 */
[----:B------:R-:W-:Y:S05]  /*bae0*/  BRA `(.L_x_7735) ;  /* 0x0000000400b87947 */ /* 0x000fea0003800000 */
.L_x_7742:
        /* <DEDUP_REMOVED lines=12> */
.L_x_7749:
        /* <DEDUP_REMOVED lines=21> */
.L_x_7753:
[----:B------:R-:W-:Y:S05]  /*bd00*/  BSYNC B1 ;  /* 0x0000000000017941 */ /* 0x000fea0003800000 */
.L_x_7752:
[----:B------:R-:W-:Y:S01]  /*bd10*/  LEA R3, R0, 0x3b800000, 0x17 ;  /* 0x3b80000000037811 */ /* 0x000fe200078eb8ff */
[----:B------:R-:W-:-:S05]  /*bd20*/  IMAD.SHL.U32 R0, R2, 0x100000, RZ ;  /* 0x0010000002007824 */ /* 0x000fca00078e00ff */
[----:B------:R-:W-:-:S07]  /*bd30*/  LOP3.LUT R0, R3, R0, R4, 0xfe, !PT ;  /* 0x0000000003007212 */ /* 0x000fce00078efe04 */
.L_x_7751:
[----:B------:R-:W-:Y:S05]  /*bd40*/  BSYNC B0 ;  /* 0x0000000000007941 */ /* 0x000fea0003800000 */
.L_x_7750:
[----:B------:R-:W-:Y:S01]  /*bd50*/  F2FP.BF16.F32.PACK_AB R0, RZ, R0 ;  /* 0x00000000ff00723e */ /* 0x000fe200000010ff */
[----:B------:R-:W-:Y:S06]  /*bd60*/  BRA `(.L_x_7735) ;  /* 0x0000000400187947 */ /* 0x000fec0003800000 */
.L_x_7748:
        /* <DEDUP_REMOVED lines=21> */
.L_x_7757:
[----:B------:R-:W-:Y:S05]  /*bec0*/  BSYNC B1 ;  /* 0x0000000000017941 */ /* 0x000fea0003800000 */
.L_x_7756:
[----:B------:R-:W-:Y:S01]  /*bed0*/  LEA R3, R0, 0x37800000, 0x17 ;  /* 0x3780000000037811 */ /* 0x000fe200078eb8ff */
[----:B------:R-:W-:-:S05]  /*bee0*/  IMAD.SHL.U32 R0, R2, 0x200000, RZ ;  /* 0x0020000002007824 */ /* 0x000fca00078e00ff */
[----:B------:R-:W-:-:S07]  /*bef0*/  LOP3.LUT R0, R3, R0, R4, 0xfe, !PT ;  /* 0x0000000003007212 */ /* 0x000fce00078efe04 */
.L_x_7755:
[----:B------:R-:W-:Y:S05]  /*bf00*/  BSYNC B0 ;  /* 0x0000000000007941 */ /* 0x000fea0003800000 */
.L_x_7754:
[----:B------:R-:W-:Y:S01]  /*bf10*/  F2FP.BF16.F32.PACK_AB R0, RZ, R0 ;  /* 0x00000000ff00723e */ /* 0x000fe200000010ff */
[----:B------:R-:W-:Y:S06]  /*bf20*/  BRA `(.L_x_7735) ;  /* 0x0000000000a87947 */ /* 0x000fec0003800000 */
.L_x_7747:
        /* <DEDUP_REMOVED lines=14> */
.L_x_7761:
[----:B------:R-:W-:Y:S05]  /*c010*/  BSYNC B0 ;  /* 0x0000000000007941 */ /* 0x000fea0003800000 */
.L_x_7760:
[----:B------:R-:W-:Y:S01]  /*c020*/  F2FP.BF16.F32.PACK_AB R0, RZ, R0 ;  /* 0x00000000ff00723e */ /* 0x000fe200000010ff */
[----:B------:R-:W-:Y:S06]  /*c030*/  BRA `(.L_x_7735) ;  /* 0x0000000000647947 */ /* 0x000fec0003800000 */
.L_x_7734:
        /* <DEDUP_REMOVED lines=16> */
.L_x_7762:
[----:B------:R-:W-:Y:S01]  /*c140*/  PRMT R0, RZ, 0x7610, R0 ;  /* 0x00007610ff007816 */ /* 0x000fe20000000000 */
[----:B------:R-:W-:Y:S06]  /*c150*/  BRA `(.L_x_7735) ;  /* 0x00000000001c7947 */ /* 0x000fec0003800000 */
.L_x_7759:
[----:B------:R-:W2:Y:S02]  /*c160*/  LDG.E.64 R2, desc[UR36][R2.64] ;  /* 0x0000002402027981 */ /* 0x000ea4000c1e1b00 */
[----:B--2---:R-:W0:Y:S02]  /*c170*/  I2F.U64 R0, R2 ;  /* 0x0000000200007312 */ /* 0x004e240000301000 */
[----:B0-----:R-:W-:Y:S01]  /*c180*/  F2FP.BF16.F32.PACK_AB R0, RZ, R0 ;  /* 0x00000000ff00723e */ /* 0x001fe200000010ff */
[----:B------:R-:W-:Y:S06]  /*c190*/  BRA `(.L_x_7735) ;  /* 0x00000000000c7947 */ /* 0x000fec0003800000 */
.L_x_7758:
[----:B------:R-:W2:Y:S02]  /*c1a0*/  LDG.E R2, desc[UR36][R2.64] ;  /* 0x0000002402027981 */ /* 0x000ea4000c1e1900 */
[----:B--2---:R-:W-:-:S04]  /*c1b0*/  I2FP.F32.U32 R0, R2 ;  /* 0x0000000200007245 */ /* 0x004fc80000201000 */
[----:B------:R-:W-:-:S07]  /*c1c0*/  F2FP.BF16.F32.PACK_AB R0, RZ, R0 ;  /* 0x00000000ff00723e */ /* 0x000fce00000010ff */
.L_x_7735:
        /* <DEDUP_REMOVED lines=52> */
.L_x_7766:
[----:B-1----:R-:W-:-:S06]  /*c510*/  IMAD.U32 R3, R3, 0x10000, RZ ;  /* 0x0001000003037824 */ /* 0x002fcc00078e00ff */
[----:B------:R-:W1:Y:S02]  /*c520*/  F2I.S64.TRUNC R2, R3 ;  /* 0x0000000300027311 */ /* 0x000e64000020d900 */
[----:B-1----:R-:W-:Y:S01]  /*c530*/  STG.E.U8 desc[UR36][R16.64], R2 ;  /* 0x0000000210007986 */ /* 0x002fe2000c101124 */
[----:B------:R-:W-:Y:S05]  /*c540*/  EXIT ;  /* 0x000000000000794d */ /* 0x000fea0003800000 */
.L_x_7765:
        /* <DEDUP_REMOVED lines=10> */
.L_x_7769:
[----:B-1----:R-:W-:-:S06]  /*c5f0*/  IMAD.U32 R3, R3, 0x10000, RZ ;  /* 0x0001000003037824 */ /* 0x002fcc00078e00ff */
[----:B------:R-:W1:Y:S02]  /*c600*/  F2I.FTZ.TRUNC.NTZ R3, R3 ;  /* 0x0000000300037305 */ /* 0x000e64000021f100 */
[----:B-1----:R-:W-:Y:S01]  /*c610*/  STG.E desc[UR36][R16.64], R3 ;  /* 0x0000000310007986 */ /* 0x002fe2000c101924 */
[----:B------:R-:W-:Y:S05]  /*c620*/  EXIT ;  /* 0x000000000000794d */ /* 0x000fea0003800000 */
.L_x_7768:
[----:B-1----:R-:W-:-:S06]  /*c630*/  IMAD.U32 R3, R3, 0x10000, RZ ;  /* 0x0001000003037824 */ /* 0x002fcc00078e00ff */
[----:B------:R-:W1:Y:S02]  /*c640*/  F2I.FTZ.TRUNC.NTZ R3, R3 ;  /* 0x0000000300037305 */ /* 0x000e64000021f100 */
[----:B-1----:R-:W-:Y:S01]  /*c650*/  STG.E.U16 desc[UR36][R16.64], R3 ;  /* 0x0000000310007986 */ /* 0x002fe2000c101524 */
[----:B------:R-:W-:Y:S05]  /*c660*/  EXIT ;  /* 0x000000000000794d */ /* 0x000fea0003800000 */
.L_x_7764:
        /* <DEDUP_REMOVED lines=9> */
.L_x_7771:
[----:B01----:R-:W-:-:S05]  /*c700*/  IMAD.U32 R0, R3, 0x10000, RZ ;  /* 0x0001000003007824 */ /* 0x003fca00078e00ff */
[----:B------:R-:W-:-:S05]  /*c710*/  F2FP.F16.F32.PACK_AB R0, RZ, R0 ;  /* 0x00000000ff00723e */ /* 0x000fca00000000ff */
[----:B------:R-:W-:Y:S01]  /*c720*/  STG.E.U16 desc[UR36][R16.64], R0 ;  /* 0x0000000010007986 */ /* 0x000fe2000c101524 */
[----:B------:R-:W-:Y:S05]  /*c730*/  EXIT ;  /* 0x000000000000794d */ /* 0x000fea0003800000 */
.L_x_7770:
        /* <DEDUP_REMOVED lines=10> */
.L_x_7773:
[----:B-1----:R-:W-:-:S05]  /*c7e0*/  IMAD.U32 R3, R3, 0x10000, RZ ;  /* 0x0001000003037824 */ /* 0x002fca00078e00ff */
[----:B------:R-:W-:-:S04]  /*c7f0*/  F2FP.F16.F32.PACK_AB R3, RZ, R3 ;  /* 0x00000003ff03723e */ /* 0x000fc800000000ff */
[----:B------:R-:W-:-:S05]  /*c800*/  PRMT R3, R3, 0x5410, RZ ;  /* 0x0000541003037816 */ /* 0x000fca00000000ff */
[----:B------:R-:W-:Y:S01]  /*c810*/  STG.E desc[UR36][R16.64], R3 ;  /* 0x0000000310007986 */ /* 0x000fe2000c101924 */
[----:B------:R-:W-:Y:S05]  /*c820*/  EXIT ;  /* 0x000000000000794d */ /* 0x000fea0003800000 */
.L_x_7772:
[----:B-1----:R-:W-:-:S04]  /*c830*/  IMAD.U32 R2, R3, 0x10000, RZ ;  /* 0x0001000003027824 */ /* 0x002fc800078e00ff */
[----:B------:R-:W-:-:S06]  /*c840*/  FMUL.FTZ R2, R2, 1 ;  /* 0x3f80000002027820 */ /* 0x000fcc0000410000 */
[----:B------:R-:W1:Y:S02]  /*c850*/  F2F.F64.F32 R2, R2 ;  /* 0x0000000200027310 */ /* 0x000e640000201800 */
[----:B-1----:R-:W-:Y:S01]  /*c860*/  STG.E.64 desc[UR36][R16.64], R2 ;  /* 0x0000000210007986 */ /* 0x002fe2000c101b24 */
[----:B------:R-:W-:Y:S05]  /*c870*/  EXIT ;  /* 0x000000000000794d */ /* 0x000fea0003800000 */
.L_x_7763:
        /* <DEDUP_REMOVED lines=13> */
.L_x_7776:
[----:B-1----:R-:W-:Y:S01]  /*c950*/  IMAD.U32 R3, R3, 0x10000, RZ ;  /* 0x0001000003037824 */ /* 0x002fe200078e00ff */
[----:B------:R-:W-:-:S03]  /*c960*/  CS2R R6, SRZ ;  /* 0x0000000000067805 */ /* 0x000fc6000001ff00 */
[----:B------:R-:W-:-:S04]  /*c970*/  FMUL.FTZ R3, R3, 1 ;  /* 0x3f80000003037820 */ /* 0x000fc80000410000 */
[----:B------:R-:W1:Y:S02]  /*c980*/  F2F.F64.F32 R4, R3 ;  /* 0x0000000300047310 */ /* 0x000e640000201800 */
[----:B-1----:R-:W-:Y:S01]  /*c990*/  STG.E.128 desc[UR36][R16.64], R4 ;  /* 0x0000000410007986 */ /* 0x002fe2000c101d24 */
[----:B------:R-:W-:Y:S05]  /*c9a0*/  EXIT ;  /* 0x000000000000794d */ /* 0x000fea0003800000 */
.L_x_7775:
        /* <DEDUP_REMOVED lines=21> */
.L_x_7780:
[----:B------:R-:W-:Y:S05]  /*cb00*/  BSYNC B0 ;  /* 0x0000000000007941 */ /* 0x000fea0003800000 */
.L_x_7779:
[----:B------:R-:W-:-:S05]  /*cb10*/  LOP3.LUT R3, R0, R3, RZ, 0xfc, !PT ;  /* 0x0000000300037212 */ /* 0x000fca00078efcff */
[----:B------:R-:W-:Y:S01]  /*cb20*/  STG.E.U8 desc[UR36][R16.64], R3 ;  /* 0x0000000310007986 */ /* 0x000fe2000c101124 */
[----:B------:R-:W-:Y:S05]  /*cb30*/  EXIT ;  /* 0x000000000000794d */ /* 0x000fea0003800000 */
.L_x_7778:
        /* <DEDUP_REMOVED lines=13> */
.L_x_7782:
[----:B0-----:R-:W-:Y:S01]  /*cc10*/  IMAD.MOV.U32 R0, RZ, RZ, 0x7f ;  /* 0x0000007fff007424 */ /* 0x001fe200078e00ff */
[----:B------:R-:W-:-:S04]  /*cc20*/  ISETP.GT.U32.AND P0, PT, R2, 0x7f800000, PT ;  /* 0x7f8000000200780c */ /* 0x000fc80003f04070 */
[----:B------:R-:W-:-:S09]  /*cc30*/  SEL R0, R0, 0x7c, P0 ;  /* 0x0000007c00007807 */ /* 0x000fd20000000000 */
.L_x_7783:
[----:B------:R-:W-:Y:S05]  /*cc40*/  BSYNC B0 ;  /* 0x0000000000007941 */ /* 0x000fea0003800000 */
.L_x_7781:
[----:B------:R-:W-:-:S04]  /*cc50*/  LOP3.LUT R2, R3, 0x80000000, RZ, 0xc0, !PT ;  /* 0x8000000003027812 */ /* 0x000fc800078ec0ff */
[----:B------:R-:W-:-:S04]  /*cc60*/  SHF.R.U32.HI R3, RZ, 0x18, R2 ;  /* 0x00000018ff037819 */ /* 0x000fc80000011602 */
[----:B------:R-:W-:-:S05]  /*cc70*/  LOP3.LUT R3, R0, R3, RZ, 0xfc, !PT ;  /* 0x0000000300037212 */ /* 0x000fca00078efcff */
[----:B------:R-:W-:Y:S01]  /*cc80*/  STG.E.U8 desc[UR36][R16.64], R3 ;  /* 0x0000000310007986 */ /* 0x000fe2000c101124 */
[----:B------:R-:W-:Y:S05]  /*cc90*/  EXIT ;  /* 0x000000000000794d */ /* 0x000fea0003800000 */
.L_x_7777:
[----:B-1----:R-:W-:Y:S01]  /*cca0*/  STG.E.U16 desc[UR36][R16.64], R3 ;  /* 0x0000000310007986 */ /* 0x002fe2000c101524 */
[----:B------:R-:W-:Y:S05]  /*ccb0*/  EXIT ;  /* 0x000000000000794d */ /* 0x000fea0003800000 */
.L_x_7774:
        /* <DEDUP_REMOVED lines=12> */
.L_x_7786:
        /* <DEDUP_REMOVED lines=17> */
.L_x_7789:
[----:B------:R-:W-:-:S04]  /*ce90*/  LOP3.LUT R2, R3, 0x80000000, RZ, 0xc0, !PT ;  /* 0x8000000003027812 */ /* 0x000fc800078ec0ff */
[----:B------:R-:W-:-:S04]  /*cea0*/  SHF.R.U32.HI R3, RZ, 0x18, R2 ;  /* 0x00000018ff037819 */ /* 0x000fc80000011602 */
[----:B------:R-:W-:-:S04]  /*ceb0*/  LOP3.LUT R0, R0, R3, RZ, 0xfc, !PT ;  /* 0x0000000300007212 */ /* 0x000fc800078efcff */
[----:B------:R-:W-:-:S07]  /*cec0*/  PRMT R8, R0, 0x7610, R8 ;  /* 0x0000761000087816 */ /* 0x000fce0000000008 */
.L_x_7788:
[----:B------:R-:W-:Y:S05]  /*ced0*/  BSYNC B0 ;  /* 0x0000000000007941 */ /* 0x000fea0003800000 */
.L_x_7787:
[----:B------:R-:W-:Y:S01]  /*cee0*/  STG.E.U8 desc[UR36][R16.64], R8 ;  /* 0x0000000810007986 */ /* 0x000fe2000c101124 */
[----:B------:R-:W-:Y:S05]  /*cef0*/  EXIT ;  /* 0x000000000000794d */ /* 0x000fea0003800000 */
.L_x_7785:
        /* <DEDUP_REMOVED lines=17> */
.L_x_7792:
[----:B------:R-:W-:-:S04]  /*d010*/  LOP3.LUT R2, R3, 0x80000000, RZ, 0xc0, !PT ;  /* 0x8000000003027812 */ /* 0x000fc800078ec0ff */
[----:B------:R-:W-:-:S04]  /*d020*/  SHF.R.U32.HI R3, RZ, 0x18, R2 ;  /* 0x00000018ff037819 */ /* 0x000fc80000011602 */
[----:B------:R-:W-:-:S04]  /*d030*/  LOP3.LUT R0, R0, R3, RZ, 0xfc, !PT ;  /* 0x0000000300007212 */ /* 0x000fc800078efcff */
[----:B------:R-:W-:-:S07]  /*d040*/  PRMT R8, R0, 0x7610, R8 ;  /* 0x0000761000087816 */ /* 0x000fce0000000008 */
.L_x_7791:
[----:B------:R-:W-:Y:S05]  /*d050*/  BSYNC B0 ;  /* 0x0000000000007941 */ /* 0x000fea0003800000 */
.L_x_7790:
[----:B------:R-:W-:Y:S01]  /*d060*/  STG.E.U8 desc[UR36][R16.64], R8 ;  /* 0x0000000810007986 */ /* 0x000fe2000c101124 */
[----:B------:R-:W-:Y:S05]  /*d070*/  EXIT ;  /* 0x000000000000794d */ /* 0x000fea0003800000 */
.L_x_7784:
        /* <DEDUP_REMOVED lines=22> */
.L_x_7767:
        /* <DEDUP_REMOVED lines=16> */
.L_x_7795:
[----:B------:R-:W-:Y:S05]  /*d2e0*/  EXIT ;  /* 0x000000000000794d */ /* 0x000fea0003800000 */
.L_x_7794:
[----:B-1----:R-:W-:-:S06]  /*d2f0*/  IMAD.U32 R3, R3, 0x10000, RZ ;  /* 0x0001000003037824 */ /* 0x002fcc00078e00ff */
[----:B------:R-:W1:Y:S02]  /*d300*/  F2I.U64.TRUNC R2, R3 ;  /* 0x0000000300027311 */ /* 0x000e64000020d800 */
[----:B-1----:R-:W-:Y:S01]  /*d310*/  STG.E.64 desc[UR36][R16.64], R2 ;  /* 0x0000000210007986 */ /* 0x002fe2000c101b24 */
[----:B------:R-:W-:Y:S05]  /*d320*/  EXIT ;  /* 0x000000000000794d */ /* 0x000fea0003800000 */
.L_x_7793:
[----:B-1----:R-:W-:-:S06]  /*d330*/  IMAD.U32 R3, R3, 0x10000, RZ ;  /* 0x0001000003037824 */ /* 0x002fcc00078e00ff */
[----:B------:R-:W1:Y:S02]  /*d340*/  F2I.FTZ.U32.TRUNC.NTZ R3, R3 ;  /* 0x0000000300037305 */ /* 0x000e64000021f000 */
[----:B-1----:R-:W-:Y:S01]  /*d350*/  STG.E desc[UR36][R16.64], R3 ;  /* 0x0000000310007986 */ /* 0x002fe2000c101924 */
[----:B------:R-:W-:Y:S05]  /*d360*/  EXIT ;  /* 0x000000000000794d */ /* 0x000fea0003800000 */
.L_x_7796:
        /* <DEDUP_REMOVED lines=9> */
.L_x_12879:


//--------------------- .text._ZN2at6native27unrolled_elementwise_kernelIZZZNS0_18GeluCUDAKernelImplERNS_18TensorIteratorBaseENS0_8GeluTypeEENKUlvE0_clEvENKUlvE2_clEvEUlN3c108BFloat16EE_St5arrayIPcLm2EELi4E23TrivialOffsetCalculatorILi1EjESE_NS0_6memory12LoadWithCastILi1EEENSF_13StoreWithCastILi1EEEEEviT_T0_T2_T3_T4_T5_ --------------------------
	.section	.text._ZN2at6native27unrolled_elementwise_kernelIZZZNS0_18GeluCUDAKernelImplERNS_18TensorIteratorBaseENS0_8GeluTypeEENKUlvE0_clEvENKUlvE2_clEvEUlN3c108BFloat16EE_St5arrayIPcLm2EELi4E23TrivialOffsetCalculatorILi1EjESE_NS0_6memory12LoadWithCastILi1EEENSF_13StoreWithCastILi1EEEEEviT_T0_T2_T3_T4_T5_,"ax",@progbits
	.align	128
        .global         _ZN2at6native27unrolled_elementwise_kernelIZZZNS0_18GeluCUDAKernelImplERNS_18TensorIteratorBaseENS0_8GeluTypeEENKUlvE0_clEvENKUlvE2_clEvEUlN3c108BFloat16EE_St5arrayIPcLm2EELi4E23TrivialOffsetCalculatorILi1EjESE_NS0_6memory12LoadWithCastILi1EEENSF_13StoreWithCastILi1EEEEEviT_T0_T2_T3_T4_T5_
        .type           _ZN2at6native27unrolled_elementwise_kernelIZZZNS0_18GeluCUDAKernelImplERNS_18TensorIteratorBaseENS0_8GeluTypeEENKUlvE0_clEvENKUlvE2_clEvEUlN3c108BFloat16EE_St5arrayIPcLm2EELi4E23TrivialOffsetCalculatorILi1EjESE_NS0_6memory12LoadWithCastILi1EEENSF_13StoreWithCastILi1EEEEEviT_T0_T2_T3_T4_T5_,@function
        .size           _ZN2at6native27unrolled_elementwise_kernelIZZZNS0_18GeluCUDAKernelImplERNS_18TensorIteratorBaseENS0_8GeluTypeEENKUlvE0_clEvENKUlvE2_clEvEUlN3c108BFloat16EE_St5arrayIPcLm2EELi4E23TrivialOffsetCalculatorILi1EjESE_NS0_6memory12LoadWithCastILi1EEENSF_13StoreWithCastILi1EEEEEviT_T0_T2_T3_T4_T5_,(.L_x_12880 - _ZN2at6native27unrolled_elementwise_kernelIZZZNS0_18GeluCUDAKernelImplERNS_18TensorIteratorBaseENS0_8GeluTypeEENKUlvE0_clEvENKUlvE2_clEvEUlN3c108BFloat16EE_St5arrayIPcLm2EELi4E23TrivialOffsetCalculatorILi1EjESE_NS0_6memory12LoadWithCastILi1EEENSF_13StoreWithCastILi1EEEEEviT_T0_T2_T3_T4_T5_)
        .other          _ZN2at6native27unrolled_elementwise_kernelIZZZNS0_18GeluCUDAKernelImplERNS_18TensorIteratorBaseENS0_8GeluTypeEENKUlvE0_clEvENKUlvE2_clEvEUlN3c108BFloat16EE_St5arrayIPcLm2EELi4E23TrivialOffsetCalculatorILi1EjESE_NS0_6memory12LoadWithCastILi1EEENSF_13StoreWithCastILi1EEEEEviT_T0_T2_T3_T4_T5_,@"STO_CUDA_ENTRY STV_DEFAULT"
_ZN2at6native27unrolled_elementwise_kernelIZZZNS0_18GeluCUDAKernelImplERNS_18TensorIteratorBaseENS0_8GeluTypeEENKUlvE0_clEvENKUlvE2_clEvEUlN3c108BFloat16EE_St5arrayIPcLm2EELi4E23TrivialOffsetCalculatorILi1EjESE_NS0_6memory12LoadWithCastILi1EEENSF_13StoreWithCastILi1EEEEEviT_T0_T2_T3_T4_T5_:
.text._ZN2at6native27unrolled_elementwise_kernelIZZZNS0_18GeluCUDAKernelImplERNS_18TensorIteratorBaseENS0_8GeluTypeEENKUlvE0_clEvENKUlvE2_clEvEUlN3c108BFloat16EE_St5arrayIPcLm2EELi4E23TrivialOffsetCalculatorILi1EjESE_NS0_6memory12LoadWithCastILi1EEENSF_13StoreWithCastILi1EEEEEviT_T0_T2_T3_T4_T5_:
        /* <DEDUP_REMOVED lines=9> */
[----:B-1----:R-:W-:-:S05]  /*0090*/  IMAD R16, R2, -0x200, R3 ;  /* 0xfffffe0002107824 */ /* 0x002fca00078e0203 */
[----:B--2---:R-:W-:-:S13]  /*00a0*/  ISETP.GE.AND P0, PT, R17, R16, PT ;  /* 0x000000101100720c */ /* 0x004fda0003f06270 */
[----:B0--3--:R-:W-:Y:S05]  /*00b0*/  @P0 BRA `(.L_x_7798) ;  /* 0x0000001000400947 */ /* 0x009fea0003800000 */
        /* <DEDUP_REMOVED lines=22> */
.L_x_7802:
[----:B------:R-:W2:Y:S02]  /*0220*/  LDG.E.U8 R4, desc[UR36][R4.64] ;  /* 0x0000002404047981 */ /* 0x000ea4000c1e1100 */
[----:B--2---:R-:W-:-:S04]  /*0230*/  I2FP.F32.U32 R0, R4 ;  /* 0x0000000400007245 */ /* 0x004fc80000201000 */
[----:B------:R-:W-:-:S04]  /*0240*/  F2FP.BF16.F32.PACK_AB R0, RZ, R0 ;  /* 0x00000000ff00723e */ /* 0x000fc800000010ff */
[----:B------:R-:W-:Y:S01]  /*0250*/  PRMT R22, R0, 0x7610, R22 ;  /* 0x0000761000167816 */ /* 0x000fe20000000016 */
[----:B------:R-:W-:Y:S06]  /*0260*/  BRA `(.L_x_7804) ;  /* 0x0000000c00cc7947 */ /* 0x000fec0003800000 */
.L_x_7801:
        /* <DEDUP_REMOVED lines=11> */
.L_x_7806:
[----:B------:R-:W2:Y:S02]  /*0320*/  LDG.E R4, desc[UR36][R4.64] ;  /* 0x0000002404047981 */ /* 0x000ea4000c1e1900 */
[----:B--2---:R-:W-:-:S04]  /*0330*/  I2FP.F32.S32 R0, R4 ;  /* 0x0000000400007245 */ /* 0x004fc80000201400 */
[----:B------:R-:W-:-:S04]  /*0340*/  F2FP.BF16.F32.PACK_AB R0, RZ, R0 ;  /* 0x00000000ff00723e */ /* 0x000fc800000010ff */
[----:B------:R-:W-:Y:S01]  /*0350*/  PRMT R22, R0, 0x7610, R22 ;  /* 0x0000761000167816 */ /* 0x000fe20000000016 */
[----:B------:R-:W-:Y:S06]  /*0360*/  BRA `(.L_x_7804) ;  /* 0x0000000c008c7947 */ /* 0x000fec0003800000 */
.L_x_7805:
[----:B------:R-:W2:Y:S02]  /*0370*/  LDG.E.U16 R4, desc[UR36][R4.64] ;  /* 0x0000002404047981 */ /* 0x000ea4000c1e1500 */
[----:B--2---:R-:W0:Y:S02]  /*0380*/  I2F.S16 R0, R4 ;  /* 0x0000000400007306 */ /* 0x004e240000101400 */
[----:B0-----:R-:W-:-:S04]  /*0390*/  F2FP.BF16.F32.PACK_AB R0, RZ, R0 ;  /* 0x00000000ff00723e */ /* 0x001fc800000010ff */
[----:B------:R-:W-:Y:S01]  /*03a0*/  PRMT R22, R0, 0x7610, R22 ;  /* 0x0000761000167816 */ /* 0x000fe20000000016 */
[----:B------:R-:W-:Y:S06]  /*03b0*/  BRA `(.L_x_7804) ;  /* 0x0000000c00787947 */ /* 0x000fec0003800000 */
.L_x_7800:
        /* <DEDUP_REMOVED lines=9> */
.L_x_7808:
[----:B------:R-:W2:Y:S02]  /*0450*/  LDG.E.U16 R0, desc[UR36][R4.64] ;  /* 0x0000002404007981 */ /* 0x000ea4000c1e1500 */
[----:B--2---:R-:W-:-:S05]  /*0460*/  HADD2.F32 R0, -RZ, R0.H0_H0 ;  /* 0x20000000ff007230 */ /* 0x004fca0000004100 */
[----:B------:R-:W-:-:S04]  /*0470*/  F2FP.BF16.F32.PACK_AB R0, RZ, R0 ;  /* 0x00000000ff00723e */ /* 0x000fc800000010ff */
[----:B------:R-:W-:Y:S01]  /*0480*/  PRMT R22, R0, 0x7610, R22 ;  /* 0x0000761000167816 */ /* 0x000fe20000000016 */
[----:B------:R-:W-:Y:S06]  /*0490*/  BRA `(.L_x_7804) ;  /* 0x0000000c00407947 */ /* 0x000fec0003800000 */
.L_x_7807:
        /* <DEDUP_REMOVED lines=9> */
.L_x_7810:
[----:B------:R-:W2:Y:S02]  /*0530*/  LDG.E.U16 R4, desc[UR36][R4.64] ;  /* 0x0000002404047981 */ /* 0x000ea4000c1e1500 */
[----:B--2---:R-:W-:-:S05]  /*0540*/  HADD2.F32 R0, -RZ, R4.H0_H0 ;  /* 0x20000004ff007230 */ /* 0x004fca0000004100 */
[----:B------:R-:W-:-:S04]  /*0550*/  F2FP.BF16.F32.PACK_AB R0, RZ, R0 ;  /* 0x00000000ff00723e */ /* 0x000fc800000010ff */
[----:B------:R-:W-:Y:S01]  /*0560*/  PRMT R22, R0, 0x7610, R22 ;  /* 0x0000761000167816 */ /* 0x000fe20000000016 */
[----:B------:R-:W-:Y:S06]  /*0570*/  BRA `(.L_x_7804) ;  /* 0x0000000c00087947 */ /* 0x000fec0003800000 */
.L_x_7809:
        /* <DEDUP_REMOVED lines=9> */
.L_x_7799:
        /* <DEDUP_REMOVED lines=14> */
.L_x_7813:
        /* <DEDUP_REMOVED lines=9> */
.L_x_7812:
        /* <DEDUP_REMOVED lines=28> */
.L_x_7815:
        /* <DEDUP_REMOVED lines=16> */
.L_x_7814:
[----:B------:R0:W5:Y:S01]  /*0a40*/  LDG.E.U16 R22, desc[UR36][R4.64] ;  /* 0x0000002404167981 */ /* 0x000162000c1e1500 */
[----:B------:R-:W-:Y:S05]  /*0a50*/  BRA `(.L_x_7804) ;  /* 0x0000000400d07947 */ /* 0x000fea0003800000 */
.L_x_7811:
        /* <DEDUP_REMOVED lines=13> */
.L_x_7818:
        /* <DEDUP_REMOVED lines=21> */
.L_x_7822:
[----:B------:R-:W-:Y:S05]  /*0c80*/  BSYNC B1 ;  /* 0x0000000000017941 */ /* 0x000fea0003800000 */
.L_x_7821:
[----:B------:R-:W-:Y:S01]  /*0c90*/  LEA R5, R0, 0x3b800000, 0x17 ;  /* 0x3b80000000057811 */ /* 0x000fe200078eb8ff */
[----:B------:R-:W-:-:S05]  /*0ca0*/  IMAD.SHL.U32 R0, R3, 0x100000, RZ ;  /* 0x0010000003007824 */ /* 0x000fca00078e00ff */
[----:B------:R-:W-:-:S07]  /*0cb0*/  LOP3.LUT R0, R5, R0, R6, 0xfe, !PT ;  /* 0x0000000005007212 */ /* 0x000fce00078efe06 */
.L_x_7820:
[----:B------:R-:W-:Y:S05]  /*0cc0*/  BSYNC B0 ;  /* 0x0000000000007941 */ /* 0x000fea0003800000 */
.L_x_7819:
[----:B------:R-:W-:-:S04]  /*0cd0*/  F2FP.BF16.F32.PACK_AB R0, RZ, R0 ;  /* 0x00000000ff00723e */ /* 0x000fc800000010ff */
[----:B------:R-:W-:Y:S01]  /*0ce0*/  PRMT R22, R0, 0x7610, R22 ;  /* 0x0000761000167816 */ /* 0x000fe20000000016 */
[----:B------:R-:W-:Y:S06]  /*0cf0*/  BRA `(.L_x_7804) ;  /* 0x0000000400287947 */ /* 0x000fec0003800000 */
.L_x_7817:
        /* <DEDUP_REMOVED lines=21> */
.L_x_7826:
[----:B------:R-:W-:Y:S05]  /*0e50*/  BSYNC B1 ;  /* 0x0000000000017941 */ /* 0x000fea0003800000 */
.L_x_7825:
[----:B------:R-:W-:Y:S01]  /*0e60*/  LEA R5, R0, 0x37800000, 0x17 ;  /* 0x3780000000057811 */ /* 0x000fe200078eb8ff */
[----:B------:R-:W-:-:S05]  /*0e70*/  IMAD.SHL.U32 R0, R3, 0x200000, RZ ;  /* 0x0020000003007824 */ /* 0x000fca00078e00ff */
[----:B------:R-:W-:-:S07]  /*0e80*/  LOP3.LUT R0, R5, R0, R6, 0xfe, !PT ;  /* 0x0000000005007212 */ /* 0x000fce00078efe06 */
.L_x_7824:
[----:B------:R-:W-:Y:S05]  /*0e90*/  BSYNC B0 ;  /* 0x0000000000007941 */ /* 0x000fea0003800000 */
.L_x_7823:
[----:B------:R-:W-:-:S04]  /*0ea0*/  F2FP.BF16.F32.PACK_AB R0, RZ, R0 ;  /* 0x00000000ff00723e */ /* 0x000fc800000010ff */
[----:B------:R-:W-:Y:S01]  /*0eb0*/  PRMT R22, R0, 0x7610, R22 ;  /* 0x0000761000167816 */ /* 0x000fe20000000016 */
[----:B------:R-:W-:Y:S06]  /*0ec0*/  BRA `(.L_x_7804) ;  /* 0x0000000000b47947 */ /* 0x000fec0003800000 */
.L_x_7816:
        /* <DEDUP_REMOVED lines=14> */
.L_x_7830:
[----:B------:R-:W-:Y:S05]  /*0fb0*/  BSYNC B0 ;  /* 0x0000000000007941 */ /* 0x000fea0003800000 */
.L_x_7829:
[----:B------:R-:W-:-:S04]  /*0fc0*/  F2FP.BF16.F32.PACK_AB R0, RZ, R0 ;  /* 0x00000000ff00723e */ /* 0x000fc800000010ff */
[----:B------:R-:W-:Y:S01]  /*0fd0*/  PRMT R22, R0, 0x7610, R22 ;  /* 0x0000761000167816 */ /* 0x000fe20000000016 */
[----:B------:R-:W-:Y:S06]  /*0fe0*/  BRA `(.L_x_7804) ;  /* 0x00000000006c7947 */ /* 0x000fec0003800000 */
.L_x_7803:
        /* <DEDUP_REMOVED lines=16> */
.L_x_7831:
[----:B------:R-:W-:Y:S01]  /*10f0*/  PRMT R22, RZ, 0x7610, R22 ;  /* 0x00007610ff167816 */ /* 0x000fe20000000016 */
[----:B------:R-:W-:Y:S06]  /*1100*/  BRA `(.L_x_7804) ;  /* 0x0000000000247947 */ /* 0x000fec0003800000 */
.L_x_7828:
[----:B------:R-:W2:Y:S02]  /*1110*/  LDG.E.64 R4, desc[UR36][R4.64] ;  /* 0x0000002404047981 */ /* 0x000ea4000c1e1b00 */
[----:B--2---:R-:W0:Y:S02]  /*1120*/  I2F.U64 R0, R4 ;  /* 0x0000000400007312 */ /* 0x004e240000301000 */
[----:B0-----:R-:W-:-:S04]  /*1130*/  F2FP.BF16.F32.PACK_AB R0, RZ, R0 ;  /* 0x00000000ff00723e */ /* 0x001fc800000010ff */
[----:B------:R-:W-:Y:S01]  /*1140*/  PRMT R22, R0, 0x7610, R22 ;  /* 0x0000761000167816 */ /* 0x000fe20000000016 */
[----:B------:R-:W-:Y:S06]  /*1150*/  BRA `(.L_x_7804) ;  /* 0x0000000000107947 */ /* 0x000fec0003800000 */
.L_x_7827:
[----:B------:R-:W2:Y:S02]  /*1160*/  LDG.E R4, desc[UR36][R4.64] ;  /* 0x0000002404047981 */ /* 0x000ea4000c1e1900 */
[----:B--2---:R-:W-:-:S04]  /*1170*/  I2FP.F32.U32 R0, R4 ;  /* 0x0000000400007245 */ /* 0x004fc80000201000 */
[----:B------:R-:W-:-:S04]  /*1180*/  F2FP.BF16.F32.PACK_AB R0, RZ, R0 ;  /* 0x00000000ff00723e */ /* 0x000fc800000010ff */
[----:B------:R-:W-:-:S07]  /*1190*/  PRMT R22, R0, 0x7610, R22 ;  /* 0x0000761000167816 */ /* 0x000fce0000000016 */
.L_x_7804:
[----:B------:R-:W1:Y:S02]  /*11a0*/  S2R R17, SR_TID.X ;  /* 0x0000000000117919 */ /* 0x000e640000002100 */
[----:B-1----:R-:W-:-:S07]  /*11b0*/  VIADD R17, R17, 0x80 ;  /* 0x0000008011117836 */ /* 0x002fce0000000000 */
.L_x_7798:
[----:B------:R-:W-:Y:S05]  /*11c0*/  BSYNC B6 ;  /* 0x0000000000067941 */ /* 0x000fea0003800000 */
.L_x_7797:
[----:B------:R-:W-:Y:S01]  /*11d0*/  ISETP.GE.AND P0, PT, R17, R16, PT ;  /* 0x000000101100720c */ /* 0x000fe20003f06270 */
[----:B------:R-:W-:-:S12]  /*11e0*/  BSSY B6, `(.L_x_7832) ;  /* 0x0000111000067945 */ /* 0x000fd80003800000 */
[----:B------:R-:W-:Y:S05]  /*11f0*/  @P0 BRA `(.L_x_7833) ;  /* 0x00000010003c0947 */ /* 0x000fea0003800000 */
[----:B0-----:R-:W0:Y:S01]  /*1200*/  LDC.64 R4, c[0x0][0x220] ;  /* 0x00008800ff047b82 */ /* 0x001e220000000a00 */
        /* <DEDUP_REMOVED lines=22> */
.L_x_7837:
[----:B------:R-:W2:Y:S02]  /*1370*/  LDG.E.U8 R4, desc[UR36][R4.64] ;  /* 0x0000002404047981 */ /* 0x000ea4000c1e1100 */
[----:B--2---:R-:W-:-:S04]  /*1380*/  I2FP.F32.U32 R0, R4 ;  /* 0x0000000400007245 */ /* 0x004fc80000201000 */
[----:B------:R-:W-:-:S04]  /*1390*/  F2FP.BF16.F32.PACK_AB R0, RZ, R0 ;  /* 0x00000000ff00723e */ /* 0x000fc800000010ff */
[----:B------:R-:W-:Y:S01]  /*13a0*/  PRMT R18, R0, 0x7610, R18 ;  /* 0x0000761000127816 */ /* 0x000fe20000000012 */
[----:B------:R-:W-:Y:S06]  /*13b0*/  BRA `(.L_x_7839) ;  /* 0x0000000c00c87947 */ /* 0x000fec0003800000 */
.L_x_7836:
        /* <DEDUP_REMOVED lines=11> */
.L_x_7841:
[----:B------:R-:W2:Y:S02]  /*1470*/  LDG.E R4, desc[UR36][R4.64] ;  /* 0x0000002404047981 */ /* 0x000ea4000c1e1900 */
[----:B--2---:R-:W-:-:S04]  /*1480*/  I2FP.F32.S32 R0, R4 ;  /* 0x0000000400007245 */ /* 0x004fc80000201400 */
[----:B------:R-:W-:-:S04]  /*1490*/  F2FP.BF16.F32.PACK_AB R0, RZ, R0 ;  /* 0x00000000ff00723e */ /* 0x000fc800000010ff */
[----:B------:R-:W-:Y:S01]  /*14a0*/  PRMT R18, R0, 0x7610, R18 ;  /* 0x0000761000127816 */ /* 0x000fe20000000012 */
[----:B------:R-:W-:Y:S06]  /*14b0*/  BRA `(.L_x_7839) ;  /* 0x0000000c00887947 */ /* 0x000fec0003800000 */
.L_x_7840:
[----:B------:R-:W2:Y:S02]  /*14c0*/  LDG.E.U16 R4, desc[UR36][R4.64] ;  /* 0x0000002404047981 */ /* 0x000ea4000c1e1500 */
[----:B--2---:R-:W0:Y:S02]  /*14d0*/  I2F.S16 R0, R4 ;  /* 0x0000000400007306 */ /* 0x004e240000101400 */
[----:B0-----:R-:W-:-:S04]  /*14e0*/  F2FP.BF16.F32.PACK_AB R0, RZ, R0 ;  /* 0x00000000ff00723e */ /* 0x001fc800000010ff */
[----:B------:R-:W-:Y:S01]  /*14f0*/  PRMT R18, R0, 0x7610, R18 ;  /* 0x0000761000127816 */ /* 0x000fe20000000012 */
[----:B------:R-:W-:Y:S06]  /*1500*/  BRA `(.L_x_7839) ;  /* 0x0000000c00747947 */ /* 0x000fec0003800000 */
.L_x_7835:
        /* <DEDUP_REMOVED lines=9> */
.L_x_7843:
[----:B------:R-:W2:Y:S02]  /*15a0*/  LDG.E.U16 R0, desc[UR36][R4.64] ;  /* 0x0000002404007981 */ /* 0x000ea4000c1e1500 */
[----:B--2---:R-:W-:-:S05]  /*15b0*/  HADD2.F32 R0, -RZ, R0.H0_H0 ;  /* 0x20000000ff007230 */ /* 0x004fca0000004100 */
[----:B------:R-:W-:-:S04]  /*15c0*/  F2FP.BF16.F32.PACK_AB R0, RZ, R0 ;  /* 0x00000000ff00723e */ /* 0x000fc800000010ff */
[----:B------:R-:W-:Y:S01]  /*15d0*/  PRMT R18, R0, 0x7610, R18 ;  /* 0x0000761000127816 */ /* 0x000fe20000000012 */
[----:B------:R-:W-:Y:S06]  /*15e0*/  BRA `(.L_x_7839) ;  /* 0x0000000c003c7947 */ /* 0x000fec0003800000 */
.L_x_7842:
        /* <DEDUP_REMOVED lines=9> */
.L_x_7845:
[----:B------:R-:W2:Y:S02]  /*1680*/  LDG.E.U16 R4, desc[UR36][R4.64] ;  /* 0x0000002404047981 */ /* 0x000ea4000c1e1500 */
[----:B--2---:R-:W-:-:S05]  /*1690*/  HADD2.F32 R0, -RZ, R4.H0_H0 ;  /* 0x20000004ff007230 */ /* 0x004fca0000004100 */
[----:B------:R-:W-:-:S04]  /*16a0*/  F2FP.BF16.F32.PACK_AB R0, RZ, R0 ;  /* 0x00000000ff00723e */ /* 0x000fc800000010ff */
[----:B------:R-:W-:Y:S01]  /*16b0*/  PRMT R18, R0, 0x7610, R18 ;  /* 0x0000761000127816 */ /* 0x000fe20000000012 */
[----:B------:R-:W-:Y:S06]  /*16c0*/  BRA `(.L_x_7839) ;  /* 0x0000000c00047947 */ /* 0x000fec0003800000 */
.L_x_7844:
        /* <DEDUP_REMOVED lines=9> */
.L_x_7834:
        /* <DEDUP_REMOVED lines=14> */
.L_x_7848:
        /* <DEDUP_REMOVED lines=9> */
.L_x_7847:
        /* <DEDUP_REMOVED lines=28> */
.L_x_7850:
        /* <DEDUP_REMOVED lines=15> */
.L_x_7849:
[----:B------:R0:W5:Y:S01]  /*1b80*/  LDG.E.U16 R18, desc[UR36][R4.64] ;  /* 0x0000002404127981 */ /* 0x000162000c1e1500 */
[----:B------:R-:W-:Y:S05]  /*1b90*/  BRA `(.L_x_7839) ;  /* 0x0000000400d07947 */ /* 0x000fea0003800000 */
.L_x_7846:
        /* <DEDUP_REMOVED lines=13> */
.L_x_7853:
        /* <DEDUP_REMOVED lines=21> */
.L_x_7857:
[----:B------:R-:W-:Y:S05]  /*1dc0*/  BSYNC B1 ;  /* 0x0000000000017941 */ /* 0x000fea0003800000 */
.L_x_7856:
[----:B------:R-:W-:Y:S01]  /*1dd0*/  LEA R5, R0, 0x3b800000, 0x17 ;  /* 0x3b80000000057811 */ /* 0x000fe200078eb8ff */
[----:B------:R-:W-:-:S05]  /*1de0*/  IMAD.SHL.U32 R0, R3, 0x100000, RZ ;  /* 0x0010000003007824 */ /* 0x000fca00078e00ff */
[----:B------:R-:W-:-:S07]  /*1df0*/  LOP3.LUT R0, R5, R0, R6, 0xfe, !PT ;  /* 0x0000000005007212 */ /* 0x000fce00078efe06 */
.L_x_7855:
[----:B------:R-:W-:Y:S05]  /*1e00*/  BSYNC B0 ;  /* 0x0000000000007941 */ /* 0x000fea0003800000 */
.L_x_7854:
[----:B------:R-:W-:-:S04]  /*1e10*/  F2FP.BF16.F32.PACK_AB R0, RZ, R0 ;  /* 0x00000000ff00723e */ /* 0x000fc800000010ff */
[----:B------:R-:W-:Y:S01]  /*1e20*/  PRMT R18, R0, 0x7610, R18 ;  /* 0x0000761000127816 */ /* 0x000fe20000000012 */
[----:B------:R-:W-:Y:S06]  /*1e30*/  BRA `(.L_x_7839) ;  /* 0x0000000400287947 */ /* 0x000fec0003800000 */
.L_x_7852:
        /* <DEDUP_REMOVED lines=21> */
.L_x_7861:
[----:B------:R-:W-:Y:S05]  /*1f90*/  BSYNC B1 ;  /* 0x0000000000017941 */ /* 0x000fea0003800000 */
.L_x_7860:
[----:B------:R-:W-:Y:S01]  /*1fa0*/  LEA R5, R0, 0x37800000, 0x17 ;  /* 0x3780000000057811 */ /* 0x000fe200078eb8ff */
[----:B------:R-:W-:-:S05]  /*1fb0*/  IMAD.SHL.U32 R0, R3, 0x200000, RZ ;  /* 0x0020000003007824 */ /* 0x000fca00078e00ff */
[----:B------:R-:W-:-:S07]  /*1fc0*/  LOP3.LUT R0, R5, R0, R6, 0xfe, !PT ;  /* 0x0000000005007212 */ /* 0x000fce00078efe06 */
.L_x_7859:
[----:B------:R-:W-:Y:S05]  /*1fd0*/  BSYNC B0 ;  /* 0x0000000000007941 */ /* 0x000fea0003800000 */
.L_x_7858:
[----:B------:R-:W-:-:S04]  /*1fe0*/  F2FP.BF16.F32.PACK_AB R0, RZ, R0 ;  /* 0x00000000ff00723e */ /* 0x000fc800000010ff */
[----:B------:R-:W-:Y:S01]  /*1ff0*/  PRMT R18, R0, 0x7610, R18 ;  /* 0x0000761000127816 */ /* 0x000fe20000000012 */
[----:B------:R-:W-:Y:S06]  /*2000*/  BRA `(.L_x_7839) ;  /* 0x0000000000b47947 */ /* 0x000fec0003800000 */
.L_x_7851:
        /* <DEDUP_REMOVED lines=14> */
.L_x_7865:
[----:B------:R-:W-:Y:S05]  /*20f0*/  BSYNC B0 ;  /* 0x0000000000007941 */ /* 0x000fea0003800000 */
.L_x_7864:
[----:B------:R-:W-:-:S04]  /*2100*/  F2FP.BF16.F32.PACK_AB R0, RZ, R0 ;  /* 0x00000000ff00723e */ /* 0x000fc800000010ff */
[----:B------:R-:W-:Y:S01]  /*2110*/  PRMT R18, R0, 0x7610, R18 ;  /* 0x0000761000127816 */ /* 0x000fe20000000012 */
[----:B------:R-:W-:Y:S06]  /*2120*/  BRA `(.L_x_7839) ;  /* 0x00000000006c7947 */ /* 0x000fec0003800000 */
.L_x_7838:
        /* <DEDUP_REMOVED lines=16> */
.L_x_7866:
[----:B------:R-:W-:Y:S01]  /*2230*/  PRMT R18, RZ, 0x7610, R18 ;  /* 0x00007610ff127816 */ /* 0x000fe20000000012 */
[----:B------:R-:W-:Y:S06]  /*2240*/  BRA `(.L_x_7839) ;  /* 0x0000000000247947 */ /* 0x000fec0003800000 */
.L_x_7863:
[----:B------:R-:W2:Y:S02]  /*2250*/  LDG.E.64 R4, desc[UR36][R4.64] ;  /* 0x0000002404047981 */ /* 0x000ea4000c1e1b00 */
[----:B--2---:R-:W0:Y:S02]  /*2260*/  I2F.U64 R0, R4 ;  /* 0x0000000400007312 */ /* 0x004e240000301000 */
[----:B0-----:R-:W-:-:S04]  /*2270*/  F2FP.BF16.F32.PACK_AB R0, RZ, R0 ;  /* 0x00000000ff00723e */ /* 0x001fc800000010ff */
[----:B------:R-:W-:Y:S01]  /*2280*/  PRMT R18, R0, 0x7610, R18 ;  /* 0x0000761000127816 */ /* 0x000fe20000000012 */
[----:B------:R-:W-:Y:S06]  /*2290*/  BRA `(.L_x_7839) ;  /* 0x0000000000107947 */ /* 0x000fec0003800000 */
.L_x_7862:
[----:B------:R-:W2:Y:S02]  /*22a0*/  LDG.E R4, desc[UR36][R4.64] ;  /* 0x0000002404047981 */ /* 0x000ea4000c1e1900 */
[----:B--2---:R-:W-:-:S04]  /*22b0*/  I2FP.F32.U32 R0, R4 ;  /* 0x0000000400007245 */ /* 0x004fc80000201000 */
[----:B------:R-:W-:-:S04]  /*22c0*/  F2FP.BF16.F32.PACK_AB R0, RZ, R0 ;  /* 0x00000000ff00723e */ /* 0x000fc800000010ff */
[----:B------:R-:W-:-:S07]  /*22d0*/  PRMT R18, R0, 0x7610, R18 ;  /* 0x0000761000127816 */ /* 0x000fce0000000012 */
.L_x_7839:
[----:B------:R-:W-:-:S07]  /*22e0*/  VIADD R17, R17, 0x80 ;  /* 0x0000008011117836 */ /* 0x000fce0000000000 */
.L_x_7833:
[----:B------:R-:W-:Y:S05]  /*22f0*/  BSYNC B6 ;  /* 0x0000000000067941 */ /* 0x000fea0003800000 */
.L_x_7832:
[----:B------:R-:W-:Y:S01]  /*2300*/  ISETP.GE.AND P0, PT, R17, R16, PT ;  /* 0x000000101100720c */ /* 0x000fe20003f06270 */
[----:B------:R-:W-:Y:S01]  /*2310*/  BSSY B6, `(.L_x_7867) ;  /* 0x0000113000067945 */ /* 0x000fe20003800000 */
[----:B------:R-:W-:Y:S02]  /*2320*/  PRMT R19, RZ, 0x7610, R19 ;  /* 0x00007610ff137816 */ /* 0x000fe40000000013 */
[----:B------:R-:W-:-:S09]  /*2330*/  PRMT R24, RZ, 0x7610, R24 ;  /* 0x00007610ff187816 */ /* 0x000fd20000000018 */
        /* <DEDUP_REMOVED lines=24> */
.L_x_7872:
[----:B------:R-:W2:Y:S02]  /*24c0*/  LDG.E.U8 R4, desc[UR36][R4.64] ;  /* 0x0000002404047981 */ /* 0x000ea4000c1e1100 */
[----:B--2---:R-:W-:-:S04]  /*24d0*/  I2FP.F32.U32 R0, R4 ;  /* 0x0000000400007245 */ /* 0x004fc80000201000 */
[----:B------:R-:W-:-:S04]  /*24e0*/  F2FP.BF16.F32.PACK_AB R0, RZ, R0 ;  /* 0x00000000ff00723e */ /* 0x000fc800000010ff */
[----:B------:R-:W-:Y:S01]  /*24f0*/  PRMT R24, R0, 0x7610, R24 ;  /* 0x0000761000187816 */ /* 0x000fe20000000018 */
[----:B------:R-:W-:Y:S06]  /*2500*/  BRA `(.L_x_7874) ;  /* 0x0000000c00c87947 */ /* 0x000fec0003800000 */
.L_x_7871:
        /* <DEDUP_REMOVED lines=11> */
.L_x_7876:
[----:B------:R-:W2:Y:S02]  /*25c0*/  LDG.E R4, desc[UR36][R4.64] ;  /* 0x0000002404047981 */ /* 0x000ea4000c1e1900 */
[----:B--2---:R-:W-:-:S04]  /*25d0*/  I2FP.F32.S32 R0, R4 ;  /* 0x0000000400007245 */ /* 0x004fc80000201400 */
[----:B------:R-:W-:-:S04]  /*25e0*/  F2FP.BF16.F32.PACK_AB R0, RZ, R0 ;  /* 0x00000000ff00723e */ /* 0x000fc800000010ff */
[----:B------:R-:W-:Y:S01]  /*25f0*/  PRMT R24, R0, 0x7610, R24 ;  /* 0x0000761000187816 */ /* 0x000fe20000000018 */
[----:B------:R-:W-:Y:S06]  /*2600*/  BRA `(.L_x_7874) ;  /* 0x0000000c00887947 */ /* 0x000fec0003800000 */
.L_x_7875:
[----:B------:R-:W2:Y:S02]  /*2610*/  LDG.E.U16 R4, desc[UR36][R4.64] ;  /* 0x0000002404047981 */ /* 0x000ea4000c1e1500 */
[----:B--2---:R-:W0:Y:S02]  /*2620*/  I2F.S16 R0, R4 ;  /* 0x0000000400007306 */ /* 0x004e240000101400 */
[----:B0-----:R-:W-:-:S04]  /*2630*/  F2FP.BF16.F32.PACK_AB R0, RZ, R0 ;  /* 0x00000000ff00723e */ /* 0x001fc800000010ff */
[----:B------:R-:W-:Y:S01]  /*2640*/  PRMT R24, R0, 0x7610, R24 ;  /* 0x0000761000187816 */ /* 0x000fe20000000018 */
[----:B------:R-:W-:Y:S06]  /*2650*/  BRA `(.L_x_7874) ;  /* 0x0000000c00747947 */ /* 0x000fec0003800000 */
.L_x_7870:
        /* <DEDUP_REMOVED lines=9> */
.L_x_7878:
[----:B------:R-:W2:Y:S02]  /*26f0*/  LDG.E.U16 R0, desc[UR36][R4.64] ;  /* 0x0000002404007981 */ /* 0x000ea4000c1e1500 */
[----:B--2---:R-:W-:-:S05]  /*2700*/  HADD2.F32 R0, -RZ, R0.H0_H0 ;  /* 0x20000000ff007230 */ /* 0x004fca0000004100 */
[----:B------:R-:W-:-:S04]  /*2710*/  F2FP.BF16.F32.PACK_AB R0, RZ, R0 ;  /* 0x00000000ff00723e */ /* 0x000fc800000010ff */
[----:B------:R-:W-:Y:S01]  /*2720*/  PRMT R24, R0, 0x7610, R24 ;  /* 0x0000761000187816 */ /* 0x000fe20000000018 */
[----:B------:R-:W-:Y:S06]  /*2730*/  BRA `(.L_x_7874) ;  /* 0x0000000c003c7947 */ /* 0x000fec0003800000 */
.L_x_7877:
        /* <DEDUP_REMOVED lines=9> */
.L_x_7880:
[----:B------:R-:W2:Y:S02]  /*27d0*/  LDG.E.U16 R4, desc[UR36][R4.64] ;  /* 0x0000002404047981 */ /* 0x000ea4000c1e1500 */
[----:B--2---:R-:W-:-:S05]  /*27e0*/  HADD2.F32 R0, -RZ, R4.H0_H0 ;  /* 0x20000004ff007230 */ /* 0x004fca0000004100 */
[----:B------:R-:W-:-:S04]  /*27f0*/  F2FP.BF16.F32.PACK_AB R0, RZ, R0 ;  /* 0x00000000ff00723e */ /* 0x000fc800000010ff */
[----:B------:R-:W-:Y:S01]  /*2800*/  PRMT R24, R0, 0x7610, R24 ;  /* 0x0000761000187816 */ /* 0x000fe20000000018 */
[----:B------:R-:W-:Y:S06]  /*2810*/  BRA `(.L_x_7874) ;  /* 0x0000000c00047947 */ /* 0x000fec0003800000 */
.L_x_7879:
        /* <DEDUP_REMOVED lines=9> */
.L_x_7869:
        /* <DEDUP_REMOVED lines=14> */
.L_x_7883:
        /* <DEDUP_REMOVED lines=9> */
.L_x_7882:
        /* <DEDUP_REMOVED lines=28> */
.L_x_7885:
        /* <DEDUP_REMOVED lines=15> */
.L_x_7884:
[----:B------:R0:W5:Y:S01]  /*2cd0*/  LDG.E.U16 R24, desc[UR36][R4.64] ;  /* 0x0000002404187981 */ /* 0x000162000c1e1500 */
[----:B------:R-:W-:Y:S05]  /*2ce0*/  BRA `(.L_x_7874) ;  /* 0x0000000400d07947 */ /* 0x000fea0003800000 */
.L_x_7881:
        /* <DEDUP_REMOVED lines=13> */
.L_x_7888:
        /* <DEDUP_REMOVED lines=21> */
.L_x_7892:
[----:B------:R-:W-:Y:S05]  /*2f10*/  BSYNC B1 ;  /* 0x0000000000017941 */ /* 0x000fea0003800000 */
.L_x_7891:
[----:B------:R-:W-:Y:S01]  /*2f20*/  LEA R5, R0, 0x3b800000, 0x17 ;  /* 0x3b80000000057811 */ /* 0x000fe200078eb8ff */
[----:B------:R-:W-:-:S05]  /*2f30*/  IMAD.SHL.U32 R0, R3, 0x100000, RZ ;  /* 0x0010000003007824 */ /* 0x000fca00078e00ff */
[----:B------:R-:W-:-:S07]  /*2f40*/  LOP3.LUT R0, R5, R0, R6, 0xfe, !PT ;  /* 0x0000000005007212 */ /* 0x000fce00078efe06 */
.L_x_7890:
[----:B------:R-:W-:Y:S05]  /*2f50*/  BSYNC B0 ;  /* 0x0000000000007941 */ /* 0x000fea0003800000 */
.L_x_7889:
[----:B------:R-:W-:-:S04]  /*2f60*/  F2FP.BF16.F32.PACK_AB R0, RZ, R0 ;  /* 0x00000000ff00723e */ /* 0x000fc800000010ff */
[----:B------:R-:W-:Y:S01]  /*2f70*/  PRMT R24, R0, 0x7610, R24 ;  /* 0x0000761000187816 */ /* 0x000fe20000000018 */
[----:B------:R-:W-:Y:S06]  /*2f80*/  BRA `(.L_x_7874) ;  /* 0x0000000400287947 */ /* 0x000fec0003800000 */
.L_x_7887:
        /* <DEDUP_REMOVED lines=21> */
.L_x_7896:
[----:B------:R-:W-:Y:S05]  /*30e0*/  BSYNC B1 ;  /* 0x0000000000017941 */ /* 0x000fea0003800000 */
.L_x_7895:
[----:B------:R-:W-:Y:S01]  /*30f0*/  LEA R5, R0, 0x37800000, 0x17 ;  /* 0x3780000000057811 */ /* 0x000fe200078eb8ff */
[----:B------:R-:W-:-:S05]  /*3100*/  IMAD.SHL.U32 R0, R3, 0x200000, RZ ;  /* 0x0020000003007824 */ /* 0x000fca00078e00ff */
[----:B------:R-:W-:-:S07]  /*3110*/  LOP3.LUT R0, R5, R0, R6, 0xfe, !PT ;  /* 0x0000000005007212 */ /* 0x000fce00078efe06 */
.L_x_7894:
[----:B------:R-:W-:Y:S05]  /*3120*/  BSYNC B0 ;  /* 0x0000000000007941 */ /* 0x000fea0003800000 */
.L_x_7893:
[----:B------:R-:W-:-:S04]  /*3130*/  F2FP.BF16.F32.PACK_AB R0, RZ, R0 ;  /* 0x00000000ff00723e */ /* 0x000fc800000010ff */
[----:B------:R-:W-:Y:S01]  /*3140*/  PRMT R24, R0, 0x7610, R24 ;  /* 0x0000761000187816 */ /* 0x000fe20000000018 */
[----:B------:R-:W-:Y:S06]  /*3150*/  BRA `(.L_x_7874) ;  /* 0x0000000000b47947 */ /* 0x000fec0003800000 */
.L_x_7886:
        /* <DEDUP_REMOVED lines=14> */
.L_x_7900:
[----:B------:R-:W-:Y:S05]  /*3240*/  BSYNC B0 ;  /* 0x0000000000007941 */ /* 0x000fea0003800000 */
.L_x_7899:
[----:B------:R-:W-:-:S04]  /*3250*/  F2FP.BF16.F32.PACK_AB R0, RZ, R0 ;  /* 0x00000000ff00723e */ /* 0x000fc800000010ff */
[----:B------:R-:W-:Y:S01]  /*3260*/  PRMT R24, R0, 0x7610, R24 ;  /* 0x0000761000187816 */ /* 0x000fe20000000018 */
[----:B------:R-:W-:Y:S06]  /*3270*/  BRA `(.L_x_7874) ;  /* 0x00000000006c7947 */ /* 0x000fec0003800000 */
.L_x_7873:
        /* <DEDUP_REMOVED lines=16> */
.L_x_7901:
[----:B------:R-:W-:Y:S01]  /*3380*/  PRMT R24, RZ, 0x7610, R24 ;  /* 0x00007610ff187816 */ /* 0x000fe20000000018 */
[----:B------:R-:W-:Y:S06]  /*3390*/  BRA `(.L_x_7874) ;  /* 0x0000000000247947 */ /* 0x000fec0003800000 */
.L_x_7898:
[----:B------:R-:W2:Y:S02]  /*33a0*/  LDG.E.64 R4, desc[UR36][R4.64] ;  /* 0x0000002404047981 */ /* 0x000ea4000c1e1b00 */
[----:B--2---:R-:W0:Y:S02]  /*33b0*/  I2F.U64 R0, R4 ;  /* 0x0000000400007312 */ /* 0x004e240000301000 */
[----:B0-----:R-:W-:-:S04]  /*33c0*/  F2FP.BF16.F32.PACK_AB R0, RZ, R0 ;  /* 0x00000000ff00723e */ /* 0x001fc800000010ff */
[----:B------:R-:W-:Y:S01]  /*33d0*/  PRMT R24, R0, 0x7610, R24 ;  /* 0x0000761000187816 */ /* 0x000fe20000000018 */
[----:B------:R-:W-:Y:S06]  /*33e0*/  BRA `(.L_x_7874) ;  /* 0x0000000000107947 */ /* 0x000fec0003800000 */
.L_x_7897:
[----:B------:R-:W2:Y:S02]  /*33f0*/  LDG.E R4, desc[UR36][R4.64] ;  /* 0x0000002404047981 */ /* 0x000ea4000c1e1900 */
[----:B--2---:R-:W-:-:S04]  /*3400*/  I2FP.F32.U32 R0, R4 ;  /* 0x0000000400007245 */ /* 0x004fc80000201000 */
[----:B------:R-:W-:-:S04]  /*3410*/  F2FP.BF16.F32.PACK_AB R0, RZ, R0 ;  /* 0x00000000ff00723e */ /* 0x000fc800000010ff */
[----:B------:R-:W-:-:S07]  /*3420*/  PRMT R24, R0, 0x7610, R24 ;  /* 0x0000761000187816 */ /* 0x000fce0000000018 */
.L_x_7874:
[----:B------:R-:W-:-:S07]  /*3430*/  VIADD R17, R17, 0x80 ;  /* 0x0000008011117836 */ /* 0x000fce0000000000 */
.L_x_7868:
[----:B------:R-:W-:Y:S05]  /*3440*/  BSYNC B6 ;  /* 0x0000000000067941 */ /* 0x000fea0003800000 */
.L_x_7867:
[----:B------:R-:W-:Y:S01]  /*3450*/  ISETP.GE.AND P0, PT, R17, R16, PT ;  /* 0x000000101100720c */ /* 0x000fe20003f06270 */
[----:B------:R-:W-:-:S12]  /*3460*/  BSSY B6, `(.L_x_7902) ;  /* 0x000010f000067945 */ /* 0x000fd80003800000 */
        /* <DEDUP_REMOVED lines=23> */
.L_x_7907:
[----:B------:R-:W2:Y:S02]  /*35e0*/  LDG.E.U8 R4, desc[UR36][R4.64] ;  /* 0x0000002404047981 */ /* 0x000ea4000c1e1100 */
[----:B--2---:R-:W-:-:S04]  /*35f0*/  I2FP.F32.U32 R0, R4 ;  /* 0x0000000400007245 */ /* 0x004fc80000201000 */
[----:B------:R-:W-:-:S04]  /*3600*/  F2FP.BF16.F32.PACK_AB R0, RZ, R0 ;  /* 0x00000000ff00723e */ /* 0x000fc800000010ff */
[----:B------:R-:W-:Y:S01]  /*3610*/  PRMT R19, R0, 0x7610, R19 ;  /* 0x0000761000137816 */ /* 0x000fe20000000013 */
[----:B------:R-:W-:Y:S06]  /*3620*/  BRA `(.L_x_7903) ;  /* 0x0000000c00c87947 */ /* 0x000fec0003800000 */
.L_x_7906:
        /* <DEDUP_REMOVED lines=11> */
.L_x_7910:
[----:B------:R-:W2:Y:S02]  /*36e0*/  LDG.E R4, desc[UR36][R4.64] ;  /* 0x0000002404047981 */ /* 0x000ea4000c1e1900 */
[----:B--2---:R-:W-:-:S04]  /*36f0*/  I2FP.F32.S32 R0, R4 ;  /* 0x0000000400007245 */ /* 0x004fc80000201400 */
[----:B------:R-:W-:-:S04]  /*3700*/  F2FP.BF16.F32.PACK_AB R0, RZ, R0 ;  /* 0x00000000ff00723e */ /* 0x000fc800000010ff */
[----:B------:R-:W-:Y:S01]  /*3710*/  PRMT R19, R0, 0x7610, R19 ;  /* 0x0000761000137816 */ /* 0x000fe20000000013 */
[----:B------:R-:W-:Y:S06]  /*3720*/  BRA `(.L_x_7903) ;  /* 0x0000000c00887947 */ /* 0x000fec0003800000 */
.L_x_7909:
[----:B------:R-:W2:Y:S02]  /*3730*/  LDG.E.U16 R4, desc[UR36][R4.64] ;  /* 0x0000002404047981 */ /* 0x000ea4000c1e1500 */
[----:B--2---:R-:W0:Y:S02]  /*3740*/  I2F.S16 R0, R4 ;  /* 0x0000000400007306 */ /* 0x004e240000101400 */
[----:B0-----:R-:W-:-:S04]  /*3750*/  F2FP.BF16.F32.PACK_AB R0, RZ, R0 ;  /* 0x00000000ff00723e */ /* 0x001fc800000010ff */
[----:B------:R-:W-:Y:S01]  /*3760*/  PRMT R19, R0, 0x7610, R19 ;  /* 0x0000761000137816 */ /* 0x000fe20000000013 */
[----:B------:R-:W-:Y:S06]  /*3770*/  BRA `(.L_x_7903) ;  /* 0x0000000c00747947 */ /* 0x000fec0003800000 */
.L_x_7905:
        /* <DEDUP_REMOVED lines=9> */
.L_x_7912:
[----:B------:R-:W2:Y:S02]  /*3810*/  LDG.E.U16 R0, desc[UR36][R4.64] ;  /* 0x0000002404007981 */ /* 0x000ea4000c1e1500 */
[----:B--2---:R-:W-:-:S05]  /*3820*/  HADD2.F32 R0, -RZ, R0.H0_H0 ;  /* 0x20000000ff007230 */ /* 0x004fca0000004100 */
[----:B------:R-:W-:-:S04]  /*3830*/  F2FP.BF16.F32.PACK_AB R0, RZ, R0 ;  /* 0x00000000ff00723e */ /* 0x000fc800000010ff */
[----:B------:R-:W-:Y:S01]  /*3840*/  PRMT R19, R0, 0x7610, R19 ;  /* 0x0000761000137816 */ /* 0x000fe20000000013 */
[----:B------:R-:W-:Y:S06]  /*3850*/  BRA `(.L_x_7903) ;  /* 0x0000000c003c7947 */ /* 0x000fec0003800000 */
.L_x_7911:
        /* <DEDUP_REMOVED lines=9> */
.L_x_7914:
[----:B------:R-:W2:Y:S02]  /*38f0*/  LDG.E.U16 R4, desc[UR36][R4.64] ;  /* 0x0000002404047981 */ /* 0x000ea4000c1e1500 */
[----:B--2---:R-:W-:-:S05]  /*3900*/  HADD2.F32 R0, -RZ, R4.H0_H0 ;  /* 0x20000004ff007230 */ /* 0x004fca0000004100 */
[----:B------:R-:W-:-:S04]  /*3910*/  F2FP.BF16.F32.PACK_AB R0, RZ, R0 ;  /* 0x00000000ff00723e */ /* 0x000fc800000010ff */
[----:B------:R-:W-:Y:S01]  /*3920*/  PRMT R19, R0, 0x7610, R19 ;  /* 0x0000761000137816 */ /* 0x000fe20000000013 */
[----:B------:R-:W-:Y:S06]  /*3930*/  BRA `(.L_x_7903) ;  /* 0x0000000c00047947 */ /* 0x000fec0003800000 */
.L_x_7913:
        /* <DEDUP_REMOVED lines=9> */
.L_x_7904:
        /* <DEDUP_REMOVED lines=14> */
.L_x_7917:
        /* <DEDUP_REMOVED lines=9> */
.L_x_7916:
        /* <DEDUP_REMOVED lines=28> */
.L_x_7919:
        /* <DEDUP_REMOVED lines=15> */
.L_x_7918:
[----:B------:R1:W5:Y:S01]  /*3df0*/  LDG.E.U16 R19, desc[UR36][R4.64] ;  /* 0x0000002404137981 */ /* 0x000362000c1e1500 */
[----:B------:R-:W-:Y:S05]  /*3e00*/  BRA `(.L_x_7903) ;  /* 0x0000000400d07947 */ /* 0x000fea0003800000 */
.L_x_7915:
        /* <DEDUP_REMOVED lines=13> */
.L_x_7922:
        /* <DEDUP_REMOVED lines=21> */
.L_x_7926:
[----:B------:R-:W-:Y:S05]  /*4030*/  BSYNC B1 ;  /* 0x0000000000017941 */ /* 0x000fea0003800000 */
.L_x_7925:
[----:B------:R-:W-:Y:S01]  /*4040*/  LEA R5, R0, 0x3b800000, 0x17 ;  /* 0x3b80000000057811 */ /* 0x000fe200078eb8ff */
[----:B------:R-:W-:-:S05]  /*4050*/  IMAD.SHL.U32 R0, R3, 0x100000, RZ ;  /* 0x0010000003007824 */ /* 0x000fca00078e00ff */
[----:B------:R-:W-:-:S07]  /*4060*/  LOP3.LUT R0, R5, R0, R6, 0xfe, !PT ;  /* 0x0000000005007212 */ /* 0x000fce00078efe06 */
.L_x_7924:
[----:B------:R-:W-:Y:S05]  /*4070*/  BSYNC B0 ;  /* 0x0000000000007941 */ /* 0x000fea0003800000 */
.L_x_7923:
[----:B------:R-:W-:-:S04]  /*4080*/  F2FP.BF16.F32.PACK_AB R0, RZ, R0 ;  /* 0x00000000ff00723e */ /* 0x000fc800000010ff */
[----:B------:R-:W-:Y:S01]  /*4090*/  PRMT R19, R0, 0x7610, R19 ;  /* 0x0000761000137816 */ /* 0x000fe20000000013 */
[----:B------:R-:W-:Y:S06]  /*40a0*/  BRA `(.L_x_7903) ;  /* 0x0000000400287947 */ /* 0x000fec0003800000 */
.L_x_7921:
        /* <DEDUP_REMOVED lines=21> */
.L_x_7930:
[----:B------:R-:W-:Y:S05]  /*4200*/  BSYNC B1 ;  /* 0x0000000000017941 */ /* 0x000fea0003800000 */
.L_x_7929:
[----:B------:R-:W-:Y:S01]  /*4210*/  LEA R5, R0, 0x37800000, 0x17 ;  /* 0x3780000000057811 */ /* 0x000fe200078eb8ff */
[----:B------:R-:W-:-:S05]  /*4220*/  IMAD.SHL.U32 R0, R3, 0x200000, RZ ;  /* 0x0020000003007824 */ /* 0x000fca00078e00ff */
[----:B------:R-:W-:-:S07]  /*4230*/  LOP3.LUT R0, R5, R0, R6, 0xfe, !PT ;  /* 0x0000000005007212 */ /* 0x000fce00078efe06 */
.L_x_7928:
[----:B------:R-:W-:Y:S05]  /*4240*/  BSYNC B0 ;  /* 0x0000000000007941 */ /* 0x000fea0003800000 */
.L_x_7927:
[----:B------:R-:W-:-:S04]  /*4250*/  F2FP.BF16.F32.PACK_AB R0, RZ, R0 ;  /* 0x00000000ff00723e */ /* 0x000fc800000010ff */
[----:B------:R-:W-:Y:S01]  /*4260*/  PRMT R19, R0, 0x7610, R19 ;  /* 0x0000761000137816 */ /* 0x000fe20000000013 */
[----:B------:R-:W-:Y:S06]  /*4270*/  BRA `(.L_x_7903) ;  /* 0x0000000000b47947 */ /* 0x000fec0003800000 */
.L_x_7920:
        /* <DEDUP_REMOVED lines=14> */
.L_x_7934:
[----:B------:R-:W-:Y:S05]  /*4360*/  BSYNC B0 ;  /* 0x0000000000007941 */ /* 0x000fea0003800000 */
.L_x_7933:
[----:B------:R-:W-:-:S04]  /*4370*/  F2FP.BF16.F32.PACK_AB R0, RZ, R0 ;  /* 0x00000000ff00723e */ /* 0x000fc800000010ff */
[----:B------:R-:W-:Y:S01]  /*4380*/  PRMT R19, R0, 0x7610, R19 ;  /* 0x0000761000137816 */ /* 0x000fe20000000013 */
[----:B------:R-:W-:Y:S06]  /*4390*/  BRA `(.L_x_7903) ;  /* 0x00000000006c7947 */ /* 0x000fec0003800000 */
.L_x_7908:
        /* <DEDUP_REMOVED lines=16> */
.L_x_7935:
[----:B------:R-:W-:Y:S01]  /*44a0*/  PRMT R19, RZ, 0x7610, R19 ;  /* 0x00007610ff137816 */ /* 0x000fe20000000013 */
[----:B------:R-:W-:Y:S06]  /*44b0*/  BRA `(.L_x_7903) ;  /* 0x0000000000247947 */ /* 0x000fec0003800000 */
.L_x_7932:
[----:B------:R-:W2:Y:S02]  /*44c0*/  LDG.E.64 R4, desc[UR36][R4.64] ;  /* 0x0000002404047981 */ /* 0x000ea4000c1e1b00 */
[----:B--2---:R-:W0:Y:S02]  /*44d0*/  I2F.U64 R0, R4 ;  /* 0x0000000400007312 */ /* 0x004e240000301000 */
[----:B0-----:R-:W-:-:S04]  /*44e0*/  F2FP.BF16.F32.PACK_AB R0, RZ, R0 ;  /* 0x00000000ff00723e */ /* 0x001fc800000010ff */
[----:B------:R-:W-:Y:S01]  /*44f0*/  PRMT R19, R0, 0x7610, R19 ;  /* 0x0000761000137816 */ /* 0x000fe20000000013 */
[----:B------:R-:W-:Y:S06]  /*4500*/  BRA `(.L_x_7903) ;  /* 0x0000000000107947 */ /* 0x000fec0003800000 */
.L_x_7931:
[----:B------:R-:W2:Y:S02]  /*4510*/  LDG.E R4, desc[UR36][R4.64] ;  /* 0x0000002404047981 */ /* 0x000ea4000c1e1900 */
[----:B--2---:R-:W-:-:S04]  /*4520*/  I2FP.F32.U32 R0, R4 ;  /* 0x0000000400007245 */ /* 0x004fc80000201000 */
[----:B------:R-:W-:-:S04]  /*4530*/  F2FP.BF16.F32.PACK_AB R0, RZ, R0 ;  /* 0x00000000ff00723e */ /* 0x000fc800000010ff */
[----:B------:R-:W-:-:S07]  /*4540*/  PRMT R19, R0, 0x7610, R19 ;  /* 0x0000761000137816 */ /* 0x000fce0000000013 */
.L_x_7903:
[----:B------:R-:W-:Y:S05]  /*4550*/  BSYNC B6 ;  /* 0x0000000000067941 */ /* 0x000fea0003800000 */
.L_x_7902:
        /* <DEDUP_REMOVED lines=38> */
[----:B------:R-:W-:-:S04]  /*47c0*/  FFMA.FTZ R5, R3, R6, R5 ;  /* 0x0000000603057223 */ /* 0x000fc80000010005 */
[----:B------:R-:W-:-:S04]  /*47d0*/  FFMA.FTZ R4, R5, R4, R4 ;  /* 0x0000000405047223 */ /* 0x000fc80000010004 */
[----:B------:R-:W0:Y:S02]  /*47e0*/  @P3 MUFU.EX2 R3, R4 ;  /* 0x0000000400033308 */ /* 0x000e240000000800 */
[----:B0-----:R-:W-:-:S05]  /*47f0*/  @P3 FADD.FTZ R3, -R3, 1 ;  /* 0x3f80000003033421 */ /* 0x001fca0000010100 */
[----:B------:R-:W-:Y:S01]  /*4800*/  @P3 LOP3.LUT R4, R3, 0x80000000, R0, 0xb8, !PT ;  /* 0x8000000003043812 */ /* 0x000fe200078eb800 */
[----:B------:R-:W-:-:S04]  /*4810*/  FMUL.FTZ R3, R22, 0.5 ;  /* 0x3f00000016037820 */ /* 0x000fc80000410000 */
[----:B------:R-:W-:-:S04]  /*4820*/  FADD.FTZ R0, R4, 1 ;  /* 0x3f80000004007421 */ /* 0x000fc80000010000 */
[----:B------:R-:W-:-:S06]  /*4830*/  FMUL.FTZ R3, R0, R3 ;  /* 0x0000000300037220 */ /* 0x000fcc0000410000 */
[----:B------:R-:W0:Y:S02]  /*4840*/  F2F.BF16.F32 R3, R3 ;  /* 0x0000000300037304 */ /* 0x000e240000202000 */
.L_x_7937:
[----:B------:R-:W-:Y:S05]  /*4850*/  BSYNC B0 ;  /* 0x0000000000007941 */ /* 0x000fea0003800000 */
.L_x_7936:
        /* <DEDUP_REMOVED lines=19> */
[----:B------:R-:W-:Y:S01]  /*4990*/  IMAD.MOV.U32 R9, RZ, RZ, 0x3e235519 ;  /* 0x3e235519ff097424 */ /* 0x000fe200078e00ff */
[----:B------:R-:W-:-:S02]  /*49a0*/  FSEL R5, R5, R0, P3 ;  /* 0x0000000005057208 */ /* 0x000fc40001800000 */
[C---:B------:R-:W-:Y:S02]  /*49b0*/  FFMA.FTZ R7, R4.reuse, R7, R6 ;  /* 0x0000000704077223 */ /* 0x040fe40000010006 */
[----:B------:R-:W-:Y:S01]  /*49c0*/  FSEL R6, R9, 0.11284004896879196167, P3 ;  /* 0x3de718af09067808 */ /* 0x000fe20001800000 */
[----:B------:R-:W-:Y:S02]  /*49d0*/  IMAD.MOV.U32 R9, RZ, RZ, 0x3f210a14 ;  /* 0x3f210a14ff097424 */ /* 0x000fe400078e00ff */
[----:B------:R-:W-:Y:S01]  /*49e0*/  FFMA.FTZ R7, R4, R7, R8 ;  /* 0x0000000704077223 */ /* 0x000fe20000010008 */
[----:B------:R-:W-:-:S03]  /*49f0*/  FSEL R8, R10, -0.37612664699554443359, P3 ;  /* 0xbec093ac0a087808 */ /* 0x000fc60001800000 */
[----:B------:R-:W-:Y:S01]  /*4a00*/  FFMA.FTZ R7, R4, R7, R6 ;  /* 0x0000000704077223 */ /* 0x000fe20000010006 */
[----:B------:R-:W-:-:S03]  /*4a10*/  FSEL R6, R9, 0.12837915122509002686, P3 ;  /* 0x3e0375d309067808 */ /* 0x000fc60001800000 */
[----:B------:R-:W-:-:S04]  /*4a20*/  FFMA.FTZ R7, R4, R7, R8 ;  /* 0x0000000704077223 */ /* 0x000fc80000010008 */
[----:B------:R-:W-:-:S04]  /*4a30*/  FFMA.FTZ R6, R4, R7, R6 ;  /* 0x0000000704067223 */ /* 0x000fc80000010006 */
[----:B------:R-:W-:-:S04]  /*4a40*/  FFMA.FTZ R5, R6, R5, R5 ;  /* 0x0000000506057223 */ /* 0x000fc80000010005 */
[----:B------:R-:W1:Y:S02]  /*4a50*/  @P3 MUFU.EX2 R4, R5 ;  /* 0x0000000500043308 */ /* 0x000e640000000800 */
[----:B-1----:R-:W-:-:S05]  /*4a60*/  @P3 FADD.FTZ R7, -R4, 1 ;  /* 0x3f80000004073421 */ /* 0x002fca0000010100 */
[----:B------:R-:W-:Y:S01]  /*4a70*/  @P3 LOP3.LUT R5, R7, 0x80000000, R0, 0xb8, !PT ;  /* 0x8000000007053812 */ /* 0x000fe200078eb800 */
[----:B------:R-:W-:-:S04]  /*4a80*/  FMUL.FTZ R7, R18, 0.5 ;  /* 0x3f00000012077820 */ /* 0x000fc80000410000 */
[----:B------:R-:W-:-:S04]  /*4a90*/  FADD.FTZ R0, R5, 1 ;  /* 0x3f80000005007421 */ /* 0x000fc80000010000 */
[----:B------:R-:W-:-:S04]  /*4aa0*/  FMUL.FTZ R0, R0, R7 ;  /* 0x0000000700007220 */ /* 0x000fc80000410000 */
[----:B------:R1:W2:Y:S03]  /*4ab0*/  F2F.BF16.F32 R22, R0 ;  /* 0x0000000000167304 */ /* 0x0002a60000202000 */
.L_x_7939:
[----:B------:R-:W-:Y:S05]  /*4ac0*/  BSYNC B0 ;  /* 0x0000000000007941 */ /* 0x000fea0003800000 */
.L_x_7938:
[----:B------:R-:W-:Y:S04]  /*4ad0*/  BSSY B0, `(.L_x_7940) ;  /* 0x0000026000007945 */ /* 0x000fe80003800000 */
[----:B------:R-:W-:Y:S05]  /*4ae0*/  @P0 BRA `(.L_x_7941) ;  /* 0x0000000000900947 */ /* 0x000fea0003800000 */
[----:B-----5:R-:W-:Y:S02]  /*4af0*/  IMAD.U32 R24, R24, 0x10000, RZ ;  /* 0x0001000018187824 */ /* 0x020fe400078e00ff */
[----:B------:R-:W-:Y:S02]  /*4b00*/  IMAD.MOV.U32 R7, RZ, RZ, 0x38eb4c3a ;  /* 0x38eb4c3aff077424 */ /* 0x000fe400078e00ff */
[----:B-1----:R-:W-:Y:S01]  /*4b10*/  FMUL.FTZ R0, R24, 0.70710676908493041992 ;  /* 0x3f3504f318007820 */ /* 0x002fe20000410000 */
        /* <DEDUP_REMOVED lines=32> */
[----:B------:R4:W1:Y:S03]  /*4d20*/  F2F.BF16.F32 R18, R0 ;  /* 0x0000000000127304 */ /* 0x0008660000202000 */
.L_x_7941:
[----:B------:R-:W-:Y:S05]  /*4d30*/  BSYNC B0 ;  /* 0x0000000000007941 */ /* 0x000fea0003800000 */
.L_x_7940:
[----:B------:R-:W-:Y:S04]  /*4d40*/  BSSY B0, `(.L_x_7942) ;  /* 0x0000026000007945 */ /* 0x000fe80003800000 */
[----:B------:R-:W-:Y:S05]  /*4d50*/  @P1 BRA `(.L_x_7943) ;  /* 0x0000000000901947 */ /* 0x000fea0003800000 */
[----:B-----5:R-:W-:Y:S02]  /*4d60*/  IMAD.U32 R19, R19, 0x10000, RZ ;  /* 0x0001000013137824 */ /* 0x020fe400078e00ff */
[----:B------:R-:W-:Y:S02]  /*4d70*/  IMAD.MOV.U32 R7, RZ, RZ, 0x38eb4c3a ;  /* 0x38eb4c3aff077424 */ /* 0x000fe400078e00ff */
[C---:B-1--4-:R-:W-:Y:S01]  /*4d80*/  FMUL.FTZ R0, R19.reuse, 0.70710676908493041992 ;  /* 0x3f3504f313007820 */ /* 0x052fe20000410000 */
[----:B------:R-:W-:Y:S02]  /*4d90*/  IMAD.MOV.U32 R9, RZ, RZ, 0x3aae005b ;  /* 0x3aae005bff097424 */ /* 0x000fe400078e00ff */
[----:B------:R-:W-:Y:S01]  /*4da0*/  FMUL.FTZ R19, R19, 0.5 ;  /* 0x3f00000013137820 */ /* 0x000fe20000410000 */
        /* <DEDUP_REMOVED lines=27> */
[----:B------:R-:W-:-:S05]  /*4f60*/  @P0 LOP3.LUT R5, R7, 0x80000000, R0, 0xb8, !PT ;  /* 0x8000000007050812 */ /* 0x000fca00078eb800 */
[----:B------:R-:W-:-:S04]  /*4f70*/  FADD.FTZ R0, R5, 1 ;  /* 0x3f80000005007421 */ /* 0x000fc80000010000 */
[----:B------:R-:W-:-:S06]  /*4f80*/  FMUL.FTZ R19, R0, R19 ;  /* 0x0000001300137220 */ /* 0x000fcc0000410000 */
[----:B------:R-:W1:Y:S02]  /*4f90*/  F2F.BF16.F32 R19, R19 ;  /* 0x0000001300137304 */ /* 0x000e640000202000 */
.L_x_7943:
[----:B------:R-:W-:Y:S05]  /*4fa0*/  BSYNC B0 ;  /* 0x0000000000007941 */ /* 0x000fea0003800000 */
.L_x_7942:
[----:B------:R-:W-:Y:S04]  /*4fb0*/  BSSY B6, `(.L_x_7944) ;  /* 0x0000112000067945 */ /* 0x000fe80003800000 */
[----:B------:R-:W-:Y:S05]  /*4fc0*/  @P2 BRA `(.L_x_7945) ;  /* 0x0000001000402947 */ /* 0x000fea0003800000 */
[----:B------:R-:W0:Y:S01]  /*4fd0*/  LDC.64 R8, c[0x0][0x218] ;  /* 0x00008600ff087b82 */ /* 0x000e220000000a00 */
[----:B-1-34-:R-:W-:Y:S01]  /*4fe0*/  PRMT R0, R17, 0x9910, RZ ;  /* 0x0000991011007816 */ /* 0x01afe200000000ff */
        /* <DEDUP_REMOVED lines=20> */
.L_x_7949:
[----:B------:R-:W-:Y:S02]  /*5130*/  IMAD.U32 R5, R3, 0x10000, RZ ;  /* 0x0001000003057824 */ /* 0x000fe400078e00ff */
[----:B------:R-:W-:-:S04]  /*5140*/  IMAD.MOV.U32 R25, RZ, RZ, R23 ;  /* 0x000000ffff197224 */ /* 0x000fc800078e0017 */
[----:B------:R-:W0:Y:S02]  /*5150*/  F2I.S64.TRUNC R4, R5 ;  /* 0x0000000500047311 */ /* 0x000e24000020d900 */
[----:B0-----:R0:W-:Y:S01]  /*5160*/  STG.E.U8 desc[UR36][R8.64], R4 ;  /* 0x0000000408007986 */ /* 0x0011e2000c101124 */
[----:B------:R-:W-:Y:S05]  /*5170*/  BRA `(.L_x_7945) ;  /* 0x0000000c00d47947 */ /* 0x000fea0003800000 */
.L_x_7948:
        /* <DEDUP_REMOVED lines=11> */
.L_x_7952:
[----:B------:R-:W-:Y:S02]  /*5230*/  IMAD.U32 R3, R3, 0x10000, RZ ;  /* 0x0001000003037824 */ /* 0x000fe400078e00ff */
[----:B------:R-:W-:-:S04]  /*5240*/  IMAD.MOV.U32 R25, RZ, RZ, R23 ;  /* 0x000000ffff197224 */ /* 0x000fc800078e0017 */
[----:B------:R-:W0:Y:S02]  /*5250*/  F2I.FTZ.TRUNC.NTZ R3, R3 ;  /* 0x0000000300037305 */ /* 0x000e24000021f100 */
[----:B0-----:R0:W-:Y:S01]  /*5260*/  STG.E desc[UR36][R8.64], R3 ;  /* 0x0000000308007986 */ /* 0x0011e2000c101924 */
[----:B------:R-:W-:Y:S05]  /*5270*/  BRA `(.L_x_7945) ;  /* 0x0000000c00947947 */ /* 0x000fea0003800000 */
.L_x_7951:
[----:B------:R-:W-:Y:S02]  /*5280*/  IMAD.U32 R3, R3, 0x10000, RZ ;  /* 0x0001000003037824 */ /* 0x000fe400078e00ff */
[----:B------:R-:W-:-:S04]  /*5290*/  IMAD.MOV.U32 R25, RZ, RZ, R23 ;  /* 0x000000ffff197224 */ /* 0x000fc800078e0017 */
[----:B------:R-:W0:Y:S02]  /*52a0*/  F2I.FTZ.TRUNC.NTZ R3, R3 ;  /* 0x0000000300037305 */ /* 0x000e24000021f100 */
[----:B0-----:R0:W-:Y:S01]  /*52b0*/  STG.E.U16 desc[UR36][R8.64], R3 ;  /* 0x0000000308007986 */ /* 0x0011e2000c101524 */
[----:B------:R-:W-:Y:S05]  /*52c0*/  BRA `(.L_x_7945) ;  /* 0x0000000c00807947 */ /* 0x000fea0003800000 */
.L_x_7947:
        /* <DEDUP_REMOVED lines=10> */
.L_x_7954:
[----:B------:R-:W-:Y:S02]  /*5370*/  IMAD.U32 R0, R3, 0x10000, RZ ;  /* 0x0001000003007824 */ /* 0x000fe400078e00ff */
[----:B------:R-:W-:-:S03]  /*5380*/  IMAD.MOV.U32 R25, RZ, RZ, R23 ;  /* 0x000000ffff197224 */ /* 0x000fc600078e0017 */
[----:B------:R-:W-:-:S05]  /*5390*/  F2FP.F16.F32.PACK_AB R0, RZ, R0 ;  /* 0x00000000ff00723e */ /* 0x000fca00000000ff */
[----:B------:R0:W-:Y:S01]  /*53a0*/  STG.E.U16 desc[UR36][R8.64], R0 ;  /* 0x0000000008007986 */ /* 0x0001e2000c101524 */
[----:B------:R-:W-:Y:S05]  /*53b0*/  BRA `(.L_x_7945) ;  /* 0x0000000c00447947 */ /* 0x000fea0003800000 */
.L_x_7953:
        /* <DEDUP_REMOVED lines=11> */
.L_x_7956:
[----:B------:R-:W-:Y:S02]  /*5470*/  IMAD.U32 R3, R3, 0x10000, RZ ;  /* 0x0001000003037824 */ /* 0x000fe400078e00ff */
[----:B------:R-:W-:-:S03]  /*5480*/  IMAD.MOV.U32 R25, RZ, RZ, R23 ;  /* 0x000000ffff197224 */ /* 0x000fc600078e0017 */
[----:B------:R-:W-:-:S04]  /*5490*/  F2FP.F16.F32.PACK_AB R3, RZ, R3 ;  /* 0x00000003ff03723e */ /* 0x000fc800000000ff */
[----:B------:R-:W-:-:S05]  /*54a0*/  PRMT R3, R3, 0x5410, RZ ;  /* 0x0000541003037816 */ /* 0x000fca00000000ff */
[----:B------:R0:W-:Y:S01]  /*54b0*/  STG.E desc[UR36][R8.64], R3 ;  /* 0x0000000308007986 */ /* 0x0001e2000c101924 */
[----:B------:R-:W-:Y:S05]  /*54c0*/  BRA `(.L_x_7945) ;  /* 0x0000000c00007947 */ /* 0x000fea0003800000 */
.L_x_7955:
[----:B------:R-:W-:Y:S02]  /*54d0*/  IMAD.U32 R4, R3, 0x10000, RZ ;  /* 0x0001000003047824 */ /* 0x000fe400078e00ff */
[----:B------:R-:W-:Y:S02]  /*54e0*/  IMAD.MOV.U32 R25, RZ, RZ, R23 ;  /* 0x000000ffff197224 */ /* 0x000fe400078e0017 */
[----:B------:R-:W-:-:S06]  /*54f0*/  FMUL.FTZ R4, R4, 1 ;  /* 0x3f80000004047820 */ /* 0x000fcc0000410000 */
[----:B------:R-:W0:Y:S02]  /*5500*/  F2F.F64.F32 R4, R4 ;  /* 0x0000000400047310 */ /* 0x000e240000201800 */
[----:B0-----:R0:W-:Y:S01]  /*5510*/  STG.E.64 desc[UR36][R8.64], R4 ;  /* 0x0000000408007986 */ /* 0x0011e2000c101b24 */
[----:B------:R-:W-:Y:S05]  /*5520*/  BRA `(.L_x_7945) ;  /* 0x0000000800e87947 */ /* 0x000fea0003800000 */
.L_x_7946:
        /* <DEDUP_REMOVED lines=14> */
.L_x_7959:
[----:B------:R-:W-:Y:S01]  /*5610*/  IMAD.U32 R3, R3, 0x10000, RZ ;  /* 0x0001000003037824 */ /* 0x000fe200078e00ff */
[----:B------:R-:W-:Y:S01]  /*5620*/  CS2R R6, SRZ ;  /* 0x0000000000067805 */ /* 0x000fe2000001ff00 */
[----:B------:R-:W-:Y:S02]  /*5630*/  IMAD.MOV.U32 R25, RZ, RZ, R23 ;  /* 0x000000ffff197224 */ /* 0x000fe400078e0017 */
[----:B------:R-:W-:-:S04]  /*5640*/  FMUL.FTZ R3, R3, 1 ;  /* 0x3f80000003037820 */ /* 0x000fc80000410000 */
[----:B------:R-:W0:Y:S02]  /*5650*/  F2F.F64.F32 R4, R3 ;  /* 0x0000000300047310 */ /* 0x000e240000201800 */
[----:B0-----:R0:W-:Y:S01]  /*5660*/  STG.E.128 desc[UR36][R8.64], R4 ;  /* 0x0000000408007986 */ /* 0x0011e2000c101d24 */
[----:B------:R-:W-:Y:S05]  /*5670*/  BRA `(.L_x_7945) ;  /* 0x0000000800947947 */ /* 0x000fea0003800000 */
.L_x_7958:
        /* <DEDUP_REMOVED lines=21> */
.L_x_7963:
[----:B------:R-:W-:Y:S05]  /*57d0*/  BSYNC B0 ;  /* 0x0000000000007941 */ /* 0x000fea0003800000 */
.L_x_7962:
[----:B------:R-:W-:Y:S01]  /*57e0*/  LOP3.LUT R5, R0, R5, RZ, 0xfc, !PT ;  /* 0x0000000500057212 */ /* 0x000fe200078efcff */
[----:B------:R-:W-:-:S04]  /*57f0*/  IMAD.MOV.U32 R25, RZ, RZ, R23 ;  /* 0x000000ffff197224 */ /* 0x000fc800078e0017 */
[----:B------:R0:W-:Y:S01]  /*5800*/  STG.E.U8 desc[UR36][R8.64], R5 ;  /* 0x0000000508007986 */ /* 0x0001e2000c101124 */
[----:B------:R-:W-:Y:S05]  /*5810*/  BRA `(.L_x_7945) ;  /* 0x00000008002c7947 */ /* 0x000fea0003800000 */
.L_x_7961:
        /* <DEDUP_REMOVED lines=13> */
.L_x_7965:
[----:B------:R-:W-:Y:S01]  /*58f0*/  IMAD.MOV.U32 R0, RZ, RZ, 0x7f ;  /* 0x0000007fff007424 */ /* 0x000fe200078e00ff */
[----:B------:R-:W-:-:S04]  /*5900*/  ISETP.GT.U32.AND P0, PT, R3, 0x7f800000, PT ;  /* 0x7f8000000300780c */ /* 0x000fc80003f04070 */
[----:B------:R-:W-:-:S09]  /*5910*/  SEL R0, R0, 0x7c, P0 ;  /* 0x0000007c00007807 */ /* 0x000fd20000000000 */
.L_x_7966:
[----:B------:R-:W-:Y:S05]  /*5920*/  BSYNC B0 ;  /* 0x0000000000007941 */ /* 0x000fea0003800000 */
.L_x_7964:
[----:B------:R-:W-:Y:S01]  /*5930*/  LOP3.LUT R3, R5, 0x80000000, RZ, 0xc0, !PT ;  /* 0x8000000005037812 */ /* 0x000fe200078ec0ff */
[----:B------:R-:W-:-:S03]  /*5940*/  IMAD.MOV.U32 R25, RZ, RZ, R23 ;  /* 0x000000ffff197224 */ /* 0x000fc600078e0017 */
[----:B------:R-:W-:-:S04]  /*5950*/  SHF.R.U32.HI R3, RZ, 0x18, R3 ;  /* 0x00000018ff037819 */ /* 0x000fc80000011603 */
[----:B------:R-:W-:-:S05]  /*5960*/  LOP3.LUT R3, R0, R3, RZ, 0xfc, !PT ;  /* 0x0000000300037212 */ /* 0x000fca00078efcff */
[----:B------:R0:W-:Y:S01]  /*5970*/  STG.E.U8 desc[UR36][R8.64], R3 ;  /* 0x0000000308007986 */ /* 0x0001e2000c101124 */
[----:B------:R-:W-:Y:S05]  /*5980*/  BRA `(.L_x_7945) ;  /* 0x0000000400d07947 */ /* 0x000fea0003800000 */
.L_x_7960:
[----:B------:R0:W-:Y:S01]  /*5990*/  STG.E.U16 desc[UR36][R8.64], R3 ;  /* 0x0000000308007986 */ /* 0x0001e2000c101524 */
[----:B------:R-:W-:Y:S01]  /*59a0*/  IMAD.MOV.U32 R25, RZ, RZ, R23 ;  /* 0x000000ffff197224 */ /* 0x000fe200078e0017 */
[----:B------:R-:W-:Y:S06]  /*59b0*/  BRA `(.L_x_7945) ;  /* 0x0000000400c47947 */ /* 0x000fec0003800000 */
.L_x_7957:
        /* <DEDUP_REMOVED lines=13> */
.L_x_7969:
        /* <DEDUP_REMOVED lines=17> */
.L_x_7972:
[----:B------:R-:W-:-:S04]  /*5ba0*/  LOP3.LUT R3, R5, 0x80000000, RZ, 0xc0, !PT ;  /* 0x8000000005037812 */ /* 0x000fc800078ec0ff */
[----:B------:R-:W-:-:S04]  /*5bb0*/  SHF.R.U32.HI R3, RZ, 0x18, R3 ;  /* 0x00000018ff037819 */ /* 0x000fc80000011603 */
[----:B------:R-:W-:-:S04]  /*5bc0*/  LOP3.LUT R0, R0, R3, RZ, 0xfc, !PT ;  /* 0x0000000300007212 */ /* 0x000fc800078efcff */
[----:B------:R-:W-:-:S07]  /*5bd0*/  PRMT R4, R0, 0x7610, R4 ;  /* 0x0000761000047816 */ /* 0x000fce0000000004 */
.L_x_7971:
[----:B------:R-:W-:Y:S05]  /*5be0*/  BSYNC B0 ;  /* 0x0000000000007941 */ /* 0x000fea0003800000 */
.L_x_7970:
[----:B------:R0:W-:Y:S01]  /*5bf0*/  STG.E.U8 desc[UR36][R8.64], R4 ;  /* 0x0000000408007986 */ /* 0x0001e2000c101124 */
[----:B------:R-:W-:Y:S01]  /*5c00*/  IMAD.MOV.U32 R25, RZ, RZ, R23 ;  /* 0x000000ffff197224 */ /* 0x000fe200078e0017 */
[----:B------:R-:W-:Y:S06]  /*5c10*/  BRA `(.L_x_7945) ;  /* 0x00000004002c7947 */ /* 0x000fec0003800000 */
.L_x_7968:
        /* <DEDUP_REMOVED lines=17> */
.L_x_7975:
[----:B------:R-:W-:-:S04]  /*5d30*/  LOP3.LUT R3, R5, 0x80000000, RZ, 0xc0, !PT ;  /* 0x8000000005037812 */ /* 0x000fc800078ec0ff */
[----:B------:R-:W-:-:S04]  /*5d40*/  SHF.R.U32.HI R3, RZ, 0x18, R3 ;  /* 0x00000018ff037819 */ /* 0x000fc80000011603 */
[----:B------:R-:W-:-:S04]  /*5d50*/  LOP3.LUT R0, R0, R3, RZ, 0xfc, !PT ;  /* 0x0000000300007212 */ /* 0x000fc800078efcff */
[----:B------:R-:W-:-:S07]  /*5d60*/  PRMT R4, R0, 0x7610, R4 ;  /* 0x0000761000047816 */ /* 0x000fce0000000004 */
.L_x_7974:
[----:B------:R-:W-:Y:S05]  /*5d70*/  BSYNC B0 ;  /* 0x0000000000007941 */ /* 0x000fea0003800000 */
.L_x_7973:
[----:B------:R0:W-:Y:S01]  /*5d80*/  STG.E.U8 desc[UR36][R8.64], R4 ;  /* 0x0000000408007986 */ /* 0x0001e2000c101124 */
[----:B------:R-:W-:Y:S01]  /*5d90*/  IMAD.MOV.U32 R25, RZ, RZ, R23 ;  /* 0x000000ffff197224 */ /* 0x000fe200078e0017 */
[----:B------:R-:W-:Y:S06]  /*5da0*/  BRA `(.L_x_7945) ;  /* 0x0000000000c87947 */ /* 0x000fec0003800000 */
.L_x_7967:
        /* <DEDUP_REMOVED lines=23> */
.L_x_7950:
        /* <DEDUP_REMOVED lines=15> */
[----:B0-2--5:R-:W-:Y:S05]  /*6010*/  CALL.ABS.NOINC R14 ;  /* 0x000000000e007343 */ /* 0x025fea0003c00000 */
.L_x_7978:
[----:B------:R-:W-:Y:S01]  /*6020*/  IMAD.MOV.U32 R25, RZ, RZ, R23 ;  /* 0x000000ffff197224 */ /* 0x000fe200078e0017 */
[----:B------:R-:W-:Y:S06]  /*6030*/  BRA `(.L_x_7945) ;  /* 0x0000000000247947 */ /* 0x000fec0003800000 */
.L_x_7977:
[----:B------:R-:W-:Y:S02]  /*6040*/  IMAD.U32 R4, R3, 0x10000, RZ ;  /* 0x0001000003047824 */ /* 0x000fe400078e00ff */
[----:B------:R-:W-:-:S04]  /*6050*/  IMAD.MOV.U32 R25, RZ, RZ, R23 ;  /* 0x000000ffff197224 */ /* 0x000fc800078e0017 */
[----:B------:R-:W0:Y:S02]  /*6060*/  F2I.U64.TRUNC R4, R4 ;  /* 0x0000000400047311 */ /* 0x000e24000020d800 */
[----:B0-----:R0:W-:Y:S01]  /*6070*/  STG.E.64 desc[UR36][R8.64], R4 ;  /* 0x0000000408007986 */ /* 0x0011e2000c101b24 */
[----:B------:R-:W-:Y:S05]  /*6080*/  BRA `(.L_x_7945) ;  /* 0x0000000000107947 */ /* 0x000fea0003800000 */
.L_x_7976:
[----:B------:R-:W-:Y:S02]  /*6090*/  IMAD.U32 R3, R3, 0x10000, RZ ;  /* 0x0001000003037824 */ /* 0x000fe400078e00ff */
[----:B------:R-:W-:-:S04]  /*60a0*/  IMAD.MOV.U32 R25, RZ, RZ, R23 ;  /* 0x000000ffff197224 */ /* 0x000fc800078e0017 */
[----:B------:R-:W0:Y:S02]  /*60b0*/  F2I.FTZ.U32.TRUNC.NTZ R3, R3 ;  /* 0x0000000300037305 */ /* 0x000e24000021f000 */
[----:B0-----:R0:W-:Y:S02]  /*60c0*/  STG.E desc[UR36][R8.64], R3 ;  /* 0x0000000308007986 */ /* 0x0011e4000c101924 */
.L_x_7945:
[----:B------:R-:W-:Y:S05]  /*60d0*/  BSYNC B6 ;  /* 0x0000000000067941 */ /* 0x000fea0003800000 */
.L_x_7944:
[----:B------:R-:W-:Y:S01]  /*60e0*/  ISETP.GE.AND P0, PT, R25, R16, PT ;  /* 0x000000101900720c */ /* 0x000fe20003f06270 */
[----:B------:R-:W-:-:S12]  /*60f0*/  BSSY B6, `(.L_x_7979) ;  /* 0x00001fc000067945 */ /* 0x000fd80003800000 */
[----:B------:R-:W-:Y:S05]  /*6100*/  @P0 BRA `(.L_x_7980) ;  /* 0x0000001c00e80947 */ /* 0x000fea0003800000 */
[----:B0-----:R-:W0:Y:S01]  /*6110*/  LDC.64 R8, c[0x0][0x218] ;  /* 0x00008600ff087b82 */ /* 0x001e220000000a00 */
[----:B-1--4-:R-:W-:Y:S01]  /*6120*/  IMAD R0, R2, 0x200, R25 ;  /* 0x0000020002007824 */ /* 0x012fe200078e0219 */
        /* <DEDUP_REMOVED lines=16> */
[----:B--2--5:R-:W-:-:S04]  /*6230*/  IMAD.U32 R22, R22, 0x10000, RZ ;  /* 0x0001000016167824 */ /* 0x024fc800078e00ff */
[----:B------:R-:W0:Y:S02]  /*6240*/  F2I.FTZ.TRUNC.NTZ R3, R22 ;  /* 0x0000001600037305 */ /* 0x000e24000021f100 */
[----:B0-----:R3:W-:Y:S01]  /*6250*/  STG.E.U8 desc[UR36][R8.64], R3 ;  /* 0x0000000308007986 */ /* 0x0017e2000c101124 */
[----:B------:R-:W-:Y:S05]  /*6260*/  BRA `(.L_x_7986) ;  /* 0x0000000c00947947 */ /* 0x000fea0003800000 */
.L_x_7984:
[----:B--2--5:R-:W-:-:S06]  /*6270*/  IMAD.U32 R5, R22, 0x10000, RZ ;  /* 0x0001000016057824 */ /* 0x024fcc00078e00ff */
[----:B------:R-:W0:Y:S02]  /*6280*/  F2I.S64.TRUNC R4, R5 ;  /* 0x0000000500047311 */ /* 0x000e24000020d900 */
[----:B0-----:R4:W-:Y:S01]  /*6290*/  STG.E.U8 desc[UR36][R8.64], R4 ;  /* 0x0000000408007986 */ /* 0x0019e2000c101124 */
[----:B------:R-:W-:Y:S05]  /*62a0*/  BRA `(.L_x_7986) ;  /* 0x0000000c00847947 */ /* 0x000fea0003800000 */
.L_x_7983:
[----:B------:R-:W-:-:S13]  /*62b0*/  ISETP.NE.AND P0, PT, R0, 0x2, PT ;  /* 0x000000020000780c */ /* 0x000fda0003f05270 */
[----:B------:R-:W-:Y:S05]  /*62c0*/  @!P0 BRA `(.L_x_7987) ;  /* 0x0000000000308947 */ /* 0x000fea0003800000 */
[----:B------:R-:W-:-:S13]  /*62d0*/  ISETP.NE.AND P0, PT, R0, 0x3, PT ;  /* 0x000000030000780c */ /* 0x000fda0003f05270 */
[----:B------:R-:W-:Y:S05]  /*62e0*/  @!P0 BRA `(.L_x_7988) ;  /* 0x0000000000188947 */ /* 0x000fea0003800000 */
[----:B------:R-:W-:-:S13]  /*62f0*/  ISETP.NE.AND P0, PT, R0, 0x4, PT ;  /* 0x000000040000780c */ /* 0x000fda0003f05270 */
[----:B------:R-:W-:Y:S05]  /*6300*/  @P0 BRA `(.L_x_7985) ;  /* 0x0000000c000c0947 */ /* 0x000fea0003800000 */
[----:B--2--5:R-:W-:-:S06]  /*6310*/  IMAD.U32 R4, R22, 0x10000, RZ ;  /* 0x0001000016047824 */ /* 0x024fcc00078e00ff */
[----:B------:R-:W0:Y:S02]  /*6320*/  F2I.S64.TRUNC R4, R4 ;  /* 0x0000000400047311 */ /* 0x000e24000020d900 */
[----:B0-----:R1:W-:Y:S01]  /*6330*/  STG.E.64 desc[UR36][R8.64], R4 ;  /* 0x0000000408007986 */ /* 0x0013e2000c101b24 */
[----:B------:R-:W-:Y:S05]  /*6340*/  BRA `(.L_x_7986) ;  /* 0x0000000c005c7947 */ /* 0x000fea0003800000 */
.L_x_7988:
[----:B--2--5:R-:W-:-:S04]  /*6350*/  IMAD.U32 R22, R22, 0x10000, RZ ;  /* 0x0001000016167824 */ /* 0x024fc800078e00ff */
[----:B------:R-:W0:Y:S02]  /*6360*/  F2I.FTZ.TRUNC.NTZ R3, R22 ;  /* 0x0000001600037305 */ /* 0x000e24000021f100 */
[----:B0-----:R2:W-:Y:S01]  /*6370*/  STG.E desc[UR36][R8.64], R3 ;  /* 0x0000000308007986 */ /* 0x0015e2000c101924 */
[----:B------:R-:W-:Y:S05]  /*6380*/  BRA `(.L_x_7986) ;  /* 0x0000000c004c7947 */ /* 0x000fea0003800000 */
.L_x_7987:
[----:B--2--5:R-:W-:-:S04]  /*6390*/  IMAD.U32 R22, R22, 0x10000, RZ ;  /* 0x0001000016167824 */ /* 0x024fc800078e00ff */
[----:B------:R-:W0:Y:S02]  /*63a0*/  F2I.FTZ.TRUNC.NTZ R3, R22 ;  /* 0x0000001600037305 */ /* 0x000e24000021f100 */
[----:B0-----:R0:W-:Y:S01]  /*63b0*/  STG.E.U16 desc[UR36][R8.64], R3 ;  /* 0x0000000308007986 */ /* 0x0011e2000c101524 */
[----:B------:R-:W-:Y:S05]  /*63c0*/  BRA `(.L_x_7986) ;  /* 0x0000000c003c7947 */ /* 0x000fea0003800000 */
.L_x_7982:
[----:B------:R-:W-:-:S13]  /*63d0*/  ISETP.GT.AND P0, PT, R0, 0x6, PT ;  /* 0x000000060000780c */ /* 0x000fda0003f04270 */
[----:B------:R-:W-:Y:S05]  /*63e0*/  @P0 BRA `(.L_x_7989) ;  /* 0x00000000002c0947 */ /* 0x000fea0003800000 */
[----:B------:R-:W-:-:S13]  /*63f0*/  ISETP.NE.AND P0, PT, R0, 0x5, PT ;  /* 0x000000050000780c */ /* 0x000fda0003f05270 */
[----:B------:R-:W-:Y:S05]  /*6400*/  @!P0 BRA `(.L_x_7990) ;  /* 0x0000000000148947 */ /* 0x000fea0003800000 */
[----:B------:R-:W-:-:S13]  /*6410*/  ISETP.NE.AND P0, PT, R0, 0x6, PT ;  /* 0x000000060000780c */ /* 0x000fda0003f05270 */
[----:B------:R-:W-:Y:S05]  /*6420*/  @P0 BRA `(.L_x_7985) ;  /* 0x0000000800c40947 */ /* 0x000fea0003800000 */
[----:B--2--5:R-:W-:-:S05]  /*6430*/  IMAD.U32 R3, R22, 0x10000, RZ ;  /* 0x0001000016037824 */ /* 0x024fca00078e00ff */
[----:B------:R0:W-:Y:S01]  /*6440*/  STG.E desc[UR36][R8.64], R3 ;  /* 0x0000000308007986 */ /* 0x0001e2000c101924 */
[----:B------:R-:W-:Y:S05]  /*6450*/  BRA `(.L_x_7986) ;  /* 0x0000000c00187947 */ /* 0x000fea0003800000 */
.L_x_7990:
[----:B--2--5:R-:W-:-:S05]  /*6460*/  IMAD.U32 R0, R22, 0x10000, RZ ;  /* 0x0001000016007824 */ /* 0x024fca00078e00ff */
[----:B------:R-:W-:-:S05]  /*6470*/  F2FP.F16.F32.PACK_AB R0, RZ, R0 ;  /* 0x00000000ff00723e */ /* 0x000fca00000000ff */
[----:B------:R0:W-:Y:S01]  /*6480*/  STG.E.U16 desc[UR36][R8.64], R0 ;  /* 0x0000000008007986 */ /* 0x0001e2000c101524 */
[----:B------:R-:W-:Y:S05]  /*6490*/  BRA `(.L_x_7986) ;  /* 0x0000000c00087947 */ /* 0x000fea0003800000 */
.L_x_7989:
[----:B------:R-:W-:-:S13]  /*64a0*/  ISETP.NE.AND P0, PT, R0, 0x7, PT ;  /* 0x000000070000780c */ /* 0x000fda0003f05270 */
[----:B------:R-:W-:Y:S05]  /*64b0*/  @!P0 BRA `(.L_x_7991) ;  /* 0x0000000000348947 */ /* 0x000fea0003800000 */
[----:B------:R-:W-:-:S13]  /*64c0*/  ISETP.NE.AND P0, PT, R0, 0x8, PT ;  /* 0x000000080000780c */ /* 0x000fda0003f05270 */
[----:B------:R-:W-:Y:S05]  /*64d0*/  @!P0 BRA `(.L_x_7992) ;  /* 0x0000000000188947 */ /* 0x000fea0003800000 */
[----:B------:R-:W-:-:S13]  /*64e0*/  ISETP.NE.AND P0, PT, R0, 0x9, PT ;  /* 0x000000090000780c */ /* 0x000fda0003f05270 */
[----:B------:R-:W-:Y:S05]  /*64f0*/  @P0 BRA `(.L_x_7985) ;  /* 0x0000000800900947 */ /* 0x000fea0003800000 */
[----:B--2--5:R-:W-:Y:S02]  /*6500*/  IMAD.U32 R22, R22, 0x10000, RZ ;  /* 0x0001000016167824 */ /* 0x024fe400078e00ff */
[----:B------:R-:W-:-:S05]  /*6510*/  IMAD.MOV.U32 R23, RZ, RZ, RZ ;  /* 0x000000ffff177224 */ /* 0x000fca00078e00ff */
[----:B------:R0:W-:Y:S01]  /*6520*/  STG.E.64 desc[UR36][R8.64], R22 ;  /* 0x0000001608007986 */ /* 0x0001e2000c101b24 */
[----:B------:R-:W-:Y:S05]  /*6530*/  BRA `(.L_x_7986) ;  /* 0x0000000800e07947 */ /* 0x000fea0003800000 */
.L_x_7992:
[----:B--2--5:R-:W-:-:S05]  /*6540*/  IMAD.U32 R22, R22, 0x10000, RZ ;  /* 0x0001000016167824 */ /* 0x024fca00078e00ff */
[----:B------:R-:W-:-:S04]  /*6550*/  F2FP.F16.F32.PACK_AB R3, RZ, R22 ;  /* 0x00000016ff03723e */ /* 0x000fc800000000ff */
[----:B------:R-:W-:-:S05]  /*6560*/  PRMT R3, R3, 0x5410, RZ ;  /* 0x0000541003037816 */ /* 0x000fca00000000ff */
[----:B------:R0:W-:Y:S01]  /*6570*/  STG.E desc[UR36][R8.64], R3 ;  /* 0x0000000308007986 */ /* 0x0001e2000c101924 */
[----:B------:R-:W-:Y:S05]  /*6580*/  BRA `(.L_x_7986) ;  /* 0x0000000800cc7947 */ /* 0x000fea0003800000 */
.L_x_7991:
[----:B--2--5:R-:W-:-:S04]  /*6590*/  IMAD.U32 R4, R22, 0x10000, RZ ;  /* 0x0001000016047824 */ /* 0x024fc800078e00ff */
[----:B------:R-:W-:-:S06]  /*65a0*/  FMUL.FTZ R4, R4, 1 ;  /* 0x3f80000004047820 */ /* 0x000fcc0000410000 */
[----:B------:R-:W0:Y:S02]  /*65b0*/  F2F.F64.F32 R4, R4 ;  /* 0x0000000400047310 */ /* 0x000e240000201800 */
[----:B0-----:R0:W-:Y:S01]  /*65c0*/  STG.E.64 desc[UR36][R8.64], R4 ;  /* 0x0000000408007986 */ /* 0x0011e2000c101b24 */
[----:B------:R-:W-:Y:S05]  /*65d0*/  BRA `(.L_x_7986) ;  /* 0x0000000800b87947 */ /* 0x000fea0003800000 */
.L_x_7981:
        /* <DEDUP_REMOVED lines=8> */
[----:B--2--5:R-:W-:-:S05]  /*6660*/  IMAD.U32 R22, R22, 0x10000, RZ ;  /* 0x0001000016167824 */ /* 0x024fca00078e00ff */
[----:B------:R-:W-:-:S04]  /*6670*/  FSETP.NEU.FTZ.AND P0, PT, R22, RZ, PT ;  /* 0x000000ff1600720b */ /* 0x000fc80003f1d000 */
[----:B------:R-:W-:-:S05]  /*6680*/  SEL R3, RZ, 0x1, !P0 ;  /* 0x00000001ff037807 */ /* 0x000fca0004000000 */
[----:B------:R0:W-:Y:S01]  /*6690*/  STG.E.U8 desc[UR36][R8.64], R3 ;  /* 0x0000000308007986 */ /* 0x0001e2000c101124 */
[----:B------:R-:W-:Y:S05]  /*66a0*/  BRA `(.L_x_7986) ;  /* 0x0000000800847947 */ /* 0x000fea0003800000 */
.L_x_7995:
[----:B--2--5:R-:W-:Y:S01]  /*66b0*/  IMAD.U32 R22, R22, 0x10000, RZ ;  /* 0x0001000016167824 */ /* 0x024fe200078e00ff */
[----:B------:R-:W-:-:S03]  /*66c0*/  CS2R R6, SRZ ;  /* 0x0000000000067805 */ /* 0x000fc6000001ff00 */
[----:B------:R-:W-:-:S06]  /*66d0*/  FMUL.FTZ R4, R22, 1 ;  /* 0x3f80000016047820 */ /* 0x000fcc0000410000 */
[----:B------:R-:W0:Y:S02]  /*66e0*/  F2F.F64.F32 R4, R4 ;  /* 0x0000000400047310 */ /* 0x000e240000201800 */
[----:B0-----:R0:W-:Y:S01]  /*66f0*/  STG.E.128 desc[UR36][R8.64], R4 ;  /* 0x0000000408007986 */ /* 0x0011e2000c101d24 */
[----:B------:R-:W-:Y:S05]  /*6700*/  BRA `(.L_x_7986) ;  /* 0x00000008006c7947 */ /* 0x000fea0003800000 */
.L_x_7994:
[----:B------:R-:W-:-:S13]  /*6710*/  ISETP.NE.AND P0, PT, R0, 0xf, PT ;  /* 0x0000000f0000780c */ /* 0x000fda0003f05270 */
[----:B------:R-:W-:Y:S05]  /*6720*/  @!P0 BRA `(.L_x_7996) ;  /* 0x0000000000b48947 */ /* 0x000fea0003800000 */
[----:B------:R-:W-:-:S13]  /*6730*/  ISETP.NE.AND P0, PT, R0, 0x17, PT ;  /* 0x000000170000780c */ /* 0x000fda0003f05270 */
[----:B------:R-:W-:Y:S05]  /*6740*/  @!P0 BRA `(.L_x_7997) ;  /* 0x0000000000548947 */ /* 0x000fea0003800000 */
[----:B------:R-:W-:-:S13]  /*6750*/  ISETP.NE.AND P0, PT, R0, 0x18, PT ;  /* 0x000000180000780c */ /* 0x000fda0003f05270 */
[----:B------:R-:W-:Y:S05]  /*6760*/  @P0 BRA `(.L_x_7985) ;  /* 0x0000000400f40947 */ /* 0x000fea0003800000 */
[----:B--2--5:R-:W-:Y:S01]  /*6770*/  IMAD.U32 R7, R22, 0x10000, RZ ;  /* 0x0001000016077824 */ /* 0x024fe200078e00ff */
        /* <DEDUP_REMOVED lines=14> */
.L_x_7999:
[----:B------:R-:W-:Y:S05]  /*6860*/  BSYNC B0 ;  /* 0x0000000000007941 */ /* 0x000fea0003800000 */
.L_x_7998:
[----:B------:R-:W-:-:S05]  /*6870*/  LOP3.LUT R5, R0, R5, RZ, 0xfc, !PT ;  /* 0x0000000500057212 */ /* 0x000fca00078efcff */
[----:B------:R0:W-:Y:S01]  /*6880*/  STG.E.U8 desc[UR36][R8.64], R5 ;  /* 0x0000000508007986 */ /* 0x0001e2000c101124 */
[----:B------:R-:W-:Y:S05]  /*6890*/  BRA `(.L_x_7986) ;  /* 0x0000000800087947 */ /* 0x000fea0003800000 */
.L_x_7997:
[----:B--2--5:R-:W-:Y:S01]  /*68a0*/  IMAD.U32 R5, R22, 0x10000, RZ ;  /* 0x0001000016057824 */ /* 0x024fe200078e00ff */
        /* <DEDUP_REMOVED lines=12> */
.L_x_8001:
[----:B------:R-:W-:Y:S01]  /*6970*/  IMAD.MOV.U32 R0, RZ, RZ, 0x7f ;  /* 0x0000007fff007424 */ /* 0x000fe200078e00ff */
[----:B------:R-:W-:-:S04]  /*6980*/  ISETP.GT.U32.AND P0, PT, R3, 0x7f800000, PT ;  /* 0x7f8000000300780c */ /* 0x000fc80003f04070 */
[----:B------:R-:W-:-:S09]  /*6990*/  SEL R0, R0, 0x7c, P0 ;  /* 0x0000007c00007807 */ /* 0x000fd20000000000 */
.L_x_8002:
[----:B------:R-:W-:Y:S05]  /*69a0*/  BSYNC B0 ;  /* 0x0000000000007941 */ /* 0x000fea0003800000 */
.L_x_8000:
[----:B------:R-:W-:-:S04]  /*69b0*/  LOP3.LUT R3, R5, 0x80000000, RZ, 0xc0, !PT ;  /* 0x8000000005037812 */ /* 0x000fc800078ec0ff */
[----:B------:R-:W-:-:S04]  /*69c0*/  SHF.R.U32.HI R3, RZ, 0x18, R3 ;  /* 0x00000018ff037819 */ /* 0x000fc80000011603 */
[----:B------:R-:W-:-:S05]  /*69d0*/  LOP3.LUT R3, R0, R3, RZ, 0xfc, !PT ;  /* 0x0000000300037212 */ /* 0x000fca00078efcff */
[----:B------:R0:W-:Y:S01]  /*69e0*/  STG.E.U8 desc[UR36][R8.64], R3 ;  /* 0x0000000308007986 */ /* 0x0001e2000c101124 */
[----:B------:R-:W-:Y:S05]  /*69f0*/  BRA `(.L_x_7986) ;  /* 0x0000000400b07947 */ /* 0x000fea0003800000 */
.L_x_7996:
[----:B--2--5:R0:W-:Y:S01]  /*6a00*/  STG.E.U16 desc[UR36][R8.64], R22 ;  /* 0x0000001608007986 */ /* 0x0241e2000c101524 */
[----:B------:R-:W-:Y:S05]  /*6a10*/  BRA `(.L_x_7986) ;  /* 0x0000000400a87947 */ /* 0x000fea0003800000 */
.L_x_7993:
        /* <DEDUP_REMOVED lines=8> */
[----:B--2--5:R-:W-:-:S06]  /*6aa0*/  IMAD.U32 R3, R22, 0x10000, RZ ;  /* 0x0001000016037824 */ /* 0x024fcc00078e00ff */
[----:B------:R-:W0:Y:S02]  /*6ab0*/  F2I.FTZ.U32.TRUNC.NTZ R3, R3 ;  /* 0x0000000300037305 */ /* 0x000e24000021f000 */
[----:B0-----:R0:W-:Y:S01]  /*6ac0*/  STG.E.U16 desc[UR36][R8.64], R3 ;  /* 0x0000000308007986 */ /* 0x0011e2000c101524 */
[----:B------:R-:W-:Y:S05]  /*6ad0*/  BRA `(.L_x_7986) ;  /* 0x0000000400787947 */ /* 0x000fea0003800000 */
.L_x_8005:
[----:B--2--5:R-:W-:Y:S01]  /*6ae0*/  IMAD.U32 R5, R22, 0x10000, RZ ;  /* 0x0001000016057824 */ /* 0x024fe200078e00ff */
        /* <DEDUP_REMOVED lines=16> */
.L_x_8008:
[----:B------:R-:W-:-:S04]  /*6bf0*/  LOP3.LUT R3, R5, 0x80000000, RZ, 0xc0, !PT ;  /* 0x8000000005037812 */ /* 0x000fc800078ec0ff */
[----:B------:R-:W-:-:S04]  /*6c00*/  SHF.R.U32.HI R3, RZ, 0x18, R3 ;  /* 0x00000018ff037819 */ /* 0x000fc80000011603 */
[----:B------:R-:W-:-:S04]  /*6c10*/  LOP3.LUT R0, R0, R3, RZ, 0xfc, !PT ;  /* 0x0000000300007212 */ /* 0x000fc800078efcff */
[----:B------:R-:W-:-:S07]  /*6c20*/  PRMT R4, R0, 0x7610, R4 ;  /* 0x0000761000047816 */ /* 0x000fce0000000004 */
.L_x_8007:
[----:B------:R-:W-:Y:S05]  /*6c30*/  BSYNC B0 ;  /* 0x0000000000007941 */ /* 0x000fea0003800000 */
.L_x_8006:
[----:B------:R0:W-:Y:S01]  /*6c40*/  STG.E.U8 desc[UR36][R8.64], R4 ;  /* 0x0000000408007986 */ /* 0x0001e2000c101124 */
[----:B------:R-:W-:Y:S05]  /*6c50*/  BRA `(.L_x_7986) ;  /* 0x0000000400187947 */ /* 0x000fea0003800000 */
.L_x_8004:
        /* <DEDUP_REMOVED lines=17> */
.L_x_8011:
[----:B------:R-:W-:-:S04]  /*6d70*/  LOP3.LUT R3, R5, 0x80000000, RZ, 0xc0, !PT ;  /* 0x8000000005037812 */ /* 0x000fc800078ec0ff */
[----:B------:R-:W-:-:S04]  /*6d80*/  SHF.R.U32.HI R3, RZ, 0x18, R3 ;  /* 0x00000018ff037819 */ /* 0x000fc80000011603 */
[----:B------:R-:W-:-:S04]  /*6d90*/  LOP3.LUT R0, R0, R3, RZ, 0xfc, !PT ;  /* 0x0000000300007212 */ /* 0x000fc800078efcff */
[----:B------:R-:W-:-:S07]  /*6da0*/  PRMT R4, R0, 0x7610, R4 ;  /* 0x0000761000047816 */ /* 0x000fce0000000004 */
.L_x_8010:
[----:B------:R-:W-:Y:S05]  /*6db0*/  BSYNC B0 ;  /* 0x0000000000007941 */ /* 0x000fea0003800000 */
.L_x_8009:
[----:B------:R0:W-:Y:S01]  /*6dc0*/  STG.E.U8 desc[UR36][R8.64], R4 ;  /* 0x0000000408007986 */ /* 0x0001e2000c101124 */
[----:B------:R-:W-:Y:S05]  /*6dd0*/  BRA `(.L_x_7986) ;  /* 0x0000000000b87947 */ /* 0x000fea0003800000 */
.L_x_8003:
[----:B------:R-:W-:-:S13]  /*6de0*/  ISETP.NE.AND P0, PT, R0, 0x1c, PT ;  /* 0x0000001c0000780c */ /* 0x000fda0003f05270 */
[----:B------:R-:W-:Y:S05]  /*6df0*/  @!P0 BRA `(.L_x_8012) ;  /* 0x0000000000a48947 */ /* 0x000fea0003800000 */
[----:B------:R-:W-:-:S13]  /*6e00*/  ISETP.NE.AND P0, PT, R0, 0x1d, PT ;  /* 0x0000001d0000780c */ /* 0x000fda0003f05270 */
[----:B------:R-:W-:Y:S05]  /*6e10*/  @!P0 BRA `(.L_x_8013) ;  /* 0x00000000008c8947 */ /* 0x000fea0003800000 */
[----:B------:R-:W-:-:S13]  /*6e20*/  ISETP.NE.AND P0, PT, R0, 0x2c, PT ;  /* 0x0000002c0000780c */ /* 0x000fda0003f05270 */
[----:B------:R-:W-:Y:S05]  /*6e30*/  @P0 BRA `(.L_x_7985) ;  /* 0x0000000000400947 */ /* 0x000fea0003800000 */
[----:B--2--5:R-:W-:-:S05]  /*6e40*/  IMAD.U32 R22, R22, 0x10000, RZ ;  /* 0x0001000016167824 */ /* 0x024fca00078e00ff */
        /* <DEDUP_REMOVED lines=15> */
.L_x_7985:
        /* <DEDUP_REMOVED lines=16> */
.L_x_8014:
[----:B------:R-:W-:Y:S05]  /*7040*/  BRA `(.L_x_7986) ;  /* 0x00000000001c7947 */ /* 0x000fea0003800000 */
.L_x_8013:
[----:B--2--5:R-:W-:-:S06]  /*7050*/  IMAD.U32 R4, R22, 0x10000, RZ ;  /* 0x0001000016047824 */ /* 0x024fcc00078e00ff */
[----:B------:R-:W0:Y:S02]  /*7060*/  F2I.U64.TRUNC R4, R4 ;  /* 0x0000000400047311 */ /* 0x000e24000020d800 */
[----:B0-----:R0:W-:Y:S01]  /*7070*/  STG.E.64 desc[UR36][R8.64], R4 ;  /* 0x0000000408007986 */ /* 0x0011e2000c101b24 */
[----:B------:R-:W-:Y:S05]  /*7080*/  BRA `(.L_x_7986) ;  /* 0x00000000000c7947 */ /* 0x000fea0003800000 */
.L_x_8012:
[----:B--2--5:R-:W-:-:S04]  /*7090*/  IMAD.U32 R22, R22, 0x10000, RZ ;  /* 0x0001000016167824 */ /* 0x024fc800078e00ff */
[----:B------:R-:W0:Y:S02]  /*70a0*/  F2I.FTZ.U32.TRUNC.NTZ R3, R22 ;  /* 0x0000001600037305 */ /* 0x000e24000021f000 */
[----:B0-----:R0:W-:Y:S02]  /*70b0*/  STG.E desc[UR36][R8.64], R3 ;  /* 0x0000000308007986 */ /* 0x0011e4000c101924 */
.L_x_7986:
        /* <DEDUP_REMOVED lines=21> */
[----:B------:R-:W-:-:S04]  /*7210*/  IMAD.U32 R18, R18, 0x10000, RZ ;  /* 0x0001000012127824 */ /* 0x000fc800078e00ff */
[----:B------:R-:W0:Y:S02]  /*7220*/  F2I.FTZ.TRUNC.NTZ R3, R18 ;  /* 0x0000001200037305 */ /* 0x000e24000021f100 */
[----:B0-----:R0:W-:Y:S01]  /*7230*/  STG.E.U8 desc[UR36][R8.64], R3 ;  /* 0x0000000308007986 */ /* 0x0011e2000c101124 */
[----:B------:R-:W-:Y:S05]  /*7240*/  BRA `(.L_x_8020) ;  /* 0x0000000c00947947 */ /* 0x000fea0003800000 */
.L_x_8018:
[----:B------:R-:W-:-:S06]  /*7250*/  IMAD.U32 R5, R18, 0x10000, RZ ;  /* 0x0001000012057824 */ /* 0x000fcc00078e00ff */
[----:B------:R-:W0:Y:S02]  /*7260*/  F2I.S64.TRUNC R4, R5 ;  /* 0x0000000500047311 */ /* 0x000e24000020d900 */
[----:B0-----:R0:W-:Y:S01]  /*7270*/  STG.E.U8 desc[UR36][R8.64], R4 ;  /* 0x0000000408007986 */ /* 0x0011e2000c101124 */
[----:B------:R-:W-:Y:S05]  /*7280*/  BRA `(.L_x_8020) ;  /* 0x0000000c00847947 */ /* 0x000fea0003800000 */
.L_x_8017:
        /* <DEDUP_REMOVED lines=8> */
[----:B0-----:R0:W-:Y:S01]  /*7310*/  STG.E.64 desc[UR36][R8.64], R4 ;  /* 0x0000000408007986 */ /* 0x0011e2000c101b24 */
[----:B------:R-:W-:Y:S05]  /*7320*/  BRA `(.L_x_8020) ;  /* 0x0000000c005c7947 */ /* 0x000fea0003800000 */
.L_x_8022:
[----:B------:R-:W-:-:S04]  /*7330*/  IMAD.U32 R18, R18, 0x10000, RZ ;  /* 0x0001000012127824 */ /* 0x000fc800078e00ff */
[----:B------:R-:W0:Y:S02]  /*7340*/  F2I.FTZ.TRUNC.NTZ R3, R18 ;  /* 0x0000001200037305 */ /* 0x000e24000021f100 */
[----:B0-----:R0:W-:Y:S01]  /*7350*/  STG.E desc[UR36][R8.64], R3 ;  /* 0x0000000308007986 */ /* 0x0011e2000c101924 */
[----:B------:R-:W-:Y:S05]  /*7360*/  BRA `(.L_x_8020) ;  /* 0x0000000c004c7947 */ /* 0x000fea0003800000 */
.L_x_8021:
[----:B------:R-:W-:-:S04]  /*7370*/  IMAD.U32 R18, R18, 0x10000, RZ ;  /* 0x0001000012127824 */ /* 0x000fc800078e00ff */
[----:B------:R-:W0:Y:S02]  /*7380*/  F2I.FTZ.TRUNC.NTZ R3, R18 ;  /* 0x0000001200037305 */ /* 0x000e24000021f100 */
[----:B0-----:R0:W-:Y:S01]  /*7390*/  STG.E.U16 desc[UR36][R8.64], R3 ;  /* 0x0000000308007986 */ /* 0x0011e2000c101524 */
[----:B------:R-:W-:Y:S05]  /*73a0*/  BRA `(.L_x_8020) ;  /* 0x0000000c003c7947 */ /* 0x000fea0003800000 */
.L_x_8016:
[----:B------:R-:W-:-:S13]  /*73b0*/  ISETP.GT.AND P0, PT, R0, 0x6, PT ;  /* 0x000000060000780c */ /* 0x000fda0003f04270 */
[----:B------:R-:W-:Y:S05]  /*73c0*/  @P0 BRA `(.L_x_8023) ;  /* 0x00000000002c0947 */ /* 0x000fea0003800000 */
[----:B------:R-:W-:-:S13]  /*73d0*/  ISETP.NE.AND P0, PT, R0, 0x5, PT ;  /* 0x000000050000780c */ /* 0x000fda0003f05270 */
[----:B------:R-:W-:Y:S05]  /*73e0*/  @!P0 BRA `(.L_x_8024) ;  /* 0x0000000000148947 */ /* 0x000fea0003800000 */
[----:B------:R-:W-:-:S13]  /*73f0*/  ISETP.NE.AND P0, PT, R0, 0x6, PT ;  /* 0x000000060000780c */ /* 0x000fda0003f05270 */
[----:B------:R-:W-:Y:S05]  /*7400*/  @P0 BRA `(.L_x_8019) ;  /* 0x0000000800c40947 */ /* 0x000fea0003800000 */
[----:B------:R-:W-:-:S05]  /*7410*/  IMAD.U32 R3, R18, 0x10000, RZ ;  /* 0x0001000012037824 */ /* 0x000fca00078e00ff */
[----:B------:R0:W-:Y:S01]  /*7420*/  STG.E desc[UR36][R8.64], R3 ;  /* 0x0000000308007986 */ /* 0x0001e2000c101924 */
[----:B------:R-:W-:Y:S05]  /*7430*/  BRA `(.L_x_8020) ;  /* 0x0000000c00187947 */ /* 0x000fea0003800000 */
.L_x_8024:
[----:B------:R-:W-:-:S05]  /*7440*/  IMAD.U32 R0, R18, 0x10000, RZ ;  /* 0x0001000012007824 */ /* 0x000fca00078e00ff */
[----:B------:R-:W-:-:S05]  /*7450*/  F2FP.F16.F32.PACK_AB R0, RZ, R0 ;  /* 0x00000000ff00723e */ /* 0x000fca00000000ff */
[----:B------:R0:W-:Y:S01]  /*7460*/  STG.E.U16 desc[UR36][R8.64], R0 ;  /* 0x0000000008007986 */ /* 0x0001e2000c101524 */
[----:B------:R-:W-:Y:S05]  /*7470*/  BRA `(.L_x_8020) ;  /* 0x0000000c00087947 */ /* 0x000fea0003800000 */
.L_x_8023:
        /* <DEDUP_REMOVED lines=8> */
[----:B------:R0:W-:Y:S01]  /*7500*/  STG.E.64 desc[UR36][R8.64], R4 ;  /* 0x0000000408007986 */ /* 0x0001e2000c101b24 */
[----:B------:R-:W-:Y:S05]  /*7510*/  BRA `(.L_x_8020) ;  /* 0x0000000800e07947 */ /* 0x000fea0003800000 */
.L_x_8026:
[----:B------:R-:W-:-:S05]  /*7520*/  IMAD.U32 R18, R18, 0x10000, RZ ;  /* 0x0001000012127824 */ /* 0x000fca00078e00ff */
[----:B------:R-:W-:-:S04]  /*7530*/  F2FP.F16.F32.PACK_AB R3, RZ, R18 ;  /* 0x00000012ff03723e */ /* 0x000fc800000000ff */
[----:B------:R-:W-:-:S05]  /*7540*/  PRMT R3, R3, 0x5410, RZ ;  /* 0x0000541003037816 */ /* 0x000fca00000000ff */
[----:B------:R0:W-:Y:S01]  /*7550*/  STG.E desc[UR36][R8.64], R3 ;  /* 0x0000000308007986 */ /* 0x0001e2000c101924 */
[----:B------:R-:W-:Y:S05]  /*7560*/  BRA `(.L_x_8020) ;  /* 0x0000000800cc7947 */ /* 0x000fea0003800000 */
.L_x_8025:
[----:B------:R-:W-:-:S04]  /*7570*/  IMAD.U32 R4, R18, 0x10000, RZ ;  /* 0x0001000012047824 */ /* 0x000fc800078e00ff */
[----:B------:R-:W-:-:S06]  /*7580*/  FMUL.FTZ R4, R4, 1 ;  /* 0x3f80000004047820 */ /* 0x000fcc0000410000 */
[----:B------:R-:W0:Y:S02]  /*7590*/  F2F.F64.F32 R4, R4 ;  /* 0x0000000400047310 */ /* 0x000e240000201800 */
[----:B0-----:R0:W-:Y:S01]  /*75a0*/  STG.E.64 desc[UR36][R8.64], R4 ;  /* 0x0000000408007986 */ /* 0x0011e2000c101b24 */
[----:B------:R-:W-:Y:S05]  /*75b0*/  BRA `(.L_x_8020) ;  /* 0x0000000800b87947 */ /* 0x000fea0003800000 */
.L_x_8015:
        /* <DEDUP_REMOVED lines=11> */
[----:B------:R0:W-:Y:S01]  /*7670*/  STG.E.U8 desc[UR36][R8.64], R3 ;  /* 0x0000000308007986 */ /* 0x0001e2000c101124 */
[----:B------:R-:W-:Y:S05]  /*7680*/  BRA `(.L_x_8020) ;  /* 0x0000000800847947 */ /* 0x000fea0003800000 */
.L_x_8029:
[----:B------:R-:W-:Y:S01]  /*7690*/  IMAD.U32 R18, R18, 0x10000, RZ ;  /* 0x0001000012127824 */ /* 0x000fe200078e00ff */
[----:B------:R-:W-:-:S03]  /*76a0*/  CS2R R6, SRZ ;  /* 0x0000000000067805 */ /* 0x000fc6000001ff00 */
[----:B------:R-:W-:-:S06]  /*76b0*/  FMUL.FTZ R4, R18, 1 ;  /* 0x3f80000012047820 */ /* 0x000fcc0000410000 */
[----:B------:R-:W0:Y:S02]  /*76c0*/  F2F.F64.F32 R4, R4 ;  /* 0x0000000400047310 */ /* 0x000e240000201800 */
[----:B0-----:R0:W-:Y:S01]  /*76d0*/  STG.E.128 desc[UR36][R8.64], R4 ;  /* 0x0000000408007986 */ /* 0x0011e2000c101d24 */
[----:B------:R-:W-:Y:S05]  /*76e0*/  BRA `(.L_x_8020) ;  /* 0x00000008006c7947 */ /* 0x000fea0003800000 */
.L_x_8028:
        /* <DEDUP_REMOVED lines=21> */
.L_x_8033:
[----:B------:R-:W-:Y:S05]  /*7840*/  BSYNC B0 ;  /* 0x0000000000007941 */ /* 0x000fea0003800000 */
.L_x_8032:
[----:B------:R-:W-:-:S05]  /*7850*/  LOP3.LUT R5, R0, R5, RZ, 0xfc, !PT ;  /* 0x0000000500057212 */ /* 0x000fca00078efcff */
[----:B------:R0:W-:Y:S01]  /*7860*/  STG.E.U8 desc[UR36][R8.64], R5 ;  /* 0x0000000508007986 */ /* 0x0001e2000c101124 */
[----:B------:R-:W-:Y:S05]  /*7870*/  BRA `(.L_x_8020) ;  /* 0x0000000800087947 */ /* 0x000fea0003800000 */
.L_x_8031:
        /* <DEDUP_REMOVED lines=13> */
.L_x_8035:
[----:B------:R-:W-:Y:S01]  /*7950*/  IMAD.MOV.U32 R0, RZ, RZ, 0x7f ;  /* 0x0000007fff007424 */ /* 0x000fe200078e00ff */
[----:B------:R-:W-:-:S04]  /*7960*/  ISETP.GT.U32.AND P0, PT, R3, 0x7f800000, PT ;  /* 0x7f8000000300780c */ /* 0x000fc80003f04070 */
[----:B------:R-:W-:-:S09]  /*7970*/  SEL R0, R0, 0x7c, P0 ;  /* 0x0000007c00007807 */ /* 0x000fd20000000000 */
.L_x_8036:
[----:B------:R-:W-:Y:S05]  /*7980*/  BSYNC B0 ;  /* 0x0000000000007941 */ /* 0x000fea0003800000 */
.L_x_8034:
[----:B------:R-:W-:-:S04]  /*7990*/  LOP3.LUT R3, R5, 0x80000000, RZ, 0xc0, !PT ;  /* 0x8000000005037812 */ /* 0x000fc800078ec0ff */
[----:B------:R-:W-:-:S04]  /*79a0*/  SHF.R.U32.HI R3, RZ, 0x18, R3 ;  /* 0x00000018ff037819 */ /* 0x000fc80000011603 */
[----:B------:R-:W-:-:S05]  /*79b0*/  LOP3.LUT R3, R0, R3, RZ, 0xfc, !PT ;  /* 0x0000000300037212 */ /* 0x000fca00078efcff */
[----:B------:R0:W-:Y:S01]  /*79c0*/  STG.E.U8 desc[UR36][R8.64], R3 ;  /* 0x0000000308007986 */ /* 0x0001e2000c101124 */
[----:B------:R-:W-:Y:S05]  /*79d0*/  BRA `(.L_x_8020) ;  /* 0x0000000400b07947 */ /* 0x000fea0003800000 */
.L_x_8030:
[----:B------:R0:W-:Y:S01]  /*79e0*/  STG.E.U16 desc[UR36][R8.64], R18 ;  /* 0x0000001208007986 */ /* 0x0001e2000c101524 */
[----:B------:R-:W-:Y:S05]  /*79f0*/  BRA `(.L_x_8020) ;  /* 0x0000000400a87947 */ /* 0x000fea0003800000 */
.L_x_8027:
        /* <DEDUP_REMOVED lines=10> */
[----:B0-----:R4:W-:Y:S01]  /*7aa0*/  STG.E.U16 desc[UR36][R8.64], R3 ;  /* 0x0000000308007986 */ /* 0x0019e2000c101524 */
[----:B------:R-:W-:Y:S05]  /*7ab0*/  BRA `(.L_x_8020) ;  /* 0x0000000400787947 */ /* 0x000fea0003800000 */
.L_x_8039:
        /* <DEDUP_REMOVED lines=17> */
.L_x_8042:
[----:B------:R-:W-:-:S04]  /*7bd0*/  LOP3.LUT R3, R5, 0x80000000, RZ, 0xc0, !PT ;  /* 0x8000000005037812 */ /* 0x000fc800078ec0ff */
[----:B------:R-:W-:-:S04]  /*7be0*/  SHF.R.U32.HI R3, RZ, 0x18, R3 ;  /* 0x00000018ff037819 */ /* 0x000fc80000011603 */
[----:B------:R-:W-:-:S04]  /*7bf0*/  LOP3.LUT R0, R0, R3, RZ, 0xfc, !PT ;  /* 0x0000000300007212 */ /* 0x000fc800078efcff */
[----:B------:R-:W-:-:S07]  /*7c00*/  PRMT R4, R0, 0x7610, R4 ;  /* 0x0000761000047816 */ /* 0x000fce0000000004 */
.L_x_8041:
[----:B------:R-:W-:Y:S05]  /*7c10*/  BSYNC B0 ;  /* 0x0000000000007941 */ /* 0x000fea0003800000 */
.L_x_8040:
[----:B------:R3:W-:Y:S01]  /*7c20*/  STG.E.U8 desc[UR36][R8.64], R4 ;  /* 0x0000000408007986 */ /* 0x0007e2000c101124 */
[----:B------:R-:W-:Y:S05]  /*7c30*/  BRA `(.L_x_8020) ;  /* 0x0000000400187947 */ /* 0x000fea0003800000 */
.L_x_8038:
        /* <DEDUP_REMOVED lines=17> */
.L_x_8045:
[----:B------:R-:W-:-:S04]  /*7d50*/  LOP3.LUT R3, R5, 0x80000000, RZ, 0xc0, !PT ;  /* 0x8000000005037812 */ /* 0x000fc800078ec0ff */
[----:B------:R-:W-:-:S04]  /*7d60*/  SHF.R.U32.HI R3, RZ, 0x18, R3 ;  /* 0x00000018ff037819 */ /* 0x000fc80000011603 */
[----:B------:R-:W-:-:S04]  /*7d70*/  LOP3.LUT R0, R0, R3, RZ, 0xfc, !PT ;  /* 0x0000000300007212 */ /* 0x000fc800078efcff */
[----:B------:R-:W-:-:S07]  /*7d80*/  PRMT R4, R0, 0x7610, R4 ;  /* 0x0000761000047816 */ /* 0x000fce0000000004 */
.L_x_8044:
[----:B------:R-:W-:Y:S05]  /*7d90*/  BSYNC B0 ;  /* 0x0000000000007941 */ /* 0x000fea0003800000 */
.L_x_8043:
[----:B------:R0:W-:Y:S01]  /*7da0*/  STG.E.U8 desc[UR36][R8.64], R4 ;  /* 0x0000000408007986 */ /* 0x0001e2000c101124 */
[----:B------:R-:W-:Y:S05]  /*7db0*/  BRA `(.L_x_8020) ;  /* 0x0000000000b87947 */ /* 0x000fea0003800000 */
.L_x_8037:
[----:B------:R-:W-:-:S13]  /*7dc0*/  ISETP.NE.AND P0, PT, R0, 0x1c, PT ;  /* 0x0000001c0000780c */ /* 0x000fda0003f05270 */
[----:B------:R-:W-:Y:S05]  /*7dd0*/  @!P0 BRA `(.L_x_8046) ;  /* 0x0000000000a48947 */ /* 0x000fea0003800000 */
[----:B------:R-:W-:-:S13]  /*7de0*/  ISETP.NE.AND P0, PT, R0, 0x1d, PT ;  /* 0x0000001d0000780c */ /* 0x000fda0003f05270 */
[----:B------:R-:W-:Y:S05]  /*7df0*/  @!P0 BRA `(.L_x_8047) ;  /* 0x00000000008c8947 */ /* 0x000fea0003800000 */
[----:B------:R-:W-:-:S13]  /*7e00*/  ISETP.NE.AND P0, PT, R0, 0x2c, PT ;  /* 0x0000002c0000780c */ /* 0x000fda0003f05270 */
[----:B------:R-:W-:Y:S05]  /*7e10*/  @P0 BRA `(.L_x_8019) ;  /* 0x0000000000400947 */ /* 0x000fea0003800000 */
[----:B------:R-:W-:-:S05]  /*7e20*/  IMAD.U32 R18, R18, 0x10000, RZ ;  /* 0x0001000012127824 */ /* 0x000fca00078e00ff */
        /* <DEDUP_REMOVED lines=15> */
.L_x_8019:
        /* <DEDUP_REMOVED lines=16> */
.L_x_8048:
[----:B------:R-:W-:Y:S05]  /*8020*/  BRA `(.L_x_8020) ;  /* 0x00000000001c7947 */ /* 0x000fea0003800000 */
.L_x_8047:
[----:B------:R-:W-:-:S06]  /*8030*/  IMAD.U32 R4, R18, 0x10000, RZ ;  /* 0x0001000012047824 */ /* 0x000fcc00078e00ff */
[----:B------:R-:W0:Y:S02]  /*8040*/  F2I.U64.TRUNC R4, R4 ;  /* 0x0000000400047311 */ /* 0x000e24000020d800 */
[----:B0-----:R1:W-:Y:S01]  /*8050*/  STG.E.64 desc[UR36][R8.64], R4 ;  /* 0x0000000408007986 */ /* 0x0013e2000c101b24 */
[----:B------:R-:W-:Y:S05]  /*8060*/  BRA `(.L_x_8020) ;  /* 0x00000000000c7947 */ /* 0x000fea0003800000 */
.L_x_8046:
[----:B------:R-:W-:-:S04]  /*8070*/  IMAD.U32 R18, R18, 0x10000, RZ ;  /* 0x0001000012127824 */ /* 0x000fc800078e00ff */
[----:B------:R-:W0:Y:S02]  /*8080*/  F2I.FTZ.U32.TRUNC.NTZ R3, R18 ;  /* 0x0000001200037305 */ /* 0x000e24000021f000 */
[----:B0-----:R2:W-:Y:S02]  /*8090*/  STG.E desc[UR36][R8.64], R3 ;  /* 0x0000000308007986 */ /* 0x0015e4000c101924 */
.L_x_8020:
[----:B------:R-:W-:-:S07]  /*80a0*/  VIADD R25, R25, 0x80 ;  /* 0x0000008019197836 */ /* 0x000fce0000000000 */
.L_x_7980:
[----:B------:R-:W-:Y:S05]  /*80b0*/  BSYNC B6 ;  /* 0x0000000000067941 */ /* 0x000fea0003800000 */
.L_x_7979:
[----:B------:R-:W-:-:S13]  /*80c0*/  ISETP.GE.AND P0, PT, R25, R16, PT ;  /* 0x000000101900720c */ /* 0x000fda0003f06270 */
[----:B------:R-:W-:Y:S05]  /*80d0*/  @P0 EXIT ;  /* 0x000000000000094d */ /* 0x000fea0003800000 */
[----:B01-34-:R-:W0:Y:S01]  /*80e0*/  LDC.64 R4, c[0x0][0x218] ;  /* 0x00008600ff047b82 */ /* 0x01be220000000a00 */
[----:B------:R-:W-:Y:S01]  /*80f0*/  PRMT R0, R17, 0x9910, RZ ;  /* 0x0000991011007816 */ /* 0x000fe200000000ff */
        /* <DEDUP_REMOVED lines=15> */
[----:B-----5:R-:W-:-:S06]  /*81f0*/  IMAD.U32 R19, R19, 0x10000, RZ ;  /* 0x0001000013137824 */ /* 0x020fcc00078e00ff */
[----:B------:R-:W0:Y:S02]  /*8200*/  F2I.FTZ.TRUNC.NTZ R19, R19 ;  /* 0x0000001300137305 */ /* 0x000e24000021f100 */
[----:B0-----:R-:W-:Y:S01]  /*8210*/  STG.E.U8 desc[UR36][R2.64], R19 ;  /* 0x0000001302007986 */ /* 0x001fe2000c101124 */
[----:B------:R-:W-:Y:S05]  /*8220*/  EXIT ;  /* 0x000000000000794d */ /* 0x000fea0003800000 */
.L_x_8052:
[----:B-----5:R-:W-:-:S06]  /*8230*/  IMAD.U32 R5, R19, 0x10000, RZ ;  /* 0x0001000013057824 */ /* 0x020fcc00078e00ff */
[----:B------:R-:W0:Y:S02]  /*8240*/  F2I.S64.TRUNC R4, R5 ;  /* 0x0000000500047311 */ /* 0x000e24000020d900 */
[----:B0-----:R-:W-:Y:S01]  /*8250*/  STG.E.U8 desc[UR36][R2.64], R4 ;  /* 0x0000000402007986 */ /* 0x001fe2000c101124 */
[----:B------:R-:W-:Y:S05]  /*8260*/  EXIT ;  /* 0x000000000000794d */ /* 0x000fea0003800000 */
.L_x_8051:
[----:B------:R-:W-:-:S13]  /*8270*/  ISETP.NE.AND P0, PT, R0, 0x2, PT ;  /* 0x000000020000780c */ /* 0x000fda0003f05270 */
[----:B------:R-:W-:Y:S05]  /*8280*/  @!P0 BRA `(.L_x_8054) ;  /* 0x0000000000308947 */ /* 0x000fea0003800000 */
[----:B------:R-:W-:-:S13]  /*8290*/  ISETP.NE.AND P0, PT, R0, 0x3, PT ;  /* 0x000000030000780c */ /* 0x000fda0003f05270 */
[----:B------:R-:W-:Y:S05]  /*82a0*/  @!P0 BRA `(.L_x_8055) ;  /* 0x0000000000188947 */ /* 0x000fea0003800000 */
[----:B------:R-:W-:-:S13]  /*82b0*/  ISETP.NE.AND P0, PT, R0, 0x4, PT ;  /* 0x000000040000780c */ /* 0x000fda0003f05270 */
[----:B------:R-:W-:Y:S05]  /*82c0*/  @P0 BRA `(.L_x_8053) ;  /* 0x0000000c000c0947 */ /* 0x000fea0003800000 */
[----:B-----5:R-:W-:-:S06]  /*82d0*/  IMAD.U32 R4, R19, 0x10000, RZ ;  /* 0x0001000013047824 */ /* 0x020fcc00078e00ff */
[----:B------:R-:W0:Y:S02]  /*82e0*/  F2I.S64.TRUNC R4, R4 ;  /* 0x0000000400047311 */ /* 0x000e24000020d900 */
[----:B0-----:R-:W-:Y:S01]  /*82f0*/  STG.E.64 desc[UR36][R2.64], R4 ;  /* 0x0000000402007986 */ /* 0x001fe2000c101b24 */
[----:B------:R-:W-:Y:S05]  /*8300*/  EXIT ;  /* 0x000000000000794d */ /* 0x000fea0003800000 */
.L_x_8055:
[----:B-----5:R-:W-:-:S06]  /*8310*/  IMAD.U32 R19, R19, 0x10000, RZ ;  /* 0x0001000013137824 */ /* 0x020fcc00078e00ff */
[----:B------:R-:W0:Y:S02]  /*8320*/  F2I.FTZ.TRUNC.NTZ R19, R19 ;  /* 0x0000001300137305 */ /* 0x000e24000021f100 */
[----:B0-----:R-:W-:Y:S01]  /*8330*/  STG.E desc[UR36][R2.64], R19 ;  /* 0x0000001302007986 */ /* 0x001fe2000c101924 */
[----:B------:R-:W-:Y:S05]  /*8340*/  EXIT ;  /* 0x000000000000794d */ /* 0x000fea0003800000 */
.L_x_8054:
[----:B-----5:R-:W-:-:S06]  /*8350*/  IMAD.U32 R19, R19, 0x10000, RZ ;  /* 0x0001000013137824 */ /* 0x020fcc00078e00ff */
[----:B------:R-:W0:Y:S02]  /*8360*/  F2I.FTZ.TRUNC.NTZ R19, R19 ;  /* 0x0000001300137305 */ /* 0x000e24000021f100 */
[----:B0-----:R-:W-:Y:S01]  /*8370*/  STG.E.U16 desc[UR36][R2.64], R19 ;  /* 0x0000001302007986 */ /* 0x001fe2000c101524 */
[----:B------:R-:W-:Y:S05]  /*8380*/  EXIT ;  /* 0x000000000000794d */ /* 0x000fea0003800000 */
.L_x_8050:
[----:B------:R-:W-:-:S13]  /*8390*/  ISETP.GT.AND P0, PT, R0, 0x6, PT ;  /* 0x000000060000780c */ /* 0x000fda0003f04270 */
[----:B------:R-:W-:Y:S05]  /*83a0*/  @P0 BRA `(.L_x_8056) ;  /* 0x00000000002c0947 */ /* 0x000fea0003800000 */
[----:B------:R-:W-:-:S13]  /*83b0*/  ISETP.NE.AND P0, PT, R0, 0x5, PT ;  /* 0x000000050000780c */ /* 0x000fda0003f05270 */
[----:B------:R-:W-:Y:S05]  /*83c0*/  @!P0 BRA `(.L_x_8057) ;  /* 0x0000000000148947 */ /* 0x000fea0003800000 */
[----:B------:R-:W-:-:S13]  /*83d0*/  ISETP.NE.AND P0, PT, R0, 0x6, PT ;  /* 0x000000060000780c */ /* 0x000fda0003f05270 */
[----:B------:R-:W-:Y:S05]  /*83e0*/  @P0 BRA `(.L_x_8053) ;  /* 0x0000000800c40947 */ /* 0x000fea0003800000 */
[----:B-----5:R-:W-:-:S05]  /*83f0*/  IMAD.U32 R19, R19, 0x10000, RZ ;  /* 0x0001000013137824 */ /* 0x020fca00078e00ff */
[----:B------:R-:W-:Y:S01]  /*8400*/  STG.E desc[UR36][R2.64], R19 ;  /* 0x0000001302007986 */ /* 0x000fe2000c101924 */
[----:B------:R-:W-:Y:S05]  /*8410*/  EXIT ;  /* 0x000000000000794d */ /* 0x000fea0003800000 */
.L_x_8057:
[----:B-----5:R-:W-:-:S05]  /*8420*/  IMAD.U32 R0, R19, 0x10000, RZ ;  /* 0x0001000013007824 */ /* 0x020fca00078e00ff */
[----:B------:R-:W-:-:S05]  /*8430*/  F2FP.F16.F32.PACK_AB R0, RZ, R0 ;  /* 0x00000000ff00723e */ /* 0x000fca00000000ff */
[----:B------:R-:W-:Y:S01]  /*8440*/  STG.E.U16 desc[UR36][R2.64], R0 ;  /* 0x0000000002007986 */ /* 0x000fe2000c101524 */
[----:B------:R-:W-:Y:S05]  /*8450*/  EXIT ;  /* 0x000000000000794d */ /* 0x000fea0003800000 */
.L_x_8056:
[----:B------:R-:W-:-:S13]  /*8460*/  ISETP.NE.AND P0, PT, R0, 0x7, PT ;  /* 0x000000070000780c */ /* 0x000fda0003f05270 */
[----:B------:R-:W-:Y:S05]  /*8470*/  @!P0 BRA `(.L_x_8058) ;  /* 0x0000000000348947 */ /* 0x000fea0003800000 */
[----:B------:R-:W-:-:S13]  /*8480*/  ISETP.NE.AND P0, PT, R0, 0x8, PT ;  /* 0x000000080000780c */ /* 0x000fda0003f05270 */
[----:B------:R-:W-:Y:S05]  /*8490*/  @!P0 BRA `(.L_x_8059) ;  /* 0x0000000000188947 */ /* 0x000fea0003800000 */
[----:B------:R-:W-:-:S13]  /*84a0*/  ISETP.NE.AND P0, PT, R0, 0x9, PT ;  /* 0x000000090000780c */ /* 0x000fda0003f05270 */
[----:B------:R-:W-:Y:S05]  /*84b0*/  @P0 BRA `(.L_x_8053) ;  /* 0x0000000800900947 */ /* 0x000fea0003800000 */
[----:B-----5:R-:W-:Y:S02]  /*84c0*/  IMAD.U32 R4, R19, 0x10000, RZ ;  /* 0x0001000013047824 */ /* 0x020fe400078e00ff */
[----:B------:R-:W-:-:S05]  /*84d0*/  IMAD.MOV.U32 R5, RZ, RZ, RZ ;  /* 0x000000ffff057224 */ /* 0x000fca00078e00ff */
[----:B------:R-:W-:Y:S01]  /*84e0*/  STG.E.64 desc[UR36][R2.64], R4 ;  /* 0x0000000402007986 */ /* 0x000fe2000c101b24 */
[----:B------:R-:W-:Y:S05]  /*84f0*/  EXIT ;  /* 0x000000000000794d */ /* 0x000fea0003800000 */
.L_x_8059:
[----:B-----5:R-:W-:-:S05]  /*8500*/  IMAD.U32 R19, R19, 0x10000, RZ ;  /* 0x0001000013137824 */ /* 0x020fca00078e00ff */
[----:B------:R-:W-:-:S04]  /*8510*/  F2FP.F16.F32.PACK_AB R5, RZ, R19 ;  /* 0x00000013ff05723e */ /* 0x000fc800000000ff */
[----:B------:R-:W-:-:S05]  /*8520*/  PRMT R5, R5, 0x5410, RZ ;  /* 0x0000541005057816 */ /* 0x000fca00000000ff */
[----:B------:R-:W-:Y:S01]  /*8530*/  STG.E desc[UR36][R2.64], R5 ;  /* 0x0000000502007986 */ /* 0x000fe2000c101924 */
[----:B------:R-:W-:Y:S05]  /*8540*/  EXIT ;  /* 0x000000000000794d */ /* 0x000fea0003800000 */
.L_x_8058:
[----:B-----5:R-:W-:-:S04]  /*8550*/  IMAD.U32 R4, R19, 0x10000, RZ ;  /* 0x0001000013047824 */ /* 0x020fc800078e00ff */
[----:B------:R-:W-:-:S06]  /*8560*/  FMUL.FTZ R4, R4, 1 ;  /* 0x3f80000004047820 */ /* 0x000fcc0000410000 */
[----:B------:R-:W0:Y:S02]  /*8570*/  F2F.F64.F32 R4, R4 ;  /* 0x0000000400047310 */ /* 0x000e240000201800 */
[----:B0-----:R-:W-:Y:S01]  /*8580*/  STG.E.64 desc[UR36][R2.64], R4 ;  /* 0x0000000402007986 */ /* 0x001fe2000c101b24 */
[----:B------:R-:W-:Y:S05]  /*8590*/  EXIT ;  /* 0x000000000000794d */ /* 0x000fea0003800000 */
.L_x_8049:
        /* <DEDUP_REMOVED lines=8> */
[----:B-----5:R-:W-:-:S05]  /*8620*/  IMAD.U32 R19, R19, 0x10000, RZ ;  /* 0x0001000013137824 */ /* 0x020fca00078e00ff */
[----:B------:R-:W-:-:S04]  /*8630*/  FSETP.NEU.FTZ.AND P0, PT, R19, RZ, PT ;  /* 0x000000ff1300720b */ /* 0x000fc80003f1d000 */
[----:B------:R-:W-:-:S05]  /*8640*/  SEL R5, RZ, 0x1, !P0 ;  /* 0x00000001ff057807 */ /* 0x000fca0004000000 */
[----:B------:R-:W-:Y:S01]  /*8650*/  STG.E.U8 desc[UR36][R2.64], R5 ;  /* 0x0000000502007986 */ /* 0x000fe2000c101124 */
[----:B------:R-:W-:Y:S05]  /*8660*/  EXIT ;  /* 0x000000000000794d */ /* 0x000fea0003800000 */
.L_x_8062:
[----:B-----5:R-:W-:Y:S01]  /*8670*/  IMAD.U32 R19, R19, 0x10000, RZ ;  /* 0x0001000013137824 */ /* 0x020fe200078e00ff */
[----:B------:R-:W-:-:S03]  /*8680*/  CS2R R6, SRZ ;  /* 0x0000000000067805 */ /* 0x000fc6000001ff00 */
[----:B------:R-:W-:-:S06]  /*8690*/  FMUL.FTZ R4, R19, 1 ;  /* 0x3f80000013047820 */ /* 0x000fcc0000410000 */
[----:B------:R-:W0:Y:S02]  /*86a0*/  F2F.F64.F32 R4, R4 ;  /* 0x0000000400047310 */ /* 0x000e240000201800 */
[----:B0-----:R-:W-:Y:S01]  /*86b0*/  STG.E.128 desc[UR36][R2.64], R4 ;  /* 0x0000000402007986 */ /* 0x001fe2000c101d24 */
[----:B------:R-:W-:Y:S05]  /*86c0*/  EXIT ;  /* 0x000000000000794d */ /* 0x000fea0003800000 */
.L_x_8061:
[----:B------:R-:W-:-:S13]  /*86d0*/  ISETP.NE.AND P0, PT, R0, 0xf, PT ;  /* 0x0000000f0000780c */ /* 0x000fda0003f05270 */
[----:B------:R-:W-:Y:S05]  /*86e0*/  @!P0 BRA `(.L_x_8063) ;  /* 0x0000000000b48947 */ /* 0x000fea0003800000 */
[----:B------:R-:W-:-:S13]  /*86f0*/  ISETP.NE.AND P0, PT, R0, 0x17, PT ;  /* 0x000000170000780c */ /* 0x000fda0003f05270 */
[----:B------:R-:W-:Y:S05]  /*8700*/  @!P0 BRA `(.L_x_8064) ;  /* 0x0000000000548947 */ /* 0x000fea0003800000 */
[----:B------:R-:W-:-:S13]  /*8710*/  ISETP.NE.AND P0, PT, R0, 0x18, PT ;  /* 0x000000180000780c */ /* 0x000fda0003f05270 */
[----:B------:R-:W-:Y:S05]  /*8720*/  @P0 BRA `(.L_x_8053) ;  /* 0x0000000400f40947 */ /* 0x000fea0003800000 */
[----:B-----5:R-:W-:Y:S01]  /*8730*/  IMAD.U32 R19, R19, 0x10000, RZ ;  /* 0x0001000013137824 */ /* 0x020fe200078e00ff */
        /* <DEDUP_REMOVED lines=14> */
.L_x_8066:
[----:B------:R-:W-:Y:S05]  /*8820*/  BSYNC B0 ;  /* 0x0000000000007941 */ /* 0x000fea0003800000 */
.L_x_8065:
[----:B------:R-:W-:-:S05]  /*8830*/  LOP3.LUT R5, R0, R5, RZ, 0xfc, !PT ;  /* 0x0000000500057212 */ /* 0x000fca00078efcff */
[----:B------:R-:W-:Y:S01]  /*8840*/  STG.E.U8 desc[UR36][R2.64], R5 ;  /* 0x0000000502007986 */ /* 0x000fe2000c101124 */
[----:B------:R-:W-:Y:S05]  /*8850*/  EXIT ;  /* 0x000000000000794d */ /* 0x000fea0003800000 */
.L_x_8064:
[----:B-----5:R-:W-:Y:S01]  /*8860*/  IMAD.U32 R19, R19, 0x10000, RZ ;  /* 0x0001000013137824 */ /* 0x020fe200078e00ff */
        /* <DEDUP_REMOVED lines=12> */
.L_x_8068:
[----:B------:R-:W-:Y:S01]  /*8930*/  IMAD.MOV.U32 R0, RZ, RZ, 0x7f ;  /* 0x0000007fff007424 */ /* 0x000fe200078e00ff */
[----:B------:R-:W-:-:S04]  /*8940*/  ISETP.GT.U32.AND P0, PT, R4, 0x7f800000, PT ;  /* 0x7f8000000400780c */ /* 0x000fc80003f04070 */
[----:B------:R-:W-:-:S09]  /*8950*/  SEL R0, R0, 0x7c, P0 ;  /* 0x0000007c00007807 */ /* 0x000fd20000000000 */
.L_x_8069:
[----:B------:R-:W-:Y:S05]  /*8960*/  BSYNC B0 ;  /* 0x0000000000007941 */ /* 0x000fea0003800000 */
.L_x_8067:
[----:B------:R-:W-:-:S04]  /*8970*/  LOP3.LUT R4, R19, 0x80000000, RZ, 0xc0, !PT ;  /* 0x8000000013047812 */ /* 0x000fc800078ec0ff */
[----:B------:R-:W-:-:S04]  /*8980*/  SHF.R.U32.HI R5, RZ, 0x18, R4 ;  /* 0x00000018ff057819 */ /* 0x000fc80000011604 */
[----:B------:R-:W-:-:S05]  /*8990*/  LOP3.LUT R5, R0, R5, RZ, 0xfc, !PT ;  /* 0x0000000500057212 */ /* 0x000fca00078efcff */
[----:B------:R-:W-:Y:S01]  /*89a0*/  STG.E.U8 desc[UR36][R2.64], R5 ;  /* 0x0000000502007986 */ /* 0x000fe2000c101124 */
[----:B------:R-:W-:Y:S05]  /*89b0*/  EXIT ;  /* 0x000000000000794d */ /* 0x000fea0003800000 */
.L_x_8063:
[----:B-----5:R-:W-:Y:S01]  /*89c0*/  STG.E.U16 desc[UR36][R2.64], R19 ;  /* 0x0000001302007986 */ /* 0x020fe2000c101524 */
[----:B------:R-:W-:Y:S05]  /*89d0*/  EXIT ;  /* 0x000000000000794d */ /* 0x000fea0003800000 */
.L_x_8060:
        /* <DEDUP_REMOVED lines=8> */
[----:B-----5:R-:W-:-:S06]  /*8a60*/  IMAD.U32 R5, R19, 0x10000, RZ ;  /* 0x0001000013057824 */ /* 0x020fcc00078e00ff */
[----:B------:R-:W0:Y:S02]  /*8a70*/  F2I.FTZ.U32.TRUNC.NTZ R5, R5 ;  /* 0x0000000500057305 */ /* 0x000e24000021f000 */
[----:B0-----:R-:W-:Y:S01]  /*8a80*/  STG.E.U16 desc[UR36][R2.64], R5 ;  /* 0x0000000502007986 */ /* 0x001fe2000c101524 */
[----:B------:R-:W-:Y:S05]  /*8a90*/  EXIT ;  /* 0x000000000000794d */ /* 0x000fea0003800000 */
.L_x_8072:
[----:B-----5:R-:W-:Y:S01]  /*8aa0*/  IMAD.U32 R19, R19, 0x10000, RZ ;  /* 0x0001000013137824 */ /* 0x020fe200078e00ff */
        /* <DEDUP_REMOVED lines=16> */
.L_x_8075:
[----:B------:R-:W-:-:S04]  /*8bb0*/  LOP3.LUT R0, R19, 0x80000000, RZ, 0xc0, !PT ;  /* 0x8000000013007812 */ /* 0x000fc800078ec0ff */
[----:B------:R-:W-:-:S04]  /*8bc0*/  SHF.R.U32.HI R5, RZ, 0x18, R0 ;  /* 0x00000018ff057819 */ /* 0x000fc80000011600 */
[----:B------:R-:W-:-:S04]  /*8bd0*/  LOP3.LUT R4, R4, R5, RZ, 0xfc, !PT ;  /* 0x0000000504047212 */ /* 0x000fc800078efcff */
[----:B------:R-:W-:-:S07]  /*8be0*/  PRMT R0, R4, 0x7610, R0 ;  /* 0x0000761004007816 */ /* 0x000fce0000000000 */
.L_x_8074:
[----:B------:R-:W-:Y:S05]  /*8bf0*/  BSYNC B0 ;  /* 0x0000000000007941 */ /* 0x000fea0003800000 */
.L_x_8073:
[----:B------:R-:W-:Y:S01]  /*8c00*/  STG.E.U8 desc[UR36][R2.64], R0 ;  /* 0x0000000002007986 */ /* 0x000fe2000c101124 */
[----:B------:R-:W-:Y:S05]  /*8c10*/  EXIT ;  /* 0x000000000000794d */ /* 0x000fea0003800000 */
.L_x_8071:
        /* <DEDUP_REMOVED lines=17> */
.L_x_8078:
[----:B------:R-:W-:-:S04]  /*8d30*/  LOP3.LUT R0, R19, 0x80000000, RZ, 0xc0, !PT ;  /* 0x8000000013007812 */ /* 0x000fc800078ec0ff */
[----:B------:R-:W-:-:S04]  /*8d40*/  SHF.R.U32.HI R5, RZ, 0x18, R0 ;  /* 0x00000018ff057819 */ /* 0x000fc80000011600 */
[----:B------:R-:W-:-:S04]  /*8d50*/  LOP3.LUT R4, R4, R5, RZ, 0xfc, !PT ;  /* 0x0000000504047212 */ /* 0x000fc800078efcff */
[----:B------:R-:W-:-:S07]  /*8d60*/  PRMT R0, R4, 0x7610, R0 ;  /* 0x0000761004007816 */ /* 0x000fce0000000000 */
.L_x_8077:
[----:B------:R-:W-:Y:S05]  /*8d70*/  BSYNC B0 ;  /* 0x0000000000007941 */ /* 0x000fea0003800000 */
.L_x_8076:
[----:B------:R-:W-:Y:S01]  /*8d80*/  STG.E.U8 desc[UR36][R2.64], R0 ;  /* 0x0000000002007986 */ /* 0x000fe2000c101124 */
[----:B------:R-:W-:Y:S05]  /*8d90*/  EXIT ;  /* 0x000000000000794d */ /* 0x000fea0003800000 */
.L_x_8070:
[----:B------:R-:W-:-:S13]  /*8da0*/  ISETP.NE.AND P0, PT, R0, 0x1c, PT ;  /* 0x0000001c0000780c */ /* 0x000fda0003f05270 */
[----:B------:R-:W-:Y:S05]  /*8db0*/  @!P0 BRA `(.L_x_8079) ;  /* 0x0000000000a48947 */ /* 0x000fea0003800000 */
[----:B------:R-:W-:-:S13]  /*8dc0*/  ISETP.NE.AND P0, PT, R0, 0x1d, PT ;  /* 0x0000001d0000780c */ /* 0x000fda0003f05270 */
[----:B------:R-:W-:Y:S05]  /*8dd0*/  @!P0 BRA `(.L_x_8080) ;  /* 0x00000000008c8947 */ /* 0x000fea0003800000 */
[----:B------:R-:W-:-:S13]  /*8de0*/  ISETP.NE.AND P0, PT, R0, 0x2c, PT ;  /* 0x0000002c0000780c */ /* 0x000fda0003f05270 */
[----:B------:R-:W-:Y:S05]  /*8df0*/  @P0 BRA `(.L_x_8053) ;  /* 0x0000000000400947 */ /* 0x000fea0003800000 */
[----:B-----5:R-:W-:Y:S02]  /*8e00*/  IMAD.U32 R19, R19, 0x10000, RZ ;  /* 0x0001000013137824 */ /* 0x020fe400078e00ff */
        /* <DEDUP_REMOVED lines=15> */
.L_x_8053:
        /* <DEDUP_REMOVED lines=15> */
[----:B-1---5:R-:W-:Y:S05]  /*8ff0*/  CALL.ABS.NOINC R2 ;  /* 0x0000000002007343 */ /* 0x022fea0003c00000 */
.L_x_8081:
[----:B------:R-:W-:Y:S05]  /*9000*/  EXIT ;  /* 0x000000000000794d */ /* 0x000fea0003800000 */
.L_x_8080:
[----:B-----5:R-:W-:-:S06]  /*9010*/  IMAD.U32 R4, R19, 0x10000, RZ ;  /* 0x0001000013047824 */ /* 0x020fcc00078e00ff */
[----:B------:R-:W0:Y:S02]  /*9020*/  F2I.U64.TRUNC R4, R4 ;  /* 0x0000000400047311 */ /* 0x000e24000020d800 */
[----:B0-----:R-:W-:Y:S01]  /*9030*/  STG.E.64 desc[UR36][R2.64], R4 ;  /* 0x0000000402007986 */ /* 0x001fe2000c101b24 */
[----:B------:R-:W-:Y:S05]  /*9040*/  EXIT ;  /* 0x000000000000794d */ /* 0x000fea0003800000 */
.L_x_8079:
[----:B-----5:R-:W-:-:S06]  /*9050*/  IMAD.U32 R19, R19, 0x10000, RZ ;  /* 0x0001000013137824 */ /* 0x020fcc00078e00ff */
[----:B------:R-:W0:Y:S02]  /*9060*/  F2I.FTZ.U32.TRUNC.NTZ R19, R19 ;  /* 0x0000001300137305 */ /* 0x000e24000021f000 */
[----:B0-----:R-:W-:Y:S01]  /*9070*/  STG.E desc[UR36][R2.64], R19 ;  /* 0x0000001302007986 */ /* 0x001fe2000c101924 */
[----:B------:R-:W-:Y:S05]  /*9080*/  EXIT ;  /* 0x000000000000794d */ /* 0x000fea0003800000 */
.L_x_8082:
        /* <DEDUP_REMOVED lines=15> */
.L_x_12880:


//--------------------- .text._ZN2at6native18elementwise_kernelILi128ELi4EZNS0_22gpu_kernel_impl_nocastIZZZNS0_18GeluCUDAKernelImplERNS_18TensorIteratorBaseENS0_8GeluTypeEENKUlvE0_clEvENKUlvE2_clEvEUlN3c108BFloat16EE_EEvS4_RKT_EUliE_EEviT1_ --------------------------
	.section	.text._ZN2at6native18elementwise_kernelILi128ELi4EZNS0_22gpu_kernel_impl_nocastIZZZNS0_18GeluCUDAKernelImplERNS_18TensorIteratorBaseENS0_8GeluTypeEENKUlvE0_clEvENKUlvE2_clEvEUlN3c108BFloat16EE_EEvS4_RKT_EUliE_EEviT1_,"ax",@progbits
	.align	128
        .global         _ZN2at6native18elementwise_kernelILi128ELi4EZNS0_22gpu_kernel_impl_nocastIZZZNS0_18GeluCUDAKernelImplERNS_18TensorIteratorBaseENS0_8GeluTypeEENKUlvE0_clEvENKUlvE2_clEvEUlN3c108BFloat16EE_EEvS4_RKT_EUliE_EEviT1_
        .type           _ZN2at6native18elementwise_kernelILi128ELi4EZNS0_22gpu_kernel_impl_nocastIZZZNS0_18GeluCUDAKernelImplERNS_18TensorIteratorBaseENS0_8GeluTypeEENKUlvE0_clEvENKUlvE2_clEvEUlN3c108BFloat16EE_EEvS4_RKT_EUliE_EEviT1_,@function
        .size           _ZN2at6native18elementwise_kernelILi128ELi4EZNS0_22gpu_kernel_impl_nocastIZZZNS0_18GeluCUDAKernelImplERNS_18TensorIteratorBaseENS0_8GeluTypeEENKUlvE0_clEvENKUlvE2_clEvEUlN3c108BFloat16EE_EEvS4_RKT_EUliE_EEviT1_,(.L_x_12881 - _ZN2at6native18elementwise_kernelILi128ELi4EZNS0_22gpu_kernel_impl_nocastIZZZNS0_18GeluCUDAKernelImplERNS_18TensorIteratorBaseENS0_8GeluTypeEENKUlvE0_clEvENKUlvE2_clEvEUlN3c108BFloat16EE_EEvS4_RKT_EUliE_EEviT1_)
        .other          _ZN2at6native18elementwise_kernelILi128ELi4EZNS0_22gpu_kernel_impl_nocastIZZZNS0_18GeluCUDAKernelImplERNS_18TensorIteratorBaseENS0_8GeluTypeEENKUlvE0_clEvENKUlvE2_clEvEUlN3c108BFloat16EE_EEvS4_RKT_EUliE_EEviT1_,@"STO_CUDA_ENTRY STV_DEFAULT"
_ZN2at6native18elementwise_kernelILi128ELi4EZNS0_22gpu_kernel_impl_nocastIZZZNS0_18GeluCUDAKernelImplERNS_18TensorIteratorBaseENS0_8GeluTypeEENKUlvE0_clEvENKUlvE2_clEvEUlN3c108BFloat16EE_EEvS4_RKT_EUliE_EEviT1_:
.text._ZN2at6native18elementwise_kernelILi128ELi4EZNS0_22gpu_kernel_impl_nocastIZZZNS0_18GeluCUDAKernelImplERNS_18TensorIteratorBaseENS0_8GeluTypeEENKUlvE0_clEvENKUlvE2_clEvEUlN3c108BFloat16EE_EEvS4_RKT_EUliE_EEviT1_:
        /* <DEDUP_REMOVED lines=11> */
[----:B------:R-:W-:Y:S02]  /*00b0*/  MOV R5, RZ ;  /* 0x000000ff00057202 */ /* 0x000fe40000000f00 */
        /* <DEDUP_REMOVED lines=11> */
[----:B------:R-:W-:-:S04]  /*0170*/  IMAD R0, R0, UR7, R3 ;  /* 0x0000000700007c24 */ /* 0x000fc8000f8e0203 */
        /* <DEDUP_REMOVED lines=8> */
[----:B------:R-:W-:-:S04]  /*0200*/  SHF.R.U32.HI R9, RZ, UR7, R8 ;  /* 0x00000007ff097c19 */ /* 0x000fc80008011608 */
[----:B------:R-:W-:-:S05]  /*0210*/  IADD3 R6, -R9, RZ, RZ ;  /* 0x000000ff09067210 */ /* 0x000fca0007ffe1ff */
[----:B------:R-:W-:Y:S01]  /*0220*/  IMAD R6, R6, UR8, R7 ;  /* 0x0000000806067c24 */ /* 0x000fe2000f8e0207 */
[----:B------:R-:W-:-:S03]  /*0230*/  ULDC.64 UR8, c[0x0][0x350] ;  /* 0x0000d40000087ab9 */ /* 0x000fc60000000a00 */
[C---:B------:R-:W-:Y:S02]  /*0240*/  IMAD R5, R6.reuse, UR8, R5 ;  /* 0x0000000806057c24 */ /* 0x040fe4000f8e0205 */
[----:B------:R-:W-:Y:S01]  /*0250*/  IMAD R0, R6, UR9, R0 ;  /* 0x0000000906007c24 */ /* 0x000fe2000f8e0200 */
[----:B------:R-:W-:Y:S06]  /*0260*/  @!P0 BRA `(.L_x_8085) ;  /* 0x0000001000448947 */ /* 0x000fec0003800000 */
[----:B------:R-:W-:Y:S01]  /*0270*/  IMAD.MOV.U32 R8, RZ, RZ, RZ ;  /* 0x000000ffff087224 */ /* 0x000fe200078e00ff */
[----:B------:R-:W-:Y:S01]  /*0280*/  ULDC.64 UR8, c[0x0][0x238] ;  /* 0x00008e0000087ab9 */ /* 0x000fe20000000a00 */
[----:B------:R-:W-:Y:S01]  /*0290*/  ISETP.NE.AND P0, PT, R2, 0x3, PT ;  /* 0x000000030200780c */ /* 0x000fe20003f05270 */
[----:B------:R-:W-:Y:S01]  /*02a0*/  ULDC UR7, c[0x0][0x234] ;  /* 0x00008d0000077ab9 */ /* 0x000fe20000000800 */
[----:B------:R-:W-:-:S05]  /*02b0*/  IMAD.HI.U32 R6, R9, UR8, R8 ;  /* 0x0000000809067c27 */ /* 0x000fca000f8e0008 */
[----:B------:R-:W-:Y:S01]  /*02c0*/  SHF.R.U32.HI R7, RZ, UR9, R6 ;  /* 0x00000009ff077c19 */ /* 0x000fe20008011606 */
[----:B------:R-:W-:-:S03]  /*02d0*/  ULDC.64 UR8, c[0x0][0x358] ;  /* 0x0000d60000087ab9 */ /* 0x000fc60000000a00 */
[----:B------:R-:W-:-:S05]  /*02e0*/  IADD3 R8, -R7, RZ, RZ ;  /* 0x000000ff07087210 */ /* 0x000fca0007ffe1ff */
[----:B------:R-:W-:-:S04]  /*02f0*/  IMAD R8, R8, UR7, R9 ;  /* 0x0000000708087c24 */ /* 0x000fc8000f8e0209 */
        /* <DEDUP_REMOVED lines=250> */
[----:B------:R-:W-:Y:S02]  /*12a0*/  @P0 MOV R10, RZ ;  /* 0x000000ff000a0202 */ /* 0x000fe40000000f00 */
[----:B------:R-:W-:-:S05]  /*12b0*/  IADD3 R6, -R11, RZ, RZ ;  /* 0x000000ff0b067210 */ /* 0x000fca0007ffe1ff */
[----:B------:R-:W1:Y:S01]  /*12c0*/  @P0 LDC R15, c[0x0][0x33c] ;  /* 0x0000cf00ff0f0b82 */ /* 0x000e620000000800 */
[----:B------:R-:W-:Y:S01]  /*12d0*/  IMAD R6, R6, UR8, R7 ;  /* 0x0000000806067c24 */ /* 0x000fe2000f8e0207 */
[----:B------:R-:W-:-:S03]  /*12e0*/  ULDC.64 UR8, c[0x0][0x400] ;  /* 0x0001000000087ab9 */ /* 0x000fc60000000a00 */
[C---:B------:R-:W-:Y:S02]  /*12f0*/  IMAD R5, R6.reuse, UR8, R5 ;  /* 0x0000000806057c24 */ /* 0x040fe4000f8e0205 */
[----:B------:R-:W-:Y:S01]  /*1300*/  IMAD R0, R6, UR9, R0 ;  /* 0x0000000906007c24 */ /* 0x000fe2000f8e0200 */
[----:B------:R-:W2:Y:S01]  /*1310*/  @P0 LDC.64 R8, c[0x0][0x408] ;  /* 0x00010200ff080b82 */ /* 0x000ea20000000a00 */
[----:B0-----:R-:W-:-:S05]  /*1320*/  @P0 IMAD.HI.U32 R2, R11, R12, R10 ;  /* 0x0000000c0b020227 */ /* 0x001fca00078e000a */
[----:B------:R-:W-:-:S05]  /*1330*/  @P0 SHF.R.U32.HI R2, RZ, R13, R2 ;  /* 0x0000000dff020219 */ /* 0x000fca0000011602 */
[----:B------:R-:W-:-:S04]  /*1340*/  @P0 IMAD.MOV R10, RZ, RZ, -R2 ;  /* 0x000000ffff0a0224 */ /* 0x000fc800078e0a02 */
[----:B-1----:R-:W-:-:S04]  /*1350*/  @P0 IMAD R10, R10, R15, R11 ;  /* 0x0000000f0a0a0224 */ /* 0x002fc800078e020b */
[C---:B--2---:R-:W-:Y:S02]  /*1360*/  @P0 IMAD R5, R10.reuse, R8, R5 ;  /* 0x000000080a050224 */ /* 0x044fe400078e0205 */
[----:B------:R-:W-:-:S07]  /*1370*/  @P0 IMAD R0, R10, R9, R0 ;  /* 0x000000090a000224 */ /* 0x000fce00078e0200 */
.L_x_8085:
[----:B------:R-:W-:Y:S02]  /*1380*/  ULDC.64 UR8, c[0x0][0x418] ;  /* 0x0001060000087ab9 */ /* 0x000fe40000000a00 */
[----:B------:R-:W-:-:S04]  /*1390*/  IADD3 R6, P0, R0, UR8, RZ ;  /* 0x0000000800067c10 */ /* 0x000fc8000ff1e0ff */
[----:B------:R-:W-:Y:S01]  /*13a0*/  IADD3.X R7, RZ, UR9, RZ, P0, !PT ;  /* 0x00000009ff077c10 */ /* 0x000fe200087fe4ff */
[----:B------:R-:W-:-:S04]  /*13b0*/  ULDC.64 UR8, c[0x0][0x410] ;  /* 0x0001040000087ab9 */ /* 0x000fc80000000a00 */
[----:B------:R-:W2:Y:S01]  /*13c0*/  LDG.E.U16 R2, desc[UR4][R6.64] ;  /* 0x0000000406027981 */ /* 0x000ea2000c1e1500 */
[----:B------:R-:W-:Y:S02]  /*13d0*/  MOV R8, 0x38eb4c3a ;  /* 0x38eb4c3a00087802 */ /* 0x000fe40000000f00 */
[----:B------:R-:W-:Y:S02]  /*13e0*/  MOV R10, 0x3aae005b ;  /* 0x3aae005b000a7802 */ /* 0x000fe40000000f00 */
[----:B------:R-:W-:Y:S02]  /*13f0*/  MOV R11, 0x3c09919f ;  /* 0x3c09919f000b7802 */ /* 0x000fe40000000f00 */
[----:B------:R-:W-:Y:S02]  /*1400*/  IADD3 R3, R3, 0x80, RZ ;  /* 0x0000008003037810 */ /* 0x000fe40007ffe0ff */
[----:B--2---:R-:W-:-:S05]  /*1410*/  SHF.L.U32 R2, R2, 0x10, RZ ;  /* 0x0000001002027819 */ /* 0x004fca00000006ff */
[----:B------:R-:W-:-:S04]  /*1420*/  FMUL.FTZ R0, R2, 0.70710676908493041992 ;  /* 0x3f3504f302007820 */ /* 0x000fc80000410000 */
[C---:B------:R-:W-:Y:S01]  /*1430*/  FADD.FTZ R4, |R0|.reuse, -RZ ;  /* 0x800000ff00047221 */ /* 0x040fe20000010200 */
[C---:B------:R-:W-:Y:S01]  /*1440*/  FMUL.FTZ R9, R0.reuse, R0 ;  /* 0x0000000000097220 */ /* 0x040fe20000410000 */
[----:B------:R-:W-:Y:S02]  /*1450*/  FSETP.GE.FTZ.AND P0, PT, |R0|, 1.0029599666595458984, PT ;  /* 0x3f8060fe0000780b */ /* 0x000fe40003f16200 */
[C---:B------:R-:W-:Y:S02]  /*1460*/  FADD.FTZ R13, -R4.reuse, -RZ ;  /* 0x800000ff040d7221 */ /* 0x040fe40000010100 */
[----:B------:R-:W-:Y:S02]  /*1470*/  FSEL R9, R4, R9, P0 ;  /* 0x0000000904097208 */ /* 0x000fe40000000000 */
[----:B------:R-:W-:Y:S02]  /*1480*/  FSEL R8, R8, 8.4834944573231041431e-05, P0 ;  /* 0x38b1e96a08087808 */ /* 0x000fe40000000000 */
[----:B------:R-:W-:-:S02]  /*1490*/  FSEL R6, -R10, -0.00082130916416645050049, P0 ;  /* 0xba574d200a067808 */ /* 0x000fc40000000100 */
[----:B------:R-:W-:Y:S02]  /*14a0*/  MOV R10, 0x3d24d99a ;  /* 0x3d24d99a000a7802 */ /* 0x000fe40000000f00 */
[----:B------:R-:W-:Y:S01]  /*14b0*/  FSEL R7, R11, 0.0052134888246655464172, P0 ;  /* 0x3baad5ea0b077808 */ /* 0x000fe20000000000 */
[C---:B------:R-:W-:Y:S01]  /*14c0*/  FFMA.FTZ R6, R9.reuse, R8, R6 ;  /* 0x0000000809067223 */ /* 0x040fe20000010006 */
[----:B------:R-:W-:Y:S02]  /*14d0*/  MOV R8, 0x3e235519 ;  /* 0x3e23551900087802 */ /* 0x000fe40000000f00 */
[----:B------:R-:W-:Y:S01]  /*14e0*/  FSEL R11, -R10, -0.026868773624300956726, P0 ;  /* 0xbcdc1be70a0b7808 */ /* 0x000fe20000000100 */
[C---:B------:R-:W-:Y:S01]  /*14f0*/  FFMA.FTZ R6, R9.reuse, R6, R7 ;  /* 0x0000000609067223 */ /* 0x040fe20000010007 */
[----:B------:R-:W-:Y:S02]  /*1500*/  MOV R10, 0x3f69b4f9 ;  /* 0x3f69b4f9000a7802 */ /* 0x000fe40000000f00 */
[----:B------:R-:W-:Y:S01]  /*1510*/  FSEL R7, R8, 0.11284004896879196167, P0 ;  /* 0x3de718af08077808 */ /* 0x000fe20000000000 */
[----:B------:R-:W-:Y:S01]  /*1520*/  FFMA.FTZ R6, R9, R6, R11 ;  /* 0x0000000609067223 */ /* 0x000fe2000001000b */
[----:B------:R-:W-:Y:S01]  /*1530*/  IMAD.MOV.U32 R8, RZ, RZ, 0x3f210a14 ;  /* 0x3f210a14ff087424 */ /* 0x000fe200078e00ff */
[----:B------:R-:W-:-:S02]  /*1540*/  FSEL R11, R10, -0.37612664699554443359, P0 ;  /* 0xbec093ac0a0b7808 */ /* 0x000fc40000000000 */
[----:B------:R-:W-:Y:S01]  /*1550*/  FFMA.FTZ R6, R9, R6, R7 ;  /* 0x0000000609067223 */ /* 0x000fe20000010007 */
[----:B------:R-:W-:Y:S02]  /*1560*/  FSEL R13, R13, R0, P0 ;  /* 0x000000000d0d7208 */ /* 0x000fe40000000000 */
[----:B------:R-:W-:Y:S01]  /*1570*/  FSEL R7, R8, 0.12837915122509002686, P0 ;  /* 0x3e0375d308077808 */ /* 0x000fe20000000000 */
[----:B------:R-:W-:-:S04]  /*1580*/  FFMA.FTZ R6, R9, R6, R11 ;  /* 0x0000000609067223 */ /* 0x000fc8000001000b */
[----:B------:R-:W-:-:S04]  /*1590*/  FFMA.FTZ R6, R9, R6, R7 ;  /* 0x0000000609067223 */ /* 0x000fc80000010007 */
[----:B------:R-:W-:-:S04]  /*15a0*/  FFMA.FTZ R6, R6, R13, R13 ;  /* 0x0000000d06067223 */ /* 0x000fc8000001000d */
[----:B------:R-:W0:Y:S02]  /*15b0*/  @P0 MUFU.EX2 R4, R6 ;  /* 0x0000000600040308 */ /* 0x000e240000000800 */
[----:B0-----:R-:W-:-:S05]  /*15c0*/  @P0 FADD.FTZ R7, -R4, 1 ;  /* 0x3f80000004070421 */ /* 0x001fca0000010100 */
[----:B------:R-:W-:Y:S01]  /*15d0*/  @P0 LOP3.LUT R6, R7, 0x80000000, R0, 0xb8, !PT ;  /* 0x8000000007060812 */ /* 0x000fe200078eb800 */
[----:B------:R-:W-:Y:S01]  /*15e0*/  FMUL.FTZ R7, R2, 0.5 ;  /* 0x3f00000002077820 */ /* 0x000fe20000410000 */
[----:B------:R-:W-:-:S03]  /*15f0*/  IADD3 R4, P0, R5, UR8, RZ ;  /* 0x0000000805047c10 */ /* 0x000fc6000ff1e0ff */
[----:B------:R-:W-:Y:S01]  /*1600*/  FADD.FTZ R0, R6, 1 ;  /* 0x3f80000006007421 */ /* 0x000fe20000010000 */
[----:B------:R-:W-:-:S03]  /*1610*/  IADD3.X R5, RZ, UR9, RZ, P0, !PT ;  /* 0x00000009ff057c10 */ /* 0x000fc600087fe4ff */
[----:B------:R-:W-:-:S05]  /*1620*/  FMUL.FTZ R0, R0, R7 ;  /* 0x0000000700007220 */ /* 0x000fca0000410000 */
[----:B------:R-:W-:-:S05]  /*1630*/  F2FP.BF16.F32.PACK_AB R0, RZ, R0 ;  /* 0x00000000ff00723e */ /* 0x000fca00000010ff */
[----:B------:R0:W-:Y:S02]  /*1640*/  STG.E.U16 desc[UR4][R4.64], R0 ;  /* 0x0000000004007986 */ /* 0x0001e4000c101504 */
.L_x_8084:
[----:B------:R-:W-:Y:S05]  /*1650*/  BSYNC B0 ;  /* 0x0000000000007941 */ /* 0x000fea0003800000 */
.L_x_8083:
[----:B------:R-:W-:Y:S01]  /*1660*/  ISETP.GE.AND P0, PT, R3, UR6, PT ;  /* 0x0000000603007c0c */ /* 0x000fe2000bf06270 */
[----:B------:R-:W-:-:S12]  /*1670*/  BSSY B0, `(.L_x_8086) ;  /* 0x00002ba000007945 */ /* 0x000fd80003800000 */
[----:B------:R-:W-:Y:S05]  /*1680*/  @P0 BRA `(.L_x_8087) ;  /* 0x0000002800e00947 */ /* 0x000fea0003800000 */
[----:B0-----:R-:W0:Y:S01]  /*1690*/  LDC R4, c[0x0][0x218] ;  /* 0x00008600ff047b82 */ /* 0x001e220000000800 */
[----:B------:R-:W-:Y:S01]  /*16a0*/  HFMA2.MMA R5, -RZ, RZ, 0, 0 ;  /* 0x00000000ff057435 */ /* 0x000fe200000001ff */
[----:B------:R-:W-:Y:S02]  /*16b0*/  MOV R0, RZ ;  /* 0x000000ff00007202 */ /* 0x000fe40000000f00 */
        /* <DEDUP_REMOVED lines=299> */
.L_x_8088:
        /* <DEDUP_REMOVED lines=41> */
[----:B------:R-:W-:Y:S02]  /*2c00*/  IADD3.X R5, RZ, UR9, RZ, P0, !PT ;  /* 0x00000009ff057c10 */ /* 0x000fe400087fe4ff */
[----:B------:R-:W-:Y:S01]  /*2c10*/  ISETP.GE.AND P0, PT, R3, UR6, PT ;  /* 0x0000000603007c0c */ /* 0x000fe2000bf06270 */
[----:B------:R-:W-:-:S05]  /*2c20*/  FMUL.FTZ R0, R0, R7 ;  /* 0x0000000700007220 */ /* 0x000fca0000410000 */
[----:B------:R-:W-:-:S05]  /*2c30*/  F2FP.BF16.F32.PACK_AB R0, RZ, R0 ;  /* 0x00000000ff00723e */ /* 0x000fca00000010ff */
[----:B------:R1:W-:Y:S02]  /*2c40*/  STG.E.U16 desc[UR4][R4.64], R0 ;  /* 0x0000000004007986 */ /* 0x0003e4000c101504 */
[----:B------:R-:W-:Y:S05]  /*2c50*/  @P0 BRA `(.L_x_8087) ;  /* 0x00000014006c0947 */ /* 0x000fea0003800000 */
[----:B-1----:R-:W0:Y:S01]  /*2c60*/  LDC R4, c[0x0][0x218] ;  /* 0x00008600ff047b82 */ /* 0x002e220000000800 */
        /* <DEDUP_REMOVED lines=296> */
[----:B------:R-:W-:-:S04]  /*3ef0*/  @P0 SHF.R.U32.HI R2, RZ, R13, R2 ;  /* 0x0000000dff020219 */ /* 0x000fc80000011602 */
[----:B------:R-:W-:-:S05]  /*3f00*/  @P0 IADD3 R10, -R2, RZ, RZ ;  /* 0x000000ff020a0210 */ /* 0x000fca0007ffe1ff */
[----:B-1----:R-:W-:-:S04]  /*3f10*/  @P0 IMAD R10, R15, R10, R11 ;  /* 0x0000000a0f0a0224 */ /* 0x002fc800078e020b */
[C---:B--2---:R-:W-:Y:S02]  /*3f20*/  @P0 IMAD R5, R10.reuse, R8, R5 ;  /* 0x000000080a050224 */ /* 0x044fe400078e0205 */
[----:B------:R-:W-:-:S07]  /*3f30*/  @P0 IMAD R0, R10, R9, R0 ;  /* 0x000000090a000224 */ /* 0x000fce00078e0200 */
.L_x_8089:
[----:B------:R-:W-:Y:S02]  /*3f40*/  ULDC.64 UR8, c[0x0][0x418] ;  /* 0x0001060000087ab9 */ /* 0x000fe40000000a00 */
[----:B------:R-:W-:-:S04]  /*3f50*/  IADD3 R6, P0, R0, UR8, RZ ;  /* 0x0000000800067c10 */ /* 0x000fc8000ff1e0ff */
[----:B------:R-:W-:Y:S01]  /*3f60*/  IADD3.X R7, RZ, UR9, RZ, P0, !PT ;  /* 0x00000009ff077c10 */ /* 0x000fe200087fe4ff */
[----:B------:R-:W-:Y:S01]  /*3f70*/  IMAD.MOV.U32 R10, RZ, RZ, 0x3aae005b ;  /* 0x3aae005bff0a7424 */ /* 0x000fe200078e00ff */
[----:B------:R-:W-:Y:S01]  /*3f80*/  MOV R8, 0x38eb4c3a ;  /* 0x38eb4c3a00087802 */ /* 0x000fe20000000f00 */
[----:B------:R-:W-:Y:S02]  /*3f90*/  ULDC.64 UR8, c[0x0][0x410] ;  /* 0x0001040000087ab9 */ /* 0x000fe40000000a00 */
[----:B------:R-:W2:Y:S01]  /*3fa0*/  LDG.E.U16 R2, desc[UR4][R6.64] ;  /* 0x0000000406027981 */ /* 0x000ea2000c1e1500 */
        /* <DEDUP_REMOVED lines=38> */
.L_x_8087:
[----:B------:R-:W-:Y:S05]  /*4210*/  BSYNC B0 ;  /* 0x0000000000007941 */ /* 0x000fea0003800000 */
.L_x_8086:
[----:B------:R-:W-:-:S13]  /*4220*/  ISETP.GE.AND P0, PT, R3, UR6, PT ;  /* 0x0000000603007c0c */ /* 0x000fda000bf06270 */
[----:B------:R-:W-:Y:S05]  /*4230*/  @P0 EXIT ;  /* 0x000000000000094d */ /* 0x000fea0003800000 */
[----:B012---:R-:W0:Y:S01]  /*4240*/  LDC R4, c[0x0][0x218] ;  /* 0x00008600ff047b82 */ /* 0x007e220000000800 */
[----:B------:R-:W-:Y:S01]  /*4250*/  HFMA2.MMA R0, -RZ, RZ, 0, 0 ;  /* 0x00000000ff007435 */ /* 0x000fe200000001ff */
[----:B------:R-:W-:Y:S02]  /*4260*/  MOV R5, RZ ;  /* 0x000000ff00057202 */ /* 0x000fe40000000f00 */
[----:B0-----:R-:W-:-:S13]  /*4270*/  ISETP.NE.AND P0, PT, R4, RZ, PT ;  /* 0x000000ff0400720c */ /* 0x001fda0003f05270 */
[----:B------:R-:W-:Y:S05]  /*4280*/  @!P0 BRA `(.L_x_8090) ;  /* 0x0000001000a48947 */ /* 0x000fea0003800000 */
[----:B------:R-:W-:Y:S01]  /*4290*/  IMAD.MOV.U32 R2, RZ, RZ, RZ ;  /* 0x000000ffff027224 */ /* 0x000fe200078e00ff */
[----:B------:R-:W-:Y:S01]  /*42a0*/  ULDC.64 UR6, c[0x0][0x220] ;  /* 0x0000880000067ab9 */ /* 0x000fe20000000a00 */
[----:B------:R-:W-:Y:S02]  /*42b0*/  ISETP.NE.AND P0, PT, R4, 0x1, PT ;  /* 0x000000010400780c */ /* 0x000fe40003f05270 */
[----:B------:R-:W-:Y:S01]  /*42c0*/  IMAD.HI.U32 R6, R3, UR6, R2 ;  /* 0x0000000603067c27 */ /* 0x000fe2000f8e0002 */
[----:B------:R-:W-:-:S04]  /*42d0*/  ULDC UR6, c[0x0][0x21c] ;  /* 0x0000870000067ab9 */ /* 0x000fc80000000800 */
[----:B------:R-:W-:-:S04]  /*42e0*/  SHF.R.U32.HI R7, RZ, UR7, R6 ;  /* 0x00000007ff077c19 */ /* 0x000fc80008011606 */
[----:B------:R-:W-:-:S05]  /*42f0*/  IADD3 R0, -R7, RZ, RZ ;  /* 0x000000ff07007210 */ /* 0x000fca0007ffe1ff */
[----:B------:R-:W-:Y:S01]  /*4300*/  IMAD R0, R0, UR6, R3 ;  /* 0x0000000600007c24 */ /* 0x000fe2000f8e0203 */
[----:B------:R-:W-:-:S03]  /*4310*/  ULDC.64 UR6, c[0x0][0x348] ;  /* 0x0000d20000067ab9 */ /* 0x000fc60000000a00 */
        /* <DEDUP_REMOVED lines=17> */
[----:B------:R-:W-:-:S03]  /*4430*/  ISETP.NE.AND P0, PT, R4, 0x3, PT ;  /* 0x000000030400780c */ /* 0x000fc60003f05270 */
[----:B------:R-:W-:Y:S01]  /*4440*/  IMAD.HI.U32 R6, R3, UR6, R2 ;  /* 0x0000000603067c27 */ /* 0x000fe2000f8e0002 */
[----:B------:R-:W-:-:S04]  /*4450*/  ULDC UR6, c[0x0][0x234] ;  /* 0x00008d0000067ab9 */ /* 0x000fc80000000800 */
        /* <DEDUP_REMOVED lines=255> */
[----:B------:R-:W-:Y:S01]  /*5450*/  ULDC.64 UR6, c[0x0][0x400] ;  /* 0x0001000000067ab9 */ /* 0x000fe20000000a00 */
[----:B------:R-:W-:-:S05]  /*5460*/  IADD3 R9, -R7, RZ, RZ ;  /* 0x000000ff07097210 */ /* 0x000fca0007ffe1ff */
[----:B------:R-:W1:Y:S08]  /*5470*/  @P0 LDC R13, c[0x0][0x33c] ;  /* 0x0000cf00ff0d0b82 */ /* 0x000e700000000800 */
[----:B------:R-:W2:Y:S01]  /*5480*/  @P0 LDC.64 R14, c[0x0][0x408] ;  /* 0x00010200ff0e0b82 */ /* 0x000ea20000000a00 */
[----:B0-----:R-:W-:-:S05]  /*5490*/  @P0 IMAD.HI.U32 R2, R7, R10, R6 ;  /* 0x0000000a07020227 */ /* 0x001fca00078e0006 */
[----:B------:R-:W-:Y:S01]  /*54a0*/  @P0 SHF.R.U32.HI R4, RZ, R11, R2 ;  /* 0x0000000bff040219 */ /* 0x000fe20000011602 */
[----:B------:R-:W-:-:S03]  /*54b0*/  IMAD R2, R9, UR8, R3 ;  /* 0x0000000809027c24 */ /* 0x000fc6000f8e0203 */
[----:B------:R-:W-:Y:S01]  /*54c0*/  @P0 IADD3 R6, -R4, RZ, RZ ;  /* 0x000000ff04060210 */ /* 0x000fe20007ffe1ff */
[C---:B------:R-:W-:Y:S02]  /*54d0*/  IMAD R5, R2.reuse, UR6, R5 ;  /* 0x0000000602057c24 */ /* 0x040fe4000f8e0205 */
[----:B------:R-:W-:Y:S02]  /*54e0*/  IMAD R0, R2, UR7, R0 ;  /* 0x0000000702007c24 */ /* 0x000fe4000f8e0200 */
[----:B-1----:R-:W-:-:S04]  /*54f0*/  @P0 IMAD R6, R13, R6, R7 ;  /* 0x000000060d060224 */ /* 0x002fc800078e0207 */
[C---:B--2---:R-:W-:Y:S02]  /*5500*/  @P0 IMAD R5, R6.reuse, R14, R5 ;  /* 0x0000000e06050224 */ /* 0x044fe400078e0205 */
[----:B------:R-:W-:-:S07]  /*5510*/  @P0 IMAD R0, R6, R15, R0 ;  /* 0x0000000f06000224 */ /* 0x000fce00078e0200 */
.L_x_8090:
[----:B------:R-:W-:Y:S02]  /*5520*/  ULDC.64 UR6, c[0x0][0x418] ;  /* 0x0001060000067ab9 */ /* 0x000fe40000000a00 */
[----:B------:R-:W-:-:S05]  /*5530*/  IADD3 R6, P0, R0, UR6, RZ ;  /* 0x0000000600067c10 */ /* 0x000fca000ff1e0ff */
[----:B------:R-:W-:Y:S01]  /*5540*/  IMAD.X R7, RZ, RZ, UR7, P0 ;  /* 0x00000007ff077e24 */ /* 0x000fe200080e06ff */
[----:B------:R-:W-:Y:S01]  /*5550*/  MOV R9, 0x38eb4c3a ;  /* 0x38eb4c3a00097802 */ /* 0x000fe20000000f00 */
[----:B------:R-:W-:-:S03]  /*5560*/  ULDC.64 UR6, c[0x0][0x410] ;  /* 0x0001040000067ab9 */ /* 0x000fc60000000a00 */
[----:B------:R-:W2:Y:S01]  /*5570*/  LDG.E.U16 R2, desc[UR4][R6.64] ;  /* 0x0000000406027981 */ /* 0x000ea2000c1e1500 */
[----:B------:R-:W-:Y:S02]  /*5580*/  MOV R8, 0x3aae005b ;  /* 0x3aae005b00087802 */ /* 0x000fe40000000f00 */
[----:B------:R-:W-:Y:S02]  /*5590*/  MOV R10, 0x3c09919f ;  /* 0x3c09919f000a7802 */ /* 0x000fe40000000f00 */
[----:B--2---:R-:W-:-:S05]  /*55a0*/  SHF.L.U32 R2, R2, 0x10, RZ ;  /* 0x0000001002027819 */ /* 0x004fca00000006ff */
        /* <DEDUP_REMOVED lines=16> */
[----:B------:R-:W-:Y:S01]  /*56b0*/  FFMA.FTZ R7, R4, R7, R8 ;  /* 0x0000000704077223 */ /* 0x000fe20000010008 */
[----:B------:R-:W-:Y:S02]  /*56c0*/  MOV R9, 0x3f210a14 ;  /* 0x3f210a1400097802 */ /* 0x000fe40000000f00 */
[----:B------:R-:W-:Y:S01]  /*56d0*/  FSEL R8, R10, -0.37612664699554443359, P0 ;  /* 0xbec093ac0a087808 */ /* 0x000fe20000000000 */
        /* <DEDUP_REMOVED lines=11> */
[----:B------:R-:W-:-:S04]  /*5790*/  FADD.FTZ R0, R6, 1 ;  /* 0x3f80000006007421 */ /* 0x000fc80000010000 */
[----:B------:R-:W-:Y:S01]  /*57a0*/  FMUL.FTZ R0, R0, R3 ;  /* 0x0000000300007220 */ /* 0x000fe20000410000 */
[----:B------:R-:W-:-:S04]  /*57b0*/  IADD3.X R3, RZ, UR7, RZ, P0, !PT ;  /* 0x00000007ff037c10 */ /* 0x000fc800087fe4ff */
[----:B------:R-:W-:-:S05]  /*57c0*/  F2FP.BF16.F32.PACK_AB R0, RZ, R0 ;  /* 0x00000000ff00723e */ /* 0x000fca00000010ff */
[----:B------:R-:W-:Y:S01]  /*57d0*/  STG.E.U16 desc[UR4][R2.64], R0 ;  /* 0x0000000002007986 */ /* 0x000fe2000c101504 */
[----:B------:R-:W-:Y:S05]  /*57e0*/  EXIT ;  /* 0x000000000000794d */ /* 0x000fea0003800000 */
.L_x_8091:
        /* <DEDUP_REMOVED lines=9> */
.L_x_12881:


//--------------------- .text._ZN2at6native27unrolled_elementwise_kernelIZZZNS0_18GeluCUDAKernelImplERNS_18TensorIteratorBaseENS0_8GeluTypeEENKUlvE0_clEvENKUlvE2_clEvEUlN3c108BFloat16EE_St5arrayIPcLm2EELi4E23TrivialOffsetCalculatorILi1EjESE_NS0_6memory15LoadWithoutCastENSF_16StoreWithoutCastEEEviT_T0_T2_T3_T4_T5_ --------------------------
	.section	.text._ZN2at6native27unrolled_elementwise_kernelIZZZNS0_18GeluCUDAKernelImplERNS_18TensorIteratorBaseENS0_8GeluTypeEENKUlvE0_clEvENKUlvE2_clEvEUlN3c108BFloat16EE_St5arrayIPcLm2EELi4E23TrivialOffsetCalculatorILi1EjESE_NS0_6memory15LoadWithoutCastENSF_16StoreWithoutCastEEEviT_T0_T2_T3_T4_T5_,"ax",@progbits
	.align	128
        .global         _ZN2at6native27unrolled_elementwise_kernelIZZZNS0_18GeluCUDAKernelImplERNS_18TensorIteratorBaseENS0_8GeluTypeEENKUlvE0_clEvENKUlvE2_clEvEUlN3c108BFloat16EE_St5arrayIPcLm2EELi4E23TrivialOffsetCalculatorILi1EjESE_NS0_6memory15LoadWithoutCastENSF_16StoreWithoutCastEEEviT_T0_T2_T3_T4_T5_
        .type           _ZN2at6native27unrolled_elementwise_kernelIZZZNS0_18GeluCUDAKernelImplERNS_18TensorIteratorBaseENS0_8GeluTypeEENKUlvE0_clEvENKUlvE2_clEvEUlN3c108BFloat16EE_St5arrayIPcLm2EELi4E23TrivialOffsetCalculatorILi1EjESE_NS0_6memory15LoadWithoutCastENSF_16StoreWithoutCastEEEviT_T0_T2_T3_T4_T5_,@function
        .size           _ZN2at6native27unrolled_elementwise_kernelIZZZNS0_18GeluCUDAKernelImplERNS_18TensorIteratorBaseENS0_8GeluTypeEENKUlvE0_clEvENKUlvE2_clEvEUlN3c108BFloat16EE_St5arrayIPcLm2EELi4E23TrivialOffsetCalculatorILi1EjESE_NS0_6memory15LoadWithoutCastENSF_16StoreWithoutCastEEEviT_T0_T2_T3_T4_T5_,(.L_x_12882 - _ZN2at6native27unrolled_elementwise_kernelIZZZNS0_18GeluCUDAKernelImplERNS_18TensorIteratorBaseENS0_8GeluTypeEENKUlvE0_clEvENKUlvE2_clEvEUlN3c108BFloat16EE_St5arrayIPcLm2EELi4E23TrivialOffsetCalculatorILi1EjESE_NS0_6memory15LoadWithoutCastENSF_16StoreWithoutCastEEEviT_T0_T2_T3_T4_T5_)
        .other          _ZN2at6native27unrolled_elementwise_kernelIZZZNS0_18GeluCUDAKernelImplERNS_18TensorIteratorBaseENS0_8GeluTypeEENKUlvE0_clEvENKUlvE2_clEvEUlN3c108BFloat16EE_St5arrayIPcLm2EELi4E23TrivialOffsetCalculatorILi1EjESE_NS0_6memory15LoadWithoutCastENSF_16StoreWithoutCastEEEviT_T0_T2_T3_T4_T5_,@"STO_CUDA_ENTRY STV_DEFAULT"
_ZN2at6native27unrolled_elementwise_kernelIZZZNS0_18GeluCUDAKernelImplERNS_18TensorIteratorBaseENS0_8GeluTypeEENKUlvE0_clEvENKUlvE2_clEvEUlN3c108BFloat16EE_St5arrayIPcLm2EELi4E23TrivialOffsetCalculatorILi1EjESE_NS0_6memory15LoadWithoutCastENSF_16StoreWithoutCastEEEviT_T0_T2_T3_T4_T5_:
.text._ZN2at6native27unrolled_elementwise_kernelIZZZNS0_18GeluCUDAKernelImplERNS_18TensorIteratorBaseENS0_8GeluTypeEENKUlvE0_clEvENKUlvE2_clEvEUlN3c108BFloat16EE_St5arrayIPcLm2EELi4E23TrivialOffsetCalculatorILi1EjESE_NS0_6memory15LoadWithoutCastENSF_16StoreWithoutCastEEEviT_T0_T2_T3_T4_T5_:
[----:B------:R-:W-:Y:S01]  /*0000*/  LDC R1, c[0x0][0x28] ;  /* 0x00000a00ff017b82 */ /* 0x000fe20000000800 */
[----:B------:R-:W0:Y:S07]  /*0010*/  S2R R2, SR_CTAID.X ;  /* 0x0000000000027919 */ /* 0x000e2e0000002500 */
[----:B------:R-:W0:Y:S01]  /*0020*/  LDC R5, c[0x0][0x210] ;  /* 0x00008400ff057b82 */ /* 0x000e220000000800 */
[----:B------:R-:W-:Y:S01]  /*0030*/  ULDC.64 UR4, c[0x0][0x208] ;  /* 0x0000820000047ab9 */ /* 0x000fe20000000a00 */
[----:B------:R-:W-:Y:S01]  /*0040*/  PRMT R6, RZ, 0x7610, R6 ;  /* 0x00007610ff067816 */ /* 0x000fe20000000006 */
[----:B------:R-:W1:Y:S01]  /*0050*/  S2R R3, SR_TID.X ;  /* 0x0000000000037919 */ /* 0x000e620000002100 */
[----:B0-----:R-:W-:Y:S01]  /*0060*/  IMAD R0, R2, -0x200, R5 ;  /* 0xfffffe0002007824 */ /* 0x001fe200078e0205 */
[----:B-1----:R-:W-:-:S04]  /*0070*/  MOV R7, R3 ;  /* 0x0000000300077202 */ /* 0x002fc80000000f00 */
[----:B------:R-:W-:-:S13]  /*0080*/  ISETP.GE.AND P0, PT, R3, R0, PT ;  /* 0x000000000300720c */ /* 0x000fda0003f06270 */
[----:B------:R-:W-:Y:S01]  /*0090*/  @!P0 IMAD R17, R2, 0x200, R7 ;  /* 0x0000020002118824 */ /* 0x000fe200078e0207 */
[----:B------:R-:W-:-:S04]  /*00a0*/  @!P0 IADD3 R7, R7, 0x80, RZ ;  /* 0x0000008007078810 */ /* 0x000fc80007ffe0ff */
[----:B------:R-:W-:-:S13]  /*00b0*/  ISETP.GE.AND P1, PT, R7, R0, PT ;  /* 0x000000000700720c */ /* 0x000fda0003f26270 */
[----:B------:R-:W0:Y:S01]  /*00c0*/  @!P1 LDC.64 R8, c[0x0][0x220] ;  /* 0x00008800ff089b82 */ /* 0x000e220000000a00 */
[----:B------:R-:W-:Y:S01]  /*00d0*/  @!P1 IMAD R11, R2, 0x200, R7 ;  /* 0x00000200020b9824 */ /* 0x000fe200078e0207 */
[----:B------:R-:W-:Y:S02]  /*00e0*/  PRMT R16, RZ, 0x7610, R16 ;  /* 0x00007610ff107816 */ /* 0x000fe40000000010 */
[----:B------:R-:W-:-:S04]  /*00f0*/  @!P1 IADD3 R7, R7, 0x80, RZ ;  /* 0x0000008007079810 */ /* 0x000fc80007ffe0ff */
[----:B------:R-:W-:-:S13]  /*0100*/  ISETP.GE.AND P3, PT, R7, R0, PT ;  /* 0x000000000700720c */ /* 0x000fda0003f66270 */
[----:B------:R-:W-:Y:S01]  /*0110*/  @!P3 IMAD R15, R2, 0x200, R7 ;  /* 0x00000200020fb824 */ /* 0x000fe200078e0207 */
[----:B------:R-:W-:Y:S01]  /*0120*/  @!P3 IADD3 R7, R7, 0x80, RZ ;  /* 0x000000800707b810 */ /* 0x000fe20007ffe0ff */
[----:B------:R-:W1:Y:S01]  /*0130*/  @!P3 LDC.64 R4, c[0x0][0x220] ;  /* 0x00008800ff04bb82 */ /* 0x000e620000000a00 */
[----:B0-----:R-:W-:Y:S02]  /*0140*/  @!P1 IMAD.WIDE.U32 R8, R11, 0x2, R8 ;  /* 0x000000020b089825 */ /* 0x001fe400078e0008 */
[----:B------:R-:W-:-:S05]  /*0150*/  ISETP.GE.AND P2, PT, R7, R0, PT ;  /* 0x000000000700720c */ /* 0x000fca0003f46270 */
[----:B------:R-:W0:Y:S08]  /*0160*/  @!P0 LDC.64 R10, c[0x0][0x220] ;  /* 0x00008800ff0a8b82 */ /* 0x000e300000000a00 */
[----:B------:R-:W2:Y:S01]  /*0170*/  @!P2 LDC.64 R12, c[0x0][0x220] ;  /* 0x00008800ff0cab82 */ /* 0x000ea20000000a00 */
[----:B------:R-:W-:Y:S02]  /*0180*/  @!P2 IMAD R7, R2, 0x200, R7 ;  /* 0x000002000207a824 */ /* 0x000fe400078e0207 */
[----:B------:R-:W-:-:S02]  /*0190*/  VIADD R19, R3, 0x180 ;  /* 0x0000018003137836 */ /* 0x000fc40000000000 */
[----:B-1----:R-:W-:Y:S01]  /*01a0*/  @!P3 IMAD.WIDE.U32 R14, R15, 0x2, R4 ;  /* 0x000000020f0eb825 */ /* 0x002fe200078e0004 */
[----:B------:R-:W-:-:S03]  /*01b0*/  PRMT R4, RZ, 0x7610, R4 ;  /* 0x00007610ff047816 */ /* 0x000fc60000000004 */
[----:B0-----:R-:W-:Y:S01]  /*01c0*/  @!P0 IMAD.WIDE.U32 R10, R17, 0x2, R10 ;  /* 0x00000002110a8825 */ /* 0x001fe200078e000a */
[----:B------:R-:W-:Y:S01]  /*01d0*/  IADD3 R5, R3, 0x80, RZ ;  /* 0x0000008003057810 */ /* 0x000fe20007ffe0ff */
[----:B------:R-:W-:Y:S01]  /*01e0*/  BSSY B0, `(.L_x_8092) ;  /* 0x0000031000007945 */ /* 0x000fe20003800000 */
[----:B------:R0:W5:Y:S04]  /*01f0*/  @!P3 LDG.E.U16 R6, desc[UR4][R14.64] ;  /* 0x000000040e06b981 */ /* 0x000168000c1e1500 */
[----:B------:R0:W5:Y:S01]  /*0200*/  @!P0 LDG.E.U16 R16, desc[UR4][R10.64] ;  /* 0x000000040a108981 */ /* 0x000162000c1e1500 */
[----:B--2---:R-:W-:Y:S01]  /*0210*/  @!P2 IMAD.WIDE.U32 R12, R7, 0x2, R12 ;  /* 0x00000002070ca825 */ /* 0x004fe200078e000c */
[----:B------:R-:W-:Y:S02]  /*0220*/  PRMT R7, RZ, 0x7610, R7 ;  /* 0x00007610ff077816 */ /* 0x000fe40000000007 */
[----:B------:R-:W-:-:S02]  /*0230*/  IADD3 R17, R3, 0x100, RZ ;  /* 0x0000010003117810 */ /* 0x000fc40007ffe0ff */
[----:B------:R0:W5:Y:S01]  /*0240*/  @!P2 LDG.E.U16 R4, desc[UR4][R12.64] ;  /* 0x000000040c04a981 */ /* 0x000162000c1e1500 */
[-C--:B------:R-:W-:Y:S02]  /*0250*/  ISETP.GE.AND P2, PT, R19, R0.reuse, PT ;  /* 0x000000001300720c */ /* 0x080fe40003f46270 */
[-C--:B------:R-:W-:Y:S01]  /*0260*/  ISETP.GE.AND P3, PT, R5, R0.reuse, PT ;  /* 0x000000000500720c */ /* 0x080fe20003f66270 */
[----:B------:R0:W5:Y:S01]  /*0270*/  @!P1 LDG.E.U16 R7, desc[UR4][R8.64] ;  /* 0x0000000408079981 */ /* 0x000162000c1e1500 */
[-C--:B------:R-:W-:Y:S02]  /*0280*/  ISETP.GE.AND P1, PT, R17, R0.reuse, PT ;  /* 0x000000001100720c */ /* 0x080fe40003f26270 */
[----:B------:R-:W-:Y:S01]  /*0290*/  ISETP.GE.AND P4, PT, R3, R0, PT ;  /* 0x000000000300720c */ /* 0x000fe20003f86270 */
[----:B------:R-:W-:-:S12]  /*02a0*/  @P0 BRA `(.L_x_8093) ;  /* 0x0000000000900947 */ /* 0x000fd80003800000 */
[----:B0----5:R-:W-:Y:S01]  /*02b0*/  IMAD.U32 R8, R16, 0x10000, RZ ;  /* 0x0001000010087824 */ /* 0x021fe200078e00ff */
[----:B------:R-:W-:Y:S01]  /*02c0*/  HFMA2.MMA R13, -RZ, RZ, 0.61474609375, 16.90625 ;  /* 0x38eb4c3aff0d7435 */ /* 0x000fe200000001ff */
[----:B------:R-:W-:Y:S01]  /*02d0*/  IMAD.MOV.U32 R15, RZ, RZ, 0x3aae005b ;  /* 0x3aae005bff0f7424 */ /* 0x000fe200078e00ff */
[----:B------:R-:W-:Y:S01]  /*02e0*/  MOV R12, 0x3c09919f ;  /* 0x3c09919f000c7802 */ /* 0x000fe20000000f00 */
[----:B------:R-:W-:Y:S01]  /*02f0*/  FMUL.FTZ R9, R8, 0.70710676908493041992 ;  /* 0x3f3504f308097820 */ /* 0x000fe20000410000 */
[----:B------:R-:W-:Y:S02]  /*0300*/  IMAD.MOV.U32 R14, RZ, RZ, 0x3d24d99a ;  /* 0x3d24d99aff0e7424 */ /* 0x000fe400078e00ff */
[----:B------:R-:W-:Y:S02]  /*0310*/  IMAD.MOV.U32 R16, RZ, RZ, 0x3f69b4f9 ;  /* 0x3f69b4f9ff107424 */ /* 0x000fe400078e00ff */
        /* <DEDUP_REMOVED lines=27> */
[----:B------:R-:W-:-:S05]  /*04d0*/  FMUL.FTZ R8, R8, R9 ;  /* 0x0000000908087220 */ /* 0x000fca0000410000 */
[----:B------:R-:W-:-:S07]  /*04e0*/  F2FP.BF16.F32.PACK_AB R8, RZ, R8 ;  /* 0x00000008ff08723e */ /* 0x000fce00000010ff */
.L_x_8093:
[----:B------:R-:W-:Y:S05]  /*04f0*/  BSYNC B0 ;  /* 0x0000000000007941 */ /* 0x000fea0003800000 */
.L_x_8092:
[----:B------:R-:W-:Y:S04]  /*0500*/  BSSY B0, `(.L_x_8094) ;  /* 0x0000026000007945 */ /* 0x000fe80003800000 */
[----:B------:R-:W-:Y:S05]  /*0510*/  @P3 BRA `(.L_x_8095) ;  /* 0x0000000000903947 */ /* 0x000fea0003800000 */
[----:B-----5:R-:W-:Y:S01]  /*0520*/  IMAD.U32 R7, R7, 0x10000, RZ ;  /* 0x0001000007077824 */ /* 0x020fe200078e00ff */
[----:B0-----:R-:W-:Y:S01]  /*0530*/  HFMA2.MMA R13, -RZ, RZ, 0.61474609375, 16.90625 ;  /* 0x38eb4c3aff0d7435 */ /* 0x001fe200000001ff */
        /* <DEDUP_REMOVED lines=34> */
.L_x_8095:
[----:B------:R-:W-:Y:S05]  /*0760*/  BSYNC B0 ;  /* 0x0000000000007941 */ /* 0x000fea0003800000 */
.L_x_8094:
        /* <DEDUP_REMOVED lines=38> */
.L_x_8097:
[----:B------:R-:W-:Y:S05]  /*09d0*/  BSYNC B0 ;  /* 0x0000000000007941 */ /* 0x000fea0003800000 */
.L_x_8096:
[----:B------:R-:W-:Y:S04]  /*09e0*/  BSSY B0, `(.L_x_8098) ;  /* 0x0000026000007945 */ /* 0x000fe80003800000 */
[----:B------:R-:W-:Y:S05]  /*09f0*/  @P2 BRA `(.L_x_8099) ;  /* 0x0000000000902947 */ /* 0x000fea0003800000 */
[----:B-----5:R-:W-:Y:S01]  /*0a00*/  IMAD.U32 R4, R4, 0x10000, RZ ;  /* 0x0001000004047824 */ /* 0x020fe200078e00ff */
[----:B0-----:R-:W-:Y:S01]  /*0a10*/  HFMA2.MMA R13, -RZ, RZ, 0.61474609375, 16.90625 ;  /* 0x38eb4c3aff0d7435 */ /* 0x001fe200000001ff */
[----:B------:R-:W-:Y:S01]  /*0a20*/  MOV R15, 0x3aae005b ;  /* 0x3aae005b000f7802 */ /* 0x000fe20000000f00 */
[----:B------:R-:W-:Y:S02]  /*0a30*/  IMAD.MOV.U32 R12, RZ, RZ, 0x3c09919f ;  /* 0x3c09919fff0c7424 */ /* 0x000fe400078e00ff */
[----:B------:R-:W-:Y:S01]  /*0a40*/  FMUL.FTZ R9, R4, 0.70710676908493041992 ;  /* 0x3f3504f304097820 */ /* 0x000fe20000410000 */
[----:B------:R-:W-:Y:S01]  /*0a50*/  HFMA2.MMA R14, -RZ, RZ, 1.28515625, -179.25 ;  /* 0x3d24d99aff0e7435 */ /* 0x000fe200000001ff */
        /* <DEDUP_REMOVED lines=10> */
[----:B------:R-:W-:-:S03]  /*0b00*/  MOV R15, 0x3e235519 ;  /* 0x3e235519000f7802 */ /* 0x000fc60000000f00 */
[C---:B------:R-:W-:Y:S01]  /*0b10*/  FFMA.FTZ R13, R10.reuse, R13, R12 ;  /* 0x0000000d0a0d7223 */ /* 0x040fe2000001000c */
[----:B------:R-:W-:Y:S01]  /*0b20*/  FSEL R12, R15, 0.11284004896879196167, P0 ;  /* 0x3de718af0f0c7808 */ /* 0x000fe20000000000 */
[----:B------:R-:W-:Y:S02]  /*0b30*/  HFMA2.MMA R15, -RZ, RZ, 1.7822265625, 0.000185489654541015625 ;  /* 0x3f210a14ff0f7435 */ /* 0x000fe400000001ff */
[----:B------:R-:W-:Y:S01]  /*0b40*/  FFMA.FTZ R13, R10, R13, R14 ;  /* 0x0000000d0a0d7223 */ /* 0x000fe2000001000e */
[----:B------:R-:W-:Y:S01]  /*0b50*/  FSEL R14, R16, -0.37612664699554443359, P0 ;  /* 0xbec093ac100e7808 */ /* 0x000fe20000000000 */
[----:B------:R-:W-:Y:S02]  /*0b60*/  FADD.FTZ R16, -R11, -RZ ;  /* 0x800000ff0b107221 */ /* 0x000fe40000010100 */
[----:B------:R-:W-:-:S03]  /*0b70*/  FFMA.FTZ R13, R10, R13, R12 ;  /* 0x0000000d0a0d7223 */ /* 0x000fc6000001000c */
[----:B------:R-:W-:Y:S01]  /*0b80*/  FSEL R11, R16, R9, P0 ;  /* 0x00000009100b7208 */ /* 0x000fe20000000000 */
[----:B------:R-:W-:Y:S01]  /*0b90*/  FFMA.FTZ R13, R10, R13, R14 ;  /* 0x0000000d0a0d7223 */ /* 0x000fe2000001000e */
[----:B------:R-:W-:-:S05]  /*0ba0*/  FSEL R12, R15, 0.12837915122509002686, P0 ;  /* 0x3e0375d30f0c7808 */ /* 0x000fca0000000000 */
        /* <DEDUP_REMOVED lines=9> */
.L_x_8099:
[----:B------:R-:W-:Y:S05]  /*0c40*/  BSYNC B0 ;  /* 0x0000000000007941 */ /* 0x000fea0003800000 */
.L_x_8098:
[----:B------:R-:W-:Y:S04]  /*0c50*/  BSSY B0, `(.L_x_8100) ;  /* 0x0000018000007945 */ /* 0x000fe80003800000 */
[----:B------:R-:W-:Y:S04]  /*0c60*/  BSSY B1, `(.L_x_8101) ;  /* 0x0000010000017945 */ /* 0x000fe80003800000 */
[----:B------:R-:W-:Y:S05]  /*0c70*/  @P4 BRA `(.L_x_8102) ;  /* 0x0000000000384947 */ /* 0x000fea0003800000 */
[----:B0-----:R-:W0:Y:S01]  /*0c80*/  LDC.64 R10, c[0x0][0x218] ;  /* 0x00008600ff0a7b82 */ /* 0x001e220000000a00 */
[----:B------:R-:W-:Y:S01]  /*0c90*/  LEA R9, R2, R3, 0x9 ;  /* 0x0000000302097211 */ /* 0x000fe200078e48ff */
[----:B------:R-:W-:Y:S01]  /*0ca0*/  IMAD.MOV.U32 R3, RZ, RZ, R5 ;  /* 0x000000ffff037224 */ /* 0x000fe200078e0005 */
[----:B------:R-:W-:-:S04]  /*0cb0*/  PRMT R12, R8, 0x7610, R12 ;  /* 0x00007610080c7816 */ /* 0x000fc8000000000c */
[----:B------:R-:W-:-:S13]  /*0cc0*/  ISETP.GE.AND P0, PT, R3, R0, PT ;  /* 0x000000000300720c */ /* 0x000fda0003f06270 */
[----:B------:R-:W-:Y:S05]  /*0cd0*/  @P0 BREAK B1 ;  /* 0x0000000000010942 */ /* 0x000fea0003800000 */
[----:B0-----:R-:W-:-:S05]  /*0ce0*/  IMAD.WIDE.U32 R8, R9, 0x2, R10 ;  /* 0x0000000209087825 */ /* 0x001fca00078e000a */
[----:B------:R0:W-:Y:S01]  /*0cf0*/  STG.E.U16 desc[UR4][R8.64], R12 ;  /* 0x0000000c08007986 */ /* 0x0001e2000c101504 */
[----:B------:R-:W-:Y:S05]  /*0d00*/  @P0 BRA `(.L_x_8103) ;  /* 0x0000000000300947 */ /* 0x000fea0003800000 */
[----:B0-----:R-:W0:Y:S01]  /*0d10*/  LDC.64 R8, c[0x0][0x218] ;  /* 0x00008600ff087b82 */ /* 0x001e220000000a00 */
[----:B------:R-:W-:Y:S02]  /*0d20*/  LEA R5, R2, R3, 0x9 ;  /* 0x0000000302057211 */ /* 0x000fe400078e48ff */
[----:B------:R-:W-:-:S03]  /*0d30*/  IADD3 R3, R3, 0x80, RZ ;  /* 0x0000008003037810 */ /* 0x000fc60007ffe0ff */
[----:B0-----:R-:W-:-:S05]  /*0d40*/  IMAD.WIDE.U32 R8, R5, 0x2, R8 ;  /* 0x0000000205087825 */ /* 0x001fca00078e0008 */
[----:B-----5:R1:W-:Y:S02]  /*0d50*/  STG.E.U16 desc[UR4][R8.64], R7 ;  /* 0x0000000708007986 */ /* 0x0203e4000c101504 */
.L_x_8102:
[----:B------:R-:W-:Y:S05]  /*0d60*/  BSYNC B1 ;  /* 0x0000000000017941 */ /* 0x000fea0003800000 */
.L_x_8101:
[----:B------:R-:W-:-:S13]  /*0d70*/  ISETP.GE.AND P0, PT, R3, R0, PT ;  /* 0x000000000300720c */ /* 0x000fda0003f06270 */
[----:B01----:R-:W0:Y:S01]  /*0d80*/  @!P0 LDC.64 R8, c[0x0][0x218] ;  /* 0x00008600ff088b82 */ /* 0x003e220000000a00 */
[----:B------:R-:W-:Y:S01]  /*0d90*/  @!P0 IMAD R5, R2, 0x200, R3 ;  /* 0x0000020002058824 */ /* 0x000fe200078e0203 */
[----:B------:R-:W-:-:S03]  /*0da0*/  @!P0 IADD3 R3, R3, 0x80, RZ ;  /* 0x0000008003038810 */ /* 0x000fc60007ffe0ff */
[----:B0-----:R-:W-:-:S05]  /*0db0*/  @!P0 IMAD.WIDE.U32 R8, R5, 0x2, R8 ;  /* 0x0000000205088825 */ /* 0x001fca00078e0008 */
[----:B-----5:R1:W-:Y:S02]  /*0dc0*/  @!P0 STG.E.U16 desc[UR4][R8.64], R6 ;  /* 0x0000000608008986 */ /* 0x0203e4000c101504 */
.L_x_8103:
[----:B------:R-:W-:Y:S05]  /*0dd0*/  BSYNC B0 ;  /* 0x0000000000007941 */ /* 0x000fea0003800000 */
.L_x_8100:
[----:B------:R-:W-:Y:S05]  /*0de0*/  WARPSYNC.ALL ;  /* 0x0000000000007948 */ /* 0x000fea0003800000 */
[----:B------:R-:W-:-:S13]  /*0df0*/  ISETP.GE.AND P0, PT, R3, R0, PT ;  /* 0x000000000300720c */ /* 0x000fda0003f06270 */
[----:B------:R-:W-:Y:S05]  /*0e00*/  @P0 EXIT ;  /* 0x000000000000094d */ /* 0x000fea0003800000 */
[----:B-1---5:R-:W1:Y:S01]  /*0e10*/  LDC.64 R6, c[0x0][0x218] ;  /* 0x00008600ff067b82 */ /* 0x022e620000000a00 */
[----:B------:R-:W-:-:S05]  /*0e20*/  LEA R3, R2, R3, 0x9 ;  /* 0x0000000302037211 */ /* 0x000fca00078e48ff */
[----:B-1----:R-:W-:-:S05]  /*0e30*/  IMAD.WIDE.U32 R2, R3, 0x2, R6 ;  /* 0x0000000203027825 */ /* 0x002fca00078e0006 */
[----:B------:R-:W-:Y:S01]  /*0e40*/  STG.E.U16 desc[UR4][R2.64], R4 ;  /* 0x0000000402007986 */ /* 0x000fe2000c101504 */
[----:B------:R-:W-:Y:S05]  /*0e50*/  EXIT ;  /* 0x000000000000794d */ /* 0x000fea0003800000 */
.L_x_8104:
        /* <DEDUP_REMOVED lines=10> */
.L_x_12882:


//--------------------- .text._ZN2at6native29vectorized_elementwise_kernelILi2EZZZNS0_18GeluCUDAKernelImplERNS_18TensorIteratorBaseENS0_8GeluTypeEENKUlvE0_clEvENKUlvE2_clEvEUlN3c108BFloat16EE_St5arrayIPcLm2EEEEviT0_T1_ --------------------------
	.section	.text._ZN2at6native29vectorized_elementwise_kernelILi2EZZZNS0_18GeluCUDAKernelImplERNS_18TensorIteratorBaseENS0_8GeluTypeEENKUlvE0_clEvENKUlvE2_clEvEUlN3c108BFloat16EE_St5arrayIPcLm2EEEEviT0_T1_,"ax",@progbits
	.align	128
        .global         _ZN2at6native29vectorized_elementwise_kernelILi2EZZZNS0_18GeluCUDAKernelImplERNS_18TensorIteratorBaseENS0_8GeluTypeEENKUlvE0_clEvENKUlvE2_clEvEUlN3c108BFloat16EE_St5arrayIPcLm2EEEEviT0_T1_
        .type           _ZN2at6native29vectorized_elementwise_kernelILi2EZZZNS0_18GeluCUDAKernelImplERNS_18TensorIteratorBaseENS0_8GeluTypeEENKUlvE0_clEvENKUlvE2_clEvEUlN3c108BFloat16EE_St5arrayIPcLm2EEEEviT0_T1_,@function
        .size           _ZN2at6native29vectorized_elementwise_kernelILi2EZZZNS0_18GeluCUDAKernelImplERNS_18TensorIteratorBaseENS0_8GeluTypeEENKUlvE0_clEvENKUlvE2_clEvEUlN3c108BFloat16EE_St5arrayIPcLm2EEEEviT0_T1_,(.L_x_12883 - _ZN2at6native29vectorized_elementwise_kernelILi2EZZZNS0_18GeluCUDAKernelImplERNS_18TensorIteratorBaseENS0_8GeluTypeEENKUlvE0_clEvENKUlvE2_clEvEUlN3c108BFloat16EE_St5arrayIPcLm2EEEEviT0_T1_)
        .other          _ZN2at6native29vectorized_elementwise_kernelILi2EZZZNS0_18GeluCUDAKernelImplERNS_18TensorIteratorBaseENS0_8GeluTypeEENKUlvE0_clEvENKUlvE2_clEvEUlN3c108BFloat16EE_St5arrayIPcLm2EEEEviT0_T1_,@"STO_CUDA_ENTRY STV_DEFAULT"
_ZN2at6native29vectorized_elementwise_kernelILi2EZZZNS0_18GeluCUDAKernelImplERNS_18TensorIteratorBaseENS0_8GeluTypeEENKUlvE0_clEvENKUlvE2_clEvEUlN3c108BFloat16EE_St5arrayIPcLm2EEEEviT0_T1_:
.text._ZN2at6native29vectorized_elementwise_kernelILi2EZZZNS0_18GeluCUDAKernelImplERNS_18TensorIteratorBaseENS0_8GeluTypeEENKUlvE0_clEvENKUlvE2_clEvEUlN3c108BFloat16EE_St5arrayIPcLm2EEEEviT0_T1_:
        /* <DEDUP_REMOVED lines=14> */
[----:B------:R-:W4:Y:S04]  /*00e0*/  LDG.E R17, desc[UR4][R20.64+0x400] ;  /* 0x0004000414117981 */ /* 0x000f28000c1e1900 */
[----:B------:R0:W5:Y:S01]  /*00f0*/  LDG.E R9, desc[UR4][R20.64+0x600] ;  /* 0x0006000414097981 */ /* 0x000162000c1e1900 */
[----:B------:R-:W-:Y:S01]  /*0100*/  HFMA2.MMA R12, -RZ, RZ, 0.61474609375, 16.90625 ;  /* 0x38eb4c3aff0c7435 */ /* 0x000fe200000001ff */
[----:B------:R-:W-:Y:S01]  /*0110*/  IMAD.MOV.U32 R10, RZ, RZ, 0x3aae005b ;  /* 0x3aae005bff0a7424 */ /* 0x000fe200078e00ff */
[----:B------:R-:W-:Y:S01]  /*0120*/  MOV R6, 0x3c09919f ;  /* 0x3c09919f00067802 */ /* 0x000fe20000000f00 */
[----:B------:R-:W-:-:S02]  /*0130*/  IMAD.MOV.U32 R8, RZ, RZ, 0x3d24d99a ;  /* 0x3d24d99aff087424 */ /* 0x000fc400078e00ff */
[----:B--2---:R-:W-:-:S04]  /*0140*/  IMAD.U32 R19, R4, 0x10000, RZ ;  /* 0x0001000004137824 */ /* 0x004fc800078e00ff */
[----:B------:R-:W-:-:S04]  /*0150*/  FMUL.FTZ R14, R19, 0.70710676908493041992 ;  /* 0x3f3504f3130e7820 */ /* 0x000fc80000410000 */
[C---:B------:R-:W-:Y:S01]  /*0160*/  FADD.FTZ R3, |R14|.reuse, -RZ ;  /* 0x800000ff0e037221 */ /* 0x040fe20000010200 */
[C---:B------:R-:W-:Y:S01]  /*0170*/  FMUL.FTZ R0, R14.reuse, R14 ;  /* 0x0000000e0e007220 */ /* 0x040fe20000410000 */
[----:B------:R-:W-:-:S04]  /*0180*/  FSETP.GE.FTZ.AND P0, PT, |R14|, 1.0029599666595458984, PT ;  /* 0x3f8060fe0e00780b */ /* 0x000fc80003f16200 */
[----:B------:R-:W-:Y:S02]  /*0190*/  FSEL R15, R3, R0, P0 ;  /* 0x00000000030f7208 */ /* 0x000fe40000000000 */
[----:B------:R-:W-:Y:S02]  /*01a0*/  FSEL R0, R12, 8.4834944573231041431e-05, P0 ;  /* 0x38b1e96a0c007808 */ /* 0x000fe40000000000 */
[----:B------:R-:W-:Y:S02]  /*01b0*/  FSEL R2, -R10, -0.00082130916416645050049, P0 ;  /* 0xba574d200a027808 */ /* 0x000fe40000000100 */
[----:B------:R-:W-:Y:S02]  /*01c0*/  PRMT R4, R4, 0x7632, R4 ;  /* 0x0000763204047816 */ /* 0x000fe40000000004 */
[----:B------:R-:W-:Y:S01]  /*01d0*/  FSEL R11, R6, 0.0052134888246655464172, P0 ;  /* 0x3baad5ea060b7808 */ /* 0x000fe20000000000 */
[----:B------:R-:W-:Y:S01]  /*01e0*/  FFMA.FTZ R0, R15, R0, R2 ;  /* 0x000000000f007223 */ /* 0x000fe20000010002 */
[----:B------:R-:W-:-:S02]  /*01f0*/  SHF.L.U32 R2, R4, 0x10, RZ ;  /* 0x0000001004027819 */ /* 0x000fc400000006ff */
[----:B0-----:R-:W-:Y:S01]  /*0200*/  FSEL R21, -R8, -0.026868773624300956726, P0 ;  /* 0xbcdc1be708157808 */ /* 0x001fe20000000100 */
[----:B------:R-:W-:Y:S01]  /*0210*/  FFMA.FTZ R4, R15, R0, R11 ;  /* 0x000000000f047223 */ /* 0x000fe2000001000b */
[----:B------:R-:W-:-:S03]  /*0220*/  IMAD.MOV.U32 R0, RZ, RZ, 0x3e235519 ;  /* 0x3e235519ff007424 */ /* 0x000fc600078e00ff */
[C---:B------:R-:W-:Y:S01]  /*0230*/  FFMA.FTZ R20, R15.reuse, R4, R21 ;  /* 0x000000040f147223 */ /* 0x040fe20000010015 */
[----:B------:R-:W-:Y:S01]  /*0240*/  HFMA2.MMA R4, -RZ, RZ, 1.8525390625, -0.310791015625 ;  /* 0x3f69b4f9ff047435 */ /* 0x000fe200000001ff */
[----:B------:R-:W-:Y:S01]  /*0250*/  FMUL.FTZ R16, R2, 0.70710676908493041992 ;  /* 0x3f3504f302107820 */ /* 0x000fe20000410000 */
[----:B------:R-:W-:Y:S01]  /*0260*/  FSEL R22, R0, 0.11284004896879196167, P0 ;  /* 0x3de718af00167808 */ /* 0x000fe20000000000 */
[----:B------:R-:W-:Y:S02]  /*0270*/  IMAD.MOV.U32 R11, RZ, RZ, 0x3f210a14 ;  /* 0x3f210a14ff0b7424 */ /* 0x000fe400078e00ff */
[C---:B------:R-:W-:Y:S01]  /*0280*/  FADD.FTZ R18, |R16|.reuse, -RZ ;  /* 0x800000ff10127221 */ /* 0x040fe20000010200 */
[C---:B------:R-:W-:Y:S01]  /*0290*/  FMUL.FTZ R21, R16.reuse, R16 ;  /* 0x0000001010157220 */ /* 0x040fe20000410000 */
[----:B------:R-:W-:Y:S01]  /*02a0*/  FSETP.GE.FTZ.AND P1, PT, |R16|, 1.0029599666595458984, PT ;  /* 0x3f8060fe1000780b */ /* 0x000fe20003f36200 */
[----:B------:R-:W-:Y:S02]  /*02b0*/  FFMA.FTZ R22, R15, R20, R22 ;  /* 0x000000140f167223 */ /* 0x000fe40000010016 */
[----:B------:R-:W-:Y:S01]  /*02c0*/  FSEL R24, R4, -0.37612664699554443359, P0 ;  /* 0xbec093ac04187808 */ /* 0x000fe20000000000 */
[----:B------:R-:W-:Y:S01]  /*02d0*/  FADD.FTZ R3, -R3, -RZ ;  /* 0x800000ff03037221 */ /* 0x000fe20000010100 */
[----:B------:R-:W-:-:S02]  /*02e0*/  FSEL R26, R11, 0.12837915122509002686, P0 ;  /* 0x3e0375d30b1a7808 */ /* 0x000fc40000000000 */
[----:B------:R-:W-:Y:S01]  /*02f0*/  FSEL R20, R18, R21, P1 ;  /* 0x0000001512147208 */ /* 0x000fe20000800000 */
[C---:B------:R-:W-:Y:S01]  /*0300*/  FFMA.FTZ R22, R15.reuse, R22, R24 ;  /* 0x000000160f167223 */ /* 0x040fe20000010018 */
[----:B------:R-:W-:Y:S02]  /*0310*/  FSEL R21, R12, 8.4834944573231041431e-05, P1 ;  /* 0x38b1e96a0c157808 */ /* 0x000fe40000800000 */
[----:B------:R-:W-:Y:S01]  /*0320*/  FSEL R23, -R10, -0.00082130916416645050049, P1 ;  /* 0xba574d200a177808 */ /* 0x000fe20000800100 */
[----:B------:R-:W-:Y:S01]  /*0330*/  FFMA.FTZ R22, R15, R22, R26 ;  /* 0x000000160f167223 */ /* 0x000fe2000001001a */
[----:B------:R-:W-:Y:S02]  /*0340*/  FSEL R3, R3, R14, P0 ;  /* 0x0000000e03037208 */ /* 0x000fe40000000000 */
[----:B------:R-:W-:Y:S01]  /*0350*/  FSEL R25, R6, 0.0052134888246655464172, P1 ;  /* 0x3baad5ea06197808 */ /* 0x000fe20000800000 */
[----:B------:R-:W-:Y:S01]  /*0360*/  FFMA.FTZ R21, R20, R21, R23 ;  /* 0x0000001514157223 */ /* 0x000fe20000010017 */
[----:B------:R-:W-:Y:S01]  /*0370*/  FSEL R24, -R8, -0.026868773624300956726, P1 ;  /* 0xbcdc1be708187808 */ /* 0x000fe20000800100 */
[----:B------:R-:W-:-:S02]  /*0380*/  FFMA.FTZ R23, R22, R3, R3 ;  /* 0x0000000316177223 */ /* 0x000fc40000010003 */
[----:B------:R-:W-:Y:S01]  /*0390*/  FFMA.FTZ R21, R20, R21, R25 ;  /* 0x0000001514157223 */ /* 0x000fe20000010019 */
[----:B------:R-:W-:Y:S01]  /*03a0*/  FSEL R15, R0, 0.11284004896879196167, P1 ;  /* 0x3de718af000f7808 */ /* 0x000fe20000800000 */
[----:B------:R-:W0:Y:S02]  /*03b0*/  @P0 MUFU.EX2 R3, R23 ;  /* 0x0000001700030308 */ /* 0x000e240000000800 */
[----:B------:R-:W-:Y:S01]  /*03c0*/  FFMA.FTZ R21, R20, R21, R24 ;  /* 0x0000001514157223 */ /* 0x000fe20000010018 */
[----:B------:R-:W-:Y:S01]  /*03d0*/  FSEL R22, R4, -0.37612664699554443359, P1 ;  /* 0xbec093ac04167808 */ /* 0x000fe20000800000 */
[----:B------:R-:W-:Y:S02]  /*03e0*/  FADD.FTZ R29, -R18, -RZ ;  /* 0x800000ff121d7221 */ /* 0x000fe40000010100 */
[C---:B------:R-:W-:Y:S01]  /*03f0*/  FFMA.FTZ R15, R20.reuse, R21, R15 ;  /* 0x00000015140f7223 */ /* 0x040fe2000001000f */
[----:B------:R-:W-:Y:S02]  /*0400*/  FSEL R27, R11, 0.12837915122509002686, P1 ;  /* 0x3e0375d30b1b7808 */ /* 0x000fe40000800000 */
[----:B---3--:R-:W-:Y:S01]  /*0410*/  SHF.L.U32 R21, R13, 0x10, RZ ;  /* 0x000000100d157819 */ /* 0x008fe200000006ff */
[----:B------:R-:W-:Y:S01]  /*0420*/  FFMA.FTZ R25, R20, R15, R22 ;  /* 0x0000000f14197223 */ /* 0x000fe20000010016 */
[----:B------:R-:W-:-:S03]  /*0430*/  FSEL R18, R29, R16, P1 ;  /* 0x000000101d127208 */ /* 0x000fc60000800000 */
[----:B------:R-:W-:Y:S01]  /*0440*/  FFMA.FTZ R27, R20, R25, R27 ;  /* 0x00000019141b7223 */ /* 0x000fe2000001001b */
[----:B------:R-:W-:Y:S01]  /*0450*/  FMUL.FTZ R15, R21, 0.70710676908493041992 ;  /* 0x3f3504f3150f7820 */ /* 0x000fe20000410000 */
[----:B0-----:R-:W-:Y:S02]  /*0460*/  @P0 FADD.FTZ R25, -R3, 1 ;  /* 0x3f80000003190421 */ /* 0x001fe40000010100 */
[----:B------:R-:W-:Y:S01]  /*0470*/  FFMA.FTZ R3, R27, R18, R18 ;  /* 0x000000121b037223 */ /* 0x000fe20000010012 */
[C---:B------:R-:W-:Y:S01]  /*0480*/  FADD.FTZ R20, |R15|.reuse, -RZ ;  /* 0x800000ff0f147221 */ /* 0x040fe20000010200 */
[C---:B------:R-:W-:Y:S01]  /*0490*/  FMUL.FTZ R29, R15.reuse, R15 ;  /* 0x0000000f0f1d7220 */ /* 0x040fe20000410000 */
[----:B------:R-:W-:Y:S01]  /*04a0*/  FSETP.GE.FTZ.AND P2, PT, |R15|, 1.0029599666595458984, PT ;  /* 0x3f8060fe0f00780b */ /* 0x000fe20003f56200 */
[----:B------:R-:W0:Y:S01]  /*04b0*/  @P1 MUFU.EX2 R18, R3 ;  /* 0x0000000300121308 */ /* 0x000e220000000800 */
[----:B------:R-:W-:Y:S02]  /*04c0*/  @P0 LOP3.LUT R23, R25, 0x80000000, R14, 0xb8, !PT ;  /* 0x8000000019170812 */ /* 0x000fe400078eb80e */
[----:B------:R-:W-:-:S02]  /*04d0*/  FSEL R14, R20, R29, P2 ;  /* 0x0000001d140e7208 */ /* 0x000fc40001000000 */
[----:B------:R-:W-:Y:S02]  /*04e0*/  FSEL R25, R12, 8.4834944573231041431e-05, P2 ;  /* 0x38b1e96a0c197808 */ /* 0x000fe40001000000 */
[----:B------:R-:W-:Y:S02]  /*04f0*/  FSEL R27, -R10, -0.00082130916416645050049, P2 ;  /* 0xba574d200a1b7808 */ /* 0x000fe40001000100 */
[----:B------:R-:W-:-:S03]  /*0500*/  FSEL R22, R6, 0.0052134888246655464172, P2 ;  /* 0x3baad5ea06167808 */ /* 0x000fc60001000000 */
[----:B------:R-:W-:Y:S01]  /*0510*/  FFMA.FTZ R25, R14, R25, R27 ;  /* 0x000000190e197223 */ /* 0x000fe2000001001b */
[----:B------:R-:W-:Y:S02]  /*0520*/  FSEL R24, -R8, -0.026868773624300956726, P2 ;  /* 0xbcdc1be708187808 */ /* 0x000fe40001000100 */
[----:B------:R-:W-:Y:S01]  /*0530*/  PRMT R13, R13, 0x7632, R13 ;  /* 0x000076320d0d7816 */ /* 0x000fe2000000000d */
[----:B------:R-:W-:Y:S01]  /*0540*/  FFMA.FTZ R25, R14, R25, R22 ;  /* 0x000000190e197223 */ /* 0x000fe20000010016 */
[----:B------:R-:W-:-:S03]  /*0550*/  FSEL R29, R0, 0.11284004896879196167, P2 ;  /* 0x3de718af001d7808 */ /* 0x000fc60001000000 */
[----:B------:R-:W-:Y:S01]  /*0560*/  FFMA.FTZ R27, R14, R25, R24 ;  /* 0x000000190e1b7223 */ /* 0x000fe20000010018 */
[----:B------:R-:W-:Y:S02]  /*0570*/  IMAD.U32 R13, R13, 0x10000, RZ ;  /* 0x000100000d0d7824 */ /* 0x000fe400078e00ff */
[----:B0-----:R-:W-:Y:S01]  /*0580*/  @P1 FADD.FTZ R25, -R18, 1 ;  /* 0x3f80000012191421 */ /* 0x001fe20000010100 */
[----:B------:R-:W-:Y:S01]  /*0590*/  FSEL R22, R4, -0.37612664699554443359, P2 ;  /* 0xbec093ac04167808 */ /* 0x000fe20001000000 */
[C---:B------:R-:W-:Y:S01]  /*05a0*/  FFMA.FTZ R27, R14.reuse, R27, R29 ;  /* 0x0000001b0e1b7223 */ /* 0x040fe2000001001d */
[----:B------:R-:W-:Y:S02]  /*05b0*/  FMUL.FTZ R18, R13, 0.70710676908493041992 ;  /* 0x3f3504f30d127820 */ /* 0x000fe40000410000 */
[----:B------:R-:W-:Y:S01]  /*05c0*/  @P1 LOP3.LUT R3, R25, 0x80000000, R16, 0xb8, !PT ;  /* 0x8000000019031812 */ /* 0x000fe200078eb810 */
[----:B------:R-:W-:Y:S01]  /*05d0*/  FFMA.FTZ R27, R14, R27, R22 ;  /* 0x0000001b0e1b7223 */ /* 0x000fe20000010016 */
[----:B------:R-:W-:Y:S01]  /*05e0*/  FSEL R25, R11, 0.12837915122509002686, P2 ;  /* 0x3e0375d30b197808 */ /* 0x000fe20001000000 */
[C---:B------:R-:W-:Y:S01]  /*05f0*/  FADD.FTZ R16, |R18|.reuse, -RZ ;  /* 0x800000ff12107221 */ /* 0x040fe20000010200 */
[C---:B------:R-:W-:Y:S01]  /*0600*/  FMUL.FTZ R29, R18.reuse, R18 ;  /* 0x00000012121d7220 */ /* 0x040fe20000410000 */
[----:B------:R-:W-:-:S02]  /*0610*/  FSETP.GE.FTZ.AND P0, PT, |R18|, 1.0029599666595458984, PT ;  /* 0x3f8060fe1200780b */ /* 0x000fc40003f16200 */
[----:B------:R-:W-:Y:S02]  /*0620*/  FFMA.FTZ R22, R14, R27, R25 ;  /* 0x0000001b0e167223 */ /* 0x000fe40000010019 */
[----:B------:R-:W-:Y:S02]  /*0630*/  FSEL R14, R16, R29, P0 ;  /* 0x0000001d100e7208 */ /* 0x000fe40000000000 */
[----:B------:R-:W-:Y:S02]  /*0640*/  FSEL R25, R12, 8.4834944573231041431e-05, P0 ;  /* 0x38b1e96a0c197808 */ /* 0x000fe40000000000 */
[----:B------:R-:W-:Y:S01]  /*0650*/  FSEL R27, -R10, -0.00082130916416645050049, P0 ;  /* 0xba574d200a1b7808 */ /* 0x000fe20000000100 */
[----:B------:R-:W-:Y:S01]  /*0660*/  FADD.FTZ R20, -R20, -RZ ;  /* 0x800000ff14147221 */ /* 0x000fe20000010100 */
[----:B------:R-:W-:-:S03]  /*0670*/  FSEL R29, R6, 0.0052134888246655464172, P0 ;  /* 0x3baad5ea061d7808 */ /* 0x000fc60000000000 */
[----:B------:R-:W-:Y:S01]  /*0680*/  FFMA.FTZ R27, R14, R25, R27 ;  /* 0x000000190e1b7223 */ /* 0x000fe2000001001b */
[----:B------:R-:W-:-:S03]  /*0690*/  FSEL R25, R20, R15, P2 ;  /* 0x0000000f14197208 */ /* 0x000fc60001000000 */
[----:B------:R-:W-:Y:S01]  /*06a0*/  FFMA.FTZ R27, R14, R27, R29 ;  /* 0x0000001b0e1b7223 */ /* 0x000fe2000001001d */
[----:B------:R-:W-:Y:S01]  /*06b0*/  FSEL R29, -R8, -0.026868773624300956726, P0 ;  /* 0xbcdc1be7081d7808 */ /* 0x000fe20000000100 */
[----:B------:R-:W-:Y:S01]  /*06c0*/  FFMA.FTZ R22, R22, R25, R25 ;  /* 0x0000001916167223 */ /* 0x000fe20000010019 */
[----:B------:R-:W-:-:S03]  /*06d0*/  FSEL R24, R0, 0.11284004896879196167, P0 ;  /* 0x3de718af00187808 */ /* 0x000fc60000000000 */
[C---:B------:R-:W-:Y:S01]  /*06e0*/  FFMA.FTZ R27, R14.reuse, R27, R29 ;  /* 0x0000001b0e1b7223 */ /* 0x040fe2000001001d */
[----:B------:R-:W0:Y:S03]  /*06f0*/  @P2 MUFU.EX2 R20, R22 ;  /* 0x0000001600142308 */ /* 0x000e260000000800 */
[----:B------:R-:W-:Y:S01]  /*0700*/  FFMA.FTZ R27, R14, R27, R24 ;  /* 0x0000001b0e1b7223 */ /* 0x000fe20000010018 */
[----:B------:R-:W-:-:S05]  /*0710*/  FSEL R24, R4, -0.37612664699554443359, P0 ;  /* 0xbec093ac04187808 */ /* 0x000fca0000000000 */
[----:B------:R-:W-:Y:S01]  /*0720*/  FFMA.FTZ R27, R14, R27, R24 ;  /* 0x0000001b0e1b7223 */ /* 0x000fe20000010018 */
[----:B------:R-:W-:-:S05]  /*0730*/  FSEL R24, R11, 0.12837915122509002686, P0 ;  /* 0x3e0375d30b187808 */ /* 0x000fca0000000000 */
[----:B------:R-:W-:Y:S01]  /*0740*/  FFMA.FTZ R24, R14, R27, R24 ;  /* 0x0000001b0e187223 */ /* 0x000fe20000010018 */
[----:B----4-:R-:W-:Y:S01]  /*0750*/  SHF.L.U32 R14, R17, 0x10, RZ ;  /* 0x00000010110e7819 */ /* 0x010fe200000006ff */
[----:B0-----:R-:W-:-:S04]  /*0760*/  @P2 FADD.FTZ R26, -R20, 1 ;  /* 0x3f800000141a2421 */ /* 0x001fc80000010100 */
        /* <DEDUP_REMOVED lines=20> */
[----:B------:R-:W-:-:S04]  /*08b0*/  FADD.FTZ R29, -R15, -RZ ;  /* 0x800000ff0f1d7221 */ /* 0x000fc80000010100 */
[----:B------:R-:W-:Y:S02]  /*08c0*/  FSEL R27, R27, R18, P0 ;  /* 0x000000121b1b7208 */ /* 0x000fe40000000000 */
[----:B------:R-:W-:-:S03]  /*08d0*/  FSEL R16, R29, R20, P1 ;  /* 0x000000141d107208 */ /* 0x000fc60000800000 */
[----:B------:R-:W-:Y:S02]  /*08e0*/  FFMA.FTZ R15, R24, R27, R27 ;  /* 0x0000001b180f7223 */ /* 0x000fe4000001001b */
[----:B------:R-:W-:Y:S02]  /*08f0*/  FFMA.FTZ R16, R25, R16, R16 ;  /* 0x0000001019107223 */ /* 0x000fe40000010010 */
[----:B------:R-:W0:Y:S08]  /*0900*/  @P0 MUFU.EX2 R24, R15 ;  /* 0x0000000f00180308 */ /* 0x000e300000000800 */
[----:B------:R-:W1:Y:S01]  /*0910*/  @P1 MUFU.EX2 R26, R16 ;  /* 0x00000010001a1308 */ /* 0x000e620000000800 */
[----:B------:R-:W-:Y:S01]  /*0920*/  PRMT R17, R17, 0x7632, R17 ;  /* 0x0000763211117816 */ /* 0x000fe20000000011 */
[----:B0-----:R-:W-:-:S04]  /*0930*/  @P0 FADD.FTZ R25, -R24, 1 ;  /* 0x3f80000018190421 */ /* 0x001fc80000010100 */
[----:B------:R-:W-:Y:S01]  /*0940*/  IMAD.U32 R17, R17, 0x10000, RZ ;  /* 0x0001000011117824 */ /* 0x000fe200078e00ff */
[----:B------:R-:W-:-:S03]  /*0950*/  @P0 LOP3.LUT R15, R25, 0x80000000, R18, 0xb8, !PT ;  /* 0x80000000190f0812 */ /* 0x000fc600078eb812 */
[----:B------:R-:W-:Y:S01]  /*0960*/  FMUL.FTZ R18, R17, 0.70710676908493041992 ;  /* 0x3f3504f311127820 */ /* 0x000fe20000410000 */
[----:B-1----:R-:W-:-:S04]  /*0970*/  @P1 FADD.FTZ R25, -R26, 1 ;  /* 0x3f8000001a191421 */ /* 0x002fc80000010100 */
[C---:B------:R-:W-:Y:S02]  /*0980*/  FSETP.GE.FTZ.AND P0, PT, |R18|.reuse, 1.0029599666595458984, PT ;  /* 0x3f8060fe1200780b */ /* 0x040fe40003f16200 */
[----:B------:R-:W-:Y:S01]  /*0990*/  @P1 LOP3.LUT R16, R25, 0x80000000, R20, 0xb8, !PT ;  /* 0x8000000019101812 */ /* 0x000fe200078eb814 */
[C---:B------:R-:W-:Y:S01]  /*09a0*/  FADD.FTZ R25, |R18|.reuse, -RZ ;  /* 0x800000ff12197221 */ /* 0x040fe20000010200 */
[----:B------:R-:W-:Y:S01]  /*09b0*/  FMUL.FTZ R20, R18, R18 ;  /* 0x0000001212147220 */ /* 0x000fe20000410000 */
[----:B------:R-:W-:Y:S02]  /*09c0*/  FSEL R27, R12, 8.4834944573231041431e-05, P0 ;  /* 0x38b1e96a0c1b7808 */ /* 0x000fe40000000000 */
[----:B------:R-:W-:Y:S02]  /*09d0*/  FSEL R29, -R10, -0.00082130916416645050049, P0 ;  /* 0xba574d200a1d7808 */ /* 0x000fe40000000100 */
[----:B------:R-:W-:Y:S02]  /*09e0*/  FSEL R20, R25, R20, P0 ;  /* 0x0000001419147208 */ /* 0x000fe40000000000 */
        /* <DEDUP_REMOVED lines=11> */
[----:B------:R-:W-:Y:S01]  /*0aa0*/  FMUL.FTZ R24, R19, 0.5 ;  /* 0x3f00000013187820 */ /* 0x000fe20000410000 */
[----:B------:R-:W-:Y:S01]  /*0ab0*/  FADD.FTZ R19, R23, 1 ;  /* 0x3f80000017137421 */ /* 0x000fe20000010000 */
[----:B------:R-:W-:-:S03]  /*0ac0*/  FMUL.FTZ R23, R2, 0.5 ;  /* 0x3f00000002177820 */ /* 0x000fc60000410000 */
[----:B------:R-:W-:Y:S01]  /*0ad0*/  FMUL.FTZ R19, R19, R24 ;  /* 0x0000001813137220 */ /* 0x000fe20000410000 */
[----:B------:R-:W-:Y:S02]  /*0ae0*/  FADD.FTZ R24, R3, 1 ;  /* 0x3f80000003187421 */ /* 0x000fe40000010000 */
[----:B------:R-:W0:Y:S01]  /*0af0*/  LDC.64 R2, c[0x0][0x218] ;  /* 0x00008600ff027b82 */ /* 0x000e220000000a00 */
[----:B------:R-:W-:Y:S01]  /*0b00*/  FMUL.FTZ R26, R21, 0.5 ;  /* 0x3f000000151a7820 */ /* 0x000fe20000410000 */
[----:B------:R-:W-:Y:S01]  /*0b10*/  FADD.FTZ R25, -R25, -RZ ;  /* 0x800000ff19197221 */ /* 0x000fe20000010100 */
[----:B------:R-:W-:Y:S01]  /*0b20*/  FADD.FTZ R21, R22, 1 ;  /* 0x3f80000016157421 */ /* 0x000fe20000010000 */
[----:B-----5:R-:W-:Y:S01]  /*0b30*/  SHF.L.U32 R22, R9, 0x10, RZ ;  /* 0x0000001009167819 */ /* 0x020fe200000006ff */
[----:B------:R-:W-:Y:S02]  /*0b40*/  FMUL.FTZ R24, R24, R23 ;  /* 0x0000001718187220 */ /* 0x000fe40000410000 */
[----:B------:R-:W-:-:S02]  /*0b50*/  FSEL R25, R25, R18, P0 ;  /* 0x0000001219197208 */ /* 0x000fc40000000000 */
[----:B------:R-:W-:Y:S01]  /*0b60*/  FMUL.FTZ R23, R22, 0.70710676908493041992 ;  /* 0x3f3504f316177820 */ /* 0x000fe20000410000 */
[----:B------:R-:W-:Y:S02]  /*0b70*/  FMUL.FTZ R21, R21, R26 ;  /* 0x0000001a15157220 */ /* 0x000fe40000410000 */
[----:B------:R-:W-:Y:S01]  /*0b80*/  FFMA.FTZ R20, R20, R25, R25 ;  /* 0x0000001914147223 */ /* 0x000fe20000010019 */
[C---:B------:R-:W-:Y:S01]  /*0b90*/  FADD.FTZ R25, |R23|.reuse, -RZ ;  /* 0x800000ff17197221 */ /* 0x040fe20000010200 */
[C---:B------:R-:W-:Y:S01]  /*0ba0*/  FMUL.FTZ R26, R23.reuse, R23 ;  /* 0x00000017171a7220 */ /* 0x040fe20000410000 */
[----:B------:R-:W-:-:S04]  /*0bb0*/  FSETP.GE.FTZ.AND P1, PT, |R23|, 1.0029599666595458984, PT ;  /* 0x3f8060fe1700780b */ /* 0x000fc80003f36200 */
[----:B------:R-:W-:Y:S01]  /*0bc0*/  FSEL R28, -R10, -0.00082130916416645050049, P1 ;  /* 0xba574d200a1c7808 */ /* 0x000fe20000800100 */
[----:B0-----:R-:W-:Y:S01]  /*0bd0*/  IMAD.WIDE.U32 R2, R5, 0x2, R2 ;  /* 0x0000000205027825 */ /* 0x001fe200078e0002 */
[----:B------:R-:W-:Y:S02]  /*0be0*/  FSEL R5, R25, R26, P1 ;  /* 0x0000001a19057208 */ /* 0x000fe40000800000 */
        /* <DEDUP_REMOVED lines=12> */
[----:B------:R-:W-:Y:S01]  /*0cb0*/  PRMT R5, R9, 0x7632, R5 ;  /* 0x0000763209057816 */ /* 0x000fe20000000005 */
[----:B------:R-:W-:-:S03]  /*0cc0*/  FADD.FTZ R28, -R25, -RZ ;  /* 0x800000ff191c7221 */ /* 0x000fc60000010100 */
[----:B------:R-:W-:Y:S02]  /*0cd0*/  SHF.L.U32 R5, R5, 0x10, RZ ;  /* 0x0000001005057819 */ /* 0x000fe400000006ff */
[----:B------:R-:W-:-:S03]  /*0ce0*/  FSEL R9, R28, R23, P1 ;  /* 0x000000171c097208 */ /* 0x000fc60000800000 */
[----:B------:R-:W-:Y:S02]  /*0cf0*/  FMUL.FTZ R25, R5, 0.70710676908493041992 ;  /* 0x3f3504f305197820 */ /* 0x000fe40000410000 */
[----:B------:R-:W-:Y:S02]  /*0d00*/  FFMA.FTZ R9, R26, R9, R9 ;  /* 0x000000091a097223 */ /* 0x000fe40000010009 */
[C---:B------:R-:W-:Y:S01]  /*0d10*/  FADD.FTZ R26, |R25|.reuse, -RZ ;  /* 0x800000ff191a7221 */ /* 0x040fe20000010200 */
[C---:B------:R-:W-:Y:S01]  /*0d20*/  FSETP.GE.FTZ.AND P2, PT, |R25|.reuse, 1.0029599666595458984, PT ;  /* 0x3f8060fe1900780b */ /* 0x040fe20003f56200 */
[----:B------:R-:W-:-:S03]  /*0d30*/  FMUL.FTZ R27, R25, R25 ;  /* 0x00000019191b7220 */ /* 0x000fc60000410000 */
[----:B------:R-:W-:Y:S02]  /*0d40*/  FSEL R29, R12, 8.4834944573231041431e-05, P2 ;  /* 0x38b1e96a0c1d7808 */ /* 0x000fe40001000000 */
[----:B------:R-:W-:Y:S02]  /*0d50*/  FSEL R12, -R10, -0.00082130916416645050049, P2 ;  /* 0xba574d200a0c7808 */ /* 0x000fe40001000100 */
[----:B------:R-:W-:Y:S02]  /*0d60*/  FSEL R10, R26, R27, P2 ;  /* 0x0000001b1a0a7208 */ /* 0x000fe40001000000 */
[----:B------:R-:W-:-:S03]  /*0d70*/  FSEL R6, R6, 0.0052134888246655464172, P2 ;  /* 0x3baad5ea06067808 */ /* 0x000fc60001000000 */
[----:B------:R-:W-:Y:S01]  /*0d80*/  FFMA.FTZ R29, R10, R29, R12 ;  /* 0x0000001d0a1d7223 */ /* 0x000fe2000001000c */
[----:B------:R-:W-:-:S03]  /*0d90*/  FSEL R8, -R8, -0.026868773624300956726, P2 ;  /* 0xbcdc1be708087808 */ /* 0x000fc60001000100 */
[----:B------:R-:W-:Y:S01]  /*0da0*/  FFMA.FTZ R29, R10, R29, R6 ;  /* 0x0000001d0a1d7223 */ /* 0x000fe20000010006 */
[----:B------:R-:W-:-:S03]  /*0db0*/  FSEL R0, R0, 0.11284004896879196167, P2 ;  /* 0x3de718af00007808 */ /* 0x000fc60001000000 */
[----:B------:R-:W-:Y:S01]  /*0dc0*/  FFMA.FTZ R29, R10, R29, R8 ;  /* 0x0000001d0a1d7223 */ /* 0x000fe20000010008 */
[----:B------:R-:W-:Y:S01]  /*0dd0*/  FSEL R27, R4, -0.37612664699554443359, P2 ;  /* 0xbec093ac041b7808 */ /* 0x000fe20001000000 */
[----:B------:R-:W-:Y:S02]  /*0de0*/  FADD.FTZ R26, -R26, -RZ ;  /* 0x800000ff1a1a7221 */ /* 0x000fe40000010100 */
[----:B------:R-:W-:Y:S01]  /*0df0*/  FFMA.FTZ R29, R10, R29, R0 ;  /* 0x0000001d0a1d7223 */ /* 0x000fe20000010000 */
[----:B------:R-:W-:-:S03]  /*0e00*/  FSEL R11, R11, 0.12837915122509002686, P2 ;  /* 0x3e0375d30b0b7808 */ /* 0x000fc60001000000 */
[----:B------:R-:W-:Y:S01]  /*0e10*/  FFMA.FTZ R27, R10, R29, R27 ;  /* 0x0000001d0a1b7223 */ /* 0x000fe2000001001b */
[----:B------:R-:W-:-:S03]  /*0e20*/  FSEL R26, R26, R25, P2 ;  /* 0x000000191a1a7208 */ /* 0x000fc60001000000 */
[----:B------:R-:W-:-:S04]  /*0e30*/  FFMA.FTZ R11, R10, R27, R11 ;  /* 0x0000001b0a0b7223 */ /* 0x000fc8000001000b */
[----:B------:R-:W-:Y:S01]  /*0e40*/  FFMA.FTZ R6, R11, R26, R26 ;  /* 0x0000001a0b067223 */ /* 0x000fe2000001001a */
[----:B------:R-:W0:Y:S08]  /*0e50*/  @P1 MUFU.EX2 R4, R9 ;  /* 0x0000000900041308 */ /* 0x000e300000000800 */
[----:B------:R-:W1:Y:S08]  /*0e60*/  @P0 MUFU.EX2 R8, R20 ;  /* 0x0000001400080308 */ /* 0x000e700000000800 */
[----:B------:R-:W2:Y:S01]  /*0e70*/  @P2 MUFU.EX2 R10, R6 ;  /* 0x00000006000a2308 */ /* 0x000ea20000000800 */
[----:B0-----:R-:W-:Y:S01]  /*0e80*/  @P1 FADD.FTZ R4, -R4, 1 ;  /* 0x3f80000004041421 */ /* 0x001fe20000010100 */
[----:B-1----:R-:W-:-:S04]  /*0e90*/  @P0 FADD.FTZ R11, -R8, 1 ;  /* 0x3f800000080b0421 */ /* 0x002fc80000010100 */
[----:B------:R-:W-:Y:S01]  /*0ea0*/  @P1 LOP3.LUT R9, R4, 0x80000000, R23, 0xb8, !PT ;  /* 0x8000000004091812 */ /* 0x000fe200078eb817 */
[----:B--2---:R-:W-:Y:S01]  /*0eb0*/  @P2 FADD.FTZ R10, -R10, 1 ;  /* 0x3f8000000a0a2421 */ /* 0x004fe20000010100 */
[----:B------:R-:W-:-:S04]  /*0ec0*/  @P0 LOP3.LUT R20, R11, 0x80000000, R18, 0xb8, !PT ;  /* 0x800000000b140812 */ /* 0x000fc800078eb812 */
[----:B------:R-:W-:Y:S01]  /*0ed0*/  @P2 LOP3.LUT R6, R10, 0x80000000, R25, 0xb8, !PT ;  /* 0x800000000a062812 */ /* 0x000fe200078eb819 */
[----:B------:R-:W-:Y:S01]  /*0ee0*/  FMUL.FTZ R13, R13, 0.5 ;  /* 0x3f0000000d0d7820 */ /* 0x000fe20000410000 */
[----:B------:R-:W-:Y:S01]  /*0ef0*/  FADD.FTZ R0, R15, 1 ;  /* 0x3f8000000f007421 */ /* 0x000fe20000010000 */
[----:B------:R-:W-:Y:S01]  /*0f00*/  FMUL.FTZ R11, R14, 0.5 ;  /* 0x3f0000000e0b7820 */ /* 0x000fe20000410000 */
[----:B------:R-:W-:Y:S01]  /*0f10*/  FMUL.FTZ R22, R22, 0.5 ;  /* 0x3f00000016167820 */ /* 0x000fe20000410000 */
[----:B------:R-:W-:Y:S01]  /*0f20*/  FMUL.FTZ R17, R17, 0.5 ;  /* 0x3f00000011117820 */ /* 0x000fe20000410000 */
[----:B------:R-:W-:Y:S01]  /*0f30*/  FMUL.FTZ R5, R5, 0.5 ;  /* 0x3f00000005057820 */ /* 0x000fe20000410000 */
[----:B------:R-:W-:Y:S01]  /*0f40*/  FADD.FTZ R16, R16, 1 ;  /* 0x3f80000010107421 */ /* 0x000fe20000010000 */
[----:B------:R-:W-:Y:S01]  /*0f50*/  FADD.FTZ R20, R20, 1 ;  /* 0x3f80000014147421 */ /* 0x000fe20000010000 */
[----:B------:R-:W-:Y:S01]  /*0f60*/  FADD.FTZ R9, R9, 1 ;  /* 0x3f80000009097421 */ /* 0x000fe20000010000 */
[----:B------:R-:W-:Y:S01]  /*0f70*/  FADD.FTZ R6, R6, 1 ;  /* 0x3f80000006067421 */ /* 0x000fe20000010000 */
        /* <DEDUP_REMOVED lines=10> */
[----:B------:R-:W-:Y:S04]  /*1020*/  STG.E desc[UR4][R2.64], R19 ;  /* 0x0000001302007986 */ /* 0x000fe8000c101904 */
[----:B------:R-:W-:Y:S04]  /*1030*/  STG.E desc[UR4][R2.64+0x200], R21 ;  /* 0x0002001502007986 */ /* 0x000fe8000c101904 */
[----:B------:R-:W-:Y:S04]  /*1040*/  STG.E desc[UR4][R2.64+0x400], R7 ;  /* 0x0004000702007986 */ /* 0x000fe8000c101904 */
[----:B------:R-:W-:Y:S01]  /*1050*/  STG.E desc[UR4][R2.64+0x600], R5 ;  /* 0x0006000502007986 */ /* 0x000fe2000c101904 */
[----:B------:R-:W-:Y:S05]  /*1060*/  EXIT ;  /* 0x000000000000794d */ /* 0x000fea0003800000 */
.L_x_8105:
[----:B------:R-:W0:Y:S01]  /*1070*/  S2R R4, SR_TID.X ;  /* 0x0000000000047919 */ /* 0x000e220000002100 */
[----:B------:R-:W-:Y:S02]  /*1080*/  PRMT R14, RZ, 0x7610, R14 ;  /* 0x00007610ff0e7816 */ /* 0x000fe4000000000e */
[----:B0-----:R-:W-:Y:S01]  /*1090*/  ISETP.GE.AND P0, PT, R4, R9, PT ;  /* 0x000000090400720c */ /* 0x001fe20003f06270 */
[----:B------:R-:W-:-:S12]  /*10a0*/  IMAD.MOV.U32 R18, RZ, RZ, R4 ;  /* 0x000000ffff127224 */ /* 0x000fd800078e0004 */
[----:B------:R-:W-:Y:S02]  /*10b0*/  @!P0 IADD3 R15, R5, R18, RZ ;  /* 0x00000012050f8210 */ /* 0x000fe40007ffe0ff */
[----:B------:R-:W-:-:S04]  /*10c0*/  @!P0 IADD3 R18, R18, 0x80, RZ ;  /* 0x0000008012128810 */ /* 0x000fc80007ffe0ff */
[----:B------:R-:W-:-:S13]  /*10d0*/  ISETP.GE.AND P6, PT, R18, R9, PT ;  /* 0x000000091200720c */ /* 0x000fda0003fc6270 */
[----:B------:R-:W-:Y:S01]  /*10e0*/  @!P6 IMAD.IADD R27, R5, 0x1, R18 ;  /* 0x00000001051be824 */ /* 0x000fe200078e0212 */
[----:B------:R-:W-:Y:S01]  /*10f0*/  @!P6 IADD3 R18, R18, 0x80, RZ ;  /* 0x000000801212e810 */ /* 0x000fe20007ffe0ff */
[----:B------:R-:W0:Y:S03]  /*1100*/  @!P6 LDC.64 R6, c[0x0][0x220] ;  /* 0x00008800ff06eb82 */ /* 0x000e260000000a00 */
[----:B------:R-:W-:-:S13]  /*1110*/  ISETP.GE.AND P5, PT, R18, R9, PT ;  /* 0x000000091200720c */ /* 0x000fda0003fa6270 */
[----:B------:R-:W-:Y:S01]  /*1120*/  @!P5 IADD3 R29, R5, R18, RZ ;  /* 0x00000012051dd210 */ /* 0x000fe20007ffe0ff */
[----:B------:R-:W-:Y:S01]  /*1130*/  @!P5 VIADD R18, R18, 0x80 ;  /* 0x000000801212d836 */ /* 0x000fe20000000000 */
[----:B------:R-:W1:Y:S04]  /*1140*/  @!P5 LDC.64 R2, c[0x0][0x220] ;  /* 0x00008800ff02db82 */ /* 0x000e680000000a00 */
[----:B------:R-:W-:Y:S01]  /*1150*/  ISETP.GE.AND P4, PT, R18, R9, PT ;  /* 0x000000091200720c */ /* 0x000fe20003f86270 */
[----:B0-----:R-:W-:-:S05]  /*1160*/  @!P6 IMAD.WIDE.U32 R26, R27, 0x2, R6 ;  /* 0x000000021b1ae825 */ /* 0x001fca00078e0006 */
[----:B------:R-:W5:Y:S07]  /*1170*/  @!P6 LDG.E.U16 R14, desc[UR4][R26.64] ;  /* 0x000000041a0ee981 */ /* 0x000f6e000c1e1500 */
[----:B------:R-:W-:Y:S01]  /*1180*/  @!P4 IADD3 R25, R5, R18, RZ ;  /* 0x000000120519c210 */ /* 0x000fe20007ffe0ff */
[----:B------:R-:W0:Y:S01]  /*1190*/  @!P4 LDC.64 R16, c[0x0][0x220] ;  /* 0x00008800ff10cb82 */ /* 0x000e220000000a00 */
[----:B------:R-:W-:-:S04]  /*11a0*/  @!P4 IADD3 R18, R18, 0x80, RZ ;  /* 0x000000801212c810 */ /* 0x000fc80007ffe0ff */
[----:B------:R-:W-:-:S13]  /*11b0*/  ISETP.GE.AND P3, PT, R18, R9, PT ;  /* 0x000000091200720c */ /* 0x000fda0003f66270 */
[----:B------:R-:W2:Y:S01]  /*11c0*/  @!P3 LDC.64 R10, c[0x0][0x220] ;  /* 0x00008800ff0abb82 */ /* 0x000ea20000000a00 */
[----:B------:R-:W-:Y:S01]  /*11d0*/  @!P3 IMAD.IADD R23, R5, 0x1, R18 ;  /* 0x000000010517b824 */ /* 0x000fe200078e0212 */
[----:B------:R-:W-:-:S04]  /*11e0*/  @!P3 IADD3 R18, R18, 0x80, RZ ;  /* 0x000000801212b810 */ /* 0x000fc80007ffe0ff */
[----:B------:R-:W-:-:S13]  /*11f0*/  ISETP.GE.AND P2, PT, R18, R9, PT ;  /* 0x000000091200720c */ /* 0x000fda0003f46270 */
[----:B------:R-:W-:Y:S01]  /*1200*/  @!P2 IADD3 R21, R5, R18, RZ ;  /* 0x000000120515a210 */ /* 0x000fe20007ffe0ff */
[----:B------:R-:W-:Y:S01]  /*1210*/  @!P2 VIADD R18, R18, 0x80 ;  /* 0x000000801212a836 */ /* 0x000fe20000000000 */
[----:B------:R-:W3:Y:S01]  /*1220*/  @!P2 LDC.64 R12, c[0x0][0x220] ;  /* 0x00008800ff0cab82 */ /* 0x000ee20000000a00 */
[----:B--2---:R-:W-:-:S03]  /*1230*/  @!P3 IMAD.WIDE.U32 R10, R23, 0x2, R10 ;  /* 0x00000002170ab825 */ /* 0x004fc600078e000a */
[----:B------:R-:W-:-:S04]  /*1240*/  ISETP.GE.AND P1, PT, R18, R9, PT ;  /* 0x000000091200720c */ /* 0x000fc80003f26270 */
[----:B------:R-:W2:Y:S09]  /*1250*/  @!P0 LDC.64 R22, c[0x0][0x220] ;  /* 0x00008800ff168b82 */ /* 0x000eb20000000a00 */
[----:B------:R-:W-:Y:S01]  /*1260*/  @!P1 IADD3 R19, R5, R18, RZ ;  /* 0x0000001205139210 */ /* 0x000fe20007ffe0ff */
[----:B------:R-:W4:Y:S01]  /*1270*/  @!P1 LDC.64 R6, c[0x0][0x220] ;  /* 0x00008800ff069b82 */ /* 0x000f220000000a00 */
[----:B------:R-:W-:Y:S01]  /*1280*/  @!P1 IADD3 R18, R18, 0x80, RZ ;  /* 0x0000008012129810 */ /* 0x000fe20007ffe0ff */
[----:B--2---:R-:W-:Y:S01]  /*1290*/  @!P0 IMAD.WIDE.U32 R22, R15, 0x2, R22 ;  /* 0x000000020f168825 */ /* 0x004fe200078e0016 */
[----:B------:R-:W-:-:S06]  /*12a0*/  PRMT R15, RZ, 0x7610, R15 ;  /* 0x00007610ff0f7816 */ /* 0x000fcc000000000f */
[----:B------:R-:W5:Y:S01]  /*12b0*/  @!P0 LDG.E.U16 R15, desc[UR4][R22.64] ;  /* 0x00000004160f8981 */ /* 0x000f62000c1e1500 */
[----:B------:R-:W-:Y:S01]  /*12c0*/  ISETP.GE.AND P6, PT, R18, R9, PT ;  /* 0x000000091200720c */ /* 0x000fe20003fc6270 */
[----:B-1----:R-:W-:Y:S01]  /*12d0*/  @!P5 IMAD.WIDE.U32 R28, R29, 0x2, R2 ;  /* 0x000000021d1cd825 */ /* 0x002fe200078e0002 */
[----:B------:R-:W-:-:S11]  /*12e0*/  PRMT R8, RZ, 0x7610, R8 ;  /* 0x00007610ff087816 */ /* 0x000fd60000000008 */
[----:B------:R-:W1:Y:S01]  /*12f0*/  @!P6 LDC.64 R2, c[0x0][0x220] ;  /* 0x00008800ff02eb82 */ /* 0x000e620000000a00 */
[----:B0-----:R-:W-:-:S05]  /*1300*/  @!P4 IMAD.WIDE.U32 R16, R25, 0x2, R16 ;  /* 0x000000021910c825 */ /* 0x001fca00078e0010 */
[----:B------:R0:W5:Y:S01]  /*1310*/  @!P4 LDG.E.U16 R8, desc[UR4][R16.64] ;  /* 0x000000041008c981 */ /* 0x000162000c1e1500 */
[--C-:B------:R-:W-:Y:S01]  /*1320*/  @!P6 IMAD.IADD R25, R5, 0x1, R18.reuse ;  /* 0x000000010519e824 */ /* 0x100fe200078e0212 */
[----:B------:R-:W-:Y:S01]  /*1330*/  PRMT R18, RZ, 0x7610, R18 ;  /* 0x00007610ff127816 */ /* 0x000fe20000000012 */
[----:B----4-:R-:W-:Y:S01]  /*1340*/  @!P1 IMAD.WIDE.U32 R6, R19, 0x2, R6 ;  /* 0x0000000213069825 */ /* 0x010fe200078e0006 */
[----:B0-----:R-:W0:Y:S03]  /*1350*/  @!P0 LDC.64 R16, c[0x0][0x218] ;  /* 0x00008600ff108b82 */ /* 0x001e260000000a00 */
[----:B---3--:R-:W-:Y:S01]  /*1360*/  @!P2 IMAD.WIDE.U32 R12, R21, 0x2, R12 ;  /* 0x00000002150ca825 */ /* 0x008fe200078e000c */
[----:B------:R-:W-:Y:S02]  /*1370*/  PRMT R19, RZ, 0x7610, R19 ;  /* 0x00007610ff137816 */ /* 0x000fe40000000013 */
[----:B------:R-:W-:-:S02]  /*1380*/  PRMT R21, RZ, 0x7610, R21 ;  /* 0x00007610ff157816 */ /* 0x000fc40000000015 */
[----:B------:R-:W-:Y:S01]  /*1390*/  PRMT R20, RZ, 0x7610, R20 ;  /* 0x00007610ff147816 */ /* 0x000fe20000000014 */
[----:B-1----:R-:W-:Y:S01]  /*13a0*/  @!P6 IMAD.WIDE.U32 R2, R25, 0x2, R2 ;  /* 0x000000021902e825 */ /* 0x002fe200078e0002 */
[----:B------:R-:W-:Y:S01]  /*13b0*/  PRMT R0, RZ, 0x7610, R0 ;  /* 0x00007610ff007816 */ /* 0x000fe20000000000 */
[----:B------:R1:W5:Y:S01]  /*13c0*/  @!P1 LDG.E.U16 R19, desc[UR4][R6.64] ;  /* 0x0000000406139981 */ /* 0x000362000c1e1500 */
[----:B------:R-:W-:-:S03]  /*13d0*/  IADD3 R24, R4, 0x80, RZ ;  /* 0x0000008004187810 */ /* 0x000fc60007ffe0ff */
[----:B------:R2:W5:Y:S01]  /*13e0*/  @!P6 LDG.E.U16 R18, desc[UR4][R2.64] ;  /* 0x000000040212e981 */ /* 0x000562000c1e1500 */
[----:B------:R-:W-:Y:S03]  /*13f0*/  BSSY B0, `(.L_x_8106) ;  /* 0x0000033000007945 */ /* 0x000fe60003800000 */
[----:B------:R3:W5:Y:S01]  /*1400*/  @!P3 LDG.E.U16 R21, desc[UR4][R10.64] ;  /* 0x000000040a15b981 */ /* 0x000762000c1e1500 */
[----:B-1----:R-:W-:-:S03]  /*1410*/  VIADD R6, R4, 0x180 ;  /* 0x0000018004067836 */ /* 0x002fc60000000000 */
[----:B------:R1:W5:Y:S01]  /*1420*/  @!P2 LDG.E.U16 R20, desc[UR4][R12.64] ;  /* 0x000000040c14a981 */ /* 0x000362000c1e1500 */
[----:B--2---:R-:W-:-:S03]  /*1430*/  IADD3 R2, R4, 0x200, RZ ;  /* 0x0000020004027810 */ /* 0x004fc60007ffe0ff */
[----:B------:R2:W5:Y:S01]  /*1440*/  @!P5 LDG.E.U16 R0, desc[UR4][R28.64] ;  /* 0x000000041c00d981 */ /* 0x000562000c1e1500 */
[C---:B---3--:R-:W-:Y:S02]  /*1450*/  IADD3 R10, R4.reuse, 0x100, RZ ;  /* 0x00000100040a7810 */ /* 0x048fe40007ffe0ff */
[----:B-1----:R-:W-:Y:S02]  /*1460*/  IADD3 R12, R4, 0x280, RZ ;  /* 0x00000280040c7810 */ /* 0x002fe40007ffe0ff */
[-C--:B------:R-:W-:Y:S01]  /*1470*/  ISETP.GE.AND P3, PT, R2, R9.reuse, PT ;  /* 0x000000090200720c */ /* 0x080fe20003f66270 */
[----:B------:R-:W-:Y:S01]  /*1480*/  VIADD R2, R4, 0x300 ;  /* 0x0000030004027836 */ /* 0x000fe20000000000 */
[-C--:B------:R-:W-:Y:S02]  /*1490*/  ISETP.GE.AND P6, PT, R24, R9.reuse, PT ;  /* 0x000000091800720c */ /* 0x080fe40003fc6270 */
[-C--:B------:R-:W-:Y:S02]  /*14a0*/  ISETP.GE.AND P5, PT, R10, R9.reuse, PT ;  /* 0x000000090a00720c */ /* 0x080fe40003fa6270 */
[----:B------:R-:W-:-:S02]  /*14b0*/  ISETP.GE.AND P4, PT, R6, R9, PT ;  /* 0x000000090600720c */ /* 0x000fc40003f86270 */
[----:B------:R-:W-:Y:S01]  /*14c0*/  ISETP.GE.AND P2, PT, R12, R9, PT ;  /* 0x000000090c00720c */ /* 0x000fe20003f46270 */
[----:B0-2---:R-:W-:-:S12]  /*14d0*/  @P0 BRA `(.L_x_8107) ;  /* 0x0000000000900947 */ /* 0x005fd80003800000 */
[----:B-----5:R-:W-:Y:S01]  /*14e0*/  SHF.L.U32 R6, R15, 0x10, RZ ;  /* 0x000000100f067819 */ /* 0x020fe200000006ff */
[----:B------:R-:W-:Y:S01]  /*14f0*/  HFMA2.MMA R11, -RZ, RZ, 1.0087890625, -0.000686168670654296875 ;  /* 0x3c09919fff0b7435 */ /* 0x000fe200000001ff */
[----:B------:R-:W-:Y:S01]  /*1500*/  IMAD.MOV.U32 R22, RZ, RZ, 0x3aae005b ;  /* 0x3aae005bff167424 */ /* 0x000fe200078e00ff */
[----:B------:R-:W-:Y:S01]  /*1510*/  MOV R12, 0x38eb4c3a ;  /* 0x38eb4c3a000c7802 */ /* 0x000fe20000000f00 */
[----:B------:R-:W-:Y:S02]  /*1520*/  IMAD.MOV.U32 R15, RZ, RZ, 0x3e235519 ;  /* 0x3e235519ff0f7424 */ /* 0x000fe400078e00ff */
[C---:B------:R-:W-:Y:S01]  /*1530*/  FMUL.FTZ R3, R6.reuse, 0.70710676908493041992 ;  /* 0x3f3504f306037820 */ /* 0x040fe20000410000 */
[----:B------:R-:W-:Y:S01]  /*1540*/  MOV R13, 0x3d24d99a ;  /* 0x3d24d99a000d7802 */ /* 0x000fe20000000f00 */
[----:B------:R-:W-:Y:S02]  /*1550*/  FMUL.FTZ R6, R6, 0.5 ;  /* 0x3f00000006067820 */ /* 0x000fe40000410000 */
        /* <DEDUP_REMOVED lines=10> */
[----:B------:R-:W-:Y:S01]  /*1600*/  HFMA2.MMA R22, -RZ, RZ, 1.8525390625, -0.310791015625 ;  /* 0x3f69b4f9ff167435 */ /* 0x000fe200000001ff */
[----:B------:R-:W-:-:S02]  /*1610*/  FSEL R10, R10, R3, P1 ;  /* 0x000000030a0a7208 */ /* 0x000fc40000800000 */
[----:B------:R-:W-:Y:S01]  /*1620*/  FFMA.FTZ R12, R7, R12, R11 ;  /* 0x0000000c070c7223 */ /* 0x000fe2000001000b */
[----:B------:R-:W-:Y:S02]  /*1630*/  FSEL R11, R15, 0.11284004896879196167, P1 ;  /* 0x3de718af0f0b7808 */ /* 0x000fe40000800000 */
[----:B------:R-:W-:Y:S01]  /*1640*/  MOV R15, 0x3f210a14 ;  /* 0x3f210a14000f7802 */ /* 0x000fe20000000f00 */
[----:B------:R-:W-:-:S03]  /*1650*/  FFMA.FTZ R12, R7, R12, R13 ;  /* 0x0000000c070c7223 */ /* 0x000fc6000001000d */
[----:B------:R-:W-:Y:S01]  /*1660*/  FSEL R13, R22, -0.37612664699554443359, P1 ;  /* 0xbec093ac160d7808 */ /* 0x000fe20000800000 */
[----:B------:R-:W-:Y:S01]  /*1670*/  FFMA.FTZ R12, R7, R12, R11 ;  /* 0x0000000c070c7223 */ /* 0x000fe2000001000b */
[----:B------:R-:W-:-:S03]  /*1680*/  FSEL R11, R15, 0.12837915122509002686, P1 ;  /* 0x3e0375d30f0b7808 */ /* 0x000fc60000800000 */
[----:B------:R-:W-:-:S04]  /*1690*/  FFMA.FTZ R12, R7, R12, R13 ;  /* 0x0000000c070c7223 */ /* 0x000fc8000001000d */
[----:B------:R-:W-:-:S04]  /*16a0*/  FFMA.FTZ R11, R7, R12, R11 ;  /* 0x0000000c070b7223 */ /* 0x000fc8000001000b */
[----:B------:R-:W-:-:S04]  /*16b0*/  FFMA.FTZ R10, R11, R10, R10 ;  /* 0x0000000a0b0a7223 */ /* 0x000fc8000001000a */
[----:B------:R-:W0:Y:S02]  /*16c0*/  @P1 MUFU.EX2 R7, R10 ;  /* 0x0000000a00071308 */ /* 0x000e240000000800 */
[----:B0-----:R-:W-:-:S05]  /*16d0*/  @P1 FADD.FTZ R12, -R7, 1 ;  /* 0x3f800000070c1421 */ /* 0x001fca0000010100 */
[----:B------:R-:W-:-:S05]  /*16e0*/  @P1 LOP3.LUT R10, R12, 0x80000000, R3, 0xb8, !PT ;  /* 0x800000000c0a1812 */ /* 0x000fca00078eb803 */
[----:B------:R-:W-:-:S04]  /*16f0*/  FADD.FTZ R3, R10, 1 ;  /* 0x3f8000000a037421 */ /* 0x000fc80000010000 */
[----:B------:R-:W-:-:S05]  /*1700*/  FMUL.FTZ R6, R3, R6 ;  /* 0x0000000603067220 */ /* 0x000fca0000410000 */
[----:B------:R-:W-:-:S07]  /*1710*/  F2FP.BF16.F32.PACK_AB R6, RZ, R6 ;  /* 0x00000006ff06723e */ /* 0x000fce00000010ff */
.L_x_8107:
[----:B------:R-:W-:Y:S05]  /*1720*/  BSYNC B0 ;  /* 0x0000000000007941 */ /* 0x000fea0003800000 */
.L_x_8106:
[----:B------:R-:W-:Y:S01]  /*1730*/  BSSY B0, `(.L_x_8108) ;  /* 0x0000028000007945 */ /* 0x000fe20003800000 */
[----:B------:R-:W-:Y:S01]  /*1740*/  ISETP.GE.AND P1, PT, R2, R9, PT ;  /* 0x000000090200720c */ /* 0x000fe20003f26270 */
[----:B------:R-:W-:Y:S02]  /*1750*/  VIADD R2, R4, 0x380 ;  /* 0x0000038004027836 */ /* 0x000fe40000000000 */
[----:B------:R-:W-:Y:S10]  /*1760*/  @P6 BRA `(.L_x_8109) ;  /* 0x0000000000906947 */ /* 0x000ff40003800000 */
[----:B-----5:R-:W-:Y:S01]  /*1770*/  SHF.L.U32 R14, R14, 0x10, RZ ;  /* 0x000000100e0e7819 */ /* 0x020fe200000006ff */
[----:B------:R-:W-:Y:S01]  /*1780*/  HFMA2.MMA R12, -RZ, RZ, 0.61474609375, 16.90625 ;  /* 0x38eb4c3aff0c7435 */ /* 0x000fe200000001ff */
[----:B------:R-:W-:Y:S01]  /*1790*/  IMAD.MOV.U32 R22, RZ, RZ, 0x3aae005b ;  /* 0x3aae005bff167424 */ /* 0x000fe200078e00ff */
[----:B------:R-:W-:Y:S01]  /*17a0*/  HFMA2.MMA R13, -RZ, RZ, 1.28515625, -179.25 ;  /* 0x3d24d99aff0d7435 */ /* 0x000fe200000001ff */
[----:B------:R-:W-:Y:S01]  /*17b0*/  MOV R11, 0x3c09919f ;  /* 0x3c09919f000b7802 */ /* 0x000fe20000000f00 */
[C---:B------:R-:W-:Y:S01]  /*17c0*/  FMUL.FTZ R3, R14.reuse, 0.70710676908493041992 ;  /* 0x3f3504f30e037820 */ /* 0x040fe20000410000 */
[----:B------:R-:W-:Y:S02]  /*17d0*/  IMAD.MOV.U32 R15, RZ, RZ, 0x3e235519 ;  /* 0x3e235519ff0f7424 */ /* 0x000fe400078e00ff */
[----:B------:R-:W-:Y:S01]  /*17e0*/  FMUL.FTZ R14, R14, 0.5 ;  /* 0x3f0000000e0e7820 */ /* 0x000fe20000410000 */
        /* <DEDUP_REMOVED lines=12> */
[----:B------:R-:W-:Y:S01]  /*18b0*/  FFMA.FTZ R12, R7, R12, R11 ;  /* 0x0000000c070c7223 */ /* 0x000fe2000001000b */
[----:B------:R-:W-:Y:S01]  /*18c0*/  FSEL R11, R15, 0.11284004896879196167, P6 ;  /* 0x3de718af0f0b7808 */ /* 0x000fe20003000000 */
[----:B------:R-:W-:Y:S02]  /*18d0*/  HFMA2.MMA R15, -RZ, RZ, 1.7822265625, 0.000185489654541015625 ;  /* 0x3f210a14ff0f7435 */ /* 0x000fe400000001ff */
[----:B------:R-:W-:Y:S01]  /*18e0*/  FFMA.FTZ R12, R7, R12, R13 ;  /* 0x0000000c070c7223 */ /* 0x000fe2000001000d */
[----:B------:R-:W-:-:S03]  /*18f0*/  FSEL R13, R22, -0.37612664699554443359, P6 ;  /* 0xbec093ac160d7808 */ /* 0x000fc60003000000 */
[----:B------:R-:W-:-:S04]  /*1900*/  FFMA.FTZ R12, R7, R12, R11 ;  /* 0x0000000c070c7223 */ /* 0x000fc8000001000b */
[----:B------:R-:W-:Y:S01]  /*1910*/  FSEL R11, R15, 0.12837915122509002686, P6 ;  /* 0x3e0375d30f0b7808 */ /* 0x000fe20003000000 */
        /* <DEDUP_REMOVED lines=9> */
.L_x_8109:
[----:B------:R-:W-:Y:S05]  /*19b0*/  BSYNC B0 ;  /* 0x0000000000007941 */ /* 0x000fea0003800000 */
.L_x_8108:
[----:B------:R-:W-:Y:S01]  /*19c0*/  @!P0 IMAD.IADD R3, R5, 0x1, R4 ;  /* 0x0000000105038824 */ /* 0x000fe200078e0204 */
[----:B------:R-:W-:Y:S01]  /*19d0*/  BSSY B0, `(.L_x_8110) ;  /* 0x0000028000007945 */ /* 0x000fe20003800000 */
[----:B------:R-:W-:Y:S02]  /*19e0*/  ISETP.GE.AND P6, PT, R2, R9, PT ;  /* 0x000000090200720c */ /* 0x000fe40003fc6270 */
[----:B------:R-:W-:Y:S01]  /*19f0*/  @!P0 IMAD.WIDE.U32 R2, R3, 0x2, R16 ;  /* 0x0000000203028825 */ /* 0x000fe200078e0010 */
[----:B------:R-:W-:Y:S10]  /*1a00*/  @P5 BRA `(.L_x_8111) ;  /* 0x0000000000905947 */ /* 0x000ff40003800000 */
[----:B-----5:R-:W-:Y:S01]  /*1a10*/  SHF.L.U32 R10, R0, 0x10, RZ ;  /* 0x00000010000a7819 */ /* 0x020fe200000006ff */
[----:B------:R-:W-:Y:S01]  /*1a20*/  HFMA2.MMA R13, -RZ, RZ, 1.0087890625, -0.000686168670654296875 ;  /* 0x3c09919fff0d7435 */ /* 0x000fe200000001ff */
[----:B------:R-:W-:Y:S01]  /*1a30*/  IMAD.MOV.U32 R16, RZ, RZ, 0x3aae005b ;  /* 0x3aae005bff107424 */ /* 0x000fe200078e00ff */
[----:B------:R-:W-:Y:S01]  /*1a40*/  MOV R14, 0x38eb4c3a ;  /* 0x38eb4c3a000e7802 */ /* 0x000fe20000000f00 */
[----:B------:R-:W-:Y:S01]  /*1a50*/  HFMA2.MMA R17, -RZ, RZ, 1.8525390625, -0.310791015625 ;  /* 0x3f69b4f9ff117435 */ /* 0x000fe200000001ff */
[----:B------:R-:W-:Y:S01]  /*1a60*/  FMUL.FTZ R0, R10, 0.70710676908493041992 ;  /* 0x3f3504f30a007820 */ /* 0x000fe20000410000 */
[----:B------:R-:W-:-:S03]  /*1a70*/  MOV R15, 0x3d24d99a ;  /* 0x3d24d99a000f7802 */ /* 0x000fc60000000f00 */
        /* <DEDUP_REMOVED lines=11> */
[----:B------:R-:W-:Y:S02]  /*1b30*/  FSEL R13, R16, 0.11284004896879196167, P5 ;  /* 0x3de718af100d7808 */ /* 0x000fe40002800000 */
[----:B------:R-:W-:Y:S01]  /*1b40*/  FFMA.FTZ R14, R11, R14, R15 ;  /* 0x0000000e0b0e7223 */ /* 0x000fe2000001000f */
[----:B------:R-:W-:Y:S02]  /*1b50*/  MOV R16, 0x3f210a14 ;  /* 0x3f210a1400107802 */ /* 0x000fe40000000f00 */
[----:B------:R-:W-:Y:S01]  /*1b60*/  FSEL R15, R17, -0.37612664699554443359, P5 ;  /* 0xbec093ac110f7808 */ /* 0x000fe20002800000 */
[----:B------:R-:W-:Y:S01]  /*1b70*/  FFMA.FTZ R14, R11, R14, R13 ;  /* 0x0000000e0b0e7223 */ /* 0x000fe2000001000d */
[----:B------:R-:W-:Y:S01]  /*1b80*/  FADD.FTZ R17, -R12, -RZ ;  /* 0x800000ff0c117221 */ /* 0x000fe20000010100 */
[----:B------:R-:W-:-:S02]  /*1b90*/  FSEL R13, R16, 0.12837915122509002686, P5 ;  /* 0x3e0375d3100d7808 */ /* 0x000fc40002800000 */
[----:B------:R-:W-:Y:S02]  /*1ba0*/  FFMA.FTZ R14, R11, R14, R15 ;  /* 0x0000000e0b0e7223 */ /* 0x000fe4000001000f */
[----:B------:R-:W-:Y:S02]  /*1bb0*/  FSEL R12, R17, R0, P5 ;  /* 0x00000000110c7208 */ /* 0x000fe40002800000 */
        /* <DEDUP_REMOVED lines=9> */
.L_x_8111:
[----:B------:R-:W-:Y:S05]  /*1c50*/  BSYNC B0 ;  /* 0x0000000000007941 */ /* 0x000fea0003800000 */
.L_x_8110:
[----:B------:R-:W-:Y:S04]  /*1c60*/  BSSY B0, `(.L_x_8112) ;  /* 0x0000026000007945 */ /* 0x000fe80003800000 */
[----:B------:R-:W-:Y:S05]  /*1c70*/  @P4 BRA `(.L_x_8113) ;  /* 0x0000000000904947 */ /* 0x000fea0003800000 */
[----:B-----5:R-:W-:Y:S01]  /*1c80*/  IMAD.U32 R10, R8, 0x10000, RZ ;  /* 0x00010000080a7824 */ /* 0x020fe200078e00ff */
[----:B------:R-:W-:Y:S01]  /*1c90*/  HFMA2.MMA R14, -RZ, RZ, 0.61474609375, 16.90625 ;  /* 0x38eb4c3aff0e7435 */ /* 0x000fe200000001ff */
        /* <DEDUP_REMOVED lines=34> */
.L_x_8113:
[----:B------:R-:W-:Y:S05]  /*1ec0*/  BSYNC B0 ;  /* 0x0000000000007941 */ /* 0x000fea0003800000 */
.L_x_8112:
[----:B------:R-:W-:Y:S04]  /*1ed0*/  BSSY B0, `(.L_x_8114) ;  /* 0x0000026000007945 */ /* 0x000fe80003800000 */
[----:B------:R-:W-:Y:S05]  /*1ee0*/  @P3 BRA `(.L_x_8115) ;  /* 0x0000000000903947 */ /* 0x000fea0003800000 */
[----:B-----5:R-:W-:Y:S01]  /*1ef0*/  SHF.L.U32 R21, R21, 0x10, RZ ;  /* 0x0000001015157819 */ /* 0x020fe200000006ff */
[----:B------:R-:W-:Y:S01]  /*1f00*/  HFMA2.MMA R13, -RZ, RZ, 1.0087890625, -0.000686168670654296875 ;  /* 0x3c09919fff0d7435 */ /* 0x000fe200000001ff */
[----:B------:R-:W-:Y:S01]  /*1f10*/  IMAD.MOV.U32 R14, RZ, RZ, 0x38eb4c3a ;  /* 0x38eb4c3aff0e7424 */ /* 0x000fe200078e00ff */
[----:B------:R-:W-:Y:S01]  /*1f20*/  MOV R16, 0x3aae005b ;  /* 0x3aae005b00107802 */ /* 0x000fe20000000f00 */
[----:B------:R-:W-:Y:S02]  /*1f30*/  IMAD.MOV.U32 R15, RZ, RZ, 0x3d24d99a ;  /* 0x3d24d99aff0f7424 */ /* 0x000fe400078e00ff */
[C---:B------:R-:W-:Y:S01]  /*1f40*/  FMUL.FTZ R10, R21.reuse, 0.70710676908493041992 ;  /* 0x3f3504f3150a7820 */ /* 0x040fe20000410000 */
[----:B------:R-:W-:Y:S01]  /*1f50*/  HFMA2.MMA R17, -RZ, RZ, 1.8525390625, -0.310791015625 ;  /* 0x3f69b4f9ff117435 */ /* 0x000fe200000001ff */
[----:B------:R-:W-:Y:S02]  /*1f60*/  FMUL.FTZ R21, R21, 0.5 ;  /* 0x3f00000015157820 */ /* 0x000fe40000410000 */
        /* <DEDUP_REMOVED lines=12> */
[----:B------:R-:W-:Y:S02]  /*2030*/  IMAD.MOV.U32 R16, RZ, RZ, 0x3f210a14 ;  /* 0x3f210a14ff107424 */ /* 0x000fe400078e00ff */
[----:B------:R-:W-:Y:S01]  /*2040*/  FFMA.FTZ R14, R11, R14, R15 ;  /* 0x0000000e0b0e7223 */ /* 0x000fe2000001000f */
[----:B------:R-:W-:Y:S01]  /*2050*/  FSEL R15, R17, -0.37612664699554443359, P3 ;  /* 0xbec093ac110f7808 */ /* 0x000fe20001800000 */
[----:B------:R-:W-:Y:S02]  /*2060*/  FADD.FTZ R17, -R12, -RZ ;  /* 0x800000ff0c117221 */ /* 0x000fe40000010100 */
        /* <DEDUP_REMOVED lines=12> */
.L_x_8115:
[----:B------:R-:W-:Y:S05]  /*2130*/  BSYNC B0 ;  /* 0x0000000000007941 */ /* 0x000fea0003800000 */
.L_x_8114:
[----:B------:R-:W-:Y:S04]  /*2140*/  BSSY B0, `(.L_x_8116) ;  /* 0x0000026000007945 */ /* 0x000fe80003800000 */
[----:B------:R-:W-:Y:S05]  /*2150*/  @P2 BRA `(.L_x_8117) ;  /* 0x0000000000902947 */ /* 0x000fea0003800000 */
[----:B-----5:R-:W-:Y:S01]  /*2160*/  SHF.L.U32 R20, R20, 0x10, RZ ;  /* 0x0000001014147819 */ /* 0x020fe200000006ff */
[----:B------:R-:W-:Y:S01]  /*2170*/  HFMA2.MMA R14, -RZ, RZ, 1.0087890625, -0.000686168670654296875 ;  /* 0x3c09919fff0e7435 */ /* 0x000fe200000001ff */
[----:B------:R-:W-:Y:S01]  /*2180*/  IMAD.MOV.U32 R17, RZ, RZ, 0x3aae005b ;  /* 0x3aae005bff117424 */ /* 0x000fe200078e00ff */
[----:B------:R-:W-:Y:S01]  /*2190*/  MOV R15, 0x38eb4c3a ;  /* 0x38eb4c3a000f7802 */ /* 0x000fe20000000f00 */
[----:B------:R-:W-:Y:S01]  /*21a0*/  HFMA2.MMA R21, -RZ, RZ, 1.8525390625, -0.310791015625 ;  /* 0x3f69b4f9ff157435 */ /* 0x000fe200000001ff */
[C---:B------:R-:W-:Y:S01]  /*21b0*/  FMUL.FTZ R11, R20.reuse, 0.70710676908493041992 ;  /* 0x3f3504f3140b7820 */ /* 0x040fe20000410000 */
[----:B------:R-:W-:Y:S01]  /*21c0*/  MOV R16, 0x3d24d99a ;  /* 0x3d24d99a00107802 */ /* 0x000fe20000000f00 */
[----:B------:R-:W-:Y:S02]  /*21d0*/  FMUL.FTZ R20, R20, 0.5 ;  /* 0x3f00000014147820 */ /* 0x000fe40000410000 */
        /* <DEDUP_REMOVED lines=13> */
[----:B------:R-:W-:Y:S02]  /*22b0*/  FSEL R14, R17, 0.11284004896879196167, P2 ;  /* 0x3de718af110e7808 */ /* 0x000fe40001000000 */
[C---:B------:R-:W-:Y:S01]  /*22c0*/  FFMA.FTZ R15, R12.reuse, R15, R16 ;  /* 0x0000000f0c0f7223 */ /* 0x040fe20000010010 */
[----:B------:R-:W-:Y:S02]  /*22d0*/  MOV R17, 0x3f210a14 ;  /* 0x3f210a1400117802 */ /* 0x000fe40000000f00 */
        /* <DEDUP_REMOVED lines=12> */
.L_x_8117:
[----:B------:R-:W-:Y:S05]  /*23a0*/  BSYNC B0 ;  /* 0x0000000000007941 */ /* 0x000fea0003800000 */
.L_x_8116:
[----:B------:R-:W-:Y:S04]  /*23b0*/  BSSY B0, `(.L_x_8118) ;  /* 0x0000026000007945 */ /* 0x000fe80003800000 */
[----:B------:R-:W-:Y:S05]  /*23c0*/  @P1 BRA `(.L_x_8119) ;  /* 0x0000000000901947 */ /* 0x000fea0003800000 */
[----:B-----5:R-:W-:Y:S01]  /*23d0*/  IMAD.U32 R19, R19, 0x10000, RZ ;  /* 0x0001000013137824 */ /* 0x020fe200078e00ff */
[----:B------:R-:W-:Y:S01]  /*23e0*/  HFMA2.MMA R16, -RZ, RZ, 0.61474609375, 16.90625 ;  /* 0x38eb4c3aff107435 */ /* 0x000fe200000001ff */
[----:B------:R-:W-:Y:S01]  /*23f0*/  MOV R20, 0x3aae005b ;  /* 0x3aae005b00147802 */ /* 0x000fe20000000f00 */
[----:B------:R-:W-:Y:S02]  /*2400*/  IMAD.MOV.U32 R15, RZ, RZ, 0x3c09919f ;  /* 0x3c09919fff0f7424 */ /* 0x000fe400078e00ff */
[C---:B------:R-:W-:Y:S01]  /*2410*/  FMUL.FTZ R12, R19.reuse, 0.70710676908493041992 ;  /* 0x3f3504f3130c7820 */ /* 0x040fe20000410000 */
[----:B------:R-:W-:Y:S01]  /*2420*/  HFMA2.MMA R17, -RZ, RZ, 1.28515625, -179.25 ;  /* 0x3d24d99aff117435 */ /* 0x000fe200000001ff */
[----:B------:R-:W-:Y:S02]  /*2430*/  IMAD.MOV.U32 R21, RZ, RZ, 0x3f69b4f9 ;  /* 0x3f69b4f9ff157424 */ /* 0x000fe400078e00ff */
[----:B------:R-:W-:Y:S01]  /*2440*/  FMUL.FTZ R19, R19, 0.5 ;  /* 0x3f00000013137820 */ /* 0x000fe20000410000 */
        /* <DEDUP_REMOVED lines=28> */
.L_x_8119:
[----:B------:R-:W-:Y:S05]  /*2610*/  BSYNC B0 ;  /* 0x0000000000007941 */ /* 0x000fea0003800000 */
.L_x_8118:
        /* <DEDUP_REMOVED lines=38> */
.L_x_8121:
[----:B------:R-:W-:Y:S05]  /*2880*/  BSYNC B0 ;  /* 0x0000000000007941 */ /* 0x000fea0003800000 */
.L_x_8120:
[----:B------:R-:W-:Y:S01]  /*2890*/  @!P0 IADD3 R4, R4, 0x80, RZ ;  /* 0x0000008004048810 */ /* 0x000fe20007ffe0ff */
[----:B------:R0:W-:Y:S01]  /*28a0*/  @!P0 STG.E.U16 desc[UR4][R2.64], R6 ;  /* 0x0000000602008986 */ /* 0x0001e2000c101504 */
[----:B------:R-:W-:Y:S04]  /*28b0*/  BSSY B0, `(.L_x_8122) ;  /* 0x000002d000007945 */ /* 0x000fe80003800000 */
[----:B------:R-:W-:Y:S01]  /*28c0*/  BSSY B1, `(.L_x_8123) ;  /* 0x0000025000017945 */ /* 0x000fe20003800000 */
[----:B------:R-:W-:-:S13]  /*28d0*/  ISETP.GE.AND P0, PT, R4, R9, PT ;  /* 0x000000090400720c */ /* 0x000fda0003f06270 */
[----:B0-----:R-:W-:Y:S05]  /*28e0*/  @P0 BRA `(.L_x_8124) ;  /* 0x0000000000300947 */ /* 0x001fea0003800000 */
[----:B------:R-:W0:Y:S01]  /*28f0*/  LDC.64 R2, c[0x0][0x218] ;  /* 0x00008600ff027b82 */ /* 0x000e220000000a00 */
[----:B-----5:R-:W-:Y:S01]  /*2900*/  IADD3 R15, R5, R4, RZ ;  /* 0x00000004050f7210 */ /* 0x020fe20007ffe0ff */
[----:B------:R-:W-:-:S05]  /*2910*/  VIADD R4, R4, 0x80 ;  /* 0x0000008004047836 */ /* 0x000fca0000000000 */
        /* <DEDUP_REMOVED lines=9> */
.L_x_8124:
[----:B------:R-:W-:-:S13]  /*29b0*/  ISETP.GE.AND P0, PT, R4, R9, PT ;  /* 0x000000090400720c */ /* 0x000fda0003f06270 */
[----:B------:R-:W-:Y:S05]  /*29c0*/  @P0 BRA `(.L_x_8126) ;  /* 0x0000000000300947 */ /* 0x000fea0003800000 */
[----:B0-----:R-:W0:Y:S01]  /*29d0*/  LDC.64 R2, c[0x0][0x218] ;  /* 0x00008600ff027b82 */ /* 0x001e220000000a00 */
[----:B------:R-:W-:Y:S01]  /*29e0*/  IMAD.IADD R7, R5, 0x1, R4 ;  /* 0x0000000105077824 */ /* 0x000fe200078e0204 */
[----:B------:R-:W-:-:S03]  /*29f0*/  IADD3 R4, R4, 0x80, RZ ;  /* 0x0000008004047810 */ /* 0x000fc60007ffe0ff */
[----:B0-----:R-:W-:-:S05]  /*2a00*/  IMAD.WIDE.U32 R2, R7, 0x2, R2 ;  /* 0x0000000207027825 */ /* 0x001fca00078e0002 */
[----:B-----5:R1:W-:Y:S02]  /*2a10*/  STG.E.U16 desc[UR4][R2.64], R8 ;  /* 0x0000000802007986 */ /* 0x0203e4000c101504 */
.L_x_8125:
[----:B------:R-:W-:-:S13]  /*2a20*/  ISETP.GE.AND P0, PT, R4, R9, PT ;  /* 0x000000090400720c */ /* 0x000fda0003f06270 */
[----:B------:R-:W-:Y:S05]  /*2a30*/  @P0 BRA `(.L_x_8127) ;  /* 0x0000000000340947 */ /* 0x000fea0003800000 */
[----:B01----:R-:W0:Y:S01]  /*2a40*/  LDC.64 R2, c[0x0][0x218] ;  /* 0x00008600ff027b82 */ /* 0x003e220000000a00 */
[----:B------:R-:W-:Y:S01]  /*2a50*/  IADD3 R7, R5, R4, RZ ;  /* 0x0000000405077210 */ /* 0x000fe20007ffe0ff */
[----:B------:R-:W-:-:S04]  /*2a60*/  VIADD R4, R4, 0x80 ;  /* 0x0000008004047836 */ /* 0x000fc80000000000 */
[----:B0-----:R-:W-:-:S05]  /*2a70*/  IMAD.WIDE.U32 R2, R7, 0x2, R2 ;  /* 0x0000000207027825 */ /* 0x001fca00078e0002 */
[----:B------:R1:W-:Y:S02]  /*2a80*/  STG.E.U16 desc[UR4][R2.64], R10 ;  /* 0x0000000a02007986 */ /* 0x0003e4000c101504 */
.L_x_8126:
        /* <DEDUP_REMOVED lines=8> */
.L_x_8127:
[----:B------:R-:W-:Y:S05]  /*2b10*/  BSYNC B1 ;  /* 0x0000000000017941 */ /* 0x000fea0003800000 */
.L_x_8123:
[----:B------:R-:W-:-:S13]  /*2b20*/  ISETP.GE.AND P0, PT, R4, R9, PT ;  /* 0x000000090400720c */ /* 0x000fda0003f06270 */
[----:B012---:R-:W0:Y:S01]  /*2b30*/  @!P0 LDC.64 R2, c[0x0][0x218] ;  /* 0x00008600ff028b82 */ /* 0x007e220000000a00 */
[----:B------:R-:W-:Y:S01]  /*2b40*/  @!P0 IMAD.IADD R7, R5, 0x1, R4 ;  /* 0x0000000105078824 */ /* 0x000fe200078e0204 */
[----:B------:R-:W-:-:S03]  /*2b50*/  @!P0 IADD3 R4, R4, 0x80, RZ ;  /* 0x0000008004048810 */ /* 0x000fc60007ffe0ff */
[----:B0-----:R-:W-:-:S05]  /*2b60*/  @!P0 IMAD.WIDE.U32 R2, R7, 0x2, R2 ;  /* 0x0000000207028825 */ /* 0x001fca00078e0002 */
[----:B------:R2:W-:Y:S02]  /*2b70*/  @!P0 STG.E.U16 desc[UR4][R2.64], R12 ;  /* 0x0000000c02008986 */ /* 0x0005e4000c101504 */
.L_x_8128:
[----:B------:R-:W-:Y:S05]  /*2b80*/  BSYNC B0 ;  /* 0x0000000000007941 */ /* 0x000fea0003800000 */
.L_x_8122:
        /* <DEDUP_REMOVED lines=8> */
.L_x_8129:
        /* <DEDUP_REMOVED lines=15> */
.L_x_12883:


//--------------------- .text._ZN2at6native29vectorized_elementwise_kernelILi4EZZZNS0_18GeluCUDAKernelImplERNS_18TensorIteratorBaseENS0_8GeluTypeEENKUlvE0_clEvENKUlvE2_clEvEUlN3c108BFloat16EE_St5arrayIPcLm2EEEEviT0_T1_ --------------------------
	.section	.text._ZN2at6native29vectorized_elementwise_kernelILi4EZZZNS0_18GeluCUDAKernelImplERNS_18TensorIteratorBaseENS0_8GeluTypeEENKUlvE0_clEvENKUlvE2_clEvEUlN3c108BFloat16EE_St5arrayIPcLm2EEEEviT0_T1_,"ax",@progbits
	.align	128
        .global         _ZN2at6native29vectorized_elementwise_kernelILi4EZZZNS0_18GeluCUDAKernelImplERNS_18TensorIteratorBaseENS0_8GeluTypeEENKUlvE0_clEvENKUlvE2_clEvEUlN3c108BFloat16EE_St5arrayIPcLm2EEEEviT0_T1_
        .type           _ZN2at6native29vectorized_elementwise_kernelILi4EZZZNS0_18GeluCUDAKernelImplERNS_18TensorIteratorBaseENS0_8GeluTypeEENKUlvE0_clEvENKUlvE2_clEvEUlN3c108BFloat16EE_St5arrayIPcLm2EEEEviT0_T1_,@function
        .size           _ZN2at6native29vectorized_elementwise_kernelILi4EZZZNS0_18GeluCUDAKernelImplERNS_18TensorIteratorBaseENS0_8GeluTypeEENKUlvE0_clEvENKUlvE2_clEvEUlN3c108BFloat16EE_St5arrayIPcLm2EEEEviT0_T1_,(.L_x_12884 - _ZN2at6native29vectorized_elementwise_kernelILi4EZZZNS0_18GeluCUDAKernelImplERNS_18TensorIteratorBaseENS0_8GeluTypeEENKUlvE0_clEvENKUlvE2_clEvEUlN3c108BFloat16EE_St5arrayIPcLm2EEEEviT0_T1_)
        .other          _ZN2at6native29vectorized_elementwise_kernelILi4EZZZNS0_18GeluCUDAKernelImplERNS_18TensorIteratorBaseENS0_8GeluTypeEENKUlvE0_clEvENKUlvE2_clEvEUlN3c108BFloat16EE_St5arrayIPcLm2EEEEviT0_T1_,@"STO_CUDA_ENTRY STV_DEFAULT"
_ZN2at6native29vectorized_elementwise_kernelILi4EZZZNS0_18GeluCUDAKernelImplERNS_18TensorIteratorBaseENS0_8GeluTypeEENKUlvE0_clEvENKUlvE2_clEvEUlN3c108BFloat16EE_St5arrayIPcLm2EEEEviT0_T1_:
.text._ZN2at6native29vectorized_elementwise_kernelILi4EZZZNS0_18GeluCUDAKernelImplERNS_18TensorIteratorBaseENS0_8GeluTypeEENKUlvE0_clEvENKUlvE2_clEvEUlN3c108BFloat16EE_St5arrayIPcLm2EEEEviT0_T1_:
        /* <DEDUP_REMOVED lines=14> */
[----:B------:R-:W-:Y:S01]  /*00e0*/  HFMA2.MMA R12, -RZ, RZ, 0.8349609375, 5.424022674560546875e-06 ;  /* 0x3aae005bff0c7435 */ /* 0x000fe200000001ff */
[----:B------:R-:W-:Y:S01]  /*00f0*/  IMAD.MOV.U32 R8, RZ, RZ, 0x38eb4c3a ;  /* 0x38eb4c3aff087424 */ /* 0x000fe200078e00ff */
[----:B------:R-:W-:Y:S01]  /*0100*/  MOV R9, 0x3d24d99a ;  /* 0x3d24d99a00097802 */ /* 0x000fe20000000f00 */
[----:B------:R-:W-:Y:S01]  /*0110*/  HFMA2.MMA R11, -RZ, RZ, 1.8525390625, -0.310791015625 ;  /* 0x3f69b4f9ff0b7435 */ /* 0x000fe200000001ff */
[----:B0-----:R-:W-:Y:S02]  /*0120*/  IMAD.MOV.U32 R7, RZ, RZ, 0x3e235519 ;  /* 0x3e235519ff077424 */ /* 0x001fe400078e00ff */
[C---:B--2---:R-:W-:Y:S01]  /*0130*/  IMAD.U32 R21, R14.reuse, 0x10000, RZ ;  /* 0x000100000e157824 */ /* 0x044fe200078e00ff */
[----:B------:R-:W-:-:S03]  /*0140*/  PRMT R20, R14, 0x7632, R20 ;  /* 0x000076320e147816 */ /* 0x000fc60000000014 */
[C---:B------:R-:W-:Y:S01]  /*0150*/  FMUL.FTZ R16, R21.reuse, 0.70710676908493041992 ;  /* 0x3f3504f315107820 */ /* 0x040fe20000410000 */
[----:B------:R-:W-:Y:S01]  /*0160*/  SHF.L.U32 R20, R20, 0x10, RZ ;  /* 0x0000001014147819 */ /* 0x000fe200000006ff */
[----:B------:R-:W-:Y:S02]  /*0170*/  FMUL.FTZ R21, R21, 0.5 ;  /* 0x3f00000015157820 */ /* 0x000fe40000410000 */
[C---:B------:R-:W-:Y:S01]  /*0180*/  FADD.FTZ R17, |R16|.reuse, -RZ ;  /* 0x800000ff10117221 */ /* 0x040fe20000010200 */
[C---:B------:R-:W-:Y:S01]  /*0190*/  FMUL.FTZ R10, R16.reuse, R16 ;  /* 0x00000010100a7220 */ /* 0x040fe20000410000 */
[----:B------:R-:W-:Y:S01]  /*01a0*/  FSETP.GE.FTZ.AND P0, PT, |R16|, 1.0029599666595458984, PT ;  /* 0x3f8060fe1000780b */ /* 0x000fe20003f16200 */
[----:B------:R-:W-:-:S03]  /*01b0*/  FMUL.FTZ R14, R20, 0.70710676908493041992 ;  /* 0x3f3504f3140e7820 */ /* 0x000fc60000410000 */
[C---:B------:R-:W-:Y:S01]  /*01c0*/  FSEL R5, R17.reuse, R10, P0 ;  /* 0x0000000a11057208 */ /* 0x040fe20000000000 */
[----:B------:R-:W-:Y:S01]  /*01d0*/  IMAD.MOV.U32 R10, RZ, RZ, 0x3c09919f ;  /* 0x3c09919fff0a7424 */ /* 0x000fe200078e00ff */
[----:B------:R-:W-:Y:S01]  /*01e0*/  FSEL R18, R8, 8.4834944573231041431e-05, P0 ;  /* 0x38b1e96a08127808 */ /* 0x000fe20000000000 */
[----:B------:R-:W-:Y:S01]  /*01f0*/  FADD.FTZ R6, |R14|, -RZ ;  /* 0x800000ff0e067221 */ /* 0x000fe20000010200 */
[----:B------:R-:W-:Y:S01]  /*0200*/  FSEL R22, -R12, -0.00082130916416645050049, P0 ;  /* 0xba574d200c167808 */ /* 0x000fe20000000100 */
[C---:B------:R-:W-:Y:S01]  /*0210*/  FMUL.FTZ R23, R14.reuse, R14 ;  /* 0x0000000e0e177220 */ /* 0x040fe20000410000 */
[----:B------:R-:W-:Y:S01]  /*0220*/  FSETP.GE.FTZ.AND P1, PT, |R14|, 1.0029599666595458984, PT ;  /* 0x3f8060fe0e00780b */ /* 0x000fe20003f36200 */
[----:B------:R-:W-:Y:S01]  /*0230*/  FADD.FTZ R17, -R17, -RZ ;  /* 0x800000ff11117221 */ /* 0x000fe20000010100 */
[----:B------:R-:W-:Y:S01]  /*0240*/  FSEL R24, -R9, -0.026868773624300956726, P0 ;  /* 0xbcdc1be709187808 */ /* 0x000fe20000000100 */
[----:B------:R-:W-:Y:S01]  /*0250*/  FFMA.FTZ R18, R5, R18, R22 ;  /* 0x0000001205127223 */ /* 0x000fe20000010016 */
[----:B------:R-:W-:-:S02]  /*0260*/  FSEL R22, R10, 0.0052134888246655464172, P0 ;  /* 0x3baad5ea0a167808 */ /* 0x000fc40000000000 */
[----:B------:R-:W-:Y:S02]  /*0270*/  FSEL R23, R6, R23, P1 ;  /* 0x0000001706177208 */ /* 0x000fe40000800000 */
[----:B------:R-:W-:Y:S01]  /*0280*/  FSEL R26, R8, 8.4834944573231041431e-05, P1 ;  /* 0x38b1e96a081a7808 */ /* 0x000fe20000800000 */
[C---:B------:R-:W-:Y:S01]  /*0290*/  FFMA.FTZ R18, R5.reuse, R18, R22 ;  /* 0x0000001205127223 */ /* 0x040fe20000010016 */
[----:B------:R-:W-:Y:S02]  /*02a0*/  FSEL R28, -R12, -0.00082130916416645050049, P1 ;  /* 0xba574d200c1c7808 */ /* 0x000fe40000800100 */
[----:B------:R-:W-:Y:S01]  /*02b0*/  FSEL R13, R10, 0.0052134888246655464172, P1 ;  /* 0x3baad5ea0a0d7808 */ /* 0x000fe20000800000 */
[----:B------:R-:W-:Y:S01]  /*02c0*/  FFMA.FTZ R18, R5, R18, R24 ;  /* 0x0000001205127223 */ /* 0x000fe20000010018 */
[----:B------:R-:W-:Y:S01]  /*02d0*/  FSEL R22, R7, 0.11284004896879196167, P0 ;  /* 0x3de718af07167808 */ /* 0x000fe20000000000 */
[----:B------:R-:W-:Y:S01]  /*02e0*/  FFMA.FTZ R26, R23, R26, R28 ;  /* 0x0000001a171a7223 */ /* 0x000fe2000001001c */
[----:B------:R-:W-:-:S02]  /*02f0*/  FSEL R24, -R9, -0.026868773624300956726, P1 ;  /* 0xbcdc1be709187808 */ /* 0x000fc40000800100 */
[----:B------:R-:W-:Y:S01]  /*0300*/  FSEL R19, R7, 0.11284004896879196167, P1 ;  /* 0x3de718af07137808 */ /* 0x000fe20000800000 */
[----:B------:R-:W-:Y:S01]  /*0310*/  FFMA.FTZ R26, R23, R26, R13 ;  /* 0x0000001a171a7223 */ /* 0x000fe2000001000d */
[----:B------:R-:W-:Y:S01]  /*0320*/  FFMA.FTZ R18, R5, R18, R22 ;  /* 0x0000001205127223 */ /* 0x000fe20000010016 */
[----:B------:R-:W-:Y:S01]  /*0330*/  FSEL R22, R11, -0.37612664699554443359, P0 ;  /* 0xbec093ac0b167808 */ /* 0x000fe20000000000 */
[----:B------:R-:W-:Y:S02]  /*0340*/  IMAD.MOV.U32 R13, RZ, RZ, 0x3f210a14 ;  /* 0x3f210a14ff0d7424 */ /* 0x000fe400078e00ff */
[----:B------:R-:W-:Y:S01]  /*0350*/  FFMA.FTZ R26, R23, R26, R24 ;  /* 0x0000001a171a7223 */ /* 0x000fe20000010018 */
[----:B------:R-:W-:Y:S01]  /*0360*/  FSEL R28, R11, -0.37612664699554443359, P1 ;  /* 0xbec093ac0b1c7808 */ /* 0x000fe20000800000 */
[----:B------:R-:W-:Y:S01]  /*0370*/  FFMA.FTZ R18, R5, R18, R22 ;  /* 0x0000001205127223 */ /* 0x000fe20000010016 */
[----:B------:R-:W-:Y:S01]  /*0380*/  FSEL R24, R13, 0.12837915122509002686, P0 ;  /* 0x3e0375d30d187808 */ /* 0x000fe20000000000 */
[----:B------:R-:W-:Y:S01]  /*0390*/  FFMA.FTZ R26, R23, R26, R19 ;  /* 0x0000001a171a7223 */ /* 0x000fe20000010013 */
[----:B------:R-:W-:-:S02]  /*03a0*/  SHF.L.U32 R22, R15, 0x10, RZ ;  /* 0x000000100f167819 */ /* 0x000fc400000006ff */
[----:B------:R-:W-:Y:S01]  /*03b0*/  FSEL R19, R13, 0.12837915122509002686, P1 ;  /* 0x3e0375d30d137808 */ /* 0x000fe20000800000 */
[----:B------:R-:W-:Y:S01]  /*03c0*/  FFMA.FTZ R24, R5, R18, R24 ;  /* 0x0000001205187223 */ /* 0x000fe20000010018 */
[----:B------:R-:W-:Y:S01]  /*03d0*/  FFMA.FTZ R26, R23, R26, R28 ;  /* 0x0000001a171a7223 */ /* 0x000fe2000001001c */
[----:B------:R-:W-:Y:S01]  /*03e0*/  FMUL.FTZ R5, R22, 0.70710676908493041992 ;  /* 0x3f3504f316057820 */ /* 0x000fe20000410000 */
[----:B------:R-:W-:Y:S02]  /*03f0*/  FSEL R17, R17, R16, P0 ;  /* 0x0000001011117208 */ /* 0x000fe40000000000 */
[----:B------:R-:W-:Y:S01]  /*0400*/  FFMA.FTZ R23, R23, R26, R19 ;  /* 0x0000001a17177223 */ /* 0x000fe20000010013 */
[C---:B------:R-:W-:Y:S01]  /*0410*/  FADD.FTZ R18, |R5|.reuse, -RZ ;  /* 0x800000ff05127221 */ /* 0x040fe20000010200 */
[C---:B------:R-:W-:Y:S01]  /*0420*/  FMUL.FTZ R19, R5.reuse, R5 ;  /* 0x0000000505137220 */ /* 0x040fe20000410000 */
[----:B------:R-:W-:Y:S01]  /*0430*/  FSETP.GE.FTZ.AND P2, PT, |R5|, 1.0029599666595458984, PT ;  /* 0x3f8060fe0500780b */ /* 0x000fe20003f56200 */
[----:B------:R-:W-:Y:S01]  /*0440*/  FFMA.FTZ R24, R24, R17, R17 ;  /* 0x0000001118187223 */ /* 0x000fe20000010011 */
[----:B------:R-:W-:-:S02]  /*0450*/  PRMT R15, R15, 0x7632, R15 ;  /* 0x000076320f0f7816 */ /* 0x000fc4000000000f */
[----:B------:R-:W-:Y:S01]  /*0460*/  FSEL R19, R18, R19, P2 ;  /* 0x0000001312137208 */ /* 0x000fe20001000000 */
[----:B------:R-:W0:Y:S01]  /*0470*/  @P0 MUFU.EX2 R17, R24 ;  /* 0x0000001800110308 */ /* 0x000e220000000800 */
[----:B------:R-:W-:Y:S01]  /*0480*/  FSEL R26, R8, 8.4834944573231041431e-05, P2 ;  /* 0x38b1e96a081a7808 */ /* 0x000fe20001000000 */
[----:B------:R-:W-:Y:S01]  /*0490*/  IMAD.U32 R15, R15, 0x10000, RZ ;  /* 0x000100000f0f7824 */ /* 0x000fe200078e00ff */
[----:B------:R-:W-:Y:S01]  /*04a0*/  FSEL R28, -R12, -0.00082130916416645050049, P2 ;  /* 0xba574d200c1c7808 */ /* 0x000fe20001000100 */
[----:B------:R-:W-:Y:S01]  /*04b0*/  FADD.FTZ R18, -R18, -RZ ;  /* 0x800000ff12127221 */ /* 0x000fe20000010100 */
[----:B------:R-:W-:-:S03]  /*04c0*/  FSEL R25, R10, 0.0052134888246655464172, P2 ;  /* 0x3baad5ea0a197808 */ /* 0x000fc60001000000 */
[----:B------:R-:W-:Y:S01]  /*04d0*/  FFMA.FTZ R26, R19, R26, R28 ;  /* 0x0000001a131a7223 */ /* 0x000fe2000001001c */
[----:B------:R-:W-:Y:S02]  /*04e0*/  FSEL R28, R7, 0.11284004896879196167, P2 ;  /* 0x3de718af071c7808 */ /* 0x000fe40001000000 */
[----:B------:R-:W-:Y:S01]  /*04f0*/  FSEL R18, R18, R5, P2 ;  /* 0x0000000512127208 */ /* 0x000fe20001000000 */
[----:B------:R-:W-:Y:S01]  /*0500*/  FFMA.FTZ R26, R19, R26, R25 ;  /* 0x0000001a131a7223 */ /* 0x000fe20000010019 */
[----:B------:R-:W-:-:S05]  /*0510*/  FSEL R25, -R9, -0.026868773624300956726, P2 ;  /* 0xbcdc1be709197808 */ /* 0x000fca0001000100 */
[----:B------:R-:W-:Y:S01]  /*0520*/  FFMA.FTZ R26, R19, R26, R25 ;  /* 0x0000001a131a7223 */ /* 0x000fe20000010019 */
[----:B------:R-:W-:-:S03]  /*0530*/  FSEL R25, R11, -0.37612664699554443359, P2 ;  /* 0xbec093ac0b197808 */ /* 0x000fc60001000000 */
[----:B------:R-:W-:-:S04]  /*0540*/  FFMA.FTZ R26, R19, R26, R28 ;  /* 0x0000001a131a7223 */ /* 0x000fc8000001001c */
[----:B------:R-:W-:Y:S01]  /*0550*/  FFMA.FTZ R26, R19, R26, R25 ;  /* 0x0000001a131a7223 */ /* 0x000fe20000010019 */
[----:B------:R-:W-:-:S05]  /*0560*/  FSEL R25, R13, 0.12837915122509002686, P2 ;  /* 0x3e0375d30d197808 */ /* 0x000fca0001000000 */
[----:B------:R-:W-:Y:S01]  /*0570*/  FFMA.FTZ R19, R19, R26, R25 ;  /* 0x0000001a13137223 */ /* 0x000fe20000010019 */
[----:B0-----:R-:W-:Y:S01]  /*0580*/  @P0 FADD.FTZ R25, -R17, 1 ;  /* 0x3f80000011190421 */ /* 0x001fe20000010100 */
[C---:B------:R-:W-:Y:S01]  /*0590*/  FMUL.FTZ R17, R15.reuse, 0.70710676908493041992 ;  /* 0x3f3504f30f117820 */ /* 0x040fe20000410000 */
[----:B------:R-:W-:-:S03]  /*05a0*/  FMUL.FTZ R15, R15, 0.5 ;  /* 0x3f0000000f0f7820 */ /* 0x000fc60000410000 */
        /* <DEDUP_REMOVED lines=22> */
[----:B------:R-:W-:Y:S01]  /*0710*/  FSEL R27, R16, R17, P0 ;  /* 0x00000011101b7208 */ /* 0x000fe20000000000 */
[----:B------:R-:W0:Y:S02]  /*0720*/  @P2 MUFU.EX2 R6, R25 ;  /* 0x0000001900062308 */ /* 0x000e240000000800 */
[----:B------:R-:W-:Y:S02]  /*0730*/  FFMA.FTZ R23, R23, R26, R26 ;  /* 0x0000001a17177223 */ /* 0x000fe4000001001a */
[----:B------:R-:W-:-:S04]  /*0740*/  FFMA.FTZ R16, R18, R27, R27 ;  /* 0x0000001b12107223 */ /* 0x000fc8000001001b */
[----:B------:R-:W1:Y:S08]  /*0750*/  @P1 MUFU.EX2 R19, R23 ;  /* 0x0000001700131308 */ /* 0x000e700000000800 */
[----:B------:R-:W2:Y:S01]  /*0760*/  @P0 MUFU.EX2 R18, R16 ;  /* 0x0000001000120308 */ /* 0x000ea20000000800 */
[----:B0-----:R-:W-:-:S05]  /*0770*/  @P2 FADD.FTZ R6, -R6, 1 ;  /* 0x3f80000006062421 */ /* 0x001fca0000010100 */
[----:B------:R-:W-:Y:S02]  /*0780*/  @P2 LOP3.LUT R25, R6, 0x80000000, R5, 0xb8, !PT ;  /* 0x8000000006192812 */ /* 0x000fe400078eb805 */
[C---:B---3--:R-:W-:Y:S01]  /*0790*/  SHF.L.U32 R5, R2.reuse, 0x10, RZ ;  /* 0x0000001002057819 */ /* 0x048fe200000006ff */
[----:B-1----:R-:W-:Y:S01]  /*07a0*/  @P1 FADD.FTZ R19, -R19, 1 ;  /* 0x3f80000013131421 */ /* 0x002fe20000010100 */
[----:B------:R-:W-:Y:S01]  /*07b0*/  PRMT R2, R2, 0x7632, R2 ;  /* 0x0000763202027816 */ /* 0x000fe20000000002 */
[----:B------:R-:W-:Y:S02]  /*07c0*/  FADD.FTZ R25, R25, 1 ;  /* 0x3f80000019197421 */ /* 0x000fe40000010000 */
[----:B------:R-:W-:Y:S01]  /*07d0*/  FMUL.FTZ R6, R5, 0.70710676908493041992 ;  /* 0x3f3504f305067820 */ /* 0x000fe20000410000 */
[----:B------:R-:W-:Y:S01]  /*07e0*/  @P1 LOP3.LUT R23, R19, 0x80000000, R14, 0xb8, !PT ;  /* 0x8000000013171812 */ /* 0x000fe200078eb80e */
[----:B------:R-:W-:Y:S02]  /*07f0*/  IMAD.U32 R2, R2, 0x10000, RZ ;  /* 0x0001000002027824 */ /* 0x000fe400078e00ff */
[----:B--2---:R-:W-:Y:S01]  /*0800*/  @P0 FADD.FTZ R18, -R18, 1 ;  /* 0x3f80000012120421 */ /* 0x004fe20000010100 */
[C---:B------:R-:W-:Y:S01]  /*0810*/  FADD.FTZ R26, |R6|.reuse, -RZ ;  /* 0x800000ff061a7221 */ /* 0x040fe20000010200 */
[C---:B------:R-:W-:Y:S01]  /*0820*/  FMUL.FTZ R19, R6.reuse, R6 ;  /* 0x0000000606137220 */ /* 0x040fe20000410000 */
[----:B------:R-:W-:Y:S01]  /*0830*/  FSETP.GE.FTZ.AND P1, PT, |R6|, 1.0029599666595458984, PT ;  /* 0x3f8060fe0600780b */ /* 0x000fe20003f36200 */
[----:B------:R-:W-:Y:S01]  /*0840*/  FADD.FTZ R23, R23, 1 ;  /* 0x3f80000017177421 */ /* 0x000fe20000010000 */
[----:B------:R-:W-:-:S02]  /*0850*/  @P0 LOP3.LUT R16, R18, 0x80000000, R17, 0xb8, !PT ;  /* 0x8000000012100812 */ /* 0x000fc400078eb811 */
        /* <DEDUP_REMOVED lines=12> */
[----:B------:R-:W-:Y:S01]  /*0920*/  FSEL R19, R13, 0.12837915122509002686, P1 ;  /* 0x3e0375d30d137808 */ /* 0x000fe20000800000 */
[C---:B------:R-:W-:Y:S01]  /*0930*/  FMUL.FTZ R14, R2.reuse, 0.70710676908493041992 ;  /* 0x3f3504f3020e7820 */ /* 0x040fe20000410000 */
[----:B------:R-:W-:-:S03]  /*0940*/  FMUL.FTZ R2, R2, 0.5 ;  /* 0x3f00000002027820 */ /* 0x000fc60000410000 */
[----:B------:R-:W-:Y:S01]  /*0950*/  FFMA.FTZ R17, R17, R18, R19 ;  /* 0x0000001211117223 */ /* 0x000fe20000010013 */
[C---:B------:R-:W-:Y:S01]  /*0960*/  FADD.FTZ R18, |R14|.reuse, -RZ ;  /* 0x800000ff0e127221 */ /* 0x040fe20000010200 */
[C---:B------:R-:W-:Y:S01]  /*0970*/  FMUL.FTZ R19, R14.reuse, R14 ;  /* 0x0000000e0e137220 */ /* 0x040fe20000410000 */
[----:B------:R-:W-:-:S04]  /*0980*/  FSETP.GE.FTZ.AND P0, PT, |R14|, 1.0029599666595458984, PT ;  /* 0x3f8060fe0e00780b */ /* 0x000fc80003f16200 */
[----:B------:R-:W-:Y:S02]  /*0990*/  FSEL R19, R18, R19, P0 ;  /* 0x0000001312137208 */ /* 0x000fe40000000000 */
[----:B------:R-:W-:Y:S02]  /*09a0*/  FSEL R28, R8, 8.4834944573231041431e-05, P0 ;  /* 0x38b1e96a081c7808 */ /* 0x000fe40000000000 */
[----:B------:R-:W-:-:S05]  /*09b0*/  FSEL R27, -R12, -0.00082130916416645050049, P0 ;  /* 0xba574d200c1b7808 */ /* 0x000fca0000000100 */
[----:B------:R-:W-:Y:S01]  /*09c0*/  FFMA.FTZ R28, R19, R28, R27 ;  /* 0x0000001c131c7223 */ /* 0x000fe2000001001b */
[----:B------:R-:W-:-:S05]  /*09d0*/  FSEL R27, R10, 0.0052134888246655464172, P0 ;  /* 0x3baad5ea0a1b7808 */ /* 0x000fca0000000000 */
        /* <DEDUP_REMOVED lines=11> */
[----:B------:R-:W-:Y:S01]  /*0a90*/  FMUL.FTZ R24, R20, 0.5 ;  /* 0x3f00000014187820 */ /* 0x000fe20000410000 */
[----:B------:R-:W-:Y:S02]  /*0aa0*/  SHF.L.U32 R20, R3, 0x10, RZ ;  /* 0x0000001003147819 */ /* 0x000fe400000006ff */
[----:B------:R-:W-:Y:S01]  /*0ab0*/  FMUL.FTZ R22, R22, R21 ;  /* 0x0000001516167220 */ /* 0x000fe20000410000 */
[----:B------:R-:W-:Y:S01]  /*0ac0*/  FMUL.FTZ R21, R25, R28 ;  /* 0x0000001c19157220 */ /* 0x000fe20000410000 */
[----:B------:R-:W-:Y:S01]  /*0ad0*/  FADD.FTZ R25, -R26, -RZ ;  /* 0x800000ff1a197221 */ /* 0x000fe20000010100 */
[----:B------:R-:W-:Y:S01]  /*0ae0*/  FMUL.FTZ R23, R23, R24 ;  /* 0x0000001817177220 */ /* 0x000fe20000410000 */
[C---:B------:R-:W-:Y:S01]  /*0af0*/  FMUL.FTZ R24, R20.reuse, 0.70710676908493041992 ;  /* 0x3f3504f314187820 */ /* 0x040fe20000410000 */
[----:B------:R-:W-:Y:S01]  /*0b00*/  PRMT R3, R3, 0x7632, R3 ;  /* 0x0000763203037816 */ /* 0x000fe20000000003 */
[----:B------:R-:W-:Y:S01]  /*0b10*/  FMUL.FTZ R20, R20, 0.5 ;  /* 0x3f00000014147820 */ /* 0x000fe20000410000 */
[----:B------:R-:W-:Y:S01]  /*0b20*/  FSEL R26, R25, R6, P1 ;  /* 0x00000006191a7208 */ /* 0x000fe20000800000 */
[C---:B------:R-:W-:Y:S01]  /*0b30*/  FADD.FTZ R25, |R24|.reuse, -RZ ;  /* 0x800000ff18197221 */ /* 0x040fe20000010200 */
[----:B------:R-:W-:-:S02]  /*0b40*/  FSETP.GE.FTZ.AND P2, PT, |R24|, 1.0029599666595458984, PT ;  /* 0x3f8060fe1800780b */ /* 0x000fc40003f56200 */
[----:B------:R-:W-:Y:S01]  /*0b50*/  SHF.L.U32 R3, R3, 0x10, RZ ;  /* 0x0000001003037819 */ /* 0x000fe200000006ff */
[----:B------:R-:W-:Y:S01]  /*0b60*/  FFMA.FTZ R17, R17, R26, R26 ;  /* 0x0000001a11117223 */ /* 0x000fe2000001001a */
[----:B------:R-:W-:Y:S01]  /*0b70*/  FMUL.FTZ R26, R24, R24 ;  /* 0x00000018181a7220 */ /* 0x000fe20000410000 */
[----:B------:R-:W-:Y:S02]  /*0b80*/  FSEL R27, R8, 8.4834944573231041431e-05, P2 ;  /* 0x38b1e96a081b7808 */ /* 0x000fe40001000000 */
[----:B------:R-:W-:Y:S02]  /*0b90*/  FSEL R29, -R12, -0.00082130916416645050049, P2 ;  /* 0xba574d200c1d7808 */ /* 0x000fe40001000100 */
[C---:B------:R-:W-:Y:S01]  /*0ba0*/  FSEL R26, R25.reuse, R26, P2 ;  /* 0x0000001a191a7208 */ /* 0x040fe20001000000 */
[----:B------:R-:W-:Y:S01]  /*0bb0*/  FADD.FTZ R25, -R25, -RZ ;  /* 0x800000ff19197221 */ /* 0x000fe20000010100 */
[----:B------:R-:W-:-:S03]  /*0bc0*/  FSEL R28, R10, 0.0052134888246655464172, P2 ;  /* 0x3baad5ea0a1c7808 */ /* 0x000fc60001000000 */
[----:B------:R-:W-:Y:S01]  /*0bd0*/  FFMA.FTZ R27, R26, R27, R29 ;  /* 0x0000001b1a1b7223 */ /* 0x000fe2000001001d */
[----:B------:R-:W-:-:S03]  /*0be0*/  FSEL R25, R25, R24, P2 ;  /* 0x0000001819197208 */ /* 0x000fc60001000000 */
        /* <DEDUP_REMOVED lines=10> */
[----:B------:R-:W-:-:S04]  /*0c90*/  FMUL.FTZ R26, R3, 0.70710676908493041992 ;  /* 0x3f3504f3031a7820 */ /* 0x000fc80000410000 */
[C---:B------:R-:W-:Y:S01]  /*0ca0*/  FADD.FTZ R27, |R26|.reuse, -RZ ;  /* 0x800000ff1a1b7221 */ /* 0x040fe20000010200 */
[C---:B------:R-:W-:Y:S01]  /*0cb0*/  FSETP.GE.FTZ.AND P3, PT, |R26|.reuse, 1.0029599666595458984, PT ;  /* 0x3f8060fe1a00780b */ /* 0x040fe20003f76200 */
[----:B------:R-:W-:-:S03]  /*0cc0*/  FMUL.FTZ R28, R26, R26 ;  /* 0x0000001a1a1c7220 */ /* 0x000fc60000410000 */
[----:B------:R-:W-:Y:S02]  /*0cd0*/  FSEL R29, R8, 8.4834944573231041431e-05, P3 ;  /* 0x38b1e96a081d7808 */ /* 0x000fe40001800000 */
[----:B------:R-:W-:Y:S02]  /*0ce0*/  FSEL R12, -R12, -0.00082130916416645050049, P3 ;  /* 0xba574d200c0c7808 */ /* 0x000fe40001800100 */
[C---:B------:R-:W-:Y:S01]  /*0cf0*/  FSEL R8, R27.reuse, R28, P3 ;  /* 0x0000001c1b087208 */ /* 0x040fe20001800000 */
[----:B------:R-:W-:Y:S01]  /*0d00*/  FADD.FTZ R27, -R27, -RZ ;  /* 0x800000ff1b1b7221 */ /* 0x000fe20000010100 */
[----:B------:R-:W-:Y:S02]  /*0d10*/  FSEL R10, R10, 0.0052134888246655464172, P3 ;  /* 0x3baad5ea0a0a7808 */ /* 0x000fe40001800000 */
[----:B------:R-:W-:Y:S01]  /*0d20*/  FSEL R11, R11, -0.37612664699554443359, P3 ;  /* 0xbec093ac0b0b7808 */ /* 0x000fe20001800000 */
[C---:B------:R-:W-:Y:S01]  /*0d30*/  FFMA.FTZ R29, R8.reuse, R29, R12 ;  /* 0x0000001d081d7223 */ /* 0x040fe2000001000c */
[----:B------:R-:W-:Y:S01]  /*0d40*/  FSEL R13, R13, 0.12837915122509002686, P3 ;  /* 0x3e0375d30d0d7808 */ /* 0x000fe20001800000 */
[----:B------:R-:W0:Y:S02]  /*0d50*/  @P2 MUFU.EX2 R12, R25 ;  /* 0x00000019000c2308 */ /* 0x000e240000000800 */
[----:B------:R-:W-:Y:S01]  /*0d60*/  FFMA.FTZ R29, R8, R29, R10 ;  /* 0x0000001d081d7223 */ /* 0x000fe2000001000a */
[----:B------:R-:W-:-:S05]  /*0d70*/  FSEL R10, -R9, -0.026868773624300956726, P3 ;  /* 0xbcdc1be7090a7808 */ /* 0x000fca0001800100 */
[----:B------:R-:W-:Y:S01]  /*0d80*/  FFMA.FTZ R29, R8, R29, R10 ;  /* 0x0000001d081d7223 */ /* 0x000fe2000001000a */
[----:B------:R-:W-:Y:S01]  /*0d90*/  FSEL R10, R7, 0.11284004896879196167, P3 ;  /* 0x3de718af070a7808 */ /* 0x000fe20001800000 */
[----:B------:R-:W-:-:S04]  /*0da0*/  FADD.FTZ R7, -R18, -RZ ;  /* 0x800000ff12077221 */ /* 0x000fc80000010100 */
[C---:B------:R-:W-:Y:S01]  /*0db0*/  FFMA.FTZ R29, R8.reuse, R29, R10 ;  /* 0x0000001d081d7223 */ /* 0x040fe2000001000a */
[----:B------:R-:W-:Y:S02]  /*0dc0*/  FSEL R10, R7, R14, P0 ;  /* 0x0000000e070a7208 */ /* 0x000fe40000000000 */
[----:B------:R-:W1:Y:S01]  /*0dd0*/  @P1 MUFU.EX2 R7, R17 ;  /* 0x0000001100071308 */ /* 0x000e620000000800 */
[----:B------:R-:W-:Y:S02]  /*0de0*/  FFMA.FTZ R11, R8, R29, R11 ;  /* 0x0000001d080b7223 */ /* 0x000fe4000001000b */
[----:B------:R-:W-:Y:S01]  /*0df0*/  FFMA.FTZ R19, R19, R10, R10 ;  /* 0x0000000a13137223 */ /* 0x000fe2000001000a */
[----:B------:R-:W-:Y:S01]  /*0e00*/  FADD.FTZ R10, R16, 1 ;  /* 0x3f800000100a7421 */ /* 0x000fe20000010000 */
[----:B------:R-:W-:Y:S01]  /*0e10*/  FSEL R16, R27, R26, P3 ;  /* 0x0000001a1b107208 */ /* 0x000fe20001800000 */
[----:B------:R-:W-:Y:S02]  /*0e20*/  FFMA.FTZ R11, R8, R11, R13 ;  /* 0x0000000b080b7223 */ /* 0x000fe4000001000d */
[----:B------:R-:W2:Y:S01]  /*0e30*/  @P0 MUFU.EX2 R13, R19 ;  /* 0x00000013000d0308 */ /* 0x000ea20000000800 */
[----:B------:R-:W3:Y:S01]  /*0e40*/  LDC.64 R8, c[0x0][0x218] ;  /* 0x00008600ff087b82 */ /* 0x000ee20000000a00 */
[----:B------:R-:W-:Y:S01]  /*0e50*/  FFMA.FTZ R11, R11, R16, R16 ;  /* 0x000000100b0b7223 */ /* 0x000fe20000010010 */
[----:B------:R-:W-:Y:S01]  /*0e60*/  FMUL.FTZ R10, R10, R15 ;  /* 0x0000000f0a0a7220 */ /* 0x000fe20000410000 */
[----:B0-----:R-:W-:-:S04]  /*0e70*/  @P2 FADD.FTZ R15, -R12, 1 ;  /* 0x3f8000000c0f2421 */ /* 0x001fc80000010100 */
[----:B------:R-:W0:Y:S01]  /*0e80*/  @P3 MUFU.EX2 R16, R11 ;  /* 0x0000000b00103308 */ /* 0x000e220000000800 */
[----:B-1----:R-:W-:Y:S01]  /*0e90*/  @P1 FADD.FTZ R7, -R7, 1 ;  /* 0x3f80000007071421 */ /* 0x002fe20000010100 */
[----:B------:R-:W-:Y:S02]  /*0ea0*/  @P2 LOP3.LUT R25, R15, 0x80000000, R24, 0xb8, !PT ;  /* 0x800000000f192812 */ /* 0x000fe400078eb818 */
[----:B------:R-:W-:Y:S02]  /*0eb0*/  F2FP.BF16.F32.PACK_AB R21, R10, R21 ;  /* 0x000000150a15723e */ /* 0x000fe400000010ff */
[----:B------:R-:W-:Y:S01]  /*0ec0*/  @P1 LOP3.LUT R17, R7, 0x80000000, R6, 0xb8, !PT ;  /* 0x8000000007111812 */ /* 0x000fe200078eb806 */
[----:B------:R-:W-:Y:S01]  /*0ed0*/  FMUL.FTZ R6, R3, 0.5 ;  /* 0x3f00000003067820 */ /* 0x000fe20000410000 */
[----:B------:R-:W-:Y:S01]  /*0ee0*/  FADD.FTZ R25, R25, 1 ;  /* 0x3f80000019197421 */ /* 0x000fe20000010000 */
[----:B--2---:R-:W-:Y:S02]  /*0ef0*/  @P0 FADD.FTZ R13, -R13, 1 ;  /* 0x3f8000000d0d0421 */ /* 0x004fe40000010100 */
[----:B------:R-:W-:Y:S01]  /*0f00*/  FADD.FTZ R17, R17, 1 ;  /* 0x3f80000011117421 */ /* 0x000fe20000010000 */
[----:B------:R-:W-:Y:S01]  /*0f10*/  FMUL.FTZ R3, R25, R20 ;  /* 0x0000001419037220 */ /* 0x000fe20000410000 */
[----:B------:R-:W-:-:S02]  /*0f20*/  F2FP.BF16.F32.PACK_AB R20, R23, R22 ;  /* 0x000000161714723e */ /* 0x000fc400000010ff */
[----:B------:R-:W-:Y:S01]  /*0f30*/  @P0 LOP3.LUT R19, R13, 0x80000000, R14, 0xb8, !PT ;  /* 0x800000000d130812 */ /* 0x000fe200078eb80e */
[----:B0-----:R-:W-:Y:S01]  /*0f40*/  @P3 FADD.FTZ R27, -R16, 1 ;  /* 0x3f800000101b3421 */ /* 0x001fe20000010100 */
[----:B---3--:R-:W-:-:S04]  /*0f50*/  IMAD.WIDE.U32 R8, R4, 0x2, R8 ;  /* 0x0000000204087825 */ /* 0x008fc800078e0008 */
[----:B------:R-:W-:Y:S01]  /*0f60*/  FMUL.FTZ R4, R5, 0.5 ;  /* 0x3f00000005047820 */ /* 0x000fe20000410000 */
[----:B------:R-:W-:Y:S01]  /*0f70*/  FADD.FTZ R19, R19, 1 ;  /* 0x3f80000013137421 */ /* 0x000fe20000010000 */
[----:B------:R-:W-:Y:S02]  /*0f80*/  @P3 LOP3.LUT R11, R27, 0x80000000, R26, 0xb8, !PT ;  /* 0x800000001b0b3812 */ /* 0x000fe400078eb81a */
[----:B------:R-:W-:Y:S01]  /*0f90*/  FMUL.FTZ R4, R17, R4 ;  /* 0x0000000411047220 */ /* 0x000fe20000410000 */
[----:B------:R-:W-:Y:S01]  /*0fa0*/  FMUL.FTZ R19, R19, R2 ;  /* 0x0000000213137220 */ /* 0x000fe20000410000 */
[----:B------:R-:W-:-:S04]  /*0fb0*/  IMAD.WIDE R8, R0, 0x8, R8 ;  /* 0x0000000800087825 */ /* 0x000fc800078e0208 */
[----:B------:R-:W-:Y:S01]  /*0fc0*/  FADD.FTZ R11, R11, 1 ;  /* 0x3f8000000b0b7421 */ /* 0x000fe20000010000 */
[----:B------:R-:W-:Y:S01]  /*0fd0*/  F2FP.BF16.F32.PACK_AB R2, R19, R4 ;  /* 0x000000041302723e */ /* 0x000fe200000010ff */
[----:B------:R-:W-:Y:S02]  /*0fe0*/  STG.E.64 desc[UR4][R8.64], R20 ;  /* 0x0000001408007986 */ /* 0x000fe4000c101b04 */
[----:B------:R-:W-:-:S05]  /*0ff0*/  FMUL.FTZ R6, R11, R6 ;  /* 0x000000060b067220 */ /* 0x000fca0000410000 */
[----:B------:R-:W-:-:S05]  /*1000*/  F2FP.BF16.F32.PACK_AB R3, R6, R3 ;  /* 0x000000030603723e */ /* 0x000fca00000010ff */
[----:B------:R-:W-:Y:S01]  /*1010*/  STG.E.64 desc[UR4][R8.64+0x400], R2 ;  /* 0x0004000208007986 */ /* 0x000fe2000c101b04 */
[----:B------:R-:W-:Y:S05]  /*1020*/  EXIT ;  /* 0x000000000000794d */ /* 0x000fea0003800000 */
.L_x_8130:
        /* <DEDUP_REMOVED lines=21> */
[----:B------:R-:W-:Y:S01]  /*1180*/  @!P3 IMAD.IADD R25, R4, 0x1, R23 ;  /* 0x000000010419b824 */ /* 0x000fe200078e0217 */
[----:B------:R-:W-:Y:S01]  /*1190*/  @!P3 IADD3 R23, R23, 0x80, RZ ;  /* 0x000000801717b810 */ /* 0x000fe20007ffe0ff */
[----:B-1----:R-:W-:Y:S01]  /*11a0*/  @!P5 IMAD.WIDE.U32 R28, R29, 0x2, R2 ;  /* 0x000000021d1cd825 */ /* 0x002fe200078e0002 */
[----:B------:R-:W1:Y:S02]  /*11b0*/  @!P3 LDC.64 R10, c[0x0][0x220] ;  /* 0x00008800ff0abb82 */ /* 0x000e640000000a00 */
[----:B------:R-:W-:-:S13]  /*11c0*/  ISETP.GE.AND P2, PT, R23, R8, PT ;  /* 0x000000081700720c */ /* 0x000fda0003f46270 */
[----:B------:R-:W-:Y:S01]  /*11d0*/  @!P2 IADD3 R21, R4, R23, RZ ;  /* 0x000000170415a210 */ /* 0x000fe20007ffe0ff */
[----:B------:R-:W-:Y:S01]  /*11e0*/  @!P2 VIADD R23, R23, 0x80 ;  /* 0x000000801717a836 */ /* 0x000fe20000000000 */
[----:B------:R-:W2:Y:S04]  /*11f0*/  @!P2 LDC.64 R12, c[0x0][0x220] ;  /* 0x00008800ff0cab82 */ /* 0x000ea80000000a00 */
[----:B------:R-:W-:-:S13]  /*1200*/  ISETP.GE.AND P1, PT, R23, R8, PT ;  /* 0x000000081700720c */ /* 0x000fda0003f26270 */
[----:B------:R-:W-:Y:S01]  /*1210*/  @!P1 IADD3 R19, R4, R23, RZ ;  /* 0x0000001704139210 */ /* 0x000fe20007ffe0ff */
[----:B------:R-:W3:Y:S01]  /*1220*/  @!P1 LDC.64 R6, c[0x0][0x220] ;  /* 0x00008800ff069b82 */ /* 0x000ee20000000a00 */
[----:B------:R-:W-:-:S04]  /*1230*/  @!P1 IADD3 R23, R23, 0x80, RZ ;  /* 0x0000008017179810 */ /* 0x000fc80007ffe0ff */
[----:B------:R-:W-:-:S13]  /*1240*/  ISETP.GE.AND P6, PT, R23, R8, PT ;  /* 0x000000081700720c */ /* 0x000fda0003fc6270 */
[----:B------:R-:W4:Y:S01]  /*1250*/  @!P6 LDC.64 R2, c[0x0][0x220] ;  /* 0x00008800ff02eb82 */ /* 0x000f220000000a00 */
[----:B------:R-:W-:-:S04]  /*1260*/  @!P6 IMAD.IADD R23, R4, 0x1, R23 ;  /* 0x000000010417e824 */ /* 0x000fc800078e0217 */
[----:B----4-:R-:W-:-:S03]  /*1270*/  @!P6 IMAD.WIDE.U32 R2, R23, 0x2, R2 ;  /* 0x000000021702e825 */ /* 0x010fc600078e0002 */
[----:B------:R-:W4:Y:S02]  /*1280*/  @!P0 LDC.64 R22, c[0x0][0x220] ;  /* 0x00008800ff168b82 */ /* 0x000f240000000a00 */
[----:B----4-:R-:W-:Y:S01]  /*1290*/  @!P0 IMAD.WIDE.U32 R22, R15, 0x2, R22 ;  /* 0x000000020f168825 */ /* 0x010fe200078e0016 */
[----:B------:R-:W-:-:S06]  /*12a0*/  PRMT R15, RZ, 0x7610, R15 ;  /* 0x00007610ff0f7816 */ /* 0x000fcc000000000f */
[----:B------:R-:W5:Y:S01]  /*12b0*/  @!P0 LDG.E.U16 R15, desc[UR4][R22.64] ;  /* 0x00000004160f8981 */ /* 0x000f62000c1e1500 */
[----:B0-----:R-:W-:Y:S01]  /*12c0*/  @!P4 IMAD.WIDE.U32 R16, R9, 0x2, R16 ;  /* 0x000000020910c825 */ /* 0x001fe200078e0010 */
[----:B------:R-:W-:-:S06]  /*12d0*/  PRMT R9, RZ, 0x7610, R9 ;  /* 0x00007610ff097816 */ /* 0x000fcc0000000009 */
[----:B------:R0:W5:Y:S01]  /*12e0*/  @!P4 LDG.E.U16 R9, desc[UR4][R16.64] ;  /* 0x000000041009c981 */ /* 0x000162000c1e1500 */
[----:B---3--:R-:W-:Y:S01]  /*12f0*/  @!P1 IMAD.WIDE.U32 R6, R19, 0x2, R6 ;  /* 0x0000000213069825 */ /* 0x008fe200078e0006 */
[----:B------:R-:W-:Y:S02]  /*1300*/  PRMT R19, RZ, 0x7610, R19 ;  /* 0x00007610ff137816 */ /* 0x000fe40000000013 */
[----:B------:R-:W-:Y:S01]  /*1310*/  PRMT R18, RZ, 0x7610, R18 ;  /* 0x00007610ff127816 */ /* 0x000fe20000000012 */
[----:B--2---:R-:W-:Y:S01]  /*1320*/  @!P2 IMAD.WIDE.U32 R12, R21, 0x2, R12 ;  /* 0x00000002150ca825 */ /* 0x004fe200078e000c */
[----:B0-----:R-:W0:Y:S01]  /*1330*/  @!P0 LDC.64 R16, c[0x0][0x218] ;  /* 0x00008600ff108b82 */ /* 0x001e220000000a00 */
[----:B------:R-:W-:Y:S02]  /*1340*/  PRMT R21, RZ, 0x7610, R21 ;  /* 0x00007610ff157816 */ /* 0x000fe40000000015 */
[----:B-1----:R-:W-:Y:S01]  /*1350*/  @!P3 IMAD.WIDE.U32 R10, R25, 0x2, R10 ;  /* 0x00000002190ab825 */ /* 0x002fe200078e000a */
[----:B------:R-:W-:Y:S01]  /*1360*/  PRMT R20, RZ, 0x7610, R20 ;  /* 0x00007610ff147816 */ /* 0x000fe20000000014 */
[----:B------:R1:W5:Y:S01]  /*1370*/  @!P1 LDG.E.U16 R19, desc[UR4][R6.64] ;  /* 0x0000000406139981 */ /* 0x000362000c1e1500 */
[----:B------:R-:W-:-:S03]  /*1380*/  PRMT R0, RZ, 0x7610, R0 ;  /* 0x00007610ff007816 */ /* 0x000fc60000000000 */
[----:B------:R2:W5:Y:S01]  /*1390*/  @!P6 LDG.E.U16 R18, desc[UR4][R2.64] ;  /* 0x000000040212e981 */ /* 0x000562000c1e1500 */
[C---:B------:R-:W-:Y:S01]  /*13a0*/  IADD3 R25, R5.reuse, 0x80, RZ ;  /* 0x0000008005197810 */ /* 0x040fe20007ffe0ff */
[----:B------:R-:W-:Y:S02]  /*13b0*/  BSSY B0, `(.L_x_8131) ;  /* 0x0000033000007945 */ /* 0x000fe40003800000 */
        /* <DEDUP_REMOVED lines=13> */
[----:B--2---:R-:W-:-:S12]  /*1490*/  @P0 BRA `(.L_x_8132) ;  /* 0x0000000000900947 */ /* 0x004fd80003800000 */
[----:B-----5:R-:W-:Y:S01]  /*14a0*/  SHF.L.U32 R6, R15, 0x10, RZ ;  /* 0x000000100f067819 */ /* 0x020fe200000006ff */
[----:B------:R-:W-:Y:S01]  /*14b0*/  HFMA2.MMA R11, -RZ, RZ, 1.0087890625, -0.000686168670654296875 ;  /* 0x3c09919fff0b7435 */ /* 0x000fe200000001ff */
[----:B------:R-:W-:Y:S01]  /*14c0*/  IMAD.MOV.U32 R22, RZ, RZ, 0x3aae005b ;  /* 0x3aae005bff167424 */ /* 0x000fe200078e00ff */
[----:B------:R-:W-:Y:S01]  /*14d0*/  MOV R12, 0x38eb4c3a ;  /* 0x38eb4c3a000c7802 */ /* 0x000fe20000000f00 */
[----:B------:R-:W-:Y:S02]  /*14e0*/  IMAD.MOV.U32 R15, RZ, RZ, 0x3e235519 ;  /* 0x3e235519ff0f7424 */ /* 0x000fe400078e00ff */
[----:B------:R-:W-:Y:S01]  /*14f0*/  FMUL.FTZ R2, R6, 0.70710676908493041992 ;  /* 0x3f3504f306027820 */ /* 0x000fe20000410000 */
[----:B------:R-:W-:Y:S02]  /*1500*/  MOV R13, 0x3d24d99a ;  /* 0x3d24d99a000d7802 */ /* 0x000fe40000000f00 */
        /* <DEDUP_REMOVED lines=10> */
[----:B------:R-:W-:-:S03]  /*15b0*/  HFMA2.MMA R22, -RZ, RZ, 1.8525390625, -0.310791015625 ;  /* 0x3f69b4f9ff167435 */ /* 0x000fc600000001ff */
[----:B------:R-:W-:Y:S01]  /*15c0*/  FFMA.FTZ R12, R7, R12, R11 ;  /* 0x0000000c070c7223 */ /* 0x000fe2000001000b */
[----:B------:R-:W-:Y:S01]  /*15d0*/  FSEL R11, R15, 0.11284004896879196167, P1 ;  /* 0x3de718af0f0b7808 */ /* 0x000fe20000800000 */
[----:B------:R-:W-:Y:S02]  /*15e0*/  FADD.FTZ R15, -R10, -RZ ;  /* 0x800000ff0a0f7221 */ /* 0x000fe40000010100 */
[----:B------:R-:W-:-:S03]  /*15f0*/  FFMA.FTZ R12, R7, R12, R13 ;  /* 0x0000000c070c7223 */ /* 0x000fc6000001000d */
[----:B------:R-:W-:Y:S01]  /*1600*/  FSEL R13, R22, -0.37612664699554443359, P1 ;  /* 0xbec093ac160d7808 */ /* 0x000fe20000800000 */
[----:B------:R-:W-:Y:S01]  /*1610*/  FFMA.FTZ R12, R7, R12, R11 ;  /* 0x0000000c070c7223 */ /* 0x000fe2000001000b */
[----:B------:R-:W-:Y:S02]  /*1620*/  FSEL R11, R23, 0.12837915122509002686, P1 ;  /* 0x3e0375d3170b7808 */ /* 0x000fe40000800000 */
[----:B------:R-:W-:Y:S01]  /*1630*/  FSEL R10, R15, R2, P1 ;  /* 0x000000020f0a7208 */ /* 0x000fe20000800000 */
        /* <DEDUP_REMOVED lines=8> */
[----:B------:R-:W-:-:S05]  /*16c0*/  FMUL.FTZ R6, R2, R7 ;  /* 0x0000000702067220 */ /* 0x000fca0000410000 */
[----:B------:R-:W-:-:S07]  /*16d0*/  F2FP.BF16.F32.PACK_AB R6, RZ, R6 ;  /* 0x00000006ff06723e */ /* 0x000fce00000010ff */
.L_x_8132:
[----:B------:R-:W-:Y:S05]  /*16e0*/  BSYNC B0 ;  /* 0x0000000000007941 */ /* 0x000fea0003800000 */
.L_x_8131:
        /* <DEDUP_REMOVED lines=9> */
[----:B------:R-:W-:Y:S01]  /*1780*/  FMUL.FTZ R2, R14, 0.70710676908493041992 ;  /* 0x3f3504f30e027820 */ /* 0x000fe20000410000 */
[----:B------:R-:W-:Y:S01]  /*1790*/  IMAD.MOV.U32 R15, RZ, RZ, 0x3e235519 ;  /* 0x3e235519ff0f7424 */ /* 0x000fe200078e00ff */
[----:B------:R-:W-:Y:S02]  /*17a0*/  HFMA2.MMA R23, -RZ, RZ, 1.7822265625, 0.000185489654541015625 ;  /* 0x3f210a14ff177435 */ /* 0x000fe400000001ff */
        /* <DEDUP_REMOVED lines=28> */
.L_x_8134:
[----:B------:R-:W-:Y:S05]  /*1970*/  BSYNC B0 ;  /* 0x0000000000007941 */ /* 0x000fea0003800000 */
.L_x_8133:
[----:B------:R-:W-:Y:S01]  /*1980*/  ISETP.GE.AND P6, PT, R3, R8, PT ;  /* 0x000000080300720c */ /* 0x000fe20003fc6270 */
[----:B------:R-:W-:Y:S01]  /*1990*/  @!P0 IMAD.IADD R3, R4, 0x1, R5 ;  /* 0x0000000104038824 */ /* 0x000fe200078e0205 */
[----:B------:R-:W-:Y:S03]  /*19a0*/  BSSY B0, `(.L_x_8135) ;  /* 0x0000027000007945 */ /* 0x000fe60003800000 */
[----:B0-----:R-:W-:Y:S01]  /*19b0*/  @!P0 IMAD.WIDE.U32 R2, R3, 0x2, R16 ;  /* 0x0000000203028825 */ /* 0x001fe200078e0010 */
[----:B------:R-:W-:Y:S07]  /*19c0*/  @P5 BRA `(.L_x_8136) ;  /* 0x0000000000905947 */ /* 0x000fee0003800000 */
        /* <DEDUP_REMOVED lines=36> */
.L_x_8136:
[----:B------:R-:W-:Y:S05]  /*1c10*/  BSYNC B0 ;  /* 0x0000000000007941 */ /* 0x000fea0003800000 */
.L_x_8135:
        /* <DEDUP_REMOVED lines=38> */
.L_x_8138:
[----:B------:R-:W-:Y:S05]  /*1e80*/  BSYNC B0 ;  /* 0x0000000000007941 */ /* 0x000fea0003800000 */
.L_x_8137:
        /* <DEDUP_REMOVED lines=38> */
.L_x_8140:
[----:B------:R-:W-:Y:S05]  /*20f0*/  BSYNC B0 ;  /* 0x0000000000007941 */ /* 0x000fea0003800000 */
.L_x_8139:
        /* <DEDUP_REMOVED lines=38> */
.L_x_8142:
[----:B------:R-:W-:Y:S05]  /*2360*/  BSYNC B0 ;  /* 0x0000000000007941 */ /* 0x000fea0003800000 */
.L_x_8141:
        /* <DEDUP_REMOVED lines=38> */
.L_x_8144:
[----:B------:R-:W-:Y:S05]  /*25d0*/  BSYNC B0 ;  /* 0x0000000000007941 */ /* 0x000fea0003800000 */
.L_x_8143:
        /* <DEDUP_REMOVED lines=38> */
.L_x_8146:
[----:B------:R-:W-:Y:S05]  /*2840*/  BSYNC B0 ;  /* 0x0000000000007941 */ /* 0x000fea0003800000 */
.L_x_8145:
        /* <DEDUP_REMOVED lines=18> */
.L_x_8149:
[----:B------:R-:W-:-:S13]  /*2970*/  ISETP.GE.AND P0, PT, R5, R8, PT ;  /* 0x000000080500720c */ /* 0x000fda0003f06270 */
[----:B------:R-:W-:Y:S05]  /*2980*/  @P0 BRA `(.L_x_8151) ;  /* 0x0000000000300947 */ /* 0x000fea0003800000 */
[----:B0-----:R-:W0:Y:S01]  /*2990*/  LDC.64 R2, c[0x0][0x218] ;  /* 0x00008600ff027b82 */ /* 0x001e220000000a00 */
[----:B------:R-:W-:Y:S01]  /*29a0*/  IMAD.IADD R7, R4, 0x1, R5 ;  /* 0x0000000104077824 */ /* 0x000fe200078e0205 */
[----:B------:R-:W-:-:S03]  /*29b0*/  IADD3 R5, R5, 0x80, RZ ;  /* 0x0000008005057810 */ /* 0x000fc60007ffe0ff */
[----:B0-----:R-:W-:-:S05]  /*29c0*/  IMAD.WIDE.U32 R2, R7, 0x2, R2 ;  /* 0x0000000207027825 */ /* 0x001fca00078e0002 */
[----:B-----5:R1:W-:Y:S02]  /*29d0*/  STG.E.U16 desc[UR4][R2.64], R9 ;  /* 0x0000000902007986 */ /* 0x0203e4000c101504 */
.L_x_8150:
[----:B------:R-:W-:-:S13]  /*29e0*/  ISETP.GE.AND P0, PT, R5, R8, PT ;  /* 0x000000080500720c */ /* 0x000fda0003f06270 */
[----:B------:R-:W-:Y:S05]  /*29f0*/  @P0 BRA `(.L_x_8152) ;  /* 0x0000000000340947 */ /* 0x000fea0003800000 */
[----:B01----:R-:W0:Y:S01]  /*2a00*/  LDC.64 R2, c[0x0][0x218] ;  /* 0x00008600ff027b82 */ /* 0x003e220000000a00 */
[----:B------:R-:W-:Y:S01]  /*2a10*/  IADD3 R7, R4, R5, RZ ;  /* 0x0000000504077210 */ /* 0x000fe20007ffe0ff */
[----:B------:R-:W-:-:S04]  /*2a20*/  VIADD R5, R5, 0x80 ;  /* 0x0000008005057836 */ /* 0x000fc80000000000 */
[----:B0-----:R-:W-:-:S05]  /*2a30*/  IMAD.WIDE.U32 R2, R7, 0x2, R2 ;  /* 0x0000000207027825 */ /* 0x001fca00078e0002 */
[----:B------:R1:W-:Y:S02]  /*2a40*/  STG.E.U16 desc[UR4][R2.64], R10 ;  /* 0x0000000a02007986 */ /* 0x0003e4000c101504 */
.L_x_8151:
        /* <DEDUP_REMOVED lines=8> */
.L_x_8152:
[----:B------:R-:W-:Y:S05]  /*2ad0*/  BSYNC B1 ;  /* 0x0000000000017941 */ /* 0x000fea0003800000 */
.L_x_8148:
[----:B------:R-:W-:-:S13]  /*2ae0*/  ISETP.GE.AND P0, PT, R5, R8, PT ;  /* 0x000000080500720c */ /* 0x000fda0003f06270 */
[----:B012---:R-:W0:Y:S01]  /*2af0*/  @!P0 LDC.64 R2, c[0x0][0x218] ;  /* 0x00008600ff028b82 */ /* 0x007e220000000a00 */
[----:B------:R-:W-:Y:S01]  /*2b00*/  @!P0 IMAD.IADD R7, R4, 0x1, R5 ;  /* 0x0000000104078824 */ /* 0x000fe200078e0205 */
[----:B------:R-:W-:-:S03]  /*2b10*/  @!P0 IADD3 R5, R5, 0x80, RZ ;  /* 0x0000008005058810 */ /* 0x000fc60007ffe0ff */
[----:B0-----:R-:W-:-:S05]  /*2b20*/  @!P0 IMAD.WIDE.U32 R2, R7, 0x2, R2 ;  /* 0x0000000207028825 */ /* 0x001fca00078e0002 */
[----:B------:R2:W-:Y:S02]  /*2b30*/  @!P0 STG.E.U16 desc[UR4][R2.64], R12 ;  /* 0x0000000c02008986 */ /* 0x0005e4000c101504 */
.L_x_8153:
[----:B------:R-:W-:Y:S05]  /*2b40*/  BSYNC B0 ;  /* 0x0000000000007941 */ /* 0x000fea0003800000 */
.L_x_8147:
        /* <DEDUP_REMOVED lines=8> */
.L_x_8154:
        /* <DEDUP_REMOVED lines=11> */
.L_x_12884:


//--------------------- .text._ZN2at6native29vectorized_elementwise_kernelILi8EZZZNS0_18GeluCUDAKernelImplERNS_18TensorIteratorBaseENS0_8GeluTypeEENKUlvE0_clEvENKUlvE2_clEvEUlN3c108BFloat16EE_St5arrayIPcLm2EEEEviT0_T1_ --------------------------
	.section	.text._ZN2at6native29vectorized_elementwise_kernelILi8EZZZNS0_18GeluCUDAKernelImplERNS_18TensorIteratorBaseENS0_8GeluTypeEENKUlvE0_clEvENKUlvE2_clEvEUlN3c108BFloat16EE_St5arrayIPcLm2EEEEviT0_T1_,"ax",@progbits
	.align	128
        .global         _ZN2at6native29vectorized_elementwise_kernelILi8EZZZNS0_18GeluCUDAKernelImplERNS_18TensorIteratorBaseENS0_8GeluTypeEENKUlvE0_clEvENKUlvE2_clEvEUlN3c108BFloat16EE_St5arrayIPcLm2EEEEviT0_T1_
        .type           _ZN2at6native29vectorized_elementwise_kernelILi8EZZZNS0_18GeluCUDAKernelImplERNS_18TensorIteratorBaseENS0_8GeluTypeEENKUlvE0_clEvENKUlvE2_clEvEUlN3c108BFloat16EE_St5arrayIPcLm2EEEEviT0_T1_,@function
        .size           _ZN2at6native29vectorized_elementwise_kernelILi8EZZZNS0_18GeluCUDAKernelImplERNS_18TensorIteratorBaseENS0_8GeluTypeEENKUlvE0_clEvENKUlvE2_clEvEUlN3c108BFloat16EE_St5arrayIPcLm2EEEEviT0_T1_,(.L_x_12885 - _ZN2at6native29vectorized_elementwise_kernelILi8EZZZNS0_18GeluCUDAKernelImplERNS_18TensorIteratorBaseENS0_8GeluTypeEENKUlvE0_clEvENKUlvE2_clEvEUlN3c108BFloat16EE_St5arrayIPcLm2EEEEviT0_T1_)
        .other          _ZN2at6native29vectorized_elementwise_kernelILi8EZZZNS0_18GeluCUDAKernelImplERNS_18TensorIteratorBaseENS0_8GeluTypeEENKUlvE0_clEvENKUlvE2_clEvEUlN3c108BFloat16EE_St5arrayIPcLm2EEEEviT0_T1_,@"STO_CUDA_ENTRY STV_DEFAULT"
_ZN2at6native29vectorized_elementwise_kernelILi8EZZZNS0_18GeluCUDAKernelImplERNS_18TensorIteratorBaseENS0_8GeluTypeEENKUlvE0_clEvENKUlvE2_clEvEUlN3c108BFloat16EE_St5arrayIPcLm2EEEEviT0_T1_:
.text._ZN2at6native29vectorized_elementwise_kernelILi8EZZZNS0_18GeluCUDAKernelImplERNS_18TensorIteratorBaseENS0_8GeluTypeEENKUlvE0_clEvENKUlvE2_clEvEUlN3c108BFloat16EE_St5arrayIPcLm2EEEEviT0_T1_:
        /* <DEDUP_REMOVED lines=11> */
[----:B0-----:R-:W-:-:S06]  /*00b0*/  IMAD.WIDE.U32 R6, R0, 0x10, R2 ;  /* 0x0000001000067825 */ /* 0x001fcc00078e0002 */
[----:B------:R-:W2:Y:S01]  /*00c0*/  LDG.E.128 R4, desc[UR4][R6.64] ;  /* 0x0000000406047981 */ /* 0x000ea2000c1e1d00 */
[----:B------:R-:W-:Y:S01]  /*00d0*/  HFMA2.MMA R3, -RZ, RZ, 0.8349609375, 5.424022674560546875e-06 ;  /* 0x3aae005bff037435 */ /* 0x000fe200000001ff */
[----:B------:R-:W-:Y:S01]  /*00e0*/  IMAD.MOV.U32 R22, RZ, RZ, 0x38eb4c3a ;  /* 0x38eb4c3aff167424 */ /* 0x000fe200078e00ff */
[----:B------:R-:W-:Y:S01]  /*00f0*/  MOV R2, 0x3d24d99a ;  /* 0x3d24d99a00027802 */ /* 0x000fe20000000f00 */
[----:B------:R-:W-:Y:S01]  /*0100*/  IMAD.MOV.U32 R17, RZ, RZ, 0x3c09919f ;  /* 0x3c09919fff117424 */ /* 0x000fe200078e00ff */
[----:B------:R-:W-:Y:S01]  /*0110*/  HFMA2.MMA R23, -RZ, RZ, 1.8525390625, -0.310791015625 ;  /* 0x3f69b4f9ff177435 */ /* 0x000fe200000001ff */
[----:B------:R-:W-:Y:S02]  /*0120*/  IMAD.MOV.U32 R24, RZ, RZ, 0x3e235519 ;  /* 0x3e235519ff187424 */ /* 0x000fe400078e00ff */
[C---:B--2---:R-:W-:Y:S01]  /*0130*/  IMAD.U32 R8, R4.reuse, 0x10000, RZ ;  /* 0x0001000004087824 */ /* 0x044fe200078e00ff */
[----:B------:R-:W-:-:S03]  /*0140*/  PRMT R4, R4, 0x7632, R4 ;  /* 0x0000763204047816 */ /* 0x000fc60000000004 */
[----:B------:R-:W-:Y:S01]  /*0150*/  FMUL.FTZ R15, R8, 0.70710676908493041992 ;  /* 0x3f3504f3080f7820 */ /* 0x000fe20000410000 */
[----:B------:R-:W-:-:S03]  /*0160*/  SHF.L.U32 R4, R4, 0x10, RZ ;  /* 0x0000001004047819 */ /* 0x000fc600000006ff */
[C---:B------:R-:W-:Y:S01]  /*0170*/  FADD.FTZ R10, |R15|.reuse, -RZ ;  /* 0x800000ff0f0a7221 */ /* 0x040fe20000010200 */
[C---:B------:R-:W-:Y:S01]  /*0180*/  FMUL.FTZ R11, R15.reuse, R15 ;  /* 0x0000000f0f0b7220 */ /* 0x040fe20000410000 */
[----:B------:R-:W-:Y:S01]  /*0190*/  FSETP.GE.FTZ.AND P0, PT, |R15|, 1.0029599666595458984, PT ;  /* 0x3f8060fe0f00780b */ /* 0x000fe20003f16200 */
[C---:B------:R-:W-:Y:S01]  /*01a0*/  FMUL.FTZ R14, R4.reuse, 0.70710676908493041992 ;  /* 0x3f3504f3040e7820 */ /* 0x040fe20000410000 */
[----:B------:R-:W-:Y:S02]  /*01b0*/  FMUL.FTZ R4, R4, 0.5 ;  /* 0x3f00000004047820 */ /* 0x000fe40000410000 */
[----:B------:R-:W-:Y:S01]  /*01c0*/  FSEL R12, R10, R11, P0 ;  /* 0x0000000b0a0c7208 */ /* 0x000fe20000000000 */
[----:B------:R-:W-:Y:S01]  /*01d0*/  FADD.FTZ R18, |R14|, -RZ ;  /* 0x800000ff0e127221 */ /* 0x000fe20000010200 */
[----:B------:R-:W-:Y:S01]  /*01e0*/  FSEL R11, R22, 8.4834944573231041431e-05, P0 ;  /* 0x38b1e96a160b7808 */ /* 0x000fe20000000000 */
[----:B------:R-:W-:Y:S01]  /*01f0*/  FMUL.FTZ R21, R14, R14 ;  /* 0x0000000e0e157220 */ /* 0x000fe20000410000 */
[----:B------:R-:W-:Y:S01]  /*0200*/  FSEL R13, -R3, -0.00082130916416645050049, P0 ;  /* 0xba574d20030d7808 */ /* 0x000fe20000000100 */
[----:B------:R-:W-:Y:S01]  /*0210*/  FADD.FTZ R10, -R10, -RZ ;  /* 0x800000ff0a0a7221 */ /* 0x000fe20000010100 */
[----:B------:R-:W-:-:S02]  /*0220*/  FSETP.GE.FTZ.AND P1, PT, |R14|, 1.0029599666595458984, PT ;  /* 0x3f8060fe0e00780b */ /* 0x000fc40003f36200 */
[----:B------:R-:W-:Y:S01]  /*0230*/  FSEL R19, -R2, -0.026868773624300956726, P0 ;  /* 0xbcdc1be702137808 */ /* 0x000fe20000000100 */
[----:B------:R-:W-:Y:S01]  /*0240*/  FFMA.FTZ R11, R12, R11, R13 ;  /* 0x0000000b0c0b7223 */ /* 0x000fe2000001000d */
[----:B------:R-:W-:Y:S02]  /*0250*/  FSEL R13, R17, 0.0052134888246655464172, P0 ;  /* 0x3baad5ea110d7808 */ /* 0x000fe40000000000 */
[----:B------:R-:W-:Y:S02]  /*0260*/  FSEL R21, R18, R21, P1 ;  /* 0x0000001512157208 */ /* 0x000fe40000800000 */
[----:B------:R-:W-:Y:S01]  /*0270*/  FSEL R16, R22, 8.4834944573231041431e-05, P1 ;  /* 0x38b1e96a16107808 */ /* 0x000fe20000800000 */
[C---:B------:R-:W-:Y:S01]  /*0280*/  FFMA.FTZ R11, R12.reuse, R11, R13 ;  /* 0x0000000b0c0b7223 */ /* 0x040fe2000001000d */
[----:B------:R-:W-:Y:S02]  /*0290*/  FSEL R20, -R3, -0.00082130916416645050049, P1 ;  /* 0xba574d2003147808 */ /* 0x000fe40000800100 */
[----:B------:R-:W-:Y:S01]  /*02a0*/  FSEL R26, R17, 0.0052134888246655464172, P1 ;  /* 0x3baad5ea111a7808 */ /* 0x000fe20000800000 */
[----:B------:R-:W-:Y:S01]  /*02b0*/  FFMA.FTZ R11, R12, R11, R19 ;  /* 0x0000000b0c0b7223 */ /* 0x000fe20000010013 */
[C---:B------:R-:W-:Y:S01]  /*02c0*/  FSEL R13, R24.reuse, 0.11284004896879196167, P0 ;  /* 0x3de718af180d7808 */ /* 0x040fe20000000000 */
[----:B------:R-:W-:Y:S01]  /*02d0*/  FFMA.FTZ R16, R21, R16, R20 ;  /* 0x0000001015107223 */ /* 0x000fe20000010014 */
[----:B------:R-:W-:Y:S01]  /*02e0*/  IMAD.MOV.U32 R20, RZ, RZ, 0x3f210a14 ;  /* 0x3f210a14ff147424 */ /* 0x000fe200078e00ff */
[----:B------:R-:W-:-:S02]  /*02f0*/  FSEL R25, R24, 0.11284004896879196167, P1 ;  /* 0x3de718af18197808 */ /* 0x000fc40000800000 */
[----:B------:R-:W-:Y:S01]  /*0300*/  FFMA.FTZ R16, R21, R16, R26 ;  /* 0x0000001015107223 */ /* 0x000fe2000001001a */
[----:B------:R-:W-:Y:S01]  /*0310*/  FSEL R26, -R2, -0.026868773624300956726, P1 ;  /* 0xbcdc1be7021a7808 */ /* 0x000fe20000800100 */
[----:B------:R-:W-:Y:S01]  /*0320*/  FFMA.FTZ R11, R12, R11, R13 ;  /* 0x0000000b0c0b7223 */ /* 0x000fe2000001000d */
[----:B------:R-:W-:Y:S02]  /*0330*/  FSEL R13, R23, -0.37612664699554443359, P0 ;  /* 0xbec093ac170d7808 */ /* 0x000fe40000000000 */
[----:B------:R-:W-:Y:S01]  /*0340*/  FSEL R19, R20, 0.12837915122509002686, P0 ;  /* 0x3e0375d314137808 */ /* 0x000fe20000000000 */
[----:B------:R-:W-:Y:S01]  /*0350*/  FFMA.FTZ R16, R21, R16, R26 ;  /* 0x0000001015107223 */ /* 0x000fe2000001001a */
[----:B------:R-:W-:Y:S01]  /*0360*/  FSEL R26, R23, -0.37612664699554443359, P1 ;  /* 0xbec093ac171a7808 */ /* 0x000fe20000800000 */
[----:B------:R-:W-:Y:S01]  /*0370*/  FFMA.FTZ R13, R12, R11, R13 ;  /* 0x0000000b0c0d7223 */ /* 0x000fe2000001000d */
[----:B------:R-:W-:Y:S01]  /*0380*/  SHF.L.U32 R11, R5, 0x10, RZ ;  /* 0x00000010050b7819 */ /* 0x000fe200000006ff */
[C---:B------:R-:W-:Y:S01]  /*0390*/  FFMA.FTZ R16, R21.reuse, R16, R25 ;  /* 0x0000001015107223 */ /* 0x040fe20000010019 */
[----:B------:R-:W-:Y:S01]  /*03a0*/  FSEL R10, R10, R15, P0 ;  /* 0x0000000f0a0a7208 */ /* 0x000fe20000000000 */
[----:B------:R-:W-:Y:S01]  /*03b0*/  FFMA.FTZ R13, R12, R13, R19 ;  /* 0x0000000d0c0d7223 */ /* 0x000fe20000010013 */
[----:B------:R-:W-:Y:S01]  /*03c0*/  FSEL R19, R20, 0.12837915122509002686, P1 ;  /* 0x3e0375d314137808 */ /* 0x000fe20000800000 */
[----:B------:R-:W-:Y:S01]  /*03d0*/  FFMA.FTZ R16, R21, R16, R26 ;  /* 0x0000001015107223 */ /* 0x000fe2000001001a */
[----:B------:R-:W-:Y:S01]  /*03e0*/  FMUL.FTZ R12, R11, 0.70710676908493041992 ;  /* 0x3f3504f30b0c7820 */ /* 0x000fe20000410000 */
[----:B------:R-:W-:Y:S01]  /*03f0*/  FFMA.FTZ R10, R13, R10, R10 ;  /* 0x0000000a0d0a7223 */ /* 0x000fe2000001000a */
[----:B------:R-:W-:Y:S01]  /*0400*/  FMUL.FTZ R11, R11, 0.5 ;  /* 0x3f0000000b0b7820 */ /* 0x000fe20000410000 */
        /* <DEDUP_REMOVED lines=13> */
[C---:B------:R-:W-:Y:S02]  /*04e0*/  FFMA.FTZ R26, R19.reuse, R26, R25 ;  /* 0x0000001a131a7223 */ /* 0x040fe40000010019 */
[----:B------:R-:W0:Y:S02]  /*04f0*/  @P0 MUFU.EX2 R25, R10 ;  /* 0x0000000a00190308 */ /* 0x000e240000000800 */
[----:B------:R-:W-:-:S04]  /*0500*/  FFMA.FTZ R26, R19, R26, R28 ;  /* 0x0000001a131a7223 */ /* 0x000fc8000001001c */
[----:B------:R-:W-:Y:S01]  /*0510*/  FFMA.FTZ R26, R19, R26, R13 ;  /* 0x0000001a131a7223 */ /* 0x000fe2000001000d */
[----:B------:R-:W-:-:S05]  /*0520*/  FSEL R13, R20, 0.12837915122509002686, P2 ;  /* 0x3e0375d3140d7808 */ /* 0x000fca0001000000 */
[--C-:B------:R-:W-:Y:S01]  /*0530*/  FFMA.FTZ R26, R19, R26, R13.reuse ;  /* 0x0000001a131a7223 */ /* 0x100fe2000001000d */
[----:B------:R-:W-:Y:S01]  /*0540*/  PRMT R13, R5, 0x7632, R13 ;  /* 0x00007632050d7816 */ /* 0x000fe2000000000d */
[----:B------:R-:W-:Y:S01]  /*0550*/  FADD.FTZ R5, -R16, -RZ ;  /* 0x800000ff10057221 */ /* 0x000fe20000010100 */
[----:B0-----:R-:W-:-:S03]  /*0560*/  @P0 FADD.FTZ R28, -R25, 1 ;  /* 0x3f800000191c0421 */ /* 0x001fc60000010100 */
[----:B------:R-:W-:Y:S01]  /*0570*/  IMAD.U32 R13, R13, 0x10000, RZ ;  /* 0x000100000d0d7824 */ /* 0x000fe200078e00ff */
[----:B------:R-:W-:-:S03]  /*0580*/  FSEL R5, R5, R12, P2 ;  /* 0x0000000c05057208 */ /* 0x000fc60001000000 */
[----:B------:R-:W-:Y:S01]  /*0590*/  FMUL.FTZ R16, R13, 0.70710676908493041992 ;  /* 0x3f3504f30d107820 */ /* 0x000fe20000410000 */
[----:B------:R-:W-:Y:S01]  /*05a0*/  @P0 LOP3.LUT R10, R28, 0x80000000, R15, 0xb8, !PT ;  /* 0x800000001c0a0812 */ /* 0x000fe200078eb80f */
[----:B------:R-:W-:Y:S02]  /*05b0*/  FFMA.FTZ R15, R26, R5, R5 ;  /* 0x000000051a0f7223 */ /* 0x000fe40000010005 */
        /* <DEDUP_REMOVED lines=10> */
[----:B------:R-:W-:-:S02]  /*0660*/  FSEL R28, R24, 0.11284004896879196167, P0 ;  /* 0x3de718af181c7808 */ /* 0x000fc40000000000 */
[----:B------:R-:W-:Y:S01]  /*0670*/  FSEL R19, R19, R16, P0 ;  /* 0x0000001013137208 */ /* 0x000fe20000000000 */
[----:B------:R-:W-:Y:S01]  /*0680*/  FFMA.FTZ R26, R25, R26, R5 ;  /* 0x0000001a191a7223 */ /* 0x000fe20000010005 */
[----:B------:R-:W-:-:S03]  /*0690*/  FADD.FTZ R5, -R18, -RZ ;  /* 0x800000ff12057221 */ /* 0x000fc60000010100 */
[----:B------:R-:W-:Y:S01]  /*06a0*/  FFMA.FTZ R26, R25, R26, R27 ;  /* 0x0000001a191a7223 */ /* 0x000fe2000001001b */
[----:B------:R-:W-:Y:S02]  /*06b0*/  FSEL R27, R20, 0.12837915122509002686, P0 ;  /* 0x3e0375d3141b7808 */ /* 0x000fe40000000000 */
[----:B------:R-:W-:Y:S01]  /*06c0*/  FSEL R18, R5, R14, P1 ;  /* 0x0000000e05127208 */ /* 0x000fe20000800000 */
[----:B------:R-:W-:Y:S02]  /*06d0*/  FFMA.FTZ R28, R25, R26, R28 ;  /* 0x0000001a191c7223 */ /* 0x000fe4000001001c */
[----:B------:R-:W0:Y:S02]  /*06e0*/  @P2 MUFU.EX2 R26, R15 ;  /* 0x0000000f001a2308 */ /* 0x000e240000000800 */
[----:B------:R-:W-:Y:S01]  /*06f0*/  FFMA.FTZ R5, R21, R18, R18 ;  /* 0x0000001215057223 */ /* 0x000fe20000010012 */
[----:B------:R-:W-:-:S05]  /*0700*/  FSEL R21, R23, -0.37612664699554443359, P0 ;  /* 0xbec093ac17157808 */ /* 0x000fca0000000000 */
[C---:B------:R-:W-:Y:S02]  /*0710*/  FFMA.FTZ R18, R25.reuse, R28, R21 ;  /* 0x0000001c19127223 */ /* 0x040fe40000010015 */
[----:B------:R-:W1:Y:S02]  /*0720*/  @P1 MUFU.EX2 R21, R5 ;  /* 0x0000000500151308 */ /* 0x000e640000000800 */
[----:B------:R-:W-:-:S04]  /*0730*/  FFMA.FTZ R18, R25, R18, R27 ;  /* 0x0000001219127223 */ /* 0x000fc8000001001b */
[----:B------:R-:W-:Y:S01]  /*0740*/  FFMA.FTZ R19, R18, R19, R19 ;  /* 0x0000001312137223 */ /* 0x000fe20000010013 */
[----:B0-----:R-:W-:-:S05]  /*0750*/  @P2 FADD.FTZ R25, -R26, 1 ;  /* 0x3f8000001a192421 */ /* 0x001fca0000010100 */
[----:B------:R-:W-:Y:S02]  /*0760*/  @P2 LOP3.LUT R15, R25, 0x80000000, R12, 0xb8, !PT ;  /* 0x80000000190f2812 */ /* 0x000fe400078eb80c */
[C---:B------:R-:W-:Y:S02]  /*0770*/  SHF.L.U32 R12, R6.reuse, 0x10, RZ ;  /* 0x00000010060c7819 */ /* 0x040fe400000006ff */
[----:B------:R-:W-:Y:S01]  /*0780*/  PRMT R6, R6, 0x7632, R6 ;  /* 0x0000763206067816 */ /* 0x000fe20000000006 */
[----:B-1----:R-:W-:Y:S02]  /*0790*/  @P1 FADD.FTZ R25, -R21, 1 ;  /* 0x3f80000015191421 */ /* 0x002fe40000010100 */
[----:B------:R-:W-:Y:S02]  /*07a0*/  FMUL.FTZ R21, R12, 0.70710676908493041992 ;  /* 0x3f3504f30c157820 */ /* 0x000fe40000410000 */
[----:B------:R-:W-:Y:S01]  /*07b0*/  IMAD.U32 R6, R6, 0x10000, RZ ;  /* 0x0001000006067824 */ /* 0x000fe200078e00ff */
[----:B------:R-:W-:Y:S01]  /*07c0*/  @P1 LOP3.LUT R5, R25, 0x80000000, R14, 0xb8, !PT ;  /* 0x8000000019051812 */ /* 0x000fe200078eb80e */
[C---:B------:R-:W-:Y:S01]  /*07d0*/  FADD.FTZ R14, |R21|.reuse, -RZ ;  /* 0x800000ff150e7221 */ /* 0x040fe20000010200 */
[C---:B------:R-:W-:Y:S01]  /*07e0*/  FMUL.FTZ R25, R21.reuse, R21 ;  /* 0x0000001515197220 */ /* 0x040fe20000410000 */
[----:B------:R-:W-:-:S02]  /*07f0*/  FSETP.GE.FTZ.AND P1, PT, |R21|, 1.0029599666595458984, PT ;  /* 0x3f8060fe1500780b */ /* 0x000fc40003f36200 */
[----:B------:R-:W-:Y:S02]  /*0800*/  FADD.FTZ R5, R5, 1 ;  /* 0x3f80000005057421 */ /* 0x000fe40000010000 */
[C---:B------:R-:W-:Y:S01]  /*0810*/  FSEL R25, R14.reuse, R25, P1 ;  /* 0x000000190e197208 */ /* 0x040fe20000800000 */
[----:B------:R-:W-:Y:S01]  /*0820*/  FADD.FTZ R14, -R14, -RZ ;  /* 0x800000ff0e0e7221 */ /* 0x000fe20000010100 */
[----:B------:R-:W-:Y:S01]  /*0830*/  FSEL R26, R22, 8.4834944573231041431e-05, P1 ;  /* 0x38b1e96a161a7808 */ /* 0x000fe20000800000 */
[----:B------:R-:W-:Y:S01]  /*0840*/  FMUL.FTZ R5, R5, R4 ;  /* 0x0000000405057220 */ /* 0x000fe20000410000 */
        /* <DEDUP_REMOVED lines=12> */
[----:B------:R-:W-:-:S05]  /*0910*/  FSEL R25, R14, R21, P1 ;  /* 0x000000150e197208 */ /* 0x000fca0000800000 */
[----:B------:R-:W-:-:S04]  /*0920*/  FFMA.FTZ R14, R26, R25, R25 ;  /* 0x000000191a0e7223 */ /* 0x000fc80000010019 */
[----:B------:R-:W0:Y:S02]  /*0930*/  @P1 MUFU.EX2 R25, R14 ;  /* 0x0000000e00191308 */ /* 0x000e240000000800 */
[----:B0-----:R-:W-:Y:S01]  /*0940*/  @P1 FADD.FTZ R26, -R25, 1 ;  /* 0x3f800000191a1421 */ /* 0x001fe20000010100 */
[----:B------:R-:W-:-:S04]  /*0950*/  FMUL.FTZ R25, R6, 0.70710676908493041992 ;  /* 0x3f3504f306197820 */ /* 0x000fc80000410000 */
[----:B------:R-:W-:Y:S01]  /*0960*/  @P1 LOP3.LUT R14, R26, 0x80000000, R21, 0xb8, !PT ;  /* 0x800000001a0e1812 */ /* 0x000fe200078eb815 */
[C---:B------:R-:W-:Y:S01]  /*0970*/  FADD.FTZ R21, |R25|.reuse, -RZ ;  /* 0x800000ff19157221 */ /* 0x040fe20000010200 */
[C---:B------:R-:W-:Y:S01]  /*0980*/  FMUL.FTZ R26, R25.reuse, R25 ;  /* 0x00000019191a7220 */ /* 0x040fe20000410000 */
[----:B------:R-:W-:Y:S02]  /*0990*/  FSETP.GE.FTZ.AND P1, PT, |R25|, 1.0029599666595458984, PT ;  /* 0x3f8060fe1900780b */ /* 0x000fe40003f36200 */
[C---:B------:R-:W-:Y:S01]  /*09a0*/  FADD.FTZ R18, -R21.reuse, -RZ ;  /* 0x800000ff15127221 */ /* 0x040fe20000010100 */
[----:B------:R-:W-:Y:S01]  /*09b0*/  FADD.FTZ R14, R14, 1 ;  /* 0x3f8000000e0e7421 */ /* 0x000fe20000010000 */
[----:B------:R-:W-:Y:S02]  /*09c0*/  FSEL R26, R21, R26, P1 ;  /* 0x0000001a151a7208 */ /* 0x000fe40000800000 */
[----:B------:R-:W-:Y:S01]  /*09d0*/  FSEL R27, R22, 8.4834944573231041431e-05, P1 ;  /* 0x38b1e96a161b7808 */ /* 0x000fe20000800000 */
[----:B------:R-:W0:Y:S01]  /*09e0*/  @P0 MUFU.EX2 R21, R19 ;  /* 0x0000001300150308 */ /* 0x000e220000000800 */
[----:B------:R-:W-:-:S02]  /*09f0*/  FSEL R29, -R3, -0.00082130916416645050049, P1 ;  /* 0xba574d20031d7808 */ /* 0x000fc40000800100 */
[----:B------:R-:W-:-:S03]  /*0a00*/  FSEL R28, R17, 0.0052134888246655464172, P1 ;  /* 0x3baad5ea111c7808 */ /* 0x000fc60000800000 */
[----:B------:R-:W-:-:S04]  /*0a10*/  FFMA.FTZ R27, R26, R27, R29 ;  /* 0x0000001b1a1b7223 */ /* 0x000fc8000001001d */
[----:B------:R-:W-:Y:S01]  /*0a20*/  FFMA.FTZ R27, R26, R27, R28 ;  /* 0x0000001b1a1b7223 */ /* 0x000fe2000001001c */
[----:B------:R-:W-:-:S05]  /*0a30*/  FSEL R28, -R2, -0.026868773624300956726, P1 ;  /* 0xbcdc1be7021c7808 */ /* 0x000fca0000800100 */
[----:B------:R-:W-:Y:S01]  /*0a40*/  FFMA.FTZ R27, R26, R27, R28 ;  /* 0x0000001b1a1b7223 */ /* 0x000fe2000001001c */
[----:B------:R-:W-:Y:S01]  /*0a50*/  FSEL R28, R24, 0.11284004896879196167, P1 ;  /* 0x3de718af181c7808 */ /* 0x000fe20000800000 */
[----:B0-----:R-:W-:-:S04]  /*0a60*/  @P0 FADD.FTZ R21, -R21, 1 ;  /* 0x3f80000015150421 */ /* 0x001fc80000010100 */
[C---:B------:R-:W-:Y:S01]  /*0a70*/  FFMA.FTZ R27, R26.reuse, R27, R28 ;  /* 0x0000001b1a1b7223 */ /* 0x040fe2000001001c */
[----:B------:R-:W-:Y:S02]  /*0a80*/  FSEL R28, R23, -0.37612664699554443359, P1 ;  /* 0xbec093ac171c7808 */ /* 0x000fe40000800000 */
[----:B------:R-:W-:Y:S02]  /*0a90*/  @P0 LOP3.LUT R19, R21, 0x80000000, R16, 0xb8, !PT ;  /* 0x8000000015130812 */ /* 0x000fe400078eb810 */
[----:B------:R-:W-:Y:S01]  /*0aa0*/  SHF.L.U32 R16, R7, 0x10, RZ ;  /* 0x0000001007107819 */ /* 0x000fe200000006ff */
[----:B------:R-:W-:Y:S01]  /*0ab0*/  FFMA.FTZ R27, R26, R27, R28 ;  /* 0x0000001b1a1b7223 */ /* 0x000fe2000001001c */
[----:B------:R-:W-:Y:S01]  /*0ac0*/  FSEL R28, R20, 0.12837915122509002686, P1 ;  /* 0x3e0375d3141c7808 */ /* 0x000fe20000800000 */
[----:B------:R-:W-:Y:S01]  /*0ad0*/  FADD.FTZ R19, R19, 1 ;  /* 0x3f80000013137421 */ /* 0x000fe20000010000 */
[----:B------:R-:W-:Y:S01]  /*0ae0*/  PRMT R7, R7, 0x7632, R7 ;  /* 0x0000763207077816 */ /* 0x000fe20000000007 */
[----:B------:R-:W-:-:S02]  /*0af0*/  FMUL.FTZ R21, R16, 0.70710676908493041992 ;  /* 0x3f3504f310157820 */ /* 0x000fc40000410000 */
[----:B------:R-:W-:Y:S01]  /*0b00*/  FFMA.FTZ R26, R26, R27, R28 ;  /* 0x0000001b1a1a7223 */ /* 0x000fe2000001001c */
[----:B------:R-:W-:Y:S02]  /*0b10*/  FSEL R27, R18, R25, P1 ;  /* 0x00000019121b7208 */ /* 0x000fe40000800000 */
[----:B------:R-:W-:Y:S02]  /*0b20*/  FSETP.GE.FTZ.AND P0, PT, |R21|, 1.0029599666595458984, PT ;  /* 0x3f8060fe1500780b */ /* 0x000fe40003f16200 */
[----:B------:R-:W-:Y:S01]  /*0b30*/  SHF.L.U32 R7, R7, 0x10, RZ ;  /* 0x0000001007077819 */ /* 0x000fe200000006ff */
[----:B------:R-:W-:Y:S01]  /*0b40*/  FFMA.FTZ R18, R26, R27, R27 ;  /* 0x0000001b1a127223 */ /* 0x000fe2000001001b */
[----:B------:R-:W-:Y:S01]  /*0b50*/  FMUL.FTZ R27, R21, R21 ;  /* 0x00000015151b7220 */ /* 0x000fe20000410000 */
[----:B------:R-:W-:Y:S02]  /*0b60*/  FSEL R28, R22, 8.4834944573231041431e-05, P0 ;  /* 0x38b1e96a161c7808 */ /* 0x000fe40000000000 */
[----:B------:R-:W0:Y:S02]  /*0b70*/  @P1 MUFU.EX2 R26, R18 ;  /* 0x00000012001a1308 */ /* 0x000e240000000800 */
[----:B0-----:R-:W-:-:S05]  /*0b80*/  @P1 FADD.FTZ R26, -R26, 1 ;  /* 0x3f8000001a1a1421 */ /* 0x001fca0000010100 */
[----:B------:R-:W-:Y:S01]  /*0b90*/  @P1 LOP3.LUT R18, R26, 0x80000000, R25, 0xb8, !PT ;  /* 0x800000001a121812 */ /* 0x000fe200078eb819 */
[----:B------:R-:W-:Y:S01]  /*0ba0*/  FADD.FTZ R26, |R21|, -RZ ;  /* 0x800000ff151a7221 */ /* 0x000fe20000010200 */
[----:B------:R-:W-:-:S03]  /*0bb0*/  FSEL R25, -R3, -0.00082130916416645050049, P0 ;  /* 0xba574d2003197808 */ /* 0x000fc60000000100 */
[----:B------:R-:W-:Y:S01]  /*0bc0*/  FADD.FTZ R18, R18, 1 ;  /* 0x3f80000012127421 */ /* 0x000fe20000010000 */
[C---:B------:R-:W-:Y:S01]  /*0bd0*/  FSEL R27, R26.reuse, R27, P0 ;  /* 0x0000001b1a1b7208 */ /* 0x040fe20000000000 */
[----:B------:R-:W-:-:S04]  /*0be0*/  FADD.FTZ R26, -R26, -RZ ;  /* 0x800000ff1a1a7221 */ /* 0x000fc80000010100 */
[----:B------:R-:W-:Y:S01]  /*0bf0*/  FFMA.FTZ R28, R27, R28, R25 ;  /* 0x0000001c1b1c7223 */ /* 0x000fe20000010019 */
[----:B------:R-:W-:Y:S02]  /*0c00*/  FSEL R25, R17, 0.0052134888246655464172, P0 ;  /* 0x3baad5ea11197808 */ /* 0x000fe40000000000 */
        /* <DEDUP_REMOVED lines=10> */
[----:B------:R-:W-:-:S03]  /*0cb0*/  FMUL.FTZ R25, R7, 0.70710676908493041992 ;  /* 0x3f3504f307197820 */ /* 0x000fc60000410000 */
[----:B------:R-:W-:Y:S01]  /*0cc0*/  FFMA.FTZ R27, R27, R26, R26 ;  /* 0x0000001a1b1b7223 */ /* 0x000fe2000001001a */
[C---:B------:R-:W-:Y:S01]  /*0cd0*/  FADD.FTZ R28, |R25|.reuse, -RZ ;  /* 0x800000ff191c7221 */ /* 0x040fe20000010200 */
[C---:B------:R-:W-:Y:S01]  /*0ce0*/  FMUL.FTZ R29, R25.reuse, R25 ;  /* 0x00000019191d7220 */ /* 0x040fe20000410000 */
[----:B------:R-:W-:-:S04]  /*0cf0*/  FSETP.GE.FTZ.AND P1, PT, |R25|, 1.0029599666595458984, PT ;  /* 0x3f8060fe1900780b */ /* 0x000fc80003f36200 */
[----:B------:R-:W-:Y:S02]  /*0d00*/  FSEL R22, R22, 8.4834944573231041431e-05, P1 ;  /* 0x38b1e96a16167808 */ /* 0x000fe40000800000 */
[----:B------:R-:W-:Y:S02]  /*0d10*/  FSEL R3, -R3, -0.00082130916416645050049, P1 ;  /* 0xba574d2003037808 */ /* 0x000fe40000800100 */
[C---:B------:R-:W-:Y:S01]  /*0d20*/  FSEL R29, R28.reuse, R29, P1 ;  /* 0x0000001d1c1d7208 */ /* 0x040fe20000800000 */
[----:B------:R-:W-:Y:S01]  /*0d30*/  FADD.FTZ R28, -R28, -RZ ;  /* 0x800000ff1c1c7221 */ /* 0x000fe20000010100 */
[----:B------:R-:W-:Y:S02]  /*0d40*/  FSEL R17, R17, 0.0052134888246655464172, P1 ;  /* 0x3baad5ea11117808 */ /* 0x000fe40000800000 */
[----:B------:R-:W-:Y:S01]  /*0d50*/  FSEL R23, R23, -0.37612664699554443359, P1 ;  /* 0xbec093ac17177808 */ /* 0x000fe20000800000 */
[----:B------:R-:W-:Y:S01]  /*0d60*/  FFMA.FTZ R22, R29, R22, R3 ;  /* 0x000000161d167223 */ /* 0x000fe20000010003 */
[----:B------:R-:W-:-:S02]  /*0d70*/  FSEL R3, -R2, -0.026868773624300956726, P1 ;  /* 0xbcdc1be702037808 */ /* 0x000fc40000800100 */
[----:B------:R-:W-:Y:S01]  /*0d80*/  FSEL R20, R20, 0.12837915122509002686, P1 ;  /* 0x3e0375d314147808 */ /* 0x000fe20000800000 */
[----:B------:R-:W-:Y:S01]  /*0d90*/  FFMA.FTZ R22, R29, R22, R17 ;  /* 0x000000161d167223 */ /* 0x000fe20000010011 */
[----:B------:R-:W-:-:S03]  /*0da0*/  FSEL R17, R28, R25, P1 ;  /* 0x000000191c117208 */ /* 0x000fc60000800000 */
[----:B------:R-:W-:Y:S01]  /*0db0*/  FFMA.FTZ R22, R29, R22, R3 ;  /* 0x000000161d167223 */ /* 0x000fe20000010003 */
[----:B------:R-:W-:-:S05]  /*0dc0*/  FSEL R3, R24, 0.11284004896879196167, P1 ;  /* 0x3de718af18037808 */ /* 0x000fca0000800000 */
[C---:B------:R-:W-:Y:S02]  /*0dd0*/  FFMA.FTZ R22, R29.reuse, R22, R3 ;  /* 0x000000161d167223 */ /* 0x040fe40000010003 */
[----:B------:R-:W0:Y:S02]  /*0de0*/  LDC.64 R2, c[0x0][0x218] ;  /* 0x00008600ff027b82 */ /* 0x000e240000000a00 */
[----:B------:R-:W-:Y:S01]  /*0df0*/  FFMA.FTZ R22, R29, R22, R23 ;  /* 0x000000161d167223 */ /* 0x000fe20000010017 */
[----:B------:R-:W-:-:S03]  /*0e00*/  FMUL.FTZ R23, R12, 0.5 ;  /* 0x3f0000000c177820 */ /* 0x000fc60000410000 */
[----:B------:R-:W-:Y:S02]  /*0e10*/  FFMA.FTZ R22, R29, R22, R20 ;  /* 0x000000161d167223 */ /* 0x000fe40000010014 */
[----:B------:R-:W1:Y:S02]  /*0e20*/  @P0 MUFU.EX2 R20, R27 ;  /* 0x0000001b00140308 */ /* 0x000e640000000800 */
[----:B------:R-:W-:-:S06]  /*0e30*/  FFMA.FTZ R17, R22, R17, R17 ;  /* 0x0000001116117223 */ /* 0x000fcc0000010011 */
[----:B------:R-:W2:Y:S01]  /*0e40*/  @P1 MUFU.EX2 R22, R17 ;  /* 0x0000001100161308 */ /* 0x000ea20000000800 */
[----:B0-----:R-:W-:-:S04]  /*0e50*/  IMAD.WIDE.U32 R2, R9, 0x2, R2 ;  /* 0x0000000209027825 */ /* 0x001fc800078e0002 */
[----:B-1----:R-:W-:Y:S01]  /*0e60*/  @P0 FADD.FTZ R20, -R20, 1 ;  /* 0x3f80000014140421 */ /* 0x002fe20000010100 */
[----:B------:R-:W-:Y:S01]  /*0e70*/  FMUL.FTZ R9, R6, 0.5 ;  /* 0x3f00000006097820 */ /* 0x000fe20000410000 */
[----:B------:R-:W-:-:S03]  /*0e80*/  FMUL.FTZ R6, R7, 0.5 ;  /* 0x3f00000007067820 */ /* 0x000fc60000410000 */
[----:B------:R-:W-:Y:S01]  /*0e90*/  @P0 LOP3.LUT R27, R20, 0x80000000, R21, 0xb8, !PT ;  /* 0x80000000141b0812 */ /* 0x000fe200078eb815 */
[----:B------:R-:W-:Y:S01]  /*0ea0*/  FMUL.FTZ R21, R8, 0.5 ;  /* 0x3f00000008157820 */ /* 0x000fe20000410000 */
[----:B------:R-:W-:Y:S01]  /*0eb0*/  FADD.FTZ R8, R10, 1 ;  /* 0x3f8000000a087421 */ /* 0x000fe20000010000 */
[----:B--2---:R-:W-:Y:S01]  /*0ec0*/  @P1 FADD.FTZ R22, -R22, 1 ;  /* 0x3f80000016161421 */ /* 0x004fe20000010100 */
[----:B------:R-:W-:Y:S01]  /*0ed0*/  FADD.FTZ R10, R15, 1 ;  /* 0x3f8000000f0a7421 */ /* 0x000fe20000010000 */
[----:B------:R-:W-:Y:S01]  /*0ee0*/  FADD.FTZ R12, R27, 1 ;  /* 0x3f8000001b0c7421 */ /* 0x000fe20000010000 */
[----:B------:R-:W-:Y:S01]  /*0ef0*/  FMUL.FTZ R18, R18, R9 ;  /* 0x0000000912127220 */ /* 0x000fe20000410000 */
[----:B------:R-:W-:Y:S01]  /*0f00*/  FMUL.FTZ R8, R8, R21 ;  /* 0x0000001508087220 */ /* 0x000fe20000410000 */
[----:B------:R-:W-:Y:S01]  /*0f10*/  @P1 LOP3.LUT R17, R22, 0x80000000, R25, 0xb8, !PT ;  /* 0x8000000016111812 */ /* 0x000fe200078eb819 */
[----:B------:R-:W-:Y:S01]  /*0f20*/  FMUL.FTZ R10, R10, R11 ;  /* 0x0000000b0a0a7220 */ /* 0x000fe20000410000 */
[----:B------:R-:W-:Y:S01]  /*0f30*/  FMUL.FTZ R11, R14, R23 ;  /* 0x000000170e0b7220 */ /* 0x000fe20000410000 */
[----:B------:R-:W-:Y:S01]  /*0f40*/  FMUL.FTZ R14, R13, 0.5 ;  /* 0x3f0000000d0e7820 */ /* 0x000fe20000410000 */
[----:B------:R-:W-:Y:S01]  /*0f50*/  FMUL.FTZ R25, R16, 0.5 ;  /* 0x3f00000010197820 */ /* 0x000fe20000410000 */
[----:B------:R-:W-:Y:S01]  /*0f60*/  FADD.FTZ R17, R17, 1 ;  /* 0x3f80000011117421 */ /* 0x000fe20000010000 */
[----:B------:R-:W-:-:S04]  /*0f70*/  IMAD.WIDE R2, R0, 0x10, R2 ;  /* 0x0000001000027825 */ /* 0x000fc800078e0202 */
[----:B------:R-:W-:Y:S01]  /*0f80*/  FMUL.FTZ R19, R19, R14 ;  /* 0x0000000e13137220 */ /* 0x000fe20000410000 */
[----:B------:R-:W-:Y:S01]  /*0f90*/  FMUL.FTZ R12, R12, R25 ;  /* 0x000000190c0c7220 */ /* 0x000fe20000410000 */
[----:B------:R-:W-:Y:S01]  /*0fa0*/  FMUL.FTZ R17, R17, R6 ;  /* 0x0000000611117220 */ /* 0x000fe20000410000 */
[----:B------:R-:W-:Y:S02]  /*0fb0*/  F2FP.BF16.F32.PACK_AB R8, R5, R8 ;  /* 0x000000080508723e */ /* 0x000fe400000010ff */
[----:B------:R-:W-:Y:S02]  /*0fc0*/  F2FP.BF16.F32.PACK_AB R9, R19, R10 ;  /* 0x0000000a1309723e */ /* 0x000fe400000010ff */
[----:B------:R-:W-:Y:S02]  /*0fd0*/  F2FP.BF16.F32.PACK_AB R10, R18, R11 ;  /* 0x0000000b120a723e */ /* 0x000fe400000010ff */
[----:B------:R-:W-:-:S05]  /*0fe0*/  F2FP.BF16.F32.PACK_AB R11, R17, R12 ;  /* 0x0000000c110b723e */ /* 0x000fca00000010ff */
[----:B------:R-:W-:Y:S01]  /*0ff0*/  STG.E.128 desc[UR4][R2.64], R8 ;  /* 0x0000000802007986 */ /* 0x000fe2000c101d04 */
[----:B------:R-:W-:Y:S05]  /*1000*/  EXIT ;  /* 0x000000000000794d */ /* 0x000fea0003800000 */
.L_x_8155:
        /* <DEDUP_REMOVED lines=107> */
.L_x_8157:
[----:B------:R-:W-:Y:S05]  /*16c0*/  BSYNC B0 ;  /* 0x0000000000007941 */ /* 0x000fea0003800000 */
.L_x_8156:
        /* <DEDUP_REMOVED lines=40> */
.L_x_8159:
[----:B------:R-:W-:Y:S05]  /*1950*/  BSYNC B0 ;  /* 0x0000000000007941 */ /* 0x000fea0003800000 */
.L_x_8158:
        /* <DEDUP_REMOVED lines=41> */
.L_x_8161:
[----:B------:R-:W-:Y:S05]  /*1bf0*/  BSYNC B0 ;  /* 0x0000000000007941 */ /* 0x000fea0003800000 */
.L_x_8160:
        /* <DEDUP_REMOVED lines=38> */
.L_x_8163:
[----:B------:R-:W-:Y:S05]  /*1e60*/  BSYNC B0 ;  /* 0x0000000000007941 */ /* 0x000fea0003800000 */
.L_x_8162:
        /* <DEDUP_REMOVED lines=38> */
.L_x_8165:
[----:B------:R-:W-:Y:S05]  /*20d0*/  BSYNC B0 ;  /* 0x0000000000007941 */ /* 0x000fea0003800000 */
.L_x_8164:
        /* <DEDUP_REMOVED lines=38> */
.L_x_8167:
[----:B------:R-:W-:Y:S05]  /*2340*/  BSYNC B0 ;  /* 0x0000000000007941 */ /* 0x000fea0003800000 */
.L_x_8166:
        /* <DEDUP_REMOVED lines=38> */
.L_x_8169:
[----:B------:R-:W-:Y:S05]  /*25b0*/  BSYNC B0 ;  /* 0x0000000000007941 */ /* 0x000fea0003800000 */
.L_x_8168:
        /* <DEDUP_REMOVED lines=38> */
.L_x_8171:
[----:B------:R-:W-:Y:S05]  /*2820*/  BSYNC B0 ;  /* 0x0000000000007941 */ /* 0x000fea0003800000 */
.L_x_8170:
        /* <DEDUP_REMOVED lines=18> */
.L_x_8174:
[----:B------:R-:W-:-:S13]  /*2950*/  ISETP.GE.AND P0, PT, R6, R7, PT ;  /* 0x000000070600720c */ /* 0x000fda0003f06270 */
[----:B------:R-:W-:Y:S05]  /*2960*/  @P0 BRA `(.L_x_8176) ;  /* 0x0000000000300947 */ /* 0x000fea0003800000 */
[----:B0-----:R-:W0:Y:S01]  /*2970*/  LDC.64 R2, c[0x0][0x218] ;  /* 0x00008600ff027b82 */ /* 0x001e220000000a00 */
[----:B------:R-:W-:Y:S01]  /*2980*/  IMAD.IADD R5, R9, 0x1, R6 ;  /* 0x0000000109057824 */ /* 0x000fe200078e0206 */
[----:B------:R-:W-:-:S03]  /*2990*/  IADD3 R6, R6, 0x80, RZ ;  /* 0x0000008006067810 */ /* 0x000fc60007ffe0ff */
[----:B0-----:R-:W-:-:S05]  /*29a0*/  IMAD.WIDE.U32 R2, R5, 0x2, R2 ;  /* 0x0000000205027825 */ /* 0x001fca00078e0002 */
[----:B-----5:R1:W-:Y:S02]  /*29b0*/  STG.E.U16 desc[UR4][R2.64], R8 ;  /* 0x0000000802007986 */ /* 0x0203e4000c101504 */
.L_x_8175:
[----:B------:R-:W-:-:S13]  /*29c0*/  ISETP.GE.AND P0, PT, R6, R7, PT ;  /* 0x000000070600720c */ /* 0x000fda0003f06270 */
[----:B------:R-:W-:Y:S05]  /*29d0*/  @P0 BRA `(.L_x_8177) ;  /* 0x0000000000340947 */ /* 0x000fea0003800000 */
[----:B01----:R-:W0:Y:S01]  /*29e0*/  LDC.64 R2, c[0x0][0x218] ;  /* 0x00008600ff027b82 */ /* 0x003e220000000a00 */
[----:B------:R-:W-:Y:S01]  /*29f0*/  IADD3 R5, R9, R6, RZ ;  /* 0x0000000609057210 */ /* 0x000fe20007ffe0ff */
[----:B------:R-:W-:-:S04]  /*2a00*/  VIADD R6, R6, 0x80 ;  /* 0x0000008006067836 */ /* 0x000fc80000000000 */
[----:B0-----:R-:W-:-:S05]  /*2a10*/  IMAD.WIDE.U32 R2, R5, 0x2, R2 ;  /* 0x0000000205027825 */ /* 0x001fca00078e0002 */
[----:B------:R1:W-:Y:S02]  /*2a20*/  STG.E.U16 desc[UR4][R2.64], R10 ;  /* 0x0000000a02007986 */ /* 0x0003e4000c101504 */
.L_x_8176:
        /* <DEDUP_REMOVED lines=8> */
.L_x_8177:
[----:B------:R-:W-:Y:S05]  /*2ab0*/  BSYNC B1 ;  /* 0x0000000000017941 */ /* 0x000fea0003800000 */
.L_x_8173:
[----:B------:R-:W-:-:S13]  /*2ac0*/  ISETP.GE.AND P0, PT, R6, R7, PT ;  /* 0x000000070600720c */ /* 0x000fda0003f06270 */
[----:B012---:R-:W0:Y:S01]  /*2ad0*/  @!P0 LDC.64 R2, c[0x0][0x218] ;  /* 0x00008600ff028b82 */ /* 0x007e220000000a00 */
[----:B------:R-:W-:Y:S01]  /*2ae0*/  @!P0 IMAD.IADD R5, R9, 0x1, R6 ;  /* 0x0000000109058824 */ /* 0x000fe200078e0206 */
[----:B------:R-:W-:-:S03]  /*2af0*/  @!P0 IADD3 R6, R6, 0x80, RZ ;  /* 0x0000008006068810 */ /* 0x000fc60007ffe0ff */
[----:B0-----:R-:W-:-:S05]  /*2b00*/  @!P0 IMAD.WIDE.U32 R2, R5, 0x2, R2 ;  /* 0x0000000205028825 */ /* 0x001fca00078e0002 */
[----:B------:R2:W-:Y:S02]  /*2b10*/  @!P0 STG.E.U16 desc[UR4][R2.64], R12 ;  /* 0x0000000c02008986 */ /* 0x0005e4000c101504 */
.L_x_8178:
[----:B------:R-:W-:Y:S05]  /*2b20*/  BSYNC B0 ;  /* 0x0000000000007941 */ /* 0x000fea0003800000 */
.L_x_8172:
        /* <DEDUP_REMOVED lines=8> */
.L_x_8179:
        /* <DEDUP_REMOVED lines=13> */
.L_x_12885:


//--------------------- .text._ZN2at6native18elementwise_kernelILi128ELi4EZNS0_15gpu_kernel_implIZZZNS0_18GeluCUDAKernelImplERNS_18TensorIteratorBaseENS0_8GeluTypeEENKUlvE0_clEvENKUlvE1_clEvEUlN3c104HalfEE_EEvS4_RKT_EUliE_EEviT1_ --------------------------
	.section	.text._ZN2at6native18elementwise_kernelILi128ELi4EZNS0_15gpu_kernel_implIZZZNS0_18GeluCUDAKernelImplERNS_18TensorIteratorBaseENS0_8GeluTypeEENKUlvE0_clEvENKUlvE1_clEvEUlN3c104HalfEE_EEvS4_RKT_EUliE_EEviT1_,"ax",@progbits
	.align	128
        .global         _ZN2at6native18elementwise_kernelILi128ELi4EZNS0_15gpu_kernel_implIZZZNS0_18GeluCUDAKernelImplERNS_18TensorIteratorBaseENS0_8GeluTypeEENKUlvE0_clEvENKUlvE1_clEvEUlN3c104HalfEE_EEvS4_RKT_EUliE_EEviT1_
        .type           _ZN2at6native18elementwise_kernelILi128ELi4EZNS0_15gpu_kernel_implIZZZNS0_18GeluCUDAKernelImplERNS_18TensorIteratorBaseENS0_8GeluTypeEENKUlvE0_clEvENKUlvE1_clEvEUlN3c104HalfEE_EEvS4_RKT_EUliE_EEviT1_,@function
        .size           _ZN2at6native18elementwise_kernelILi128ELi4EZNS0_15gpu_kernel_implIZZZNS0_18GeluCUDAKernelImplERNS_18TensorIteratorBaseENS0_8GeluTypeEENKUlvE0_clEvENKUlvE1_clEvEUlN3c104HalfEE_EEvS4_RKT_EUliE_EEviT1_,(.L_x_12886 - _ZN2at6native18elementwise_kernelILi128ELi4EZNS0_15gpu_kernel_implIZZZNS0_18GeluCUDAKernelImplERNS_18TensorIteratorBaseENS0_8GeluTypeEENKUlvE0_clEvENKUlvE1_clEvEUlN3c104HalfEE_EEvS4_RKT_EUliE_EEviT1_)
        .other          _ZN2at6native18elementwise_kernelILi128ELi4EZNS0_15gpu_kernel_implIZZZNS0_18GeluCUDAKernelImplERNS_18TensorIteratorBaseENS0_8GeluTypeEENKUlvE0_clEvENKUlvE1_clEvEUlN3c104HalfEE_EEvS4_RKT_EUliE_EEviT1_,@"STO_CUDA_ENTRY STV_DEFAULT"
_ZN2at6native18elementwise_kernelILi128ELi4EZNS0_15gpu_kernel_implIZZZNS0_18GeluCUDAKernelImplERNS_18TensorIteratorBaseENS0_8GeluTypeEENKUlvE0_clEvENKUlvE1_clEvEUlN3c104HalfEE_EEvS4_RKT_EUliE_EEviT1_:
.text._ZN2at6native18elementwise_kernelILi128ELi4EZNS0_15gpu_kernel_implIZZZNS0_18GeluCUDAKernelImplERNS_18TensorIteratorBaseENS0_8GeluTypeEENKUlvE0_clEvENKUlvE1_clEvEUlN3c104HalfEE_EEvS4_RKT_EUliE_EEviT1_:
        /* <DEDUP_REMOVED lines=315> */
.L_x_8182:
        /* <DEDUP_REMOVED lines=22> */
.L_x_8186:
[----:B------:R-:W2:Y:S02]  /*1510*/  LDG.E.U8 R2, desc[UR36][R2.64] ;  /* 0x0000002402027981 */ /* 0x000ea4000c1e1100 */
[----:B--2---:R-:W-:-:S04]  /*1520*/  I2FP.F32.U32 R0, R2 ;  /* 0x0000000200007245 */ /* 0x004fc80000201000 */
[----:B------:R-:W-:Y:S01]  /*1530*/  F2FP.F16.F32.PACK_AB R0, RZ, R0 ;  /* 0x00000000ff00723e */ /* 0x000fe200000000ff */
[----:B------:R-:W-:Y:S06]  /*1540*/  BRA `(.L_x_8188) ;  /* 0x0000000c00887947 */ /* 0x000fec0003800000 */
.L_x_8185:
        /* <DEDUP_REMOVED lines=10> */
.L_x_8190:
[----:B------:R-:W2:Y:S02]  /*15f0*/  LDG.E R2, desc[UR36][R2.64] ;  /* 0x0000002402027981 */ /* 0x000ea4000c1e1900 */
[----:B--2---:R-:W-:-:S04]  /*1600*/  I2FP.F32.S32 R0, R2 ;  /* 0x0000000200007245 */ /* 0x004fc80000201400 */
[----:B------:R-:W-:Y:S01]  /*1610*/  F2FP.F16.F32.PACK_AB R0, RZ, R0 ;  /* 0x00000000ff00723e */ /* 0x000fe200000000ff */
[----:B------:R-:W-:Y:S06]  /*1620*/  BRA `(.L_x_8188) ;  /* 0x0000000c00507947 */ /* 0x000fec0003800000 */
.L_x_8189:
[----:B------:R-:W2:Y:S02]  /*1630*/  LDG.E.U16 R2, desc[UR36][R2.64] ;  /* 0x0000002402027981 */ /* 0x000ea4000c1e1500 */
[----:B--2---:R-:W0:Y:S02]  /*1640*/  I2F.S16 R0, R2 ;  /* 0x0000000200007306 */ /* 0x004e240000101400 */
[----:B0-----:R-:W-:Y:S01]  /*1650*/  F2FP.F16.F32.PACK_AB R0, RZ, R0 ;  /* 0x00000000ff00723e */ /* 0x001fe200000000ff */
[----:B------:R-:W-:Y:S06]  /*1660*/  BRA `(.L_x_8188) ;  /* 0x0000000c00407947 */ /* 0x000fec0003800000 */
.L_x_8184:
        /* <DEDUP_REMOVED lines=9> */
.L_x_8192:
[----:B------:R0:W5:Y:S01]  /*1700*/  LDG.E.U16 R0, desc[UR36][R2.64] ;  /* 0x0000002402007981 */ /* 0x000162000c1e1500 */
[----:B------:R-:W-:Y:S05]  /*1710*/  BRA `(.L_x_8188) ;  /* 0x0000000c00147947 */ /* 0x000fea0003800000 */
.L_x_8191:
        /* <DEDUP_REMOVED lines=9> */
.L_x_8194:
[----:B------:R1:W5:Y:S01]  /*17b0*/  LDG.E.U16 R0, desc[UR36][R2.64] ;  /* 0x0000002402007981 */ /* 0x000362000c1e1500 */
[----:B------:R-:W-:Y:S05]  /*17c0*/  BRA `(.L_x_8188) ;  /* 0x0000000800e87947 */ /* 0x000fea0003800000 */
.L_x_8193:
        /* <DEDUP_REMOVED lines=8> */
.L_x_8183:
        /* <DEDUP_REMOVED lines=13> */
.L_x_8197:
        /* <DEDUP_REMOVED lines=8> */
.L_x_8196:
        /* <DEDUP_REMOVED lines=28> */
.L_x_8199:
        /* <DEDUP_REMOVED lines=15> */
.L_x_8198:
[----:B------:R-:W2:Y:S02]  /*1c50*/  LDG.E.U16 R0, desc[UR36][R2.64] ;  /* 0x0000002402007981 */ /* 0x000ea4000c1e1500 */
[----:B--2---:R-:W-:-:S05]  /*1c60*/  IMAD.U32 R0, R0, 0x10000, RZ ;  /* 0x0001000000007824 */ /* 0x004fca00078e00ff */
[----:B------:R-:W-:Y:S01]  /*1c70*/  F2FP.F16.F32.PACK_AB R0, RZ, R0 ;  /* 0x00000000ff00723e */ /* 0x000fe200000000ff */
[----:B------:R-:W-:Y:S06]  /*1c80*/  BRA `(.L_x_8188) ;  /* 0x0000000400b87947 */ /* 0x000fec0003800000 */
.L_x_8195:
        /* <DEDUP_REMOVED lines=12> */
.L_x_8202:
        /* <DEDUP_REMOVED lines=21> */
.L_x_8206:
[----:B------:R-:W-:Y:S05]  /*1ea0*/  BSYNC B1 ;  /* 0x0000000000017941 */ /* 0x000fea0003800000 */
.L_x_8205:
[----:B------:R-:W-:Y:S01]  /*1eb0*/  LEA R3, R0, 0x3b800000, 0x17 ;  /* 0x3b80000000037811 */ /* 0x000fe200078eb8ff */
[----:B------:R-:W-:-:S05]  /*1ec0*/  IMAD.SHL.U32 R0, R2, 0x100000, RZ ;  /* 0x0010000002007824 */ /* 0x000fca00078e00ff */
[----:B------:R-:W-:-:S07]  /*1ed0*/  LOP3.LUT R0, R3, R0, R4, 0xfe, !PT ;  /* 0x0000000003007212 */ /* 0x000fce00078efe04 */
.L_x_8204:
[----:B------:R-:W-:Y:S05]  /*1ee0*/  BSYNC B0 ;  /* 0x0000000000007941 */ /* 0x000fea0003800000 */
.L_x_8203:
[----:B------:R-:W-:Y:S01]  /*1ef0*/  F2FP.F16.F32.PACK_AB R0, RZ, R0 ;  /* 0x00000000ff00723e */ /* 0x000fe200000000ff */
[----:B------:R-:W-:Y:S06]  /*1f00*/  BRA `(.L_x_8188) ;  /* 0x0000000400187947 */ /* 0x000fec0003800000 */
.L_x_8201:
        /* <DEDUP_REMOVED lines=21> */
.L_x_8210:
[----:B------:R-:W-:Y:S05]  /*2060*/  BSYNC B1 ;  /* 0x0000000000017941 */ /* 0x000fea0003800000 */
.L_x_8209:
[----:B------:R-:W-:Y:S01]  /*2070*/  LEA R3, R0, 0x37800000, 0x17 ;  /* 0x3780000000037811 */ /* 0x000fe200078eb8ff */
[----:B------:R-:W-:-:S05]  /*2080*/  IMAD.SHL.U32 R0, R2, 0x200000, RZ ;  /* 0x0020000002007824 */ /* 0x000fca00078e00ff */
[----:B------:R-:W-:-:S07]  /*2090*/  LOP3.LUT R0, R3, R0, R4, 0xfe, !PT ;  /* 0x0000000003007212 */ /* 0x000fce00078efe04 */
.L_x_8208:
[----:B------:R-:W-:Y:S05]  /*20a0*/  BSYNC B0 ;  /* 0x0000000000007941 */ /* 0x000fea0003800000 */
.L_x_8207:
[----:B------:R-:W-:Y:S01]  /*20b0*/  F2FP.F16.F32.PACK_AB R0, RZ, R0 ;  /* 0x00000000ff00723e */ /* 0x000fe200000000ff */
[----:B------:R-:W-:Y:S06]  /*20c0*/  BRA `(.L_x_8188) ;  /* 0x0000000000a87947 */ /* 0x000fec0003800000 */
.L_x_8200:
        /* <DEDUP_REMOVED lines=14> */
.L_x_8214:
[----:B------:R-:W-:Y:S05]  /*21b0*/  BSYNC B0 ;  /* 0x0000000000007941 */ /* 0x000fea0003800000 */
.L_x_8213:
[----:B------:R-:W-:Y:S01]  /*21c0*/  F2FP.F16.F32.PACK_AB R0, RZ, R0 ;  /* 0x00000000ff00723e */ /* 0x000fe200000000ff */
[----:B------:R-:W-:Y:S06]  /*21d0*/  BRA `(.L_x_8188) ;  /* 0x0000000000647947 */ /* 0x000fec0003800000 */
.L_x_8187:
        /* <DEDUP_REMOVED lines=16> */
.L_x_8215:
[----:B------:R-:W-:Y:S01]  /*22e0*/  PRMT R0, RZ, 0x7610, R0 ;  /* 0x00007610ff007816 */ /* 0x000fe20000000000 */
[----:B------:R-:W-:Y:S06]  /*22f0*/  BRA `(.L_x_8188) ;  /* 0x00000000001c7947 */ /* 0x000fec0003800000 */
.L_x_8212:
[----:B------:R-:W2:Y:S02]  /*2300*/  LDG.E.64 R2, desc[UR36][R2.64] ;  /* 0x0000002402027981 */ /* 0x000ea4000c1e1b00 */
[----:B--2---:R-:W0:Y:S02]  /*2310*/  I2F.U64 R0, R2 ;  /* 0x0000000200007312 */ /* 0x004e240000301000 */
[----:B0-----:R-:W-:Y:S01]  /*2320*/  F2FP.F16.F32.PACK_AB R0, RZ, R0 ;  /* 0x00000000ff00723e */ /* 0x001fe200000000ff */
[----:B------:R-:W-:Y:S06]  /*2330*/  BRA `(.L_x_8188) ;  /* 0x00000000000c7947 */ /* 0x000fec0003800000 */
.L_x_8211:
[----:B------:R-:W2:Y:S02]  /*2340*/  LDG.E R2, desc[UR36][R2.64] ;  /* 0x0000002402027981 */ /* 0x000ea4000c1e1900 */
[----:B--2---:R-:W-:-:S04]  /*2350*/  I2FP.F32.U32 R0, R2 ;  /* 0x0000000200007245 */ /* 0x004fc80000201000 */
[----:B------:R-:W-:-:S07]  /*2360*/  F2FP.F16.F32.PACK_AB R0, RZ, R0 ;  /* 0x00000000ff00723e */ /* 0x000fce00000000ff */
.L_x_8188:
[----:B-----5:R-:W-:Y:S02]  /*2370*/  HADD2.F32 R0, -RZ, R0.H0_H0 ;  /* 0x20000000ff007230 */ /* 0x020fe40000004100 */
[----:B------:R-:W-:Y:S02]  /*2380*/  IMAD.MOV.U32 R5, RZ, RZ, 0x38eb4c3a ;  /* 0x38eb4c3aff057424 */ /* 0x000fe400078e00ff */
[----:B------:R-:W-:Y:S02]  /*2390*/  IMAD.MOV.U32 R7, RZ, RZ, 0x3aae005b ;  /* 0x3aae005bff077424 */ /* 0x000fe400078e00ff */
[----:B01----:R-:W-:Y:S01]  /*23a0*/  FMUL.FTZ R2, R0, 0.70710676908493041992 ;  /* 0x3f3504f300027820 */ /* 0x003fe20000410000 */
[----:B------:R-:W-:Y:S02]  /*23b0*/  IMAD.MOV.U32 R6, RZ, RZ, 0x3c09919f ;  /* 0x3c09919fff067424 */ /* 0x000fe400078e00ff */
[----:B------:R-:W-:Y:S02]  /*23c0*/  IMAD.MOV.U32 R8, RZ, RZ, 0x3d24d99a ;  /* 0x3d24d99aff087424 */ /* 0x000fe400078e00ff */
[C---:B------:R-:W-:Y:S01]  /*23d0*/  FADD.FTZ R3, |R2|.reuse, -RZ ;  /* 0x800000ff02037221 */ /* 0x040fe20000010200 */
[C---:B------:R-:W-:Y:S01]  /*23e0*/  FMUL.FTZ R4, R2.reuse, R2 ;  /* 0x0000000202047220 */ /* 0x040fe20000410000 */
[----:B------:R-:W-:Y:S01]  /*23f0*/  FSETP.GE.FTZ.AND P0, PT, |R2|, 1.0029599666595458984, PT ;  /* 0x3f8060fe0200780b */ /* 0x000fe20003f16200 */
[----:B------:R-:W-:-:S03]  /*2400*/  IMAD.MOV.U32 R9, RZ, RZ, 0x3f69b4f9 ;  /* 0x3f69b4f9ff097424 */ /* 0x000fc600078e00ff */
        /* <DEDUP_REMOVED lines=21> */
[----:B-1----:R-:W-:Y:S01]  /*2560*/  @P0 FADD.FTZ R3, -R3, 1 ;  /* 0x3f80000003030421 */ /* 0x002fe20000010100 */
[----:B0-----:R-:W-:-:S04]  /*2570*/  PRMT R4, R6, 0x9910, RZ ;  /* 0x0000991006047816 */ /* 0x001fc800000000ff */
[----:B------:R-:W-:Y:S01]  /*2580*/  @P0 LOP3.LUT R5, R3, 0x80000000, R2, 0xb8, !PT ;  /* 0x8000000003050812 */ /* 0x000fe200078eb802 */
[----:B------:R-:W-:Y:S02]  /*2590*/  IMAD.MOV.U32 R2, RZ, RZ, R4 ;  /* 0x000000ffff027224 */ /* 0x000fe400078e0004 */
[----:B------:R-:W-:Y:S02]  /*25a0*/  FMUL.FTZ R3, R0, 0.5 ;  /* 0x3f00000000037820 */ /* 0x000fe40000410000 */
[----:B------:R-:W-:Y:S01]  /*25b0*/  FADD.FTZ R0, R5, 1 ;  /* 0x3f80000005007421 */ /* 0x000fe20000010000 */
[----:B------:R-:W-:-:S03]  /*25c0*/  ISETP.GT.AND P0, PT, R2, 0x9, PT ;  /* 0x000000090200780c */ /* 0x000fc60003f04270 */
[----:B------:R-:W-:-:S05]  /*25d0*/  FMUL.FTZ R0, R0, R3 ;  /* 0x0000000300007220 */ /* 0x000fca0000410000 */
[----:B------:R-:W-:-:S05]  /*25e0*/  F2FP.F16.F32.PACK_AB R0, RZ, R0 ;  /* 0x00000000ff00723e */ /* 0x000fca00000000ff */
        /* <DEDUP_REMOVED lines=13> */
.L_x_8219:
[----:B------:R-:W-:-:S06]  /*26c0*/  HADD2.F32 R3, -RZ, R0.H0_H0 ;  /* 0x20000000ff037230 */ /* 0x000fcc0000004100 */
[----:B------:R-:W0:Y:S02]  /*26d0*/  F2I.S64.TRUNC R2, R3 ;  /* 0x0000000300027311 */ /* 0x000e24000020d900 */
[----:B0-----:R3:W-:Y:S01]  /*26e0*/  STG.E.U8 desc[UR36][R16.64], R2 ;  /* 0x0000000210007986 */ /* 0x0017e2000c101124 */
[----:B------:R-:W-:Y:S05]  /*26f0*/  BRA `(.L_x_8221) ;  /* 0x0000000c00847947 */ /* 0x000fea0003800000 */
.L_x_8218:
        /* <DEDUP_REMOVED lines=10> */
.L_x_8223:
[----:B------:R-:W-:-:S04]  /*27a0*/  HADD2.F32 R0, -RZ, R0.H0_H0 ;  /* 0x20000000ff007230 */ /* 0x000fc80000004100 */
[----:B------:R-:W0:Y:S02]  /*27b0*/  F2I.FTZ.TRUNC.NTZ R3, R0 ;  /* 0x0000000000037305 */ /* 0x000e24000021f100 */
[----:B0-----:R1:W-:Y:S01]  /*27c0*/  STG.E desc[UR36][R16.64], R3 ;  /* 0x0000000310007986 */ /* 0x0013e2000c101924 */
[----:B------:R-:W-:Y:S05]  /*27d0*/  BRA `(.L_x_8221) ;  /* 0x0000000c004c7947 */ /* 0x000fea0003800000 */
.L_x_8222:
[----:B------:R-:W-:-:S04]  /*27e0*/  HADD2.F32 R0, -RZ, R0.H0_H0 ;  /* 0x20000000ff007230 */ /* 0x000fc80000004100 */
[----:B------:R-:W0:Y:S02]  /*27f0*/  F2I.FTZ.TRUNC.NTZ R3, R0 ;  /* 0x0000000000037305 */ /* 0x000e24000021f100 */
[----:B0-----:R2:W-:Y:S01]  /*2800*/  STG.E.U16 desc[UR36][R16.64], R3 ;  /* 0x0000000310007986 */ /* 0x0015e2000c101524 */
[----:B------:R-:W-:Y:S05]  /*2810*/  BRA `(.L_x_8221) ;  /* 0x0000000c003c7947 */ /* 0x000fea0003800000 */
.L_x_8217:
        /* <DEDUP_REMOVED lines=9> */
.L_x_8225:
[----:B------:R0:W-:Y:S01]  /*28b0*/  STG.E.U16 desc[UR36][R16.64], R0 ;  /* 0x0000000010007986 */ /* 0x0001e2000c101524 */
[----:B------:R-:W-:Y:S05]  /*28c0*/  BRA `(.L_x_8221) ;  /* 0x0000000c00107947 */ /* 0x000fea0003800000 */
.L_x_8224:
        /* <DEDUP_REMOVED lines=10> */
.L_x_8227:
[----:B------:R-:W-:-:S05]  /*2970*/  HADD2.F32 R0, -RZ, R0.H0_H0 ;  /* 0x20000000ff007230 */ /* 0x000fca0000004100 */
[----:B------:R-:W-:-:S04]  /*2980*/  F2FP.F16.F32.PACK_AB R0, RZ, R0 ;  /* 0x00000000ff00723e */ /* 0x000fc800000000ff */
[----:B------:R-:W-:-:S05]  /*2990*/  PRMT R0, R0, 0x5410, RZ ;  /* 0x0000541000007816 */ /* 0x000fca00000000ff */
[----:B------:R0:W-:Y:S01]  /*29a0*/  STG.E desc[UR36][R16.64], R0 ;  /* 0x0000000010007986 */ /* 0x0001e2000c101924 */
[----:B------:R-:W-:Y:S05]  /*29b0*/  BRA `(.L_x_8221) ;  /* 0x0000000800d47947 */ /* 0x000fea0003800000 */
.L_x_8226:
[----:B------:R-:W-:-:S05]  /*29c0*/  HADD2.F32 R2, -RZ, R0.H0_H0 ;  /* 0x20000000ff027230 */ /* 0x000fca0000004100 */
[----:B------:R-:W-:-:S06]  /*29d0*/  FMUL.FTZ R2, R2, 1 ;  /* 0x3f80000002027820 */ /* 0x000fcc0000410000 */
[----:B------:R-:W0:Y:S02]  /*29e0*/  F2F.F64.F32 R2, R2 ;  /* 0x0000000200027310 */ /* 0x000e240000201800 */
[----:B0-----:R0:W-:Y:S01]  /*29f0*/  STG.E.64 desc[UR36][R16.64], R2 ;  /* 0x0000000210007986 */ /* 0x0011e2000c101b24 */
[----:B------:R-:W-:Y:S05]  /*2a00*/  BRA `(.L_x_8221) ;  /* 0x0000000800c07947 */ /* 0x000fea0003800000 */
.L_x_8216:
        /* <DEDUP_REMOVED lines=13> */
.L_x_8230:
[----:B------:R-:W-:Y:S01]  /*2ae0*/  HADD2.F32 R0, -RZ, R0.H0_H0 ;  /* 0x20000000ff007230 */ /* 0x000fe20000004100 */
[----:B------:R-:W-:-:S04]  /*2af0*/  CS2R R6, SRZ ;  /* 0x0000000000067805 */ /* 0x000fc8000001ff00 */
[----:B------:R-:W-:-:S04]  /*2b00*/  FMUL.FTZ R0, R0, 1 ;  /* 0x3f80000000007820 */ /* 0x000fc80000410000 */
[----:B------:R-:W0:Y:S02]  /*2b10*/  F2F.F64.F32 R4, R0 ;  /* 0x0000000000047310 */ /* 0x000e240000201800 */
[----:B0-----:R0:W-:Y:S01]  /*2b20*/  STG.E.128 desc[UR36][R16.64], R4 ;  /* 0x0000000410007986 */ /* 0x0011e2000c101d24 */
[----:B------:R-:W-:Y:S05]  /*2b30*/  BRA `(.L_x_8221) ;  /* 0x0000000800747947 */ /* 0x000fea0003800000 */
.L_x_8229:
        /* <DEDUP_REMOVED lines=21> */
.L_x_8234:
[----:B------:R-:W-:Y:S05]  /*2c90*/  BSYNC B0 ;  /* 0x0000000000007941 */ /* 0x000fea0003800000 */
.L_x_8233:
[----:B------:R-:W-:-:S05]  /*2ca0*/  LOP3.LUT R3, R0, R3, RZ, 0xfc, !PT ;  /* 0x0000000300037212 */ /* 0x000fca00078efcff */
[----:B------:R0:W-:Y:S01]  /*2cb0*/  STG.E.U8 desc[UR36][R16.64], R3 ;  /* 0x0000000310007986 */ /* 0x0001e2000c101124 */
[----:B------:R-:W-:Y:S05]  /*2cc0*/  BRA `(.L_x_8221) ;  /* 0x0000000800107947 */ /* 0x000fea0003800000 */
.L_x_8232:
        /* <DEDUP_REMOVED lines=13> */
.L_x_8236:
[----:B------:R-:W-:Y:S01]  /*2da0*/  IMAD.MOV.U32 R0, RZ, RZ, 0x7f ;  /* 0x0000007fff007424 */ /* 0x000fe200078e00ff */
[----:B------:R-:W-:-:S04]  /*2db0*/  ISETP.GT.U32.AND P0, PT, R2, 0x7f800000, PT ;  /* 0x7f8000000200780c */ /* 0x000fc80003f04070 */
[----:B------:R-:W-:-:S09]  /*2dc0*/  SEL R0, R0, 0x7c, P0 ;  /* 0x0000007c00007807 */ /* 0x000fd20000000000 */
.L_x_8237:
[----:B------:R-:W-:Y:S05]  /*2dd0*/  BSYNC B0 ;  /* 0x0000000000007941 */ /* 0x000fea0003800000 */
.L_x_8235:
[----:B------:R-:W-:-:S04]  /*2de0*/  LOP3.LUT R2, R3, 0x80000000, RZ, 0xc0, !PT ;  /* 0x8000000003027812 */ /* 0x000fc800078ec0ff */
[----:B------:R-:W-:-:S04]  /*2df0*/  SHF.R.U32.HI R3, RZ, 0x18, R2 ;  /* 0x00000018ff037819 */ /* 0x000fc80000011602 */
[----:B------:R-:W-:-:S05]  /*2e00*/  LOP3.LUT R3, R0, R3, RZ, 0xfc, !PT ;  /* 0x0000000300037212 */ /* 0x000fca00078efcff */
[----:B------:R0:W-:Y:S01]  /*2e10*/  STG.E.U8 desc[UR36][R16.64], R3 ;  /* 0x0000000310007986 */ /* 0x0001e2000c101124 */
[----:B------:R-:W-:Y:S05]  /*2e20*/  BRA `(.L_x_8221) ;  /* 0x0000000400b87947 */ /* 0x000fea0003800000 */
.L_x_8231:
[----:B------:R-:W-:-:S05]  /*2e30*/  HADD2.F32 R0, -RZ, R0.H0_H0 ;  /* 0x20000000ff007230 */ /* 0x000fca0000004100 */
[----:B------:R-:W-:-:S05]  /*2e40*/  F2FP.BF16.F32.PACK_AB R0, RZ, R0 ;  /* 0x00000000ff00723e */ /* 0x000fca00000010ff */
[----:B------:R0:W-:Y:S01]  /*2e50*/  STG.E.U16 desc[UR36][R16.64], R0 ;  /* 0x0000000010007986 */ /* 0x0001e2000c101524 */
[----:B------:R-:W-:Y:S05]  /*2e60*/  BRA `(.L_x_8221) ;  /* 0x0000000400a87947 */ /* 0x000fea0003800000 */
.L_x_8228:
        /* <DEDUP_REMOVED lines=12> */
.L_x_8240:
        /* <DEDUP_REMOVED lines=17> */
.L_x_8243:
[----:B------:R-:W-:-:S04]  /*3040*/  LOP3.LUT R2, R3, 0x80000000, RZ, 0xc0, !PT ;  /* 0x8000000003027812 */ /* 0x000fc800078ec0ff */
[----:B------:R-:W-:-:S04]  /*3050*/  SHF.R.U32.HI R3, RZ, 0x18, R2 ;  /* 0x00000018ff037819 */ /* 0x000fc80000011602 */
[----:B------:R-:W-:-:S04]  /*3060*/  LOP3.LUT R0, R0, R3, RZ, 0xfc, !PT ;  /* 0x0000000300007212 */ /* 0x000fc800078efcff */
[----:B------:R-:W-:-:S07]  /*3070*/  PRMT R8, R0, 0x7610, R8 ;  /* 0x0000761000087816 */ /* 0x000fce0000000008 */
.L_x_8242:
[----:B------:R-:W-:Y:S05]  /*3080*/  BSYNC B0 ;  /* 0x0000000000007941 */ /* 0x000fea0003800000 */
.L_x_8241:
[----:B------:R0:W-:Y:S01]  /*3090*/  STG.E.U8 desc[UR36][R16.64], R8 ;  /* 0x0000000810007986 */ /* 0x0001e2000c101124 */
[----:B------:R-:W-:Y:S05]  /*30a0*/  BRA `(.L_x_8221) ;  /* 0x0000000400187947 */ /* 0x000fea0003800000 */
.L_x_8239:
        /* <DEDUP_REMOVED lines=17> */
.L_x_8246:
[----:B------:R-:W-:-:S04]  /*31c0*/  LOP3.LUT R2, R3, 0x80000000, RZ, 0xc0, !PT ;  /* 0x8000000003027812 */ /* 0x000fc800078ec0ff */
[----:B------:R-:W-:-:S04]  /*31d0*/  SHF.R.U32.HI R3, RZ, 0x18, R2 ;  /* 0x00000018ff037819 */ /* 0x000fc80000011602 */
[----:B------:R-:W-:-:S04]  /*31e0*/  LOP3.LUT R0, R0, R3, RZ, 0xfc, !PT ;  /* 0x0000000300007212 */ /* 0x000fc800078efcff */
[----:B------:R-:W-:-:S07]  /*31f0*/  PRMT R8, R0, 0x7610, R8 ;  /* 0x0000761000087816 */ /* 0x000fce0000000008 */
.L_x_8245:
[----:B------:R-:W-:Y:S05]  /*3200*/  BSYNC B0 ;  /* 0x0000000000007941 */ /* 0x000fea0003800000 */
.L_x_8244:
[----:B------:R0:W-:Y:S01]  /*3210*/  STG.E.U8 desc[UR36][R16.64], R8 ;  /* 0x0000000810007986 */ /* 0x0001e2000c101124 */
[----:B------:R-:W-:Y:S05]  /*3220*/  BRA `(.L_x_8221) ;  /* 0x0000000000b87947 */ /* 0x000fea0003800000 */
.L_x_8238:
        /* <DEDUP_REMOVED lines=22> */
.L_x_8220:
        /* <DEDUP_REMOVED lines=16> */
.L_x_8249:
[----:B------:R-:W-:Y:S05]  /*3490*/  BRA `(.L_x_8221) ;  /* 0x00000000001c7947 */ /* 0x000fea0003800000 */
.L_x_8248:
[----:B------:R-:W-:-:S06]  /*34a0*/  HADD2.F32 R2, -RZ, R0.H0_H0 ;  /* 0x20000000ff027230 */ /* 0x000fcc0000004100 */
[----:B------:R-:W0:Y:S02]  /*34b0*/  F2I.U64.TRUNC R2, R2 ;  /* 0x0000000200027311 */ /* 0x000e24000020d800 */
[----:B0-----:R0:W-:Y:S01]  /*34c0*/  STG.E.64 desc[UR36][R16.64], R2 ;  /* 0x0000000210007986 */ /* 0x0011e2000c101b24 */
[----:B------:R-:W-:Y:S05]  /*34d0*/  BRA `(.L_x_8221) ;  /* 0x00000000000c7947 */ /* 0x000fea0003800000 */
.L_x_8247:
[----:B------:R-:W-:-:S04]  /*34e0*/  HADD2.F32 R0, -RZ, R0.H0_H0 ;  /* 0x20000000ff007230 */ /* 0x000fc80000004100 */
[----:B------:R-:W0:Y:S02]  /*34f0*/  F2I.FTZ.U32.TRUNC.NTZ R3, R0 ;  /* 0x0000000000037305 */ /* 0x000e24000021f000 */
[----:B0-----:R0:W-:Y:S02]  /*3500*/  STG.E desc[UR36][R16.64], R3 ;  /* 0x0000000310007986 */ /* 0x0011e4000c101924 */
.L_x_8221:
[----:B------:R-:W-:-:S04]  /*3510*/  IMAD R18, R23, 0x200, R18 ;  /* 0x0000020017127824 */ /* 0x000fc800078e0212 */
[----:B------:R-:W-:-:S07]  /*3520*/  VIADD R19, R18, 0x80 ;  /* 0x0000008012137836 */ /* 0x000fce0000000000 */
.L_x_8181:
[----:B------:R-:W-:Y:S05]  /*3530*/  BSYNC B6 ;  /* 0x0000000000067941 */ /* 0x000fea0003800000 */
.L_x_8180:
[----:B------:R-:W-:Y:S01]  /*3540*/  ULDC UR4, c[0x0][0x210] ;  /* 0x0000840000047ab9 */ /* 0x000fe20000000800 */
[----:B------:R-:W-:Y:S01]  /*3550*/  BSSY B6, `(.L_x_8250) ;  /* 0x0000349000067945 */ /* 0x000fe20003800000 */
[----:B------:R-:W-:-:S13]  /*3560*/  ISETP.GE.AND P0, PT, R19, UR4, PT ;  /* 0x0000000413007c0c */ /* 0x000fda000bf06270 */
[----:B------:R-:W-:Y:S05]  /*3570*/  @P0 BRA `(.L_x_8251) ;  /* 0x0000003400180947 */ /* 0x000fea0003800000 */
[----:B0-----:R-:W0:Y:S01]  /*3580*/  LDC R6, c[0x0][0x218] ;  /* 0x00008600ff067b82 */ /* 0x001e220000000800 */
[----:B------:R-:W-:Y:S02]  /*3590*/  IMAD.MOV.U32 R0, RZ, RZ, RZ ;  /* 0x000000ffff007224 */ /* 0x000fe400078e00ff */
[----:B-1234-:R-:W-:Y:S01]  /*35a0*/  IMAD.MOV.U32 R16, RZ, RZ, RZ ;  /* 0x000000ffff107224 */ /* 0x01efe200078e00ff */
[----:B0-----:R-:W-:-:S13]  /*35b0*/  ISETP.NE.AND P0, PT, R6, RZ, PT ;  /* 0x000000ff0600720c */ /* 0x001fda0003f05270 */
        /* <DEDUP_REMOVED lines=299> */
.L_x_8252:
        /* <DEDUP_REMOVED lines=22> */
.L_x_8256:
[----:B------:R-:W2:Y:S02]  /*49d0*/  LDG.E.U8 R2, desc[UR36][R2.64] ;  /* 0x0000002402027981 */ /* 0x000ea4000c1e1100 */
[----:B--2---:R-:W-:-:S04]  /*49e0*/  I2FP.F32.U32 R0, R2 ;  /* 0x0000000200007245 */ /* 0x004fc80000201000 */
[----:B------:R-:W-:Y:S01]  /*49f0*/  F2FP.F16.F32.PACK_AB R0, RZ, R0 ;  /* 0x00000000ff00723e */ /* 0x000fe200000000ff */
[----:B------:R-:W-:Y:S06]  /*4a00*/  BRA `(.L_x_8258) ;  /* 0x0000000c00887947 */ /* 0x000fec0003800000 */
.L_x_8255:
        /* <DEDUP_REMOVED lines=10> */
.L_x_8260:
[----:B------:R-:W2:Y:S02]  /*4ab0*/  LDG.E R2, desc[UR36][R2.64] ;  /* 0x0000002402027981 */ /* 0x000ea4000c1e1900 */
[----:B--2---:R-:W-:-:S04]  /*4ac0*/  I2FP.F32.S32 R0, R2 ;  /* 0x0000000200007245 */ /* 0x004fc80000201400 */
[----:B------:R-:W-:Y:S01]  /*4ad0*/  F2FP.F16.F32.PACK_AB R0, RZ, R0 ;  /* 0x00000000ff00723e */ /* 0x000fe200000000ff */
[----:B------:R-:W-:Y:S06]  /*4ae0*/  BRA `(.L_x_8258) ;  /* 0x0000000c00507947 */ /* 0x000fec0003800000 */
.L_x_8259:
[----:B------:R-:W2:Y:S02]  /*4af0*/  LDG.E.U16 R2, desc[UR36][R2.64] ;  /* 0x0000002402027981 */ /* 0x000ea4000c1e1500 */
[----:B--2---:R-:W0:Y:S02]  /*4b00*/  I2F.S16 R0, R2 ;  /* 0x0000000200007306 */ /* 0x004e240000101400 */
[----:B0-----:R-:W-:Y:S01]  /*4b10*/  F2FP.F16.F32.PACK_AB R0, RZ, R0 ;  /* 0x00000000ff00723e */ /* 0x001fe200000000ff */
[----:B------:R-:W-:Y:S06]  /*4b20*/  BRA `(.L_x_8258) ;  /* 0x0000000c00407947 */ /* 0x000fec0003800000 */
.L_x_8254:
        /* <DEDUP_REMOVED lines=9> */
.L_x_8262:
[----:B------:R0:W5:Y:S01]  /*4bc0*/  LDG.E.U16 R0, desc[UR36][R2.64] ;  /* 0x0000002402007981 */ /* 0x000162000c1e1500 */
[----:B------:R-:W-:Y:S05]  /*4bd0*/  BRA `(.L_x_8258) ;  /* 0x0000000c00147947 */ /* 0x000fea0003800000 */
.L_x_8261:
        /* <DEDUP_REMOVED lines=9> */
.L_x_8264:
[----:B------:R1:W5:Y:S01]  /*4c70*/  LDG.E.U16 R0, desc[UR36][R2.64] ;  /* 0x0000002402007981 */ /* 0x000362000c1e1500 */
[----:B------:R-:W-:Y:S05]  /*4c80*/  BRA `(.L_x_8258) ;  /* 0x0000000800e87947 */ /* 0x000fea0003800000 */
.L_x_8263:
        /* <DEDUP_REMOVED lines=8> */
.L_x_8253:
        /* <DEDUP_REMOVED lines=13> */
.L_x_8267:
        /* <DEDUP_REMOVED lines=8> */
.L_x_8266:
        /* <DEDUP_REMOVED lines=28> */
.L_x_8269:
        /* <DEDUP_REMOVED lines=15> */
.L_x_8268:
[----:B------:R-:W2:Y:S02]  /*5110*/  LDG.E.U16 R0, desc[UR36][R2.64] ;  /* 0x0000002402007981 */ /* 0x000ea4000c1e1500 */
[----:B--2---:R-:W-:-:S05]  /*5120*/  IMAD.U32 R0, R0, 0x10000, RZ ;  /* 0x0001000000007824 */ /* 0x004fca00078e00ff */
[----:B------:R-:W-:Y:S01]  /*5130*/  F2FP.F16.F32.PACK_AB R0, RZ, R0 ;  /* 0x00000000ff00723e */ /* 0x000fe200000000ff */
[----:B------:R-:W-:Y:S06]  /*5140*/  BRA `(.L_x_8258) ;  /* 0x0000000400b87947 */ /* 0x000fec0003800000 */
.L_x_8265:
        /* <DEDUP_REMOVED lines=12> */
.L_x_8272:
        /* <DEDUP_REMOVED lines=21> */
.L_x_8276:
[----:B------:R-:W-:Y:S05]  /*5360*/  BSYNC B1 ;  /* 0x0000000000017941 */ /* 0x000fea0003800000 */
.L_x_8275:
[----:B------:R-:W-:Y:S01]  /*5370*/  LEA R3, R0, 0x3b800000, 0x17 ;  /* 0x3b80000000037811 */ /* 0x000fe200078eb8ff */
[----:B------:R-:W-:-:S05]  /*5380*/  IMAD.SHL.U32 R0, R2, 0x100000, RZ ;  /* 0x0010000002007824 */ /* 0x000fca00078e00ff */
[----:B------:R-:W-:-:S07]  /*5390*/  LOP3.LUT R0, R3, R0, R4, 0xfe, !PT ;  /* 0x0000000003007212 */ /* 0x000fce00078efe04 */
.L_x_8274:
[----:B------:R-:W-:Y:S05]  /*53a0*/  BSYNC B0 ;  /* 0x0000000000007941 */ /* 0x000fea0003800000 */
.L_x_8273:
[----:B------:R-:W-:Y:S01]  /*53b0*/  F2FP.F16.F32.PACK_AB R0, RZ, R0 ;  /* 0x00000000ff00723e */ /* 0x000fe200000000ff */
[----:B------:R-:W-:Y:S06]  /*53c0*/  BRA `(.L_x_8258) ;  /* 0x0000000400187947 */ /* 0x000fec0003800000 */
.L_x_8271:
        /* <DEDUP_REMOVED lines=21> */
.L_x_8280:
[----:B------:R-:W-:Y:S05]  /*5520*/  BSYNC B1 ;  /* 0x0000000000017941 */ /* 0x000fea0003800000 */
.L_x_8279:
[----:B------:R-:W-:Y:S01]  /*5530*/  LEA R3, R0, 0x37800000, 0x17 ;  /* 0x3780000000037811 */ /* 0x000fe200078eb8ff */
[----:B------:R-:W-:-:S05]  /*5540*/  IMAD.SHL.U32 R0, R2, 0x200000, RZ ;  /* 0x0020000002007824 */ /* 0x000fca00078e00ff */
[----:B------:R-:W-:-:S07]  /*5550*/  LOP3.LUT R0, R3, R0, R4, 0xfe, !PT ;  /* 0x0000000003007212 */ /* 0x000fce00078efe04 */
.L_x_8278:
[----:B------:R-:W-:Y:S05]  /*5560*/  BSYNC B0 ;  /* 0x0000000000007941 */ /* 0x000fea0003800000 */
.L_x_8277:
[----:B------:R-:W-:Y:S01]  /*5570*/  F2FP.F16.F32.PACK_AB R0, RZ, R0 ;  /* 0x00000000ff00723e */ /* 0x000fe200000000ff */
[----:B------:R-:W-:Y:S06]  /*5580*/  BRA `(.L_x_8258) ;  /* 0x0000000000a87947 */ /* 0x000fec0003800000 */
.L_x_8270:
        /* <DEDUP_REMOVED lines=14> */
.L_x_8284:
[----:B------:R-:W-:Y:S05]  /*5670*/  BSYNC B0 ;  /* 0x0000000000007941 */ /* 0x000fea0003800000 */
.L_x_8283:
[----:B------:R-:W-:Y:S01]  /*5680*/  F2FP.F16.F32.PACK_AB R0, RZ, R0 ;  /* 0x00000000ff00723e */ /* 0x000fe200000000ff */
[----:B------:R-:W-:Y:S06]  /*5690*/  BRA `(.L_x_8258) ;  /* 0x0000000000647947 */ /* 0x000fec0003800000 */
.L_x_8257:
        /* <DEDUP_REMOVED lines=16> */
.L_x_8285:
[----:B------:R-:W-:Y:S01]  /*57a0*/  PRMT R0, RZ, 0x7610, R0 ;  /* 0x00007610ff007816 */ /* 0x000fe20000000000 */
[----:B------:R-:W-:Y:S06]  /*57b0*/  BRA `(.L_x_8258) ;  /* 0x00000000001c7947 */ /* 0x000fec0003800000 */
.L_x_8282:
[----:B------:R-:W2:Y:S02]  /*57c0*/  LDG.E.64 R2, desc[UR36][R2.64] ;  /* 0x0000002402027981 */ /* 0x000ea4000c1e1b00 */
[----:B--2---:R-:W0:Y:S02]  /*57d0*/  I2F.U64 R0, R2 ;  /* 0x0000000200007312 */ /* 0x004e240000301000 */
[----:B0-----:R-:W-:Y:S01]  /*57e0*/  F2FP.F16.F32.PACK_AB R0, RZ, R0 ;  /* 0x00000000ff00723e */ /* 0x001fe200000000ff */
[----:B------:R-:W-:Y:S06]  /*57f0*/  BRA `(.L_x_8258) ;  /* 0x00000000000c7947 */ /* 0x000fec0003800000 */
.L_x_8281:
[----:B------:R-:W2:Y:S02]  /*5800*/  LDG.E R2, desc[UR36][R2.64] ;  /* 0x0000002402027981 */ /* 0x000ea4000c1e1900 */
[----:B--2---:R-:W-:-:S04]  /*5810*/  I2FP.F32.U32 R0, R2 ;  /* 0x0000000200007245 */ /* 0x004fc80000201000 */
[----:B------:R-:W-:-:S07]  /*5820*/  F2FP.F16.F32.PACK_AB R0, RZ, R0 ;  /* 0x00000000ff00723e */ /* 0x000fce00000000ff */
.L_x_8258:
        /* <DEDUP_REMOVED lines=53> */
.L_x_8289:
[----:B------:R-:W-:-:S06]  /*5b80*/  HADD2.F32 R3, -RZ, R0.H0_H0 ;  /* 0x20000000ff037230 */ /* 0x000fcc0000004100 */
[----:B------:R-:W0:Y:S02]  /*5b90*/  F2I.S64.TRUNC R2, R3 ;  /* 0x0000000300027311 */ /* 0x000e24000020d900 */
[----:B0-----:R0:W-:Y:S01]  /*5ba0*/  STG.E.U8 desc[UR36][R16.64], R2 ;  /* 0x0000000210007986 */ /* 0x0011e2000c101124 */
[----:B------:R-:W-:Y:S05]  /*5bb0*/  BRA `(.L_x_8291) ;  /* 0x0000000c00847947 */ /* 0x000fea0003800000 */
.L_x_8288:
        /* <DEDUP_REMOVED lines=10> */
.L_x_8293:
[----:B------:R-:W-:-:S04]  /*5c60*/  HADD2.F32 R0, -RZ, R0.H0_H0 ;  /* 0x20000000ff007230 */ /* 0x000fc80000004100 */
[----:B------:R-:W0:Y:S02]  /*5c70*/  F2I.FTZ.TRUNC.NTZ R3, R0 ;  /* 0x0000000000037305 */ /* 0x000e24000021f100 */
[----:B0-----:R0:W-:Y:S01]  /*5c80*/  STG.E desc[UR36][R16.64], R3 ;  /* 0x0000000310007986 */ /* 0x0011e2000c101924 */
[----:B------:R-:W-:Y:S05]  /*5c90*/  BRA `(.L_x_8291) ;  /* 0x0000000c004c7947 */ /* 0x000fea0003800000 */
.L_x_8292:
[----:B------:R-:W-:-:S04]  /*5ca0*/  HADD2.F32 R0, -RZ, R0.H0_H0 ;  /* 0x20000000ff007230 */ /* 0x000fc80000004100 */
[----:B------:R-:W0:Y:S02]  /*5cb0*/  F2I.FTZ.TRUNC.NTZ R3, R0 ;  /* 0x0000000000037305 */ /* 0x000e24000021f100 */
[----:B0-----:R0:W-:Y:S01]  /*5cc0*/  STG.E.U16 desc[UR36][R16.64], R3 ;  /* 0x0000000310007986 */ /* 0x0011e2000c101524 */
[----:B------:R-:W-:Y:S05]  /*5cd0*/  BRA `(.L_x_8291) ;  /* 0x0000000c003c7947 */ /* 0x000fea0003800000 */
.L_x_8287:
        /* <DEDUP_REMOVED lines=9> */
.L_x_8295:
[----:B------:R0:W-:Y:S01]  /*5d70*/  STG.E.U16 desc[UR36][R16.64], R0 ;  /* 0x0000000010007986 */ /* 0x0001e2000c101524 */
[----:B------:R-:W-:Y:S05]  /*5d80*/  BRA `(.L_x_8291) ;  /* 0x0000000c00107947 */ /* 0x000fea0003800000 */
.L_x_8294:
        /* <DEDUP_REMOVED lines=10> */
.L_x_8297:
[----:B------:R-:W-:-:S05]  /*5e30*/  HADD2.F32 R0, -RZ, R0.H0_H0 ;  /* 0x20000000ff007230 */ /* 0x000fca0000004100 */
[----:B------:R-:W-:-:S04]  /*5e40*/  F2FP.F16.F32.PACK_AB R0, RZ, R0 ;  /* 0x00000000ff00723e */ /* 0x000fc800000000ff */
[----:B------:R-:W-:-:S05]  /*5e50*/  PRMT R0, R0, 0x5410, RZ ;  /* 0x0000541000007816 */ /* 0x000fca00000000ff */
[----:B------:R0:W-:Y:S01]  /*5e60*/  STG.E desc[UR36][R16.64], R0 ;  /* 0x0000000010007986 */ /* 0x0001e2000c101924 */
[----:B------:R-:W-:Y:S05]  /*5e70*/  BRA `(.L_x_8291) ;  /* 0x0000000800d47947 */ /* 0x000fea0003800000 */
.L_x_8296:
[----:B------:R-:W-:-:S05]  /*5e80*/  HADD2.F32 R2, -RZ, R0.H0_H0 ;  /* 0x20000000ff027230 */ /* 0x000fca0000004100 */
[----:B------:R-:W-:-:S06]  /*5e90*/  FMUL.FTZ R2, R2, 1 ;  /* 0x3f80000002027820 */ /* 0x000fcc0000410000 */
[----:B------:R-:W0:Y:S02]  /*5ea0*/  F2F.F64.F32 R2, R2 ;  /* 0x0000000200027310 */ /* 0x000e240000201800 */
[----:B0-----:R0:W-:Y:S01]  /*5eb0*/  STG.E.64 desc[UR36][R16.64], R2 ;  /* 0x0000000210007986 */ /* 0x0011e2000c101b24 */
[----:B------:R-:W-:Y:S05]  /*5ec0*/  BRA `(.L_x_8291) ;  /* 0x0000000800c07947 */ /* 0x000fea0003800000 */
.L_x_8286:
        /* <DEDUP_REMOVED lines=13> */
.L_x_8300:
[----:B------:R-:W-:Y:S01]  /*5fa0*/  HADD2.F32 R0, -RZ, R0.H0_H0 ;  /* 0x20000000ff007230 */ /* 0x000fe20000004100 */
[----:B------:R-:W-:-:S04]  /*5fb0*/  CS2R R6, SRZ ;  /* 0x0000000000067805 */ /* 0x000fc8000001ff00 */
[----:B------:R-:W-:-:S04]  /*5fc0*/  FMUL.FTZ R0, R0, 1 ;  /* 0x3f80000000007820 */ /* 0x000fc80000410000 */
[----:B------:R-:W0:Y:S02]  /*5fd0*/  F2F.F64.F32 R4, R0 ;  /* 0x0000000000047310 */ /* 0x000e240000201800 */
[----:B0-----:R0:W-:Y:S01]  /*5fe0*/  STG.E.128 desc[UR36][R16.64], R4 ;  /* 0x0000000410007986 */ /* 0x0011e2000c101d24 */
[----:B------:R-:W-:Y:S05]  /*5ff0*/  BRA `(.L_x_8291) ;  /* 0x0000000800747947 */ /* 0x000fea0003800000 */
.L_x_8299:
        /* <DEDUP_REMOVED lines=21> */
.L_x_8304:
[----:B------:R-:W-:Y:S05]  /*6150*/  BSYNC B0 ;  /* 0x0000000000007941 */ /* 0x000fea0003800000 */
.L_x_8303:
[----:B------:R-:W-:-:S05]  /*6160*/  LOP3.LUT R3, R0, R3, RZ, 0xfc, !PT ;  /* 0x0000000300037212 */ /* 0x000fca00078efcff */
[----:B------:R0:W-:Y:S01]  /*6170*/  STG.E.U8 desc[UR36][R16.64], R3 ;  /* 0x0000000310007986 */ /* 0x0001e2000c101124 */
[----:B------:R-:W-:Y:S05]  /*6180*/  BRA `(.L_x_8291) ;  /* 0x0000000800107947 */ /* 0x000fea0003800000 */
.L_x_8302:
        /* <DEDUP_REMOVED lines=13> */
.L_x_8306:
[----:B------:R-:W-:Y:S01]  /*6260*/  IMAD.MOV.U32 R0, RZ, RZ, 0x7f ;  /* 0x0000007fff007424 */ /* 0x000fe200078e00ff */
[----:B------:R-:W-:-:S04]  /*6270*/  ISETP.GT.U32.AND P0, PT, R2, 0x7f800000, PT ;  /* 0x7f8000000200780c */ /* 0x000fc80003f04070 */
[----:B------:R-:W-:-:S09]  /*6280*/  SEL R0, R0, 0x7c, P0 ;  /* 0x0000007c00007807 */ /* 0x000fd20000000000 */
.L_x_8307:
[----:B------:R-:W-:Y:S05]  /*6290*/  BSYNC B0 ;  /* 0x0000000000007941 */ /* 0x000fea0003800000 */
.L_x_8305:
[----:B------:R-:W-:-:S04]  /*62a0*/  LOP3.LUT R2, R3, 0x80000000, RZ, 0xc0, !PT ;  /* 0x8000000003027812 */ /* 0x000fc800078ec0ff */
[----:B------:R-:W-:-:S04]  /*62b0*/  SHF.R.U32.HI R3, RZ, 0x18, R2 ;  /* 0x00000018ff037819 */ /* 0x000fc80000011602 */
[----:B------:R-:W-:-:S05]  /*62c0*/  LOP3.LUT R3, R0, R3, RZ, 0xfc, !PT ;  /* 0x0000000300037212 */ /* 0x000fca00078efcff */
[----:B------:R0:W-:Y:S01]  /*62d0*/  STG.E.U8 desc[UR36][R16.64], R3 ;  /* 0x0000000310007986 */ /* 0x0001e2000c101124 */
[----:B------:R-:W-:Y:S05]  /*62e0*/  BRA `(.L_x_8291) ;  /* 0x0000000400b87947 */ /* 0x000fea0003800000 */
.L_x_8301:
[----:B------:R-:W-:-:S05]  /*62f0*/  HADD2.F32 R0, -RZ, R0.H0_H0 ;  /* 0x20000000ff007230 */ /* 0x000fca0000004100 */
[----:B------:R-:W-:-:S05]  /*6300*/  F2FP.BF16.F32.PACK_AB R0, RZ, R0 ;  /* 0x00000000ff00723e */ /* 0x000fca00000010ff */
[----:B------:R0:W-:Y:S01]  /*6310*/  STG.E.U16 desc[UR36][R16.64], R0 ;  /* 0x0000000010007986 */ /* 0x0001e2000c101524 */
[----:B------:R-:W-:Y:S05]  /*6320*/  BRA `(.L_x_8291) ;  /* 0x0000000400a87947 */ /* 0x000fea0003800000 */
.L_x_8298:
        /* <DEDUP_REMOVED lines=12> */
.L_x_8310:
        /* <DEDUP_REMOVED lines=17> */
.L_x_8313:
[----:B------:R-:W-:-:S04]  /*6500*/  LOP3.LUT R2, R3, 0x80000000, RZ, 0xc0, !PT ;  /* 0x8000000003027812 */ /* 0x000fc800078ec0ff */
[----:B------:R-:W-:-:S04]  /*6510*/  SHF.R.U32.HI R3, RZ, 0x18, R2 ;  /* 0x00000018ff037819 */ /* 0x000fc80000011602 */
[----:B------:R-:W-:-:S04]  /*6520*/  LOP3.LUT R0, R0, R3, RZ, 0xfc, !PT ;  /* 0x0000000300007212 */ /* 0x000fc800078efcff */
[----:B------:R-:W-:-:S07]  /*6530*/  PRMT R8, R0, 0x7610, R8 ;  /* 0x0000761000087816 */ /* 0x000fce0000000008 */
.L_x_8312:
[----:B------:R-:W-:Y:S05]  /*6540*/  BSYNC B0 ;  /* 0x0000000000007941 */ /* 0x000fea0003800000 */
.L_x_8311:
[----:B------:R3:W-:Y:S01]  /*6550*/  STG.E.U8 desc[UR36][R16.64], R8 ;  /* 0x0000000810007986 */ /* 0x0007e2000c101124 */
[----:B------:R-:W-:Y:S05]  /*6560*/  BRA `(.L_x_8291) ;  /* 0x0000000400187947 */ /* 0x000fea0003800000 */
.L_x_8309:
        /* <DEDUP_REMOVED lines=17> */
.L_x_8316:
[----:B------:R-:W-:-:S04]  /*6680*/  LOP3.LUT R2, R3, 0x80000000, RZ, 0xc0, !PT ;  /* 0x8000000003027812 */ /* 0x000fc800078ec0ff */
[----:B------:R-:W-:-:S04]  /*6690*/  SHF.R.U32.HI R3, RZ, 0x18, R2 ;  /* 0x00000018ff037819 */ /* 0x000fc80000011602 */
[----:B------:R-:W-:-:S04]  /*66a0*/  LOP3.LUT R0, R0, R3, RZ, 0xfc, !PT ;  /* 0x0000000300007212 */ /* 0x000fc800078efcff */
[----:B------:R-:W-:-:S07]  /*66b0*/  PRMT R8, R0, 0x7610, R8 ;  /* 0x0000761000087816 */ /* 0x000fce0000000008 */
.L_x_8315:
[----:B------:R-:W-:Y:S05]  /*66c0*/  BSYNC B0 ;  /* 0x0000000000007941 */ /* 0x000fea0003800000 */
.L_x_8314:
[----:B------:R0:W-:Y:S01]  /*66d0*/  STG.E.U8 desc[UR36][R16.64], R8 ;  /* 0x0000000810007986 */ /* 0x0001e2000c101124 */
[----:B------:R-:W-:Y:S05]  /*66e0*/  BRA `(.L_x_8291) ;  /* 0x0000000000b87947 */ /* 0x000fea0003800000 */
.L_x_8308:
        /* <DEDUP_REMOVED lines=22> */
.L_x_8290:
        /* <DEDUP_REMOVED lines=16> */
.L_x_8319:
[----:B------:R-:W-:Y:S05]  /*6950*/  BRA `(.L_x_8291) ;  /* 0x00000000001c7947 */ /* 0x000fea0003800000 */
.L_x_8318:
[----:B------:R-:W-:-:S06]  /*6960*/  HADD2.F32 R2, -RZ, R0.H0_H0 ;  /* 0x20000000ff027230 */ /* 0x000fcc0000004100 */
[----:B------:R-:W0:Y:S02]  /*6970*/  F2I.U64.TRUNC R2, R2 ;  /* 0x0000000200027311 */ /* 0x000e24000020d800 */
[----:B0-----:R2:W-:Y:S01]  /*6980*/  STG.E.64 desc[UR36][R16.64], R2 ;  /* 0x0000000210007986 */ /* 0x0015e2000c101b24 */
[----:B------:R-:W-:Y:S05]  /*6990*/  BRA `(.L_x_8291) ;  /* 0x00000000000c7947 */ /* 0x000fea0003800000 */
.L_x_8317:
[----:B------:R-:W-:-:S04]  /*69a0*/  HADD2.F32 R0, -RZ, R0.H0_H0 ;  /* 0x20000000ff007230 */ /* 0x000fc80000004100 */
[----:B------:R-:W0:Y:S02]  /*69b0*/  F2I.FTZ.U32.TRUNC.NTZ R3, R0 ;  /* 0x0000000000037305 */ /* 0x000e24000021f000 */
[----:B0-----:R0:W-:Y:S02]  /*69c0*/  STG.E desc[UR36][R16.64], R3 ;  /* 0x0000000310007986 */ /* 0x0011e4000c101924 */
.L_x_8291:
[----:B------:R-:W-:-:S07]  /*69d0*/  VIADD R19, R19, 0x80 ;  /* 0x0000008013137836 */ /* 0x000fce0000000000 */
.L_x_8251:
[----:B------:R-:W-:Y:S05]  /*69e0*/  BSYNC B6 ;  /* 0x0000000000067941 */ /* 0x000fea0003800000 */
.L_x_8250:
        /* <DEDUP_REMOVED lines=307> */
.L_x_8322:
        /* <DEDUP_REMOVED lines=22> */
.L_x_8326:
[----:B------:R-:W2:Y:S02]  /*7e80*/  LDG.E.U8 R2, desc[UR36][R2.64] ;  /* 0x0000002402027981 */ /* 0x000ea4000c1e1100 */
[----:B--2---:R-:W-:-:S04]  /*7e90*/  I2FP.F32.U32 R0, R2 ;  /* 0x0000000200007245 */ /* 0x004fc80000201000 */
[----:B------:R-:W-:Y:S01]  /*7ea0*/  F2FP.F16.F32.PACK_AB R0, RZ, R0 ;  /* 0x00000000ff00723e */ /* 0x000fe200000000ff */
[----:B------:R-:W-:Y:S06]  /*7eb0*/  BRA `(.L_x_8328) ;  /* 0x0000000c00887947 */ /* 0x000fec0003800000 */
.L_x_8325:
        /* <DEDUP_REMOVED lines=10> */
.L_x_8330:
[----:B------:R-:W2:Y:S02]  /*7f60*/  LDG.E R2, desc[UR36][R2.64] ;  /* 0x0000002402027981 */ /* 0x000ea4000c1e1900 */
[----:B--2---:R-:W-:-:S04]  /*7f70*/  I2FP.F32.S32 R0, R2 ;  /* 0x0000000200007245 */ /* 0x004fc80000201400 */
[----:B------:R-:W-:Y:S01]  /*7f80*/  F2FP.F16.F32.PACK_AB R0, RZ, R0 ;  /* 0x00000000ff00723e */ /* 0x000fe200000000ff */
[----:B------:R-:W-:Y:S06]  /*7f90*/  BRA `(.L_x_8328) ;  /* 0x0000000c00507947 */ /* 0x000fec0003800000 */
.L_x_8329:
[----:B------:R-:W2:Y:S02]  /*7fa0*/  LDG.E.U16 R2, desc[UR36][R2.64] ;  /* 0x0000002402027981 */ /* 0x000ea4000c1e1500 */
[----:B--2---:R-:W0:Y:S02]  /*7fb0*/  I2F.S16 R0, R2 ;  /* 0x0000000200007306 */ /* 0x004e240000101400 */
[----:B0-----:R-:W-:Y:S01]  /*7fc0*/  F2FP.F16.F32.PACK_AB R0, RZ, R0 ;  /* 0x00000000ff00723e */ /* 0x001fe200000000ff */
[----:B------:R-:W-:Y:S06]  /*7fd0*/  BRA `(.L_x_8328) ;  /* 0x0000000c00407947 */ /* 0x000fec0003800000 */
.L_x_8324:
        /* <DEDUP_REMOVED lines=9> */
.L_x_8332:
[----:B------:R1:W5:Y:S01]  /*8070*/  LDG.E.U16 R0, desc[UR36][R2.64] ;  /* 0x0000002402007981 */ /* 0x000362000c1e1500 */
[----:B------:R-:W-:Y:S05]  /*8080*/  BRA `(.L_x_8328) ;  /* 0x0000000c00147947 */ /* 0x000fea0003800000 */
.L_x_8331:
        /* <DEDUP_REMOVED lines=9> */
.L_x_8334:
[----:B------:R0:W5:Y:S01]  /*8120*/  LDG.E.U16 R0, desc[UR36][R2.64] ;  /* 0x0000002402007981 */ /* 0x000162000c1e1500 */
[----:B------:R-:W-:Y:S05]  /*8130*/  BRA `(.L_x_8328) ;  /* 0x0000000800e87947 */ /* 0x000fea0003800000 */
.L_x_8333:
        /* <DEDUP_REMOVED lines=8> */
.L_x_8323:
        /* <DEDUP_REMOVED lines=13> */
.L_x_8337:
        /* <DEDUP_REMOVED lines=8> */
.L_x_8336:
        /* <DEDUP_REMOVED lines=28> */
.L_x_8339:
        /* <DEDUP_REMOVED lines=15> */
.L_x_8338:
[----:B------:R-:W2:Y:S02]  /*85c0*/  LDG.E.U16 R0, desc[UR36][R2.64] ;  /* 0x0000002402007981 */ /* 0x000ea4000c1e1500 */
[----:B--2---:R-:W-:-:S05]  /*85d0*/  IMAD.U32 R0, R0, 0x10000, RZ ;  /* 0x0001000000007824 */ /* 0x004fca00078e00ff */
[----:B------:R-:W-:Y:S01]  /*85e0*/  F2FP.F16.F32.PACK_AB R0, RZ, R0 ;  /* 0x00000000ff00723e */ /* 0x000fe200000000ff */
[----:B------:R-:W-:Y:S06]  /*85f0*/  BRA `(.L_x_8328) ;  /* 0x0000000400b87947 */ /* 0x000fec0003800000 */
.L_x_8335:
        /* <DEDUP_REMOVED lines=12> */
.L_x_8342:
        /* <DEDUP_REMOVED lines=21> */
.L_x_8346:
[----:B------:R-:W-:Y:S05]  /*8810*/  BSYNC B1 ;  /* 0x0000000000017941 */ /* 0x000fea0003800000 */
.L_x_8345:
[----:B------:R-:W-:Y:S01]  /*8820*/  LEA R3, R0, 0x3b800000, 0x17 ;  /* 0x3b80000000037811 */ /* 0x000fe200078eb8ff */
[----:B------:R-:W-:-:S05]  /*8830*/  IMAD.SHL.U32 R0, R2, 0x100000, RZ ;  /* 0x0010000002007824 */ /* 0x000fca00078e00ff */
[----:B------:R-:W-:-:S07]  /*8840*/  LOP3.LUT R0, R3, R0, R4, 0xfe, !PT ;  /* 0x0000000003007212 */ /* 0x000fce00078efe04 */
.L_x_8344:
[----:B------:R-:W-:Y:S05]  /*8850*/  BSYNC B0 ;  /* 0x0000000000007941 */ /* 0x000fea0003800000 */
.L_x_8343:
[----:B------:R-:W-:Y:S01]  /*8860*/  F2FP.F16.F32.PACK_AB R0, RZ, R0 ;  /* 0x00000000ff00723e */ /* 0x000fe200000000ff */
[----:B------:R-:W-:Y:S06]  /*8870*/  BRA `(.L_x_8328) ;  /* 0x0000000400187947 */ /* 0x000fec0003800000 */
.L_x_8341:
        /* <DEDUP_REMOVED lines=21> */
.L_x_8350:
[----:B------:R-:W-:Y:S05]  /*89d0*/  BSYNC B1 ;  /* 0x0000000000017941 */ /* 0x000fea0003800000 */
.L_x_8349:
[----:B------:R-:W-:Y:S01]  /*89e0*/  LEA R3, R0, 0x37800000, 0x17 ;  /* 0x3780000000037811 */ /* 0x000fe200078eb8ff */
[----:B------:R-:W-:-:S05]  /*89f0*/  IMAD.SHL.U32 R0, R2, 0x200000, RZ ;  /* 0x0020000002007824 */ /* 0x000fca00078e00ff */
[----:B------:R-:W-:-:S07]  /*8a00*/  LOP3.LUT R0, R3, R0, R4, 0xfe, !PT ;  /* 0x0000000003007212 */ /* 0x000fce00078efe04 */
.L_x_8348:
[----:B------:R-:W-:Y:S05]  /*8a10*/  BSYNC B0 ;  /* 0x0000000000007941 */ /* 0x000fea0003800000 */
.L_x_8347:
[----:B------:R-:W-:Y:S01]  /*8a20*/  F2FP.F16.F32.PACK_AB R0, RZ, R0 ;  /* 0x00000000ff00723e */ /* 0x000fe200000000ff */
[----:B------:R-:W-:Y:S06]  /*8a30*/  BRA `(.L_x_8328) ;  /* 0x0000000000a87947 */ /* 0x000fec0003800000 */
.L_x_8340:
        /* <DEDUP_REMOVED lines=14> */
.L_x_8354:
[----:B------:R-:W-:Y:S05]  /*8b20*/  BSYNC B0 ;  /* 0x0000000000007941 */ /* 0x000fea0003800000 */
.L_x_8353:
[----:B------:R-:W-:Y:S01]  /*8b30*/  F2FP.F16.F32.PACK_AB R0, RZ, R0 ;  /* 0x00000000ff00723e */ /* 0x000fe200000000ff */
[----:B------:R-:W-:Y:S06]  /*8b40*/  BRA `(.L_x_8328) ;  /* 0x0000000000647947 */ /* 0x000fec0003800000 */
.L_x_8327:
        /* <DEDUP_REMOVED lines=16> */
.L_x_8355:
[----:B------:R-:W-:Y:S01]  /*8c50*/  PRMT R0, RZ, 0x7610, R0 ;  /* 0x00007610ff007816 */ /* 0x000fe20000000000 */
[----:B------:R-:W-:Y:S06]  /*8c60*/  BRA `(.L_x_8328) ;  /* 0x00000000001c7947 */ /* 0x000fec0003800000 */
.L_x_8352:
[----:B------:R-:W2:Y:S02]  /*8c70*/  LDG.E.64 R2, desc[UR36][R2.64] ;  /* 0x0000002402027981 */ /* 0x000ea4000c1e1b00 */
[----:B--2---:R-:W0:Y:S02]  /*8c80*/  I2F.U64 R0, R2 ;  /* 0x0000000200007312 */ /* 0x004e240000301000 */
[----:B0-----:R-:W-:Y:S01]  /*8c90*/  F2FP.F16.F32.PACK_AB R0, RZ, R0 ;  /* 0x00000000ff00723e */ /* 0x001fe200000000ff */
[----:B------:R-:W-:Y:S06]  /*8ca0*/  BRA `(.L_x_8328) ;  /* 0x00000000000c7947 */ /* 0x000fec0003800000 */
.L_x_8351:
[----:B------:R-:W2:Y:S02]  /*8cb0*/  LDG.E R2, desc[UR36][R2.64] ;  /* 0x0000002402027981 */ /* 0x000ea4000c1e1900 */
[----:B--2---:R-:W-:-:S04]  /*8cc0*/  I2FP.F32.U32 R0, R2 ;  /* 0x0000000200007245 */ /* 0x004fc80000201000 */
[----:B------:R-:W-:-:S07]  /*8cd0*/  F2FP.F16.F32.PACK_AB R0, RZ, R0 ;  /* 0x00000000ff00723e */ /* 0x000fce00000000ff */
.L_x_8328:
        /* <DEDUP_REMOVED lines=53> */
.L_x_8359:
[----:B------:R-:W-:-:S06]  /*9030*/  HADD2.F32 R3, -RZ, R0.H0_H0 ;  /* 0x20000000ff037230 */ /* 0x000fcc0000004100 */
[----:B------:R-:W0:Y:S02]  /*9040*/  F2I.S64.TRUNC R2, R3 ;  /* 0x0000000300027311 */ /* 0x000e24000020d900 */
[----:B0-----:R3:W-:Y:S01]  /*9050*/  STG.E.U8 desc[UR36][R16.64], R2 ;  /* 0x0000000210007986 */ /* 0x0017e2000c101124 */
[----:B------:R-:W-:Y:S05]  /*9060*/  BRA `(.L_x_8361) ;  /* 0x0000000c00847947 */ /* 0x000fea0003800000 */
.L_x_8358:
        /* <DEDUP_REMOVED lines=10> */
.L_x_8363:
[----:B------:R-:W-:-:S04]  /*9110*/  HADD2.F32 R0, -RZ, R0.H0_H0 ;  /* 0x20000000ff007230 */ /* 0x000fc80000004100 */
[----:B------:R-:W0:Y:S02]  /*9120*/  F2I.FTZ.TRUNC.NTZ R3, R0 ;  /* 0x0000000000037305 */ /* 0x000e24000021f100 */
[----:B0-----:R2:W-:Y:S01]  /*9130*/  STG.E desc[UR36][R16.64], R3 ;  /* 0x0000000310007986 */ /* 0x0015e2000c101924 */
[----:B------:R-:W-:Y:S05]  /*9140*/  BRA `(.L_x_8361) ;  /* 0x0000000c004c7947 */ /* 0x000fea0003800000 */
.L_x_8362:
[----:B------:R-:W-:-:S04]  /*9150*/  HADD2.F32 R0, -RZ, R0.H0_H0 ;  /* 0x20000000ff007230 */ /* 0x000fc80000004100 */
[----:B------:R-:W0:Y:S02]  /*9160*/  F2I.FTZ.TRUNC.NTZ R3, R0 ;  /* 0x0000000000037305 */ /* 0x000e24000021f100 */
[----:B0-----:R0:W-:Y:S01]  /*9170*/  STG.E.U16 desc[UR36][R16.64], R3 ;  /* 0x0000000310007986 */ /* 0x0011e2000c101524 */
[----:B------:R-:W-:Y:S05]  /*9180*/  BRA `(.L_x_8361) ;  /* 0x0000000c003c7947 */ /* 0x000fea0003800000 */
.L_x_8357:
        /* <DEDUP_REMOVED lines=9> */
.L_x_8365:
[----:B------:R0:W-:Y:S01]  /*9220*/  STG.E.U16 desc[UR36][R16.64], R0 ;  /* 0x0000000010007986 */ /* 0x0001e2000c101524 */
[----:B------:R-:W-:Y:S05]  /*9230*/  BRA `(.L_x_8361) ;  /* 0x0000000c00107947 */ /* 0x000fea0003800000 */
.L_x_8364:
        /* <DEDUP_REMOVED lines=10> */
.L_x_8367:
[----:B------:R-:W-:-:S05]  /*92e0*/  HADD2.F32 R0, -RZ, R0.H0_H0 ;  /* 0x20000000ff007230 */ /* 0x000fca0000004100 */
[----:B------:R-:W-:-:S04]  /*92f0*/  F2FP.F16.F32.PACK_AB R0, RZ, R0 ;  /* 0x00000000ff00723e */ /* 0x000fc800000000ff */
[----:B------:R-:W-:-:S05]  /*9300*/  PRMT R0, R0, 0x5410, RZ ;  /* 0x0000541000007816 */ /* 0x000fca00000000ff */
[----:B------:R0:W-:Y:S01]  /*9310*/  STG.E desc[UR36][R16.64], R0 ;  /* 0x0000000010007986 */ /* 0x0001e2000c101924 */
[----:B------:R-:W-:Y:S05]  /*9320*/  BRA `(.L_x_8361) ;  /* 0x0000000800d47947 */ /* 0x000fea0003800000 */
.L_x_8366:
[----:B------:R-:W-:-:S05]  /*9330*/  HADD2.F32 R2, -RZ, R0.H0_H0 ;  /* 0x20000000ff027230 */ /* 0x000fca0000004100 */
[----:B------:R-:W-:-:S06]  /*9340*/  FMUL.FTZ R2, R2, 1 ;  /* 0x3f80000002027820 */ /* 0x000fcc0000410000 */
[----:B------:R-:W0:Y:S02]  /*9350*/  F2F.F64.F32 R2, R2 ;  /* 0x0000000200027310 */ /* 0x000e240000201800 */
[----:B0-----:R0:W-:Y:S01]  /*9360*/  STG.E.64 desc[UR36][R16.64], R2 ;  /* 0x0000000210007986 */ /* 0x0011e2000c101b24 */
[----:B------:R-:W-:Y:S05]  /*9370*/  BRA `(.L_x_8361) ;  /* 0x0000000800c07947 */ /* 0x000fea0003800000 */
.L_x_8356:
        /* <DEDUP_REMOVED lines=13> */
.L_x_8370:
[----:B------:R-:W-:Y:S01]  /*9450*/  HADD2.F32 R0, -RZ, R0.H0_H0 ;  /* 0x20000000ff007230 */ /* 0x000fe20000004100 */
[----:B------:R-:W-:-:S04]  /*9460*/  CS2R R6, SRZ ;  /* 0x0000000000067805 */ /* 0x000fc8000001ff00 */
[----:B------:R-:W-:-:S04]  /*9470*/  FMUL.FTZ R0, R0, 1 ;  /* 0x3f80000000007820 */ /* 0x000fc80000410000 */
[----:B------:R-:W0:Y:S02]  /*9480*/  F2F.F64.F32 R4, R0 ;  /* 0x0000000000047310 */ /* 0x000e240000201800 */
[----:B0-----:R0:W-:Y:S01]  /*9490*/  STG.E.128 desc[UR36][R16.64], R4 ;  /* 0x0000000410007986 */ /* 0x0011e2000c101d24 */
[----:B------:R-:W-:Y:S05]  /*94a0*/  BRA `(.L_x_8361) ;  /* 0x0000000800747947 */ /* 0x000fea0003800000 */
.L_x_8369:
        /* <DEDUP_REMOVED lines=21> */
.L_x_8374:
[----:B------:R-:W-:Y:S05]  /*9600*/  BSYNC B0 ;  /* 0x0000000000007941 */ /* 0x000fea0003800000 */
.L_x_8373:
[----:B------:R-:W-:-:S05]  /*9610*/  LOP3.LUT R3, R0, R3, RZ, 0xfc, !PT ;  /* 0x0000000300037212 */ /* 0x000fca00078efcff */
[----:B------:R0:W-:Y:S01]  /*9620*/  STG.E.U8 desc[UR36][R16.64], R3 ;  /* 0x0000000310007986 */ /* 0x0001e2000c101124 */
[----:B------:R-:W-:Y:S05]  /*9630*/  BRA `(.L_x_8361) ;  /* 0x0000000800107947 */ /* 0x000fea0003800000 */
.L_x_8372:
        /* <DEDUP_REMOVED lines=13> */
.L_x_8376:
[----:B------:R-:W-:Y:S01]  /*9710*/  IMAD.MOV.U32 R0, RZ, RZ, 0x7f ;  /* 0x0000007fff007424 */ /* 0x000fe200078e00ff */
[----:B------:R-:W-:-:S04]  /*9720*/  ISETP.GT.U32.AND P0, PT, R2, 0x7f800000, PT ;  /* 0x7f8000000200780c */ /* 0x000fc80003f04070 */
[----:B------:R-:W-:-:S09]  /*9730*/  SEL R0, R0, 0x7c, P0 ;  /* 0x0000007c00007807 */ /* 0x000fd20000000000 */
.L_x_8377:
[----:B------:R-:W-:Y:S05]  /*9740*/  BSYNC B0 ;  /* 0x0000000000007941 */ /* 0x000fea0003800000 */
.L_x_8375:
[----:B------:R-:W-:-:S04]  /*9750*/  LOP3.LUT R2, R3, 0x80000000, RZ, 0xc0, !PT ;  /* 0x8000000003027812 */ /* 0x000fc800078ec0ff */
[----:B------:R-:W-:-:S04]  /*9760*/  SHF.R.U32.HI R3, RZ, 0x18, R2 ;  /* 0x00000018ff037819 */ /* 0x000fc80000011602 */
[----:B------:R-:W-:-:S05]  /*9770*/  LOP3.LUT R3, R0, R3, RZ, 0xfc, !PT ;  /* 0x0000000300037212 */ /* 0x000fca00078efcff */
[----:B------:R0:W-:Y:S01]  /*9780*/  STG.E.U8 desc[UR36][R16.64], R3 ;  /* 0x0000000310007986 */ /* 0x0001e2000c101124 */
[----:B------:R-:W-:Y:S05]  /*9790*/  BRA `(.L_x_8361) ;  /* 0x0000000400b87947 */ /* 0x000fea0003800000 */
.L_x_8371:
[----:B------:R-:W-:-:S05]  /*97a0*/  HADD2.F32 R0, -RZ, R0.H0_H0 ;  /* 0x20000000ff007230 */ /* 0x000fca0000004100 */
[----:B------:R-:W-:-:S05]  /*97b0*/  F2FP.BF16.F32.PACK_AB R0, RZ, R0 ;  /* 0x00000000ff00723e */ /* 0x000fca00000010ff */
[----:B------:R0:W-:Y:S01]  /*97c0*/  STG.E.U16 desc[UR36][R16.64], R0 ;  /* 0x0000000010007986 */ /* 0x0001e2000c101524 */
[----:B------:R-:W-:Y:S05]  /*97d0*/  BRA `(.L_x_8361) ;  /* 0x0000000400a87947 */ /* 0x000fea0003800000 */
.L_x_8368:
        /* <DEDUP_REMOVED lines=12> */
.L_x_8380:
        /* <DEDUP_REMOVED lines=17> */
.L_x_8383:
[----:B------:R-:W-:-:S04]  /*99b0*/  LOP3.LUT R2, R3, 0x80000000, RZ, 0xc0, !PT ;  /* 0x8000000003027812 */ /* 0x000fc800078ec0ff */
[----:B------:R-:W-:-:S04]  /*99c0*/  SHF.R.U32.HI R3, RZ, 0x18, R2 ;  /* 0x00000018ff037819 */ /* 0x000fc80000011602 */
[----:B------:R-:W-:-:S04]  /*99d0*/  LOP3.LUT R0, R0, R3, RZ, 0xfc, !PT ;  /* 0x0000000300007212 */ /* 0x000fc800078efcff */
[----:B------:R-:W-:-:S07]  /*99e0*/  PRMT R8, R0, 0x7610, R8 ;  /* 0x0000761000087816 */ /* 0x000fce0000000008 */
.L_x_8382:
[----:B------:R-:W-:Y:S05]  /*99f0*/  BSYNC B0 ;  /* 0x0000000000007941 */ /* 0x000fea0003800000 */
.L_x_8381:
[----:B------:R0:W-:Y:S01]  /*9a00*/  STG.E.U8 desc[UR36][R16.64], R8 ;  /* 0x0000000810007986 */ /* 0x0001e2000c101124 */
[----:B------:R-:W-:Y:S05]  /*9a10*/  BRA `(.L_x_8361) ;  /* 0x0000000400187947 */ /* 0x000fea0003800000 */
.L_x_8379:
        /* <DEDUP_REMOVED lines=17> */
.L_x_8386:
[----:B------:R-:W-:-:S04]  /*9b30*/  LOP3.LUT R2, R3, 0x80000000, RZ, 0xc0, !PT ;  /* 0x8000000003027812 */ /* 0x000fc800078ec0ff */
[----:B------:R-:W-:-:S04]  /*9b40*/  SHF.R.U32.HI R3, RZ, 0x18, R2 ;  /* 0x00000018ff037819 */ /* 0x000fc80000011602 */
[----:B------:R-:W-:-:S04]  /*9b50*/  LOP3.LUT R0, R0, R3, RZ, 0xfc, !PT ;  /* 0x0000000300007212 */ /* 0x000fc800078efcff */
[----:B------:R-:W-:-:S07]  /*9b60*/  PRMT R8, R0, 0x7610, R8 ;  /* 0x0000761000087816 */ /* 0x000fce0000000008 */
.L_x_8385:
[----:B------:R-:W-:Y:S05]  /*9b70*/  BSYNC B0 ;  /* 0x0000000000007941 */ /* 0x000fea0003800000 */
.L_x_8384:
[----:B------:R0:W-:Y:S01]  /*9b80*/  STG.E.U8 desc[UR36][R16.64], R8 ;  /* 0x0000000810007986 */ /* 0x0001e2000c101124 */
[----:B------:R-:W-:Y:S05]  /*9b90*/  BRA `(.L_x_8361) ;  /* 0x0000000000b87947 */ /* 0x000fea0003800000 */
.L_x_8378:
        /* <DEDUP_REMOVED lines=22> */
.L_x_8360:
        /* <DEDUP_REMOVED lines=16> */
.L_x_8389:
[----:B------:R-:W-:Y:S05]  /*9e00*/  BRA `(.L_x_8361) ;  /* 0x00000000001c7947 */ /* 0x000fea0003800000 */
.L_x_8388:
[----:B------:R-:W-:-:S06]  /*9e10*/  HADD2.F32 R2, -RZ, R0.H0_H0 ;  /* 0x20000000ff027230 */ /* 0x000fcc0000004100 */
[----:B------:R-:W0:Y:S02]  /*9e20*/  F2I.U64.TRUNC R2, R2 ;  /* 0x0000000200027311 */ /* 0x000e24000020d800 */
[----:B0-----:R0:W-:Y:S01]  /*9e30*/  STG.E.64 desc[UR36][R16.64], R2 ;  /* 0x0000000210007986 */ /* 0x0011e2000c101b24 */
[----:B------:R-:W-:Y:S05]  /*9e40*/  BRA `(.L_x_8361) ;  /* 0x00000000000c7947 */ /* 0x000fea0003800000 */
.L_x_8387:
[----:B------:R-:W-:-:S04]  /*9e50*/  HADD2.F32 R0, -RZ, R0.H0_H0 ;  /* 0x20000000ff007230 */ /* 0x000fc80000004100 */
[----:B------:R-:W0:Y:S02]  /*9e60*/  F2I.FTZ.U32.TRUNC.NTZ R3, R0 ;  /* 0x0000000000037305 */ /* 0x000e24000021f000 */
[----:B0-----:R0:W-:Y:S02]  /*9e70*/  STG.E desc[UR36][R16.64], R3 ;  /* 0x0000000310007986 */ /* 0x0011e4000c101924 */
.L_x_8361:
[----:B------:R-:W-:-:S07]  /*9e80*/  VIADD R19, R19, 0x80 ;  /* 0x0000008013137836 */ /* 0x000fce0000000000 */
.L_x_8321:
[----:B------:R-:W-:Y:S05]  /*9e90*/  BSYNC B6 ;  /* 0x0000000000067941 */ /* 0x000fea0003800000 */
.L_x_8320:
[----:B------:R-:W-:Y:S02]  /*9ea0*/  ULDC UR4, c[0x0][0x210] ;  /* 0x0000840000047ab9 */ /* 0x000fe40000000800 */
[----:B------:R-:W-:-:S13]  /*9eb0*/  ISETP.GE.AND P0, PT, R19, UR4, PT ;  /* 0x0000000413007c0c */ /* 0x000fda000bf06270 */
[----:B------:R-:W-:Y:S05]  /*9ec0*/  @P0 EXIT ;  /* 0x000000000000094d */ /* 0x000fea0003800000 */
        /* <DEDUP_REMOVED lines=303> */
.L_x_8390:
        /* <DEDUP_REMOVED lines=22> */
.L_x_8394:
[----:B------:R-:W2:Y:S02]  /*b320*/  LDG.E.U8 R2, desc[UR36][R2.64] ;  /* 0x0000002402027981 */ /* 0x000ea4000c1e1100 */
[----:B--2---:R-:W-:-:S04]  /*b330*/  I2FP.F32.U32 R0, R2 ;  /* 0x0000000200007245 */ /* 0x004fc80000201000 */
[----:B------:R-:W-:Y:S01]  /*b340*/  F2FP.F16.F32.PACK_AB R0, RZ, R0 ;  /* 0x00000000ff00723e */ /* 0x000fe200000000ff */
[----:B------:R-:W-:Y:S06]  /*b350*/  BRA `(.L_x_8396) ;  /* 0x0000000c00887947 */ /* 0x000fec0003800000 */
.L_x_8393:
        /* <DEDUP_REMOVED lines=10> */
.L_x_8398:
[----:B------:R-:W2:Y:S02]  /*b400*/  LDG.E R2, desc[UR36][R2.64] ;  /* 0x0000002402027981 */ /* 0x000ea4000c1e1900 */
[----:B--2---:R-:W-:-:S04]  /*b410*/  I2FP.F32.S32 R0, R2 ;  /* 0x0000000200007245 */ /* 0x004fc80000201400 */
[----:B------:R-:W-:Y:S01]  /*b420*/  F2FP.F16.F32.PACK_AB R0, RZ, R0 ;  /* 0x00000000ff00723e */ /* 0x000fe200000000ff */
[----:B------:R-:W-:Y:S06]  /*b430*/  BRA `(.L_x_8396) ;  /* 0x0000000c00507947 */ /* 0x000fec0003800000 */
.L_x_8397:
[----:B------:R-:W2:Y:S02]  /*b440*/  LDG.E.U16 R2, desc[UR36][R2.64] ;  /* 0x0000002402027981 */ /* 0x000ea4000c1e1500 */
[----:B--2---:R-:W0:Y:S02]  /*b450*/  I2F.S16 R0, R2 ;  /* 0x0000000200007306 */ /* 0x004e240000101400 */
[----:B0-----:R-:W-:Y:S01]  /*b460*/  F2FP.F16.F32.PACK_AB R0, RZ, R0 ;  /* 0x00000000ff00723e */ /* 0x001fe200000000ff */
[----:B------:R-:W-:Y:S06]  /*b470*/  BRA `(.L_x_8396) ;  /* 0x0000000c00407947 */ /* 0x000fec0003800000 */
.L_x_8392:
        /* <DEDUP_REMOVED lines=9> */
.L_x_8400:
[----:B------:R1:W5:Y:S01]  /*b510*/  LDG.E.U16 R0, desc[UR36][R2.64] ;  /* 0x0000002402007981 */ /* 0x000362000c1e1500 */
[----:B------:R-:W-:Y:S05]  /*b520*/  BRA `(.L_x_8396) ;  /* 0x0000000c00147947 */ /* 0x000fea0003800000 */
.L_x_8399:
        /* <DEDUP_REMOVED lines=9> */
.L_x_8402:
[----:B------:R0:W5:Y:S01]  /*b5c0*/  LDG.E.U16 R0, desc[UR36][R2.64] ;  /* 0x0000002402007981 */ /* 0x000162000c1e1500 */
[----:B------:R-:W-:Y:S05]  /*b5d0*/  BRA `(.L_x_8396) ;  /* 0x0000000800e87947 */ /* 0x000fea0003800000 */
.L_x_8401:
        /* <DEDUP_REMOVED lines=8> */
.L_x_8391:
        /* <DEDUP_REMOVED lines=13> */
.L_x_8405:
        /* <DEDUP_REMOVED lines=8> */
.L_x_8404:
        /* <DEDUP_REMOVED lines=28> */
.L_x_8407:
        /* <DEDUP_REMOVED lines=15> */
.L_x_8406:
[----:B------:R-:W2:Y:S02]  /*ba60*/  LDG.E.U16 R0, desc[UR36][R2.64] ;  /* 0x0000002402007981 */ /* 0x000ea4000c1e1500 */
[----:B--2---:R-:W-:-:S05]  /*ba70*/  IMAD.U32 R0, R0, 0x10000, RZ ;  /* 0x0001000000007824 */ /* 0x004fca00078e00ff */
[----:B------:R-:W-:Y:S01]  /*ba80*/  F2FP.F16.F32.PACK_AB R0, RZ, R0 ;  /* 0x00000000ff00723e */ /* 0x000fe200000000ff */
[----:B------:R-:W-:Y:S06]  /*ba90*/  BRA `(.L_x_8396) ;  /* 0x0000000400b87947 */ /* 0x000fec0003800000 */
.L_x_8403:
        /* <DEDUP_REMOVED lines=12> */
.L_x_8410:
        /* <DEDUP_REMOVED lines=21> */
.L_x_8414:
[----:B------:R-:W-:Y:S05]  /*bcb0*/  BSYNC B1 ;  /* 0x0000000000017941 */ /* 0x000fea0003800000 */
.L_x_8413:
[----:B------:R-:W-:Y:S01]  /*bcc0*/  LEA R3, R0, 0x3b800000, 0x17 ;  /* 0x3b80000000037811 */ /* 0x000fe200078eb8ff */
[----:B------:R-:W-:-:S05]  /*bcd0*/  IMAD.SHL.U32 R0, R2, 0x100000, RZ ;  /* 0x0010000002007824 */ /* 0x000fca00078e00ff */
[----:B------:R-:W-:-:S07]  /*bce0*/  LOP3.LUT R0, R3, R0, R4, 0xfe, !PT ;  /* 0x0000000003007212 */ /* 0x000fce00078efe04 */
.L_x_8412:
[----:B------:R-:W-:Y:S05]  /*bcf0*/  BSYNC B0 ;  /* 0x0000000000007941 */ /* 0x000fea0003800000 */
.L_x_8411:
[----:B------:R-:W-:Y:S01]  /*bd00*/  F2FP.F16.F32.PACK_AB R0, RZ, R0 ;  /* 0x00000000ff00723e */ /* 0x000fe200000000ff */
[----:B------:R-:W-:Y:S06]  /*bd10*/  BRA `(.L_x_8396) ;  /* 0x0000000400187947 */ /* 0x000fec0003800000 */
.L_x_8409:
        /* <DEDUP_REMOVED lines=21> */
.L_x_8418:
[----:B------:R-:W-:Y:S05]  /*be70*/  BSYNC B1 ;  /* 0x0000000000017941 */ /* 0x000fea0003800000 */
.L_x_8417:
[----:B------:R-:W-:Y:S01]  /*be80*/  LEA R3, R0, 0x37800000, 0x17 ;  /* 0x3780000000037811 */ /* 0x000fe200078eb8ff */
[----:B------:R-:W-:-:S05]  /*be90*/  IMAD.SHL.U32 R0, R2, 0x200000, RZ ;  /* 0x0020000002007824 */ /* 0x000fca00078e00ff */
[----:B------:R-:W-:-:S07]  /*bea0*/  LOP3.LUT R0, R3, R0, R4, 0xfe, !PT ;  /* 0x0000000003007212 */ /* 0x000fce00078efe04 */
.L_x_8416:
[----:B------:R-:W-:Y:S05]  /*beb0*/  BSYNC B0 ;  /* 0x0000000000007941 */ /* 0x000fea0003800000 */
.L_x_8415:
[----:B------:R-:W-:Y:S01]  /*bec0*/  F2FP.F16.F32.PACK_AB R0, RZ, R0 ;  /* 0x00000000ff00723e */ /* 0x000fe200000000ff */
[----:B------:R-:W-:Y:S06]  /*bed0*/  BRA `(.L_x_8396) ;  /* 0x0000000000a87947 */ /* 0x000fec0003800000 */
.L_x_8408:
        /* <DEDUP_REMOVED lines=14> */
.L_x_8422:
[----:B------:R-:W-:Y:S05]  /*bfc0*/  BSYNC B0 ;  /* 0x0000000000007941 */ /* 0x000fea0003800000 */
.L_x_8421:
[----:B------:R-:W-:Y:S01]  /*bfd0*/  F2FP.F16.F32.PACK_AB R0, RZ, R0 ;  /* 0x00000000ff00723e */ /* 0x000fe200000000ff */
[----:B------:R-:W-:Y:S06]  /*bfe0*/  BRA `(.L_x_8396) ;  /* 0x0000000000647947 */ /* 0x000fec0003800000 */
.L_x_8395:
        /* <DEDUP_REMOVED lines=16> */
.L_x_8423:
[----:B------:R-:W-:Y:S01]  /*c0f0*/  PRMT R0, RZ, 0x7610, R0 ;  /* 0x00007610ff007816 */ /* 0x000fe20000000000 */
[----:B------:R-:W-:Y:S06]  /*c100*/  BRA `(.L_x_8396) ;  /* 0x00000000001c7947 */ /* 0x000fec0003800000 */
.L_x_8420:
[----:B------:R-:W2:Y:S02]  /*c110*/  LDG.E.64 R2, desc[UR36][R2.64] ;  /* 0x0000002402027981 */ /* 0x000ea4000c1e1b00 */
[----:B--2---:R-:W0:Y:S02]  /*c120*/  I2F.U64 R0, R2 ;  /* 0x0000000200007312 */ /* 0x004e240000301000 */
[----:B0-----:R-:W-:Y:S01]  /*c130*/  F2FP.F16.F32.PACK_AB R0, RZ, R0 ;  /* 0x00000000ff00723e */ /* 0x001fe200000000ff */
[----:B------:R-:W-:Y:S06]  /*c140*/  BRA `(.L_x_8396) ;  /* 0x00000000000c7947 */ /* 0x000fec0003800000 */
.L_x_8419:
[----:B------:R-:W2:Y:S02]  /*c150*/  LDG.E R2, desc[UR36][R2.64] ;  /* 0x0000002402027981 */ /* 0x000ea4000c1e1900 */
[----:B--2---:R-:W-:-:S04]  /*c160*/  I2FP.F32.U32 R0, R2 ;  /* 0x0000000200007245 */ /* 0x004fc80000201000 */
[----:B------:R-:W-:-:S07]  /*c170*/  F2FP.F16.F32.PACK_AB R0, RZ, R0 ;  /* 0x00000000ff00723e */ /* 0x000fce00000000ff */
.L_x_8396:
        /* <DEDUP_REMOVED lines=53> */
.L_x_8427:
[----:B------:R-:W-:-:S06]  /*c4d0*/  HADD2.F32 R3, -RZ, R0.H0_H0 ;  /* 0x20000000ff037230 */ /* 0x000fcc0000004100 */
[----:B------:R-:W0:Y:S02]  /*c4e0*/  F2I.S64.TRUNC R2, R3 ;  /* 0x0000000300027311 */ /* 0x000e24000020d900 */
[----:B0-----:R-:W-:Y:S01]  /*c4f0*/  STG.E.U8 desc[UR36][R16.64], R2 ;  /* 0x0000000210007986 */ /* 0x001fe2000c101124 */
[----:B------:R-:W-:Y:S05]  /*c500*/  EXIT ;  /* 0x000000000000794d */ /* 0x000fea0003800000 */
.L_x_8426:
        /* <DEDUP_REMOVED lines=10> */
.L_x_8430:
[----:B------:R-:W-:-:S04]  /*c5b0*/  HADD2.F32 R0, -RZ, R0.H0_H0 ;  /* 0x20000000ff007230 */ /* 0x000fc80000004100 */
[----:B------:R-:W0:Y:S02]  /*c5c0*/  F2I.FTZ.TRUNC.NTZ R3, R0 ;  /* 0x0000000000037305 */ /* 0x000e24000021f100 */
[----:B0-----:R-:W-:Y:S01]  /*c5d0*/  STG.E desc[UR36][R16.64], R3 ;  /* 0x0000000310007986 */ /* 0x001fe2000c101924 */
[----:B------:R-:W-:Y:S05]  /*c5e0*/  EXIT ;  /* 0x000000000000794d */ /* 0x000fea0003800000 */
.L_x_8429:
[----:B------:R-:W-:-:S04]  /*c5f0*/  HADD2.F32 R0, -RZ, R0.H0_H0 ;  /* 0x20000000ff007230 */ /* 0x000fc80000004100 */
[----:B------:R-:W0:Y:S02]  /*c600*/  F2I.FTZ.TRUNC.NTZ R3, R0 ;  /* 0x0000000000037305 */ /* 0x000e24000021f100 */
[----:B0-----:R-:W-:Y:S01]  /*c610*/  STG.E.U16 desc[UR36][R16.64], R3 ;  /* 0x0000000310007986 */ /* 0x001fe2000c101524 */
[----:B------:R-:W-:Y:S05]  /*c620*/  EXIT ;  /* 0x000000000000794d */ /* 0x000fea0003800000 */
.L_x_8425:
        /* <DEDUP_REMOVED lines=9> */
.L_x_8432:
[----:B------:R-:W-:Y:S01]  /*c6c0*/  STG.E.U16 desc[UR36][R16.64], R0 ;  /* 0x0000000010007986 */ /* 0x000fe2000c101524 */
[----:B------:R-:W-:Y:S05]  /*c6d0*/  EXIT ;  /* 0x000000000000794d */ /* 0x000fea0003800000 */
.L_x_8431:
        /* <DEDUP_REMOVED lines=10> */
.L_x_8434:
[----:B------:R-:W-:-:S05]  /*c780*/  HADD2.F32 R0, -RZ, R0.H0_H0 ;  /* 0x20000000ff007230 */ /* 0x000fca0000004100 */
[----:B------:R-:W-:-:S04]  /*c790*/  F2FP.F16.F32.PACK_AB R0, RZ, R0 ;  /* 0x00000000ff00723e */ /* 0x000fc800000000ff */
[----:B------:R-:W-:-:S05]  /*c7a0*/  PRMT R0, R0, 0x5410, RZ ;  /* 0x0000541000007816 */ /* 0x000fca00000000ff */
[----:B------:R-:W-:Y:S01]  /*c7b0*/  STG.E desc[UR36][R16.64], R0 ;  /* 0x0000000010007986 */ /* 0x000fe2000c101924 */
[----:B------:R-:W-:Y:S05]  /*c7c0*/  EXIT ;  /* 0x000000000000794d */ /* 0x000fea0003800000 */
.L_x_8433:
[----:B------:R-:W-:-:S05]  /*c7d0*/  HADD2.F32 R2, -RZ, R0.H0_H0 ;  /* 0x20000000ff027230 */ /* 0x000fca0000004100 */
[----:B------:R-:W-:-:S06]  /*c7e0*/  FMUL.FTZ R2, R2, 1 ;  /* 0x3f80000002027820 */ /* 0x000fcc0000410000 */
[----:B------:R-:W0:Y:S02]  /*c7f0*/  F2F.F64.F32 R2, R2 ;  /* 0x0000000200027310 */ /* 0x000e240000201800 */
[----:B0-----:R-:W-:Y:S01]  /*c800*/  STG.E.64 desc[UR36][R16.64], R2 ;  /* 0x0000000210007986 */ /* 0x001fe2000c101b24 */
[----:B------:R-:W-:Y:S05]  /*c810*/  EXIT ;  /* 0x000000000000794d */ /* 0x000fea0003800000 */
.L_x_8424:
        /* <DEDUP_REMOVED lines=13> */
.L_x_8437:
[----:B------:R-:W-:Y:S01]  /*c8f0*/  HADD2.F32 R0, -RZ, R0.H0_H0 ;  /* 0x20000000ff007230 */ /* 0x000fe20000004100 */
[----:B------:R-:W-:-:S04]  /*c900*/  CS2R R6, SRZ ;  /* 0x0000000000067805 */ /* 0x000fc8000001ff00 */
[----:B------:R-:W-:-:S04]  /*c910*/  FMUL.FTZ R0, R0, 1 ;  /* 0x3f80000000007820 */ /* 0x000fc80000410000 */
[----:B------:R-:W0:Y:S02]  /*c920*/  F2F.F64.F32 R4, R0 ;  /* 0x0000000000047310 */ /* 0x000e240000201800 */
[----:B0-----:R-:W-:Y:S01]  /*c930*/  STG.E.128 desc[UR36][R16.64], R4 ;  /* 0x0000000410007986 */ /* 0x001fe2000c101d24 */
[----:B------:R-:W-:Y:S05]  /*c940*/  EXIT ;  /* 0x000000000000794d */ /* 0x000fea0003800000 */
.L_x_8436:
        /* <DEDUP_REMOVED lines=21> */
.L_x_8441:
[----:B------:R-:W-:Y:S05]  /*caa0*/  BSYNC B0 ;  /* 0x0000000000007941 */ /* 0x000fea0003800000 */
.L_x_8440:
[----:B------:R-:W-:-:S05]  /*cab0*/  LOP3.LUT R3, R0, R3, RZ, 0xfc, !PT ;  /* 0x0000000300037212 */ /* 0x000fca00078efcff */
[----:B------:R-:W-:Y:S01]  /*cac0*/  STG.E.U8 desc[UR36][R16.64], R3 ;  /* 0x0000000310007986 */ /* 0x000fe2000c101124 */
[----:B------:R-:W-:Y:S05]  /*cad0*/  EXIT ;  /* 0x000000000000794d */ /* 0x000fea0003800000 */
.L_x_8439:
        /* <DEDUP_REMOVED lines=13> */
.L_x_8443:
[----:B------:R-:W-:Y:S01]  /*cbb0*/  IMAD.MOV.U32 R0, RZ, RZ, 0x7f ;  /* 0x0000007fff007424 */ /* 0x000fe200078e00ff */
[----:B------:R-:W-:-:S04]  /*cbc0*/  ISETP.GT.U32.AND P0, PT, R2, 0x7f800000, PT ;  /* 0x7f8000000200780c */ /* 0x000fc80003f04070 */
[----:B------:R-:W-:-:S09]  /*cbd0*/  SEL R0, R0, 0x7c, P0 ;  /* 0x0000007c00007807 */ /* 0x000fd20000000000 */
.L_x_8444:
[----:B------:R-:W-:Y:S05]  /*cbe0*/  BSYNC B0 ;  /* 0x0000000000007941 */ /* 0x000fea0003800000 */
.L_x_8442:
[----:B------:R-:W-:-:S04]  /*cbf0*/  LOP3.LUT R2, R3, 0x80000000, RZ, 0xc0, !PT ;  /* 0x8000000003027812 */ /* 0x000fc800078ec0ff */
[----:B------:R-:W-:-:S04]  /*cc00*/  SHF.R.U32.HI R3, RZ, 0x18, R2 ;  /* 0x00000018ff037819 */ /* 0x000fc80000011602 */
[----:B------:R-:W-:-:S05]  /*cc10*/  LOP3.LUT R3, R0, R3, RZ, 0xfc, !PT ;  /* 0x0000000300037212 */ /* 0x000fca00078efcff */
[----:B------:R-:W-:Y:S01]  /*cc20*/  STG.E.U8 desc[UR36][R16.64], R3 ;  /* 0x0000000310007986 */ /* 0x000fe2000c101124 */
[----:B------:R-:W-:Y:S05]  /*cc30*/  EXIT ;  /* 0x000000000000794d */ /* 0x000fea0003800000 */
.L_x_8438:
[----:B------:R-:W-:-:S05]  /*cc40*/  HADD2.F32 R0, -RZ, R0.H0_H0 ;  /* 0x20000000ff007230 */ /* 0x000fca0000004100 */
[----:B------:R-:W-:-:S05]  /*cc50*/  F2FP.BF16.F32.PACK_AB R0, RZ, R0 ;  /* 0x00000000ff00723e */ /* 0x000fca00000010ff */
[----:B------:R-:W-:Y:S01]  /*cc60*/  STG.E.U16 desc[UR36][R16.64], R0 ;  /* 0x0000000010007986 */ /* 0x000fe2000c101524 */
[----:B------:R-:W-:Y:S05]  /*cc70*/  EXIT ;  /* 0x000000000000794d */ /* 0x000fea0003800000 */
.L_x_8435:
        /* <DEDUP_REMOVED lines=12> */
.L_x_8447:
        /* <DEDUP_REMOVED lines=17> */
.L_x_8450:
[----:B------:R-:W-:-:S04]  /*ce50*/  LOP3.LUT R2, R3, 0x80000000, RZ, 0xc0, !PT ;  /* 0x8000000003027812 */ /* 0x000fc800078ec0ff */
[----:B------:R-:W-:-:S04]  /*ce60*/  SHF.R.U32.HI R3, RZ, 0x18, R2 ;  /* 0x00000018ff037819 */ /* 0x000fc80000011602 */
[----:B------:R-:W-:-:S04]  /*ce70*/  LOP3.LUT R0, R0, R3, RZ, 0xfc, !PT ;  /* 0x0000000300007212 */ /* 0x000fc800078efcff */
[----:B------:R-:W-:-:S07]  /*ce80*/  PRMT R8, R0, 0x7610, R8 ;  /* 0x0000761000087816 */ /* 0x000fce0000000008 */
.L_x_8449:
[----:B------:R-:W-:Y:S05]  /*ce90*/  BSYNC B0 ;  /* 0x0000000000007941 */ /* 0x000fea0003800000 */
.L_x_8448:
[----:B------:R-:W-:Y:S01]  /*cea0*/  STG.E.U8 desc[UR36][R16.64], R8 ;  /* 0x0000000810007986 */ /* 0x000fe2000c101124 */
[----:B------:R-:W-:Y:S05]  /*ceb0*/  EXIT ;  /* 0x000000000000794d */ /* 0x000fea0003800000 */
.L_x_8446:
        /* <DEDUP_REMOVED lines=17> */
.L_x_8453:
[----:B------:R-:W-:-:S04]  /*cfd0*/  LOP3.LUT R2, R3, 0x80000000, RZ, 0xc0, !PT ;  /* 0x8000000003027812 */ /* 0x000fc800078ec0ff */
[----:B------:R-:W-:-:S04]  /*cfe0*/  SHF.R.U32.HI R3, RZ, 0x18, R2 ;  /* 0x00000018ff037819 */ /* 0x000fc80000011602 */
[----:B------:R-:W-:-:S04]  /*cff0*/  LOP3.LUT R0, R0, R3, RZ, 0xfc, !PT ;  /* 0x0000000300007212 */ /* 0x000fc800078efcff */
[----:B------:R-:W-:-:S07]  /*d000*/  PRMT R8, R0, 0x7610, R8 ;  /* 0x0000761000087816 */ /* 0x000fce0000000008 */
.L_x_8452:
[----:B------:R-:W-:Y:S05]  /*d010*/  BSYNC B0 ;  /* 0x0000000000007941 */ /* 0x000fea0003800000 */
.L_x_8451:
[----:B------:R-:W-:Y:S01]  /*d020*/  STG.E.U8 desc[UR36][R16.64], R8 ;  /* 0x0000000810007986 */ /* 0x000fe2000c101124 */
[----:B------:R-:W-:Y:S05]  /*d030*/  EXIT ;  /* 0x000000000000794d */ /* 0x000fea0003800000 */
.L_x_8445:
        /* <DEDUP_REMOVED lines=22> */
.L_x_8428:
        /* <DEDUP_REMOVED lines=16> */
.L_x_8456:
[----:B------:R-:W-:Y:S05]  /*d2a0*/  EXIT ;  /* 0x000000000000794d */ /* 0x000fea0003800000 */
.L_x_8455:
[----:B------:R-:W-:-:S06]  /*d2b0*/  HADD2.F32 R2, -RZ, R0.H0_H0 ;  /* 0x20000000ff027230 */ /* 0x000fcc0000004100 */
[----:B------:R-:W0:Y:S02]  /*d2c0*/  F2I.U64.TRUNC R2, R2 ;  /* 0x0000000200027311 */ /* 0x000e24000020d800 */
[----:B0-----:R-:W-:Y:S01]  /*d2d0*/  STG.E.64 desc[UR36][R16.64], R2 ;  /* 0x0000000210007986 */ /* 0x001fe2000c101b24 */
[----:B------:R-:W-:Y:S05]  /*d2e0*/  EXIT ;  /* 0x000000000000794d */ /* 0x000fea0003800000 */
.L_x_8454:
[----:B------:R-:W-:-:S04]  /*d2f0*/  HADD2.F32 R0, -RZ, R0.H0_H0 ;  /* 0x20000000ff007230 */ /* 0x000fc80000004100 */
[----:B------:R-:W0:Y:S02]  /*d300*/  F2I.FTZ.U32.TRUNC.NTZ R3, R0 ;  /* 0x0000000000037305 */ /* 0x000e24000021f000 */
[----:B0-----:R-:W-:Y:S01]  /*d310*/  STG.E desc[UR36][R16.64], R3 ;  /* 0x0000000310007986 */ /* 0x001fe2000c101924 */
[----:B------:R-:W-:Y:S05]  /*d320*/  EXIT ;  /* 0x000000000000794d */ /* 0x000fea0003800000 */
.L_x_8457:
        /* <DEDUP_REMOVED lines=13> */
.L_x_12886:


//--------------------- .text._ZN2at6native27unrolled_elementwise_kernelIZZZNS0_18GeluCUDAKernelImplERNS_18TensorIteratorBaseENS0_8GeluTypeEENKUlvE0_clEvENKUlvE1_clEvEUlN3c104HalfEE_St5arrayIPcLm2EELi4E23TrivialOffsetCalculatorILi1EjESE_NS0_6memory12LoadWithCastILi1EEENSF_13StoreWithCastILi1EEEEEviT_T0_T2_T3_T4_T5_ --------------------------
	.section	.text._ZN2at6native27unrolled_elementwise_kernelIZZZNS0_18GeluCUDAKernelImplERNS_18TensorIteratorBaseENS0_8GeluTypeEENKUlvE0_clEvENKUlvE1_clEvEUlN3c104HalfEE_St5arrayIPcLm2EELi4E23TrivialOffsetCalculatorILi1EjESE_NS0_6memory12LoadWithCastILi1EEENSF_13StoreWithCastILi1EEEEEviT_T0_T2_T3_T4_T5_,"ax",@progbits
	.align	128
        .global         _ZN2at6native27unrolled_elementwise_kernelIZZZNS0_18GeluCUDAKernelImplERNS_18TensorIteratorBaseENS0_8GeluTypeEENKUlvE0_clEvENKUlvE1_clEvEUlN3c104HalfEE_St5arrayIPcLm2EELi4E23TrivialOffsetCalculatorILi1EjESE_NS0_6memory12LoadWithCastILi1EEENSF_13StoreWithCastILi1EEEEEviT_T0_T2_T3_T4_T5_
        .type           _ZN2at6native27unrolled_elementwise_kernelIZZZNS0_18GeluCUDAKernelImplERNS_18TensorIteratorBaseENS0_8GeluTypeEENKUlvE0_clEvENKUlvE1_clEvEUlN3c104HalfEE_St5arrayIPcLm2EELi4E23TrivialOffsetCalculatorILi1EjESE_NS0_6memory12LoadWithCastILi1EEENSF_13StoreWithCastILi1EEEEEviT_T0_T2_T3_T4_T5_,@function
        .size           _ZN2at6native27unrolled_elementwise_kernelIZZZNS0_18GeluCUDAKernelImplERNS_18TensorIteratorBaseENS0_8GeluTypeEENKUlvE0_clEvENKUlvE1_clEvEUlN3c104HalfEE_St5arrayIPcLm2EELi4E23TrivialOffsetCalculatorILi1EjESE_NS0_6memory12LoadWithCastILi1EEENSF_13StoreWithCastILi1EEEEEviT_T0_T2_T3_T4_T5_,(.L_x_12887 - _ZN2at6native27unrolled_elementwise_kernelIZZZNS0_18GeluCUDAKernelImplERNS_18TensorIteratorBaseENS0_8GeluTypeEENKUlvE0_clEvENKUlvE1_clEvEUlN3c104HalfEE_St5arrayIPcLm2EELi4E23TrivialOffsetCalculatorILi1EjESE_NS0_6memory12LoadWithCastILi1EEENSF_13StoreWithCastILi1EEEEEviT_T0_T2_T3_T4_T5_)
        .other          _ZN2at6native27unrolled_elementwise_kernelIZZZNS0_18GeluCUDAKernelImplERNS_18TensorIteratorBaseENS0_8GeluTypeEENKUlvE0_clEvENKUlvE1_clEvEUlN3c104HalfEE_St5arrayIPcLm2EELi4E23TrivialOffsetCalculatorILi1EjESE_NS0_6memory12LoadWithCastILi1EEENSF_13StoreWithCastILi1EEEEEviT_T0_T2_T3_T4_T5_,@"STO_CUDA_ENTRY STV_DEFAULT"
_ZN2at6native27unrolled_elementwise_kernelIZZZNS0_18GeluCUDAKernelImplERNS_18TensorIteratorBaseENS0_8GeluTypeEENKUlvE0_clEvENKUlvE1_clEvEUlN3c104HalfEE_St5arrayIPcLm2EELi4E23TrivialOffsetCalculatorILi1EjESE_NS0_6memory12LoadWithCastILi1EEENSF_13StoreWithCastILi1EEEEEviT_T0_T2_T3_T4_T5_:
.text._ZN2at6native27unrolled_elementwise_kernelIZZZNS0_18GeluCUDAKernelImplERNS_18TensorIteratorBaseENS0_8GeluTypeEENKUlvE0_clEvENKUlvE1_clEvEUlN3c104HalfEE_St5arrayIPcLm2EELi4E23TrivialOffsetCalculatorILi1EjESE_NS0_6memory12LoadWithCastILi1EEENSF_13StoreWithCastILi1EEEEEviT_T0_T2_T3_T4_T5_:
        /* <DEDUP_REMOVED lines=34> */
.L_x_8463:
[----:B------:R-:W2:Y:S02]  /*0220*/  LDG.E.U8 R2, desc[UR36][R2.64] ;  /* 0x0000002402027981 */ /* 0x000ea4000c1e1100 */
[----:B--2---:R-:W-:-:S04]  /*0230*/  I2FP.F32.U32 R0, R2 ;  /* 0x0000000200007245 */ /* 0x004fc80000201000 */
[----:B------:R-:W-:-:S04]  /*0240*/  F2FP.F16.F32.PACK_AB R0, RZ, R0 ;  /* 0x00000000ff00723e */ /* 0x000fc800000000ff */
[----:B------:R-:W-:Y:S01]  /*0250*/  PRMT R25, R0, 0x7610, R25 ;  /* 0x0000761000197816 */ /* 0x000fe20000000019 */
[----:B------:R-:W-:Y:S06]  /*0260*/  BRA `(.L_x_8465) ;  /* 0x0000000c00c07947 */ /* 0x000fec0003800000 */
.L_x_8462:
        /* <DEDUP_REMOVED lines=11> */
.L_x_8467:
[----:B------:R-:W2:Y:S02]  /*0320*/  LDG.E R2, desc[UR36][R2.64] ;  /* 0x0000002402027981 */ /* 0x000ea4000c1e1900 */
[----:B--2---:R-:W-:-:S04]  /*0330*/  I2FP.F32.S32 R0, R2 ;  /* 0x0000000200007245 */ /* 0x004fc80000201400 */
[----:B------:R-:W-:-:S04]  /*0340*/  F2FP.F16.F32.PACK_AB R0, RZ, R0 ;  /* 0x00000000ff00723e */ /* 0x000fc800000000ff */
[----:B------:R-:W-:Y:S01]  /*0350*/  PRMT R25, R0, 0x7610, R25 ;  /* 0x0000761000197816 */ /* 0x000fe20000000019 */
[----:B------:R-:W-:Y:S06]  /*0360*/  BRA `(.L_x_8465) ;  /* 0x0000000c00807947 */ /* 0x000fec0003800000 */
.L_x_8466:
[----:B------:R-:W2:Y:S02]  /*0370*/  LDG.E.U16 R2, desc[UR36][R2.64] ;  /* 0x0000002402027981 */ /* 0x000ea4000c1e1500 */
[----:B--2---:R-:W0:Y:S02]  /*0380*/  I2F.S16 R0, R2 ;  /* 0x0000000200007306 */ /* 0x004e240000101400 */
[----:B0-----:R-:W-:-:S04]  /*0390*/  F2FP.F16.F32.PACK_AB R0, RZ, R0 ;  /* 0x00000000ff00723e */ /* 0x001fc800000000ff */
[----:B------:R-:W-:Y:S01]  /*03a0*/  PRMT R25, R0, 0x7610, R25 ;  /* 0x0000761000197816 */ /* 0x000fe20000000019 */
[----:B------:R-:W-:Y:S06]  /*03b0*/  BRA `(.L_x_8465) ;  /* 0x0000000c006c7947 */ /* 0x000fec0003800000 */
.L_x_8461:
        /* <DEDUP_REMOVED lines=9> */
.L_x_8469:
[----:B------:R1:W5:Y:S01]  /*0450*/  LDG.E.U16 R25, desc[UR36][R2.64] ;  /* 0x0000002402197981 */ /* 0x000362000c1e1500 */
[----:B------:R-:W-:Y:S05]  /*0460*/  BRA `(.L_x_8465) ;  /* 0x0000000c00407947 */ /* 0x000fea0003800000 */
.L_x_8468:
        /* <DEDUP_REMOVED lines=9> */
.L_x_8471:
[----:B------:R0:W5:Y:S01]  /*0500*/  LDG.E.U16 R25, desc[UR36][R2.64] ;  /* 0x0000002402197981 */ /* 0x000162000c1e1500 */
[----:B------:R-:W-:Y:S05]  /*0510*/  BRA `(.L_x_8465) ;  /* 0x0000000c00147947 */ /* 0x000fea0003800000 */
.L_x_8470:
        /* <DEDUP_REMOVED lines=9> */
.L_x_8460:
        /* <DEDUP_REMOVED lines=14> */
.L_x_8474:
        /* <DEDUP_REMOVED lines=9> */
.L_x_8473:
        /* <DEDUP_REMOVED lines=28> */
.L_x_8476:
[----:B------:R-:W2:Y:S02]  /*08e0*/  LDG.E.U8 R3, desc[UR36][R2.64] ;  /* 0x0000002402037981 */ /* 0x000ea4000c1e1100 */
[----:B--2---:R-:W-:-:S05]  /*08f0*/  IMAD.SHL.U32 R0, R3, 0x2000000, RZ ;  /* 0x0200000003007824 */ /* 0x004fca00078e00ff */
[----:B------:R-:W-:-:S13]  /*0900*/  ISETP.GE.U32.AND P0, PT, R0, 0x8000000, PT ;  /* 0x080000000000780c */ /* 0x000fda0003f06070 */
[C---:B------:R-:W-:Y:S02]  /*0910*/  @P0 IMAD.SHL.U32 R4, R3.reuse, 0x200000, RZ ;  /* 0x0020000003040824 */ /* 0x040fe400078e00ff */
[C---:B------:R-:W-:Y:S02]  /*0920*/  @!P0 IMAD.SHL.U32 R0, R3.reuse, 0x100, RZ ;  /* 0x0000010003008824 */ /* 0x040fe400078e00ff */
[----:B------:R-:W-:Y:S01]  /*0930*/  IMAD.SHL.U32 R3, R3, 0x1000000, RZ ;  /* 0x0100000003037824 */ /* 0x000fe200078e00ff */
[----:B------:R-:W-:Y:S02]  /*0940*/  @P0 LOP3.LUT R4, R4, 0xfe00000, RZ, 0xc0, !PT ;  /* 0x0fe0000004040812 */ /* 0x000fe400078ec0ff */
        /* <DEDUP_REMOVED lines=9> */
.L_x_8475:
[----:B------:R-:W2:Y:S02]  /*09e0*/  LDG.E.U16 R0, desc[UR36][R2.64] ;  /* 0x0000002402007981 */ /* 0x000ea4000c1e1500 */
[----:B--2---:R-:W-:-:S05]  /*09f0*/  IMAD.U32 R0, R0, 0x10000, RZ ;  /* 0x0001000000007824 */ /* 0x004fca00078e00ff */
[----:B------:R-:W-:-:S04]  /*0a00*/  F2FP.F16.F32.PACK_AB R0, RZ, R0 ;  /* 0x00000000ff00723e */ /* 0x000fc800000000ff */
[----:B------:R-:W-:Y:S01]  /*0a10*/  PRMT R25, R0, 0x7610, R25 ;  /* 0x0000761000197816 */ /* 0x000fe20000000019 */
[----:B------:R-:W-:Y:S06]  /*0a20*/  BRA `(.L_x_8465) ;  /* 0x0000000400d07947 */ /* 0x000fec0003800000 */
.L_x_8472:
        /* <DEDUP_REMOVED lines=13> */
.L_x_8479:
        /* <DEDUP_REMOVED lines=21> */
.L_x_8483:
[----:B------:R-:W-:Y:S05]  /*0c50*/  BSYNC B1 ;  /* 0x0000000000017941 */ /* 0x000fea0003800000 */
.L_x_8482:
[----:B------:R-:W-:Y:S01]  /*0c60*/  LEA R3, R0, 0x3b800000, 0x17 ;  /* 0x3b80000000037811 */ /* 0x000fe200078eb8ff */
[----:B------:R-:W-:-:S05]  /*0c70*/  IMAD.SHL.U32 R0, R2, 0x100000, RZ ;  /* 0x0010000002007824 */ /* 0x000fca00078e00ff */
[----:B------:R-:W-:-:S07]  /*0c80*/  LOP3.LUT R0, R3, R0, R4, 0xfe, !PT ;  /* 0x0000000003007212 */ /* 0x000fce00078efe04 */
.L_x_8481:
[----:B------:R-:W-:Y:S05]  /*0c90*/  BSYNC B0 ;  /* 0x0000000000007941 */ /* 0x000fea0003800000 */
.L_x_8480:
[----:B------:R-:W-:-:S04]  /*0ca0*/  F2FP.F16.F32.PACK_AB R0, RZ, R0 ;  /* 0x00000000ff00723e */ /* 0x000fc800000000ff */
[----:B------:R-:W-:Y:S01]  /*0cb0*/  PRMT R25, R0, 0x7610, R25 ;  /* 0x0000761000197816 */ /* 0x000fe20000000019 */
[----:B------:R-:W-:Y:S06]  /*0cc0*/  BRA `(.L_x_8465) ;  /* 0x0000000400287947 */ /* 0x000fec0003800000 */
.L_x_8478:
        /* <DEDUP_REMOVED lines=21> */
.L_x_8487:
[----:B------:R-:W-:Y:S05]  /*0e20*/  BSYNC B1 ;  /* 0x0000000000017941 */ /* 0x000fea0003800000 */
.L_x_8486:
[----:B------:R-:W-:Y:S01]  /*0e30*/  LEA R3, R0, 0x37800000, 0x17 ;  /* 0x3780000000037811 */ /* 0x000fe200078eb8ff */
[----:B------:R-:W-:-:S05]  /*0e40*/  IMAD.SHL.U32 R0, R2, 0x200000, RZ ;  /* 0x0020000002007824 */ /* 0x000fca00078e00ff */
[----:B------:R-:W-:-:S07]  /*0e50*/  LOP3.LUT R0, R3, R0, R4, 0xfe, !PT ;  /* 0x0000000003007212 */ /* 0x000fce00078efe04 */
.L_x_8485:
[----:B------:R-:W-:Y:S05]  /*0e60*/  BSYNC B0 ;  /* 0x0000000000007941 */ /* 0x000fea0003800000 */
.L_x_8484:
[----:B------:R-:W-:-:S04]  /*0e70*/  F2FP.F16.F32.PACK_AB R0, RZ, R0 ;  /* 0x00000000ff00723e */ /* 0x000fc800000000ff */
[----:B------:R-:W-:Y:S01]  /*0e80*/  PRMT R25, R0, 0x7610, R25 ;  /* 0x0000761000197816 */ /* 0x000fe20000000019 */
[----:B------:R-:W-:Y:S06]  /*0e90*/  BRA `(.L_x_8465) ;  /* 0x0000000000b47947 */ /* 0x000fec0003800000 */
.L_x_8477:
        /* <DEDUP_REMOVED lines=14> */
.L_x_8491:
[----:B------:R-:W-:Y:S05]  /*0f80*/  BSYNC B0 ;  /* 0x0000000000007941 */ /* 0x000fea0003800000 */
.L_x_8490:
[----:B------:R-:W-:-:S04]  /*0f90*/  F2FP.F16.F32.PACK_AB R0, RZ, R0 ;  /* 0x00000000ff00723e */ /* 0x000fc800000000ff */
[----:B------:R-:W-:Y:S01]  /*0fa0*/  PRMT R25, R0, 0x7610, R25 ;  /* 0x0000761000197816 */ /* 0x000fe20000000019 */
[----:B------:R-:W-:Y:S06]  /*0fb0*/  BRA `(.L_x_8465) ;  /* 0x00000000006c7947 */ /* 0x000fec0003800000 */
.L_x_8464:
        /* <DEDUP_REMOVED lines=16> */
.L_x_8492:
[----:B------:R-:W-:Y:S01]  /*10c0*/  PRMT R25, RZ, 0x7610, R25 ;  /* 0x00007610ff197816 */ /* 0x000fe20000000019 */
[----:B------:R-:W-:Y:S06]  /*10d0*/  BRA `(.L_x_8465) ;  /* 0x0000000000247947 */ /* 0x000fec0003800000 */
.L_x_8489:
[----:B------:R-:W2:Y:S02]  /*10e0*/  LDG.E.64 R2, desc[UR36][R2.64] ;  /* 0x0000002402027981 */ /* 0x000ea4000c1e1b00 */
[----:B--2---:R-:W0:Y:S02]  /*10f0*/  I2F.U64 R0, R2 ;  /* 0x0000000200007312 */ /* 0x004e240000301000 */
[----:B0-----:R-:W-:-:S04]  /*1100*/  F2FP.F16.F32.PACK_AB R0, RZ, R0 ;  /* 0x00000000ff00723e */ /* 0x001fc800000000ff */
[----:B------:R-:W-:Y:S01]  /*1110*/  PRMT R25, R0, 0x7610, R25 ;  /* 0x0000761000197816 */ /* 0x000fe20000000019 */
[----:B------:R-:W-:Y:S06]  /*1120*/  BRA `(.L_x_8465) ;  /* 0x0000000000107947 */ /* 0x000fec0003800000 */
.L_x_8488:
[----:B------:R-:W2:Y:S02]  /*1130*/  LDG.E R2, desc[UR36][R2.64] ;  /* 0x0000002402027981 */ /* 0x000ea4000c1e1900 */
[----:B--2---:R-:W-:-:S04]  /*1140*/  I2FP.F32.U32 R0, R2 ;  /* 0x0000000200007245 */ /* 0x004fc80000201000 */
[----:B------:R-:W-:-:S04]  /*1150*/  F2FP.F16.F32.PACK_AB R0, RZ, R0 ;  /* 0x00000000ff00723e */ /* 0x000fc800000000ff */
[----:B------:R-:W-:-:S07]  /*1160*/  PRMT R25, R0, 0x7610, R25 ;  /* 0x0000761000197816 */ /* 0x000fce0000000019 */
.L_x_8465:
[----:B------:R-:W2:Y:S02]  /*1170*/  S2R R19, SR_TID.X ;  /* 0x0000000000137919 */ /* 0x000ea40000002100 */
[----:B--2---:R-:W-:-:S07]  /*1180*/  VIADD R19, R19, 0x80 ;  /* 0x0000008013137836 */ /* 0x004fce0000000000 */
.L_x_8459:
[----:B------:R-:W-:Y:S05]  /*1190*/  BSYNC B6 ;  /* 0x0000000000067941 */ /* 0x000fea0003800000 */
.L_x_8458:
[----:B------:R-:W-:Y:S01]  /*11a0*/  ISETP.GE.AND P0, PT, R19, R16, PT ;  /* 0x000000101300720c */ /* 0x000fe20003f06270 */
[----:B------:R-:W-:-:S12]  /*11b0*/  BSSY B6, `(.L_x_8493) ;  /* 0x000010e000067945 */ /* 0x000fd80003800000 */
[----:B------:R-:W-:Y:S05]  /*11c0*/  @P0 BRA `(.L_x_8494) ;  /* 0x0000001000300947 */ /* 0x000fea0003800000 */
[----:B01----:R-:W0:Y:S01]  /*11d0*/  LDC.64 R2, c[0x0][0x220] ;  /* 0x00008800ff027b82 */ /* 0x003e220000000a00 */
        /* <DEDUP_REMOVED lines=22> */
.L_x_8498:
[----:B------:R-:W2:Y:S02]  /*1340*/  LDG.E.U8 R2, desc[UR36][R2.64] ;  /* 0x0000002402027981 */ /* 0x000ea4000c1e1100 */
[----:B--2---:R-:W-:-:S04]  /*1350*/  I2FP.F32.U32 R0, R2 ;  /* 0x0000000200007245 */ /* 0x004fc80000201000 */
[----:B------:R-:W-:-:S04]  /*1360*/  F2FP.F16.F32.PACK_AB R0, RZ, R0 ;  /* 0x00000000ff00723e */ /* 0x000fc800000000ff */
[----:B------:R-:W-:Y:S01]  /*1370*/  PRMT R24, R0, 0x7610, R24 ;  /* 0x0000761000187816 */ /* 0x000fe20000000018 */
[----:B------:R-:W-:Y:S06]  /*1380*/  BRA `(.L_x_8500) ;  /* 0x0000000c00bc7947 */ /* 0x000fec0003800000 */
.L_x_8497:
        /* <DEDUP_REMOVED lines=11> */
.L_x_8502:
[----:B------:R-:W2:Y:S02]  /*1440*/  LDG.E R2, desc[UR36][R2.64] ;  /* 0x0000002402027981 */ /* 0x000ea4000c1e1900 */
[----:B--2---:R-:W-:-:S04]  /*1450*/  I2FP.F32.S32 R0, R2 ;  /* 0x0000000200007245 */ /* 0x004fc80000201400 */
[----:B------:R-:W-:-:S04]  /*1460*/  F2FP.F16.F32.PACK_AB R0, RZ, R0 ;  /* 0x00000000ff00723e */ /* 0x000fc800000000ff */
[----:B------:R-:W-:Y:S01]  /*1470*/  PRMT R24, R0, 0x7610, R24 ;  /* 0x0000761000187816 */ /* 0x000fe20000000018 */
[----:B------:R-:W-:Y:S06]  /*1480*/  BRA `(.L_x_8500) ;  /* 0x0000000c007c7947 */ /* 0x000fec0003800000 */
.L_x_8501:
[----:B------:R-:W2:Y:S02]  /*1490*/  LDG.E.U16 R2, desc[UR36][R2.64] ;  /* 0x0000002402027981 */ /* 0x000ea4000c1e1500 */
[----:B--2---:R-:W0:Y:S02]  /*14a0*/  I2F.S16 R0, R2 ;  /* 0x0000000200007306 */ /* 0x004e240000101400 */
[----:B0-----:R-:W-:-:S04]  /*14b0*/  F2FP.F16.F32.PACK_AB R0, RZ, R0 ;  /* 0x00000000ff00723e */ /* 0x001fc800000000ff */
[----:B------:R-:W-:Y:S01]  /*14c0*/  PRMT R24, R0, 0x7610, R24 ;  /* 0x0000761000187816 */ /* 0x000fe20000000018 */
[----:B------:R-:W-:Y:S06]  /*14d0*/  BRA `(.L_x_8500) ;  /* 0x0000000c00687947 */ /* 0x000fec0003800000 */
.L_x_8496:
        /* <DEDUP_REMOVED lines=9> */
.L_x_8504:
[----:B------:R0:W5:Y:S01]  /*1570*/  LDG.E.U16 R24, desc[UR36][R2.64] ;  /* 0x0000002402187981 */ /* 0x000162000c1e1500 */
[----:B------:R-:W-:Y:S05]  /*1580*/  BRA `(.L_x_8500) ;  /* 0x0000000c003c7947 */ /* 0x000fea0003800000 */
.L_x_8503:
        /* <DEDUP_REMOVED lines=9> */
.L_x_8506:
[----:B------:R1:W5:Y:S01]  /*1620*/  LDG.E.U16 R24, desc[UR36][R2.64] ;  /* 0x0000002402187981 */ /* 0x000362000c1e1500 */
[----:B------:R-:W-:Y:S05]  /*1630*/  BRA `(.L_x_8500) ;  /* 0x0000000c00107947 */ /* 0x000fea0003800000 */
.L_x_8505:
        /* <DEDUP_REMOVED lines=9> */
.L_x_8495:
        /* <DEDUP_REMOVED lines=14> */
.L_x_8509:
        /* <DEDUP_REMOVED lines=9> */
.L_x_8508:
        /* <DEDUP_REMOVED lines=28> */
.L_x_8511:
        /* <DEDUP_REMOVED lines=15> */
.L_x_8510:
[----:B------:R-:W2:Y:S02]  /*1af0*/  LDG.E.U16 R0, desc[UR36][R2.64] ;  /* 0x0000002402007981 */ /* 0x000ea4000c1e1500 */
[----:B--2---:R-:W-:-:S05]  /*1b00*/  IMAD.U32 R0, R0, 0x10000, RZ ;  /* 0x0001000000007824 */ /* 0x004fca00078e00ff */
[----:B------:R-:W-:-:S04]  /*1b10*/  F2FP.F16.F32.PACK_AB R0, RZ, R0 ;  /* 0x00000000ff00723e */ /* 0x000fc800000000ff */
[----:B------:R-:W-:Y:S01]  /*1b20*/  PRMT R24, R0, 0x7610, R24 ;  /* 0x0000761000187816 */ /* 0x000fe20000000018 */
[----:B------:R-:W-:Y:S06]  /*1b30*/  BRA `(.L_x_8500) ;  /* 0x0000000400d07947 */ /* 0x000fec0003800000 */
.L_x_8507:
        /* <DEDUP_REMOVED lines=13> */
.L_x_8514:
        /* <DEDUP_REMOVED lines=21> */
.L_x_8518:
[----:B------:R-:W-:Y:S05]  /*1d60*/  BSYNC B1 ;  /* 0x0000000000017941 */ /* 0x000fea0003800000 */
.L_x_8517:
[----:B------:R-:W-:Y:S01]  /*1d70*/  LEA R3, R0, 0x3b800000, 0x17 ;  /* 0x3b80000000037811 */ /* 0x000fe200078eb8ff */
[----:B------:R-:W-:-:S05]  /*1d80*/  IMAD.SHL.U32 R0, R2, 0x100000, RZ ;  /* 0x0010000002007824 */ /* 0x000fca00078e00ff */
[----:B------:R-:W-:-:S07]  /*1d90*/  LOP3.LUT R0, R3, R0, R4, 0xfe, !PT ;  /* 0x0000000003007212 */ /* 0x000fce00078efe04 */
.L_x_8516:
[----:B------:R-:W-:Y:S05]  /*1da0*/  BSYNC B0 ;  /* 0x0000000000007941 */ /* 0x000fea0003800000 */
.L_x_8515:
[----:B------:R-:W-:-:S04]  /*1db0*/  F2FP.F16.F32.PACK_AB R0, RZ, R0 ;  /* 0x00000000ff00723e */ /* 0x000fc800000000ff */
[----:B------:R-:W-:Y:S01]  /*1dc0*/  PRMT R24, R0, 0x7610, R24 ;  /* 0x0000761000187816 */ /* 0x000fe20000000018 */
[----:B------:R-:W-:Y:S06]  /*1dd0*/  BRA `(.L_x_8500) ;  /* 0x0000000400287947 */ /* 0x000fec0003800000 */
.L_x_8513:
        /* <DEDUP_REMOVED lines=21> */
.L_x_8522:
[----:B------:R-:W-:Y:S05]  /*1f30*/  BSYNC B1 ;  /* 0x0000000000017941 */ /* 0x000fea0003800000 */
.L_x_8521:
[----:B------:R-:W-:Y:S01]  /*1f40*/  LEA R3, R0, 0x37800000, 0x17 ;  /* 0x3780000000037811 */ /* 0x000fe200078eb8ff */
[----:B------:R-:W-:-:S05]  /*1f50*/  IMAD.SHL.U32 R0, R2, 0x200000, RZ ;  /* 0x0020000002007824 */ /* 0x000fca00078e00ff */
[----:B------:R-:W-:-:S07]  /*1f60*/  LOP3.LUT R0, R3, R0, R4, 0xfe, !PT ;  /* 0x0000000003007212 */ /* 0x000fce00078efe04 */
.L_x_8520:
[----:B------:R-:W-:Y:S05]  /*1f70*/  BSYNC B0 ;  /* 0x0000000000007941 */ /* 0x000fea0003800000 */
.L_x_8519:
[----:B------:R-:W-:-:S04]  /*1f80*/  F2FP.F16.F32.PACK_AB R0, RZ, R0 ;  /* 0x00000000ff00723e */ /* 0x000fc800000000ff */
[----:B------:R-:W-:Y:S01]  /*1f90*/  PRMT R24, R0, 0x7610, R24 ;  /* 0x0000761000187816 */ /* 0x000fe20000000018 */
[----:B------:R-:W-:Y:S06]  /*1fa0*/  BRA `(.L_x_8500) ;  /* 0x0000000000b47947 */ /* 0x000fec0003800000 */
.L_x_8512:
        /* <DEDUP_REMOVED lines=14> */
.L_x_8526:
[----:B------:R-:W-:Y:S05]  /*2090*/  BSYNC B0 ;  /* 0x0000000000007941 */ /* 0x000fea0003800000 */
.L_x_8525:
[----:B------:R-:W-:-:S04]  /*20a0*/  F2FP.F16.F32.PACK_AB R0, RZ, R0 ;  /* 0x00000000ff00723e */ /* 0x000fc800000000ff */
[----:B------:R-:W-:Y:S01]  /*20b0*/  PRMT R24, R0, 0x7610, R24 ;  /* 0x0000761000187816 */ /* 0x000fe20000000018 */
[----:B------:R-:W-:Y:S06]  /*20c0*/  BRA `(.L_x_8500) ;  /* 0x00000000006c7947 */ /* 0x000fec0003800000 */
.L_x_8499:
        /* <DEDUP_REMOVED lines=16> */
.L_x_8527:
[----:B------:R-:W-:Y:S01]  /*21d0*/  PRMT R24, RZ, 0x7610, R24 ;  /* 0x00007610ff187816 */ /* 0x000fe20000000018 */
[----:B------:R-:W-:Y:S06]  /*21e0*/  BRA `(.L_x_8500) ;  /* 0x0000000000247947 */ /* 0x000fec0003800000 */
.L_x_8524:
[----:B------:R-:W2:Y:S02]  /*21f0*/  LDG.E.64 R2, desc[UR36][R2.64] ;  /* 0x0000002402027981 */ /* 0x000ea4000c1e1b00 */
[----:B--2---:R-:W0:Y:S02]  /*2200*/  I2F.U64 R0, R2 ;  /* 0x0000000200007312 */ /* 0x004e240000301000 */
[----:B0-----:R-:W-:-:S04]  /*2210*/  F2FP.F16.F32.PACK_AB R0, RZ, R0 ;  /* 0x00000000ff00723e */ /* 0x001fc800000000ff */
[----:B------:R-:W-:Y:S01]  /*2220*/  PRMT R24, R0, 0x7610, R24 ;  /* 0x0000761000187816 */ /* 0x000fe20000000018 */
[----:B------:R-:W-:Y:S06]  /*2230*/  BRA `(.L_x_8500) ;  /* 0x0000000000107947 */ /* 0x000fec0003800000 */
.L_x_8523:
[----:B------:R-:W2:Y:S02]  /*2240*/  LDG.E R2, desc[UR36][R2.64] ;  /* 0x0000002402027981 */ /* 0x000ea4000c1e1900 */
[----:B--2---:R-:W-:-:S04]  /*2250*/  I2FP.F32.U32 R0, R2 ;  /* 0x0000000200007245 */ /* 0x004fc80000201000 */
[----:B------:R-:W-:-:S04]  /*2260*/  F2FP.F16.F32.PACK_AB R0, RZ, R0 ;  /* 0x00000000ff00723e */ /* 0x000fc800000000ff */
[----:B------:R-:W-:-:S07]  /*2270*/  PRMT R24, R0, 0x7610, R24 ;  /* 0x0000761000187816 */ /* 0x000fce0000000018 */
.L_x_8500:
[----:B------:R-:W-:-:S07]  /*2280*/  VIADD R19, R19, 0x80 ;  /* 0x0000008013137836 */ /* 0x000fce0000000000 */
.L_x_8494:
[----:B------:R-:W-:Y:S05]  /*2290*/  BSYNC B6 ;  /* 0x0000000000067941 */ /* 0x000fea0003800000 */
.L_x_8493:
[----:B------:R-:W-:Y:S01]  /*22a0*/  ISETP.GE.AND P0, PT, R19, R16, PT ;  /* 0x000000101300720c */ /* 0x000fe20003f06270 */
[----:B------:R-:W-:Y:S01]  /*22b0*/  BSSY B6, `(.L_x_8528) ;  /* 0x000010f000067945 */ /* 0x000fe20003800000 */
[----:B------:R-:W-:Y:S02]  /*22c0*/  PRMT R22, RZ, 0x7610, R22 ;  /* 0x00007610ff167816 */ /* 0x000fe40000000016 */
[----:B01----:R-:W-:-:S09]  /*22d0*/  PRMT R2, RZ, 0x7610, R2 ;  /* 0x00007610ff027816 */ /* 0x003fd20000000002 */
[----:B------:R-:W-:Y:S05]  /*22e0*/  @P0 BRA `(.L_x_8529) ;  /* 0x00000010002c0947 */ /* 0x000fea0003800000 */
[----:B------:R-:W0:Y:S01]  /*22f0*/  LDC.64 R4, c[0x0][0x220] ;  /* 0x00008800ff047b82 */ /* 0x000e220000000a00 */
        /* <DEDUP_REMOVED lines=22> */
.L_x_8533:
[----:B------:R-:W2:Y:S02]  /*2460*/  LDG.E.U8 R4, desc[UR36][R4.64] ;  /* 0x0000002404047981 */ /* 0x000ea4000c1e1100 */
[----:B--2---:R-:W-:-:S04]  /*2470*/  I2FP.F32.U32 R0, R4 ;  /* 0x0000000400007245 */ /* 0x004fc80000201000 */
[----:B------:R-:W-:-:S04]  /*2480*/  F2FP.F16.F32.PACK_AB R0, RZ, R0 ;  /* 0x00000000ff00723e */ /* 0x000fc800000000ff */
[----:B------:R-:W-:Y:S01]  /*2490*/  PRMT R2, R0, 0x7610, R2 ;  /* 0x0000761000027816 */ /* 0x000fe20000000002 */
[----:B------:R-:W-:Y:S06]  /*24a0*/  BRA `(.L_x_8535) ;  /* 0x0000000c00b87947 */ /* 0x000fec0003800000 */
.L_x_8532:
        /* <DEDUP_REMOVED lines=11> */
.L_x_8537:
[----:B------:R-:W2:Y:S02]  /*2560*/  LDG.E R4, desc[UR36][R4.64] ;  /* 0x0000002404047981 */ /* 0x000ea4000c1e1900 */
[----:B--2---:R-:W-:-:S04]  /*2570*/  I2FP.F32.S32 R0, R4 ;  /* 0x0000000400007245 */ /* 0x004fc80000201400 */
[----:B------:R-:W-:-:S04]  /*2580*/  F2FP.F16.F32.PACK_AB R0, RZ, R0 ;  /* 0x00000000ff00723e */ /* 0x000fc800000000ff */
[----:B------:R-:W-:Y:S01]  /*2590*/  PRMT R2, R0, 0x7610, R2 ;  /* 0x0000761000027816 */ /* 0x000fe20000000002 */
[----:B------:R-:W-:Y:S06]  /*25a0*/  BRA `(.L_x_8535) ;  /* 0x0000000c00787947 */ /* 0x000fec0003800000 */
.L_x_8536:
[----:B------:R-:W2:Y:S02]  /*25b0*/  LDG.E.U16 R4, desc[UR36][R4.64] ;  /* 0x0000002404047981 */ /* 0x000ea4000c1e1500 */
[----:B--2---:R-:W0:Y:S02]  /*25c0*/  I2F.S16 R0, R4 ;  /* 0x0000000400007306 */ /* 0x004e240000101400 */
[----:B0-----:R-:W-:-:S04]  /*25d0*/  F2FP.F16.F32.PACK_AB R0, RZ, R0 ;  /* 0x00000000ff00723e */ /* 0x001fc800000000ff */
[----:B------:R-:W-:Y:S01]  /*25e0*/  PRMT R2, R0, 0x7610, R2 ;  /* 0x0000761000027816 */ /* 0x000fe20000000002 */
[----:B------:R-:W-:Y:S06]  /*25f0*/  BRA `(.L_x_8535) ;  /* 0x0000000c00647947 */ /* 0x000fec0003800000 */
.L_x_8531:
        /* <DEDUP_REMOVED lines=9> */
.L_x_8539:
[----:B------:R0:W5:Y:S01]  /*2690*/  LDG.E.U16 R2, desc[UR36][R4.64] ;  /* 0x0000002404027981 */ /* 0x000162000c1e1500 */
[----:B------:R-:W-:Y:S05]  /*26a0*/  BRA `(.L_x_8535) ;  /* 0x0000000c00387947 */ /* 0x000fea0003800000 */
.L_x_8538:
        /* <DEDUP_REMOVED lines=9> */
.L_x_8541:
[----:B------:R1:W5:Y:S01]  /*2740*/  LDG.E.U16 R2, desc[UR36][R4.64] ;  /* 0x0000002404027981 */ /* 0x000362000c1e1500 */
[----:B------:R-:W-:Y:S05]  /*2750*/  BRA `(.L_x_8535) ;  /* 0x0000000c000c7947 */ /* 0x000fea0003800000 */
.L_x_8540:
        /* <DEDUP_REMOVED lines=9> */
.L_x_8530:
        /* <DEDUP_REMOVED lines=14> */
.L_x_8544:
        /* <DEDUP_REMOVED lines=9> */
.L_x_8543:
        /* <DEDUP_REMOVED lines=24> */
[----:B------:R-:W-:-:S04]  /*2ae0*/  LOP3.LUT R3, R3, 0x80000000, R0, 0xf8, !PT ;  /* 0x8000000003037812 */ /* 0x000fc800078ef800 */
[----:B------:R-:W-:-:S04]  /*2af0*/  F2FP.F16.F32.PACK_AB R3, RZ, R3 ;  /* 0x00000003ff03723e */ /* 0x000fc800000000ff */
[----:B------:R-:W-:Y:S01]  /*2b00*/  PRMT R2, R3, 0x7610, R2 ;  /* 0x0000761003027816 */ /* 0x000fe20000000002 */
[----:B------:R-:W-:Y:S06]  /*2b10*/  BRA `(.L_x_8535) ;  /* 0x00000008001c7947 */ /* 0x000fec0003800000 */
.L_x_8546:
        /* <DEDUP_REMOVED lines=11> */
[----:B------:R-:W-:-:S04]  /*2bd0*/  LOP3.LUT R2, R2, 0x80000000, R3, 0xf8, !PT ;  /* 0x8000000002027812 */ /* 0x000fc800078ef803 */
[----:B------:R-:W-:Y:S01]  /*2be0*/  F2FP.F16.F32.PACK_AB R2, RZ, R2 ;  /* 0x00000002ff02723e */ /* 0x000fe200000000ff */
[----:B------:R-:W-:Y:S06]  /*2bf0*/  BRA `(.L_x_8535) ;  /* 0x0000000400e47947 */ /* 0x000fec0003800000 */
.L_x_8545:
[----:B------:R-:W2:Y:S02]  /*2c00*/  LDG.E.U16 R0, desc[UR36][R4.64] ;  /* 0x0000002404007981 */ /* 0x000ea4000c1e1500 */
[----:B--2---:R-:W-:-:S05]  /*2c10*/  IMAD.U32 R0, R0, 0x10000, RZ ;  /* 0x0001000000007824 */ /* 0x004fca00078e00ff */
[----:B------:R-:W-:-:S04]  /*2c20*/  F2FP.F16.F32.PACK_AB R0, RZ, R0 ;  /* 0x00000000ff00723e */ /* 0x000fc800000000ff */
[----:B------:R-:W-:Y:S01]  /*2c30*/  PRMT R2, R0, 0x7610, R2 ;  /* 0x0000761000027816 */ /* 0x000fe20000000002 */
[----:B------:R-:W-:Y:S06]  /*2c40*/  BRA `(.L_x_8535) ;  /* 0x0000000400d07947 */ /* 0x000fec0003800000 */
.L_x_8542:
        /* <DEDUP_REMOVED lines=13> */
.L_x_8549:
        /* <DEDUP_REMOVED lines=21> */
.L_x_8553:
[----:B------:R-:W-:Y:S05]  /*2e70*/  BSYNC B1 ;  /* 0x0000000000017941 */ /* 0x000fea0003800000 */
.L_x_8552:
[----:B------:R-:W-:Y:S01]  /*2e80*/  LEA R3, R0, 0x3b800000, 0x17 ;  /* 0x3b80000000037811 */ /* 0x000fe200078eb8ff */
[----:B------:R-:W-:-:S05]  /*2e90*/  IMAD.SHL.U32 R0, R2, 0x100000, RZ ;  /* 0x0010000002007824 */ /* 0x000fca00078e00ff */
[----:B------:R-:W-:-:S07]  /*2ea0*/  LOP3.LUT R0, R3, R0, R4, 0xfe, !PT ;  /* 0x0000000003007212 */ /* 0x000fce00078efe04 */
.L_x_8551:
[----:B------:R-:W-:Y:S05]  /*2eb0*/  BSYNC B0 ;  /* 0x0000000000007941 */ /* 0x000fea0003800000 */
.L_x_8550:
[----:B------:R-:W-:-:S04]  /*2ec0*/  F2FP.F16.F32.PACK_AB R0, RZ, R0 ;  /* 0x00000000ff00723e */ /* 0x000fc800000000ff */
[----:B------:R-:W-:Y:S01]  /*2ed0*/  PRMT R2, R0, 0x7610, R2 ;  /* 0x0000761000027816 */ /* 0x000fe20000000002 */
[----:B------:R-:W-:Y:S06]  /*2ee0*/  BRA `(.L_x_8535) ;  /* 0x0000000400287947 */ /* 0x000fec0003800000 */
.L_x_8548:
        /* <DEDUP_REMOVED lines=21> */
.L_x_8557:
[----:B------:R-:W-:Y:S05]  /*3040*/  BSYNC B1 ;  /* 0x0000000000017941 */ /* 0x000fea0003800000 */
.L_x_8556:
[----:B------:R-:W-:Y:S01]  /*3050*/  LEA R3, R0, 0x37800000, 0x17 ;  /* 0x3780000000037811 */ /* 0x000fe200078eb8ff */
[----:B------:R-:W-:-:S05]  /*3060*/  IMAD.SHL.U32 R0, R2, 0x200000, RZ ;  /* 0x0020000002007824 */ /* 0x000fca00078e00ff */
[----:B------:R-:W-:-:S07]  /*3070*/  LOP3.LUT R0, R3, R0, R4, 0xfe, !PT ;  /* 0x0000000003007212 */ /* 0x000fce00078efe04 */
.L_x_8555:
[----:B------:R-:W-:Y:S05]  /*3080*/  BSYNC B0 ;  /* 0x0000000000007941 */ /* 0x000fea0003800000 */
.L_x_8554:
[----:B------:R-:W-:-:S04]  /*3090*/  F2FP.F16.F32.PACK_AB R0, RZ, R0 ;  /* 0x00000000ff00723e */ /* 0x000fc800000000ff */
[----:B------:R-:W-:Y:S01]  /*30a0*/  PRMT R2, R0, 0x7610, R2 ;  /* 0x0000761000027816 */ /* 0x000fe20000000002 */
[----:B------:R-:W-:Y:S06]  /*30b0*/  BRA `(.L_x_8535) ;  /* 0x0000000000b47947 */ /* 0x000fec0003800000 */
.L_x_8547:
        /* <DEDUP_REMOVED lines=14> */
.L_x_8561:
[----:B------:R-:W-:Y:S05]  /*31a0*/  BSYNC B0 ;  /* 0x0000000000007941 */ /* 0x000fea0003800000 */
.L_x_8560:
[----:B------:R-:W-:-:S04]  /*31b0*/  F2FP.F16.F32.PACK_AB R0, RZ, R0 ;  /* 0x00000000ff00723e */ /* 0x000fc800000000ff */
[----:B------:R-:W-:Y:S01]  /*31c0*/  PRMT R2, R0, 0x7610, R2 ;  /* 0x0000761000027816 */ /* 0x000fe20000000002 */
[----:B------:R-:W-:Y:S06]  /*31d0*/  BRA `(.L_x_8535) ;  /* 0x00000000006c7947 */ /* 0x000fec0003800000 */
.L_x_8534:
        /* <DEDUP_REMOVED lines=16> */
.L_x_8562:
[----:B------:R-:W-:Y:S01]  /*32e0*/  PRMT R2, RZ, 0x7610, R2 ;  /* 0x00007610ff027816 */ /* 0x000fe20000000002 */
[----:B------:R-:W-:Y:S06]  /*32f0*/  BRA `(.L_x_8535) ;  /* 0x0000000000247947 */ /* 0x000fec0003800000 */
.L_x_8559:
[----:B------:R-:W2:Y:S02]  /*3300*/  LDG.E.64 R4, desc[UR36][R4.64] ;  /* 0x0000002404047981 */ /* 0x000ea4000c1e1b00 */
[----:B--2---:R-:W0:Y:S02]  /*3310*/  I2F.U64 R0, R4 ;  /* 0x0000000400007312 */ /* 0x004e240000301000 */
[----:B0-----:R-:W-:-:S04]  /*3320*/  F2FP.F16.F32.PACK_AB R0, RZ, R0 ;  /* 0x00000000ff00723e */ /* 0x001fc800000000ff */
[----:B------:R-:W-:Y:S01]  /*3330*/  PRMT R2, R0, 0x7610, R2 ;  /* 0x0000761000027816 */ /* 0x000fe20000000002 */
[----:B------:R-:W-:Y:S06]  /*3340*/  BRA `(.L_x_8535) ;  /* 0x0000000000107947 */ /* 0x000fec0003800000 */
.L_x_8558:
[----:B------:R-:W2:Y:S02]  /*3350*/  LDG.E R4, desc[UR36][R4.64] ;  /* 0x0000002404047981 */ /* 0x000ea4000c1e1900 */
[----:B--2---:R-:W-:-:S04]  /*3360*/  I2FP.F32.U32 R0, R4 ;  /* 0x0000000400007245 */ /* 0x004fc80000201000 */
[----:B------:R-:W-:-:S04]  /*3370*/  F2FP.F16.F32.PACK_AB R0, RZ, R0 ;  /* 0x00000000ff00723e */ /* 0x000fc800000000ff */
[----:B------:R-:W-:-:S07]  /*3380*/  PRMT R2, R0, 0x7610, R2 ;  /* 0x0000761000027816 */ /* 0x000fce0000000002 */
.L_x_8535:
[----:B------:R-:W-:-:S07]  /*3390*/  VIADD R19, R19, 0x80 ;  /* 0x0000008013137836 */ /* 0x000fce0000000000 */
.L_x_8529:
[----:B------:R-:W-:Y:S05]  /*33a0*/  BSYNC B6 ;  /* 0x0000000000067941 */ /* 0x000fea0003800000 */
.L_x_8528:
[----:B------:R-:W-:Y:S01]  /*33b0*/  ISETP.GE.AND P0, PT, R19, R16, PT ;  /* 0x000000101300720c */ /* 0x000fe20003f06270 */
[----:B------:R-:W-:-:S12]  /*33c0*/  BSSY B6, `(.L_x_8563) ;  /* 0x000010c000067945 */ /* 0x000fd80003800000 */
        /* <DEDUP_REMOVED lines=23> */
.L_x_8568:
[----:B------:R-:W2:Y:S02]  /*3540*/  LDG.E.U8 R4, desc[UR36][R4.64] ;  /* 0x0000002404047981 */ /* 0x000ea4000c1e1100 */
[----:B--2---:R-:W-:-:S04]  /*3550*/  I2FP.F32.U32 R0, R4 ;  /* 0x0000000400007245 */ /* 0x004fc80000201000 */
[----:B------:R-:W-:-:S04]  /*3560*/  F2FP.F16.F32.PACK_AB R0, RZ, R0 ;  /* 0x00000000ff00723e */ /* 0x000fc800000000ff */
[----:B------:R-:W-:Y:S01]  /*3570*/  PRMT R22, R0, 0x7610, R22 ;  /* 0x0000761000167816 */ /* 0x000fe20000000016 */
[----:B------:R-:W-:Y:S06]  /*3580*/  BRA `(.L_x_8564) ;  /* 0x0000000c00bc7947 */ /* 0x000fec0003800000 */
.L_x_8567:
        /* <DEDUP_REMOVED lines=11> */
.L_x_8571:
[----:B------:R-:W2:Y:S02]  /*3640*/  LDG.E R4, desc[UR36][R4.64] ;  /* 0x0000002404047981 */ /* 0x000ea4000c1e1900 */
[----:B--2---:R-:W-:-:S04]  /*3650*/  I2FP.F32.S32 R0, R4 ;  /* 0x0000000400007245 */ /* 0x004fc80000201400 */
[----:B------:R-:W-:-:S04]  /*3660*/  F2FP.F16.F32.PACK_AB R0, RZ, R0 ;  /* 0x00000000ff00723e */ /* 0x000fc800000000ff */
[----:B------:R-:W-:Y:S01]  /*3670*/  PRMT R22, R0, 0x7610, R22 ;  /* 0x0000761000167816 */ /* 0x000fe20000000016 */
[----:B------:R-:W-:Y:S06]  /*3680*/  BRA `(.L_x_8564) ;  /* 0x0000000c007c7947 */ /* 0x000fec0003800000 */
.L_x_8570:
[----:B------:R-:W2:Y:S02]  /*3690*/  LDG.E.U16 R4, desc[UR36][R4.64] ;  /* 0x0000002404047981 */ /* 0x000ea4000c1e1500 */
[----:B--2---:R-:W0:Y:S02]  /*36a0*/  I2F.S16 R0, R4 ;  /* 0x0000000400007306 */ /* 0x004e240000101400 */
[----:B0-----:R-:W-:-:S04]  /*36b0*/  F2FP.F16.F32.PACK_AB R0, RZ, R0 ;  /* 0x00000000ff00723e */ /* 0x001fc800000000ff */
[----:B------:R-:W-:Y:S01]  /*36c0*/  PRMT R22, R0, 0x7610, R22 ;  /* 0x0000761000167816 */ /* 0x000fe20000000016 */
[----:B------:R-:W-:Y:S06]  /*36d0*/  BRA `(.L_x_8564) ;  /* 0x0000000c00687947 */ /* 0x000fec0003800000 */
.L_x_8566:
        /* <DEDUP_REMOVED lines=9> */
.L_x_8573:
[----:B------:R2:W5:Y:S01]  /*3770*/  LDG.E.U16 R22, desc[UR36][R4.64] ;  /* 0x0000002404167981 */ /* 0x000562000c1e1500 */
[----:B------:R-:W-:Y:S05]  /*3780*/  BRA `(.L_x_8564) ;  /* 0x0000000c003c7947 */ /* 0x000fea0003800000 */
.L_x_8572:
        /* <DEDUP_REMOVED lines=9> */
.L_x_8575:
[----:B------:R3:W5:Y:S01]  /*3820*/  LDG.E.U16 R22, desc[UR36][R4.64] ;  /* 0x0000002404167981 */ /* 0x000762000c1e1500 */
[----:B------:R-:W-:Y:S05]  /*3830*/  BRA `(.L_x_8564) ;  /* 0x0000000c00107947 */ /* 0x000fea0003800000 */
.L_x_8574:
        /* <DEDUP_REMOVED lines=9> */
.L_x_8565:
        /* <DEDUP_REMOVED lines=14> */
.L_x_8578:
        /* <DEDUP_REMOVED lines=9> */
.L_x_8577:
        /* <DEDUP_REMOVED lines=28> */
.L_x_8580:
        /* <DEDUP_REMOVED lines=15> */
.L_x_8579:
[----:B------:R-:W2:Y:S02]  /*3cf0*/  LDG.E.U16 R0, desc[UR36][R4.64] ;  /* 0x0000002404007981 */ /* 0x000ea4000c1e1500 */
[----:B--2---:R-:W-:-:S05]  /*3d00*/  IMAD.U32 R0, R0, 0x10000, RZ ;  /* 0x0001000000007824 */ /* 0x004fca00078e00ff */
[----:B------:R-:W-:-:S04]  /*3d10*/  F2FP.F16.F32.PACK_AB R0, RZ, R0 ;  /* 0x00000000ff00723e */ /* 0x000fc800000000ff */
[----:B------:R-:W-:Y:S01]  /*3d20*/  PRMT R22, R0, 0x7610, R22 ;  /* 0x0000761000167816 */ /* 0x000fe20000000016 */
[----:B------:R-:W-:Y:S06]  /*3d30*/  BRA `(.L_x_8564) ;  /* 0x0000000400d07947 */ /* 0x000fec0003800000 */
.L_x_8576:
        /* <DEDUP_REMOVED lines=13> */
.L_x_8583:
        /* <DEDUP_REMOVED lines=21> */
.L_x_8587:
[----:B------:R-:W-:Y:S05]  /*3f60*/  BSYNC B1 ;  /* 0x0000000000017941 */ /* 0x000fea0003800000 */
.L_x_8586:
[----:B------:R-:W-:Y:S01]  /*3f70*/  LEA R5, R0, 0x3b800000, 0x17 ;  /* 0x3b80000000057811 */ /* 0x000fe200078eb8ff */
[----:B------:R-:W-:-:S05]  /*3f80*/  IMAD.SHL.U32 R0, R3, 0x100000, RZ ;  /* 0x0010000003007824 */ /* 0x000fca00078e00ff */
[----:B------:R-:W-:-:S07]  /*3f90*/  LOP3.LUT R0, R5, R0, R6, 0xfe, !PT ;  /* 0x0000000005007212 */ /* 0x000fce00078efe06 */
.L_x_8585:
[----:B------:R-:W-:Y:S05]  /*3fa0*/  BSYNC B0 ;  /* 0x0000000000007941 */ /* 0x000fea0003800000 */
.L_x_8584:
[----:B------:R-:W-:-:S04]  /*3fb0*/  F2FP.F16.F32.PACK_AB R0, RZ, R0 ;  /* 0x00000000ff00723e */ /* 0x000fc800000000ff */
[----:B------:R-:W-:Y:S01]  /*3fc0*/  PRMT R22, R0, 0x7610, R22 ;  /* 0x0000761000167816 */ /* 0x000fe20000000016 */
[----:B------:R-:W-:Y:S06]  /*3fd0*/  BRA `(.L_x_8564) ;  /* 0x0000000400287947 */ /* 0x000fec0003800000 */
.L_x_8582:
        /* <DEDUP_REMOVED lines=21> */
.L_x_8591:
[----:B------:R-:W-:Y:S05]  /*4130*/  BSYNC B1 ;  /* 0x0000000000017941 */ /* 0x000fea0003800000 */
.L_x_8590:
[----:B------:R-:W-:Y:S01]  /*4140*/  LEA R5, R0, 0x37800000, 0x17 ;  /* 0x3780000000057811 */ /* 0x000fe200078eb8ff */
[----:B------:R-:W-:-:S05]  /*4150*/  IMAD.SHL.U32 R0, R3, 0x200000, RZ ;  /* 0x0020000003007824 */ /* 0x000fca00078e00ff */
[----:B------:R-:W-:-:S07]  /*4160*/  LOP3.LUT R0, R5, R0, R6, 0xfe, !PT ;  /* 0x0000000005007212 */ /* 0x000fce00078efe06 */
.L_x_8589:
[----:B------:R-:W-:Y:S05]  /*4170*/  BSYNC B0 ;  /* 0x0000000000007941 */ /* 0x000fea0003800000 */
.L_x_8588:
[----:B------:R-:W-:-:S04]  /*4180*/  F2FP.F16.F32.PACK_AB R0, RZ, R0 ;  /* 0x00000000ff00723e */ /* 0x000fc800000000ff */
[----:B------:R-:W-:Y:S01]  /*4190*/  PRMT R22, R0, 0x7610, R22 ;  /* 0x0000761000167816 */ /* 0x000fe20000000016 */
[----:B------:R-:W-:Y:S06]  /*41a0*/  BRA `(.L_x_8564) ;  /* 0x0000000000b47947 */ /* 0x000fec0003800000 */
.L_x_8581:
        /* <DEDUP_REMOVED lines=14> */
.L_x_8595:
[----:B------:R-:W-:Y:S05]  /*4290*/  BSYNC B0 ;  /* 0x0000000000007941 */ /* 0x000fea0003800000 */
.L_x_8594:
[----:B------:R-:W-:-:S04]  /*42a0*/  F2FP.F16.F32.PACK_AB R0, RZ, R0 ;  /* 0x00000000ff00723e */ /* 0x000fc800000000ff */
[----:B------:R-:W-:Y:S01]  /*42b0*/  PRMT R22, R0, 0x7610, R22 ;  /* 0x0000761000167816 */ /* 0x000fe20000000016 */
[----:B------:R-:W-:Y:S06]  /*42c0*/  BRA `(.L_x_8564) ;  /* 0x00000000006c7947 */ /* 0x000fec0003800000 */
.L_x_8569:
        /* <DEDUP_REMOVED lines=16> */
.L_x_8596:
[----:B------:R-:W-:Y:S01]  /*43d0*/  PRMT R22, RZ, 0x7610, R22 ;  /* 0x00007610ff167816 */ /* 0x000fe20000000016 */
[----:B------:R-:W-:Y:S06]  /*43e0*/  BRA `(.L_x_8564) ;  /* 0x0000000000247947 */ /* 0x000fec0003800000 */
.L_x_8593:
[----:B------:R-:W2:Y:S02]  /*43f0*/  LDG.E.64 R4, desc[UR36][R4.64] ;  /* 0x0000002404047981 */ /* 0x000ea4000c1e1b00 */
[----:B--2---:R-:W0:Y:S02]  /*4400*/  I2F.U64 R0, R4 ;  /* 0x0000000400007312 */ /* 0x004e240000301000 */
[----:B0-----:R-:W-:-:S04]  /*4410*/  F2FP.F16.F32.PACK_AB R0, RZ, R0 ;  /* 0x00000000ff00723e */ /* 0x001fc800000000ff */
[----:B------:R-:W-:Y:S01]  /*4420*/  PRMT R22, R0, 0x7610, R22 ;  /* 0x0000761000167816 */ /* 0x000fe20000000016 */
[----:B------:R-:W-:Y:S06]  /*4430*/  BRA `(.L_x_8564) ;  /* 0x0000000000107947 */ /* 0x000fec0003800000 */
.L_x_8592:
[----:B------:R-:W2:Y:S02]  /*4440*/  LDG.E R4, desc[UR36][R4.64] ;  /* 0x0000002404047981 */ /* 0x000ea4000c1e1900 */
[----:B--2---:R-:W-:-:S04]  /*4450*/  I2FP.F32.U32 R0, R4 ;  /* 0x0000000400007245 */ /* 0x004fc80000201000 */
[----:B------:R-:W-:-:S04]  /*4460*/  F2FP.F16.F32.PACK_AB R0, RZ, R0 ;  /* 0x00000000ff00723e */ /* 0x000fc800000000ff */
[----:B------:R-:W-:-:S07]  /*4470*/  PRMT R22, R0, 0x7610, R22 ;  /* 0x0000761000167816 */ /* 0x000fce0000000016 */
.L_x_8564:
[----:B------:R-:W-:Y:S05]  /*4480*/  BSYNC B6 ;  /* 0x0000000000067941 */ /* 0x000fea0003800000 */
.L_x_8563:
        /* <DEDUP_REMOVED lines=14> */
[C---:B------:R-:W-:Y:S01]  /*4570*/  FMUL.FTZ R0, R25.reuse, 0.70710676908493041992 ;  /* 0x3f3504f319007820 */ /* 0x040fe20000410000 */
[----:B------:R-:W-:Y:S02]  /*4580*/  IMAD.MOV.U32 R5, RZ, RZ, 0x3c09919f ;  /* 0x3c09919fff057424 */ /* 0x000fe400078e00ff */
[----:B------:R-:W-:Y:S01]  /*4590*/  FMUL.FTZ R25, R25, 0.5 ;  /* 0x3f00000019197820 */ /* 0x000fe20000410000 */
[----:B------:R-:W-:-:S02]  /*45a0*/  IMAD.MOV.U32 R7, RZ, RZ, 0x3d24d99a ;  /* 0x3d24d99aff077424 */ /* 0x000fc400078e00ff */
        /* <DEDUP_REMOVED lines=28> */
[----:B------:R-:W-:-:S07]  /*4770*/  F2FP.F16.F32.PACK_AB R0, RZ, R0 ;  /* 0x00000000ff00723e */ /* 0x000fce00000000ff */
.L_x_8598:
[----:B------:R-:W-:Y:S05]  /*4780*/  BSYNC B0 ;  /* 0x0000000000007941 */ /* 0x000fea0003800000 */
.L_x_8597:
[----:B------:R-:W-:Y:S04]  /*4790*/  BSSY B0, `(.L_x_8599) ;  /* 0x0000026000007945 */ /* 0x000fe80003800000 */
[----:B------:R-:W-:Y:S05]  /*47a0*/  @P4 BRA `(.L_x_8600) ;  /* 0x0000000000904947 */ /* 0x000fea0003800000 */
        /* <DEDUP_REMOVED lines=36> */
.L_x_8600:
[----:B------:R-:W-:Y:S05]  /*49f0*/  BSYNC B0 ;  /* 0x0000000000007941 */ /* 0x000fea0003800000 */
.L_x_8599:
        /* <DEDUP_REMOVED lines=37> */
[----:B------:R-:W-:-:S07]  /*4c50*/  F2FP.F16.F32.PACK_AB R24, RZ, R24 ;  /* 0x00000018ff18723e */ /* 0x000fce00000000ff */
.L_x_8602:
[----:B------:R-:W-:Y:S05]  /*4c60*/  BSYNC B0 ;  /* 0x0000000000007941 */ /* 0x000fea0003800000 */
.L_x_8601:
        /* <DEDUP_REMOVED lines=38> */
.L_x_8604:
[----:B------:R-:W-:Y:S05]  /*4ed0*/  BSYNC B0 ;  /* 0x0000000000007941 */ /* 0x000fea0003800000 */
.L_x_8603:
[----:B------:R-:W-:Y:S04]  /*4ee0*/  BSSY B6, `(.L_x_8605) ;  /* 0x0000112000067945 */ /* 0x000fe80003800000 */
[----:B------:R-:W-:Y:S05]  /*4ef0*/  @P2 BRA `(.L_x_8606) ;  /* 0x0000001000402947 */ /* 0x000fea0003800000 */
[----:B-----5:R-:W0:Y:S01]  /*4f00*/  LDC.64 R2, c[0x0][0x218] ;  /* 0x00008600ff027b82 */ /* 0x020e220000000a00 */
        /* <DEDUP_REMOVED lines=17> */
[----:B------:R-:W-:Y:S02]  /*5020*/  IMAD.MOV.U32 R19, RZ, RZ, R23 ;  /* 0x000000ffff137224 */ /* 0x000fe400078e0017 */
[----:B------:R-:W0:Y:S02]  /*5030*/  F2I.FTZ.TRUNC.NTZ R5, R0 ;  /* 0x0000000000057305 */ /* 0x000e24000021f100 */
[----:B0-----:R3:W-:Y:S01]  /*5040*/  STG.E.U8 desc[UR36][R2.64], R5 ;  /* 0x0000000502007986 */ /* 0x0017e2000c101124 */
[----:B------:R-:W-:Y:S05]  /*5050*/  BRA `(.L_x_8606) ;  /* 0x0000000c00e87947 */ /* 0x000fea0003800000 */
.L_x_8610:
[----:B------:R-:W-:Y:S02]  /*5060*/  HADD2.F32 R5, -RZ, R0.H0_H0 ;  /* 0x20000000ff057230 */ /* 0x000fe40000004100 */
[----:B------:R-:W-:-:S04]  /*5070*/  IMAD.MOV.U32 R19, RZ, RZ, R23 ;  /* 0x000000ffff137224 */ /* 0x000fc800078e0017 */
[----:B------:R-:W0:Y:S02]  /*5080*/  F2I.S64.TRUNC R4, R5 ;  /* 0x0000000500047311 */ /* 0x000e24000020d900 */
[----:B0-----:R4:W-:Y:S01]  /*5090*/  STG.E.U8 desc[UR36][R2.64], R4 ;  /* 0x0000000402007986 */ /* 0x0019e2000c101124 */
[----:B------:R-:W-:Y:S05]  /*50a0*/  BRA `(.L_x_8606) ;  /* 0x0000000c00d47947 */ /* 0x000fea0003800000 */
.L_x_8609:
        /* <DEDUP_REMOVED lines=11> */
.L_x_8613:
[----:B------:R-:W-:Y:S02]  /*5160*/  HADD2.F32 R0, -RZ, R0.H0_H0 ;  /* 0x20000000ff007230 */ /* 0x000fe40000004100 */
[----:B------:R-:W-:Y:S02]  /*5170*/  IMAD.MOV.U32 R19, RZ, RZ, R23 ;  /* 0x000000ffff137224 */ /* 0x000fe400078e0017 */
[----:B------:R-:W0:Y:S02]  /*5180*/  F2I.FTZ.TRUNC.NTZ R5, R0 ;  /* 0x0000000000057305 */ /* 0x000e24000021f100 */
[----:B0-----:R2:W-:Y:S01]  /*5190*/  STG.E desc[UR36][R2.64], R5 ;  /* 0x0000000502007986 */ /* 0x0015e2000c101924 */
[----:B------:R-:W-:Y:S05]  /*51a0*/  BRA `(.L_x_8606) ;  /* 0x0000000c00947947 */ /* 0x000fea0003800000 */
.L_x_8612:
[----:B------:R-:W-:Y:S02]  /*51b0*/  HADD2.F32 R0, -RZ, R0.H0_H0 ;  /* 0x20000000ff007230 */ /* 0x000fe40000004100 */
[----:B------:R-:W-:Y:S02]  /*51c0*/  IMAD.MOV.U32 R19, RZ, RZ, R23 ;  /* 0x000000ffff137224 */ /* 0x000fe400078e0017 */
[----:B------:R-:W0:Y:S02]  /*51d0*/  F2I.FTZ.TRUNC.NTZ R5, R0 ;  /* 0x0000000000057305 */ /* 0x000e24000021f100 */
[----:B0-----:R0:W-:Y:S01]  /*51e0*/  STG.E.U16 desc[UR36][R2.64], R5 ;  /* 0x0000000502007986 */ /* 0x0011e2000c101524 */
[----:B------:R-:W-:Y:S05]  /*51f0*/  BRA `(.L_x_8606) ;  /* 0x0000000c00807947 */ /* 0x000fea0003800000 */
.L_x_8608:
        /* <DEDUP_REMOVED lines=10> */
.L_x_8615:
[----:B------:R0:W-:Y:S01]  /*52a0*/  STG.E.U16 desc[UR36][R2.64], R0 ;  /* 0x0000000002007986 */ /* 0x0001e2000c101524 */
[----:B------:R-:W-:Y:S01]  /*52b0*/  IMAD.MOV.U32 R19, RZ, RZ, R23 ;  /* 0x000000ffff137224 */ /* 0x000fe200078e0017 */
[----:B------:R-:W-:Y:S06]  /*52c0*/  BRA `(.L_x_8606) ;  /* 0x0000000c004c7947 */ /* 0x000fec0003800000 */
.L_x_8614:
        /* <DEDUP_REMOVED lines=11> */
.L_x_8617:
[----:B------:R-:W-:Y:S02]  /*5380*/  HADD2.F32 R0, -RZ, R0.H0_H0 ;  /* 0x20000000ff007230 */ /* 0x000fe40000004100 */
[----:B------:R-:W-:-:S03]  /*5390*/  IMAD.MOV.U32 R19, RZ, RZ, R23 ;  /* 0x000000ffff137224 */ /* 0x000fc600078e0017 */
[----:B------:R-:W-:-:S04]  /*53a0*/  F2FP.F16.F32.PACK_AB R0, RZ, R0 ;  /* 0x00000000ff00723e */ /* 0x000fc800000000ff */
[----:B------:R-:W-:-:S05]  /*53b0*/  PRMT R0, R0, 0x5410, RZ ;  /* 0x0000541000007816 */ /* 0x000fca00000000ff */
[----:B------:R0:W-:Y:S01]  /*53c0*/  STG.E desc[UR36][R2.64], R0 ;  /* 0x0000000002007986 */ /* 0x0001e2000c101924 */
[----:B------:R-:W-:Y:S05]  /*53d0*/  BRA `(.L_x_8606) ;  /* 0x0000000c00087947 */ /* 0x000fea0003800000 */
.L_x_8616:
[----:B------:R-:W-:Y:S02]  /*53e0*/  HADD2.F32 R4, -RZ, R0.H0_H0 ;  /* 0x20000000ff047230 */ /* 0x000fe40000004100 */
[----:B------:R-:W-:-:S03]  /*53f0*/  IMAD.MOV.U32 R19, RZ, RZ, R23 ;  /* 0x000000ffff137224 */ /* 0x000fc600078e0017 */
[----:B------:R-:W-:-:S06]  /*5400*/  FMUL.FTZ R4, R4, 1 ;  /* 0x3f80000004047820 */ /* 0x000fcc0000410000 */
[----:B------:R-:W0:Y:S02]  /*5410*/  F2F.F64.F32 R4, R4 ;  /* 0x0000000400047310 */ /* 0x000e240000201800 */
[----:B0-----:R0:W-:Y:S01]  /*5420*/  STG.E.64 desc[UR36][R2.64], R4 ;  /* 0x0000000402007986 */ /* 0x0011e2000c101b24 */
[----:B------:R-:W-:Y:S05]  /*5430*/  BRA `(.L_x_8606) ;  /* 0x0000000800f07947 */ /* 0x000fea0003800000 */
.L_x_8607:
        /* <DEDUP_REMOVED lines=14> */
.L_x_8620:
[----:B------:R-:W-:Y:S01]  /*5520*/  HADD2.F32 R0, -RZ, R0.H0_H0 ;  /* 0x20000000ff007230 */ /* 0x000fe20000004100 */
[----:B------:R-:W-:Y:S01]  /*5530*/  CS2R R6, SRZ ;  /* 0x0000000000067805 */ /* 0x000fe2000001ff00 */
[----:B------:R-:W-:-:S03]  /*5540*/  IMAD.MOV.U32 R19, RZ, RZ, R23 ;  /* 0x000000ffff137224 */ /* 0x000fc600078e0017 */
[----:B------:R-:W-:-:S04]  /*5550*/  FMUL.FTZ R0, R0, 1 ;  /* 0x3f80000000007820 */ /* 0x000fc80000410000 */
[----:B------:R-:W0:Y:S02]  /*5560*/  F2F.F64.F32 R4, R0 ;  /* 0x0000000000047310 */ /* 0x000e240000201800 */
[----:B0-----:R0:W-:Y:S01]  /*5570*/  STG.E.128 desc[UR36][R2.64], R4 ;  /* 0x0000000402007986 */ /* 0x0011e2000c101d24 */
[----:B------:R-:W-:Y:S05]  /*5580*/  BRA `(.L_x_8606) ;  /* 0x00000008009c7947 */ /* 0x000fea0003800000 */
.L_x_8619:
        /* <DEDUP_REMOVED lines=21> */
.L_x_8624:
[----:B------:R-:W-:Y:S05]  /*56e0*/  BSYNC B0 ;  /* 0x0000000000007941 */ /* 0x000fea0003800000 */
.L_x_8623:
[----:B------:R-:W-:Y:S01]  /*56f0*/  LOP3.LUT R5, R0, R5, RZ, 0xfc, !PT ;  /* 0x0000000500057212 */ /* 0x000fe200078efcff */
[----:B------:R-:W-:-:S04]  /*5700*/  IMAD.MOV.U32 R19, RZ, RZ, R23 ;  /* 0x000000ffff137224 */ /* 0x000fc800078e0017 */
[----:B------:R0:W-:Y:S01]  /*5710*/  STG.E.U8 desc[UR36][R2.64], R5 ;  /* 0x0000000502007986 */ /* 0x0001e2000c101124 */
[----:B------:R-:W-:Y:S05]  /*5720*/  BRA `(.L_x_8606) ;  /* 0x0000000800347947 */ /* 0x000fea0003800000 */
.L_x_8622:
        /* <DEDUP_REMOVED lines=13> */
.L_x_8626:
[----:B------:R-:W-:Y:S01]  /*5800*/  IMAD.MOV.U32 R0, RZ, RZ, 0x7f ;  /* 0x0000007fff007424 */ /* 0x000fe200078e00ff */
[----:B------:R-:W-:-:S04]  /*5810*/  ISETP.GT.U32.AND P0, PT, R4, 0x7f800000, PT ;  /* 0x7f8000000400780c */ /* 0x000fc80003f04070 */
[----:B------:R-:W-:-:S09]  /*5820*/  SEL R0, R0, 0x7c, P0 ;  /* 0x0000007c00007807 */ /* 0x000fd20000000000 */
.L_x_8627:
[----:B------:R-:W-:Y:S05]  /*5830*/  BSYNC B0 ;  /* 0x0000000000007941 */ /* 0x000fea0003800000 */
.L_x_8625:
[----:B------:R-:W-:Y:S01]  /*5840*/  LOP3.LUT R4, R5, 0x80000000, RZ, 0xc0, !PT ;  /* 0x8000000005047812 */ /* 0x000fe200078ec0ff */
[----:B------:R-:W-:-:S03]  /*5850*/  IMAD.MOV.U32 R19, RZ, RZ, R23 ;  /* 0x000000ffff137224 */ /* 0x000fc600078e0017 */
[----:B------:R-:W-:-:S04]  /*5860*/  SHF.R.U32.HI R5, RZ, 0x18, R4 ;  /* 0x00000018ff057819 */ /* 0x000fc80000011604 */
[----:B------:R-:W-:-:S05]  /*5870*/  LOP3.LUT R5, R0, R5, RZ, 0xfc, !PT ;  /* 0x0000000500057212 */ /* 0x000fca00078efcff */
[----:B------:R0:W-:Y:S01]  /*5880*/  STG.E.U8 desc[UR36][R2.64], R5 ;  /* 0x0000000502007986 */ /* 0x0001e2000c101124 */
[----:B------:R-:W-:Y:S05]  /*5890*/  BRA `(.L_x_8606) ;  /* 0x0000000400d87947 */ /* 0x000fea0003800000 */
.L_x_8621:
[----:B------:R-:W-:Y:S02]  /*58a0*/  HADD2.F32 R0, -RZ, R0.H0_H0 ;  /* 0x20000000ff007230 */ /* 0x000fe40000004100 */
[----:B------:R-:W-:-:S03]  /*58b0*/  IMAD.MOV.U32 R19, RZ, RZ, R23 ;  /* 0x000000ffff137224 */ /* 0x000fc600078e0017 */
[----:B------:R-:W-:-:S05]  /*58c0*/  F2FP.BF16.F32.PACK_AB R0, RZ, R0 ;  /* 0x00000000ff00723e */ /* 0x000fca00000010ff */
[----:B------:R0:W-:Y:S01]  /*58d0*/  STG.E.U16 desc[UR36][R2.64], R0 ;  /* 0x0000000002007986 */ /* 0x0001e2000c101524 */
[----:B------:R-:W-:Y:S05]  /*58e0*/  BRA `(.L_x_8606) ;  /* 0x0000000400c47947 */ /* 0x000fea0003800000 */
.L_x_8618:
        /* <DEDUP_REMOVED lines=13> */
.L_x_8630:
        /* <DEDUP_REMOVED lines=17> */
.L_x_8633:
[----:B------:R-:W-:-:S04]  /*5ad0*/  LOP3.LUT R0, R7, 0x80000000, RZ, 0xc0, !PT ;  /* 0x8000000007007812 */ /* 0x000fc800078ec0ff */
[----:B------:R-:W-:-:S04]  /*5ae0*/  SHF.R.U32.HI R5, RZ, 0x18, R0 ;  /* 0x00000018ff057819 */ /* 0x000fc80000011600 */
[----:B------:R-:W-:-:S04]  /*5af0*/  LOP3.LUT R4, R4, R5, RZ, 0xfc, !PT ;  /* 0x0000000504047212 */ /* 0x000fc800078efcff */
[----:B------:R-:W-:-:S07]  /*5b00*/  PRMT R0, R4, 0x7610, R0 ;  /* 0x0000761004007816 */ /* 0x000fce0000000000 */
.L_x_8632:
[----:B------:R-:W-:Y:S05]  /*5b10*/  BSYNC B0 ;  /* 0x0000000000007941 */ /* 0x000fea0003800000 */
.L_x_8631:
[----:B------:R0:W-:Y:S01]  /*5b20*/  STG.E.U8 desc[UR36][R2.64], R0 ;  /* 0x0000000002007986 */ /* 0x0001e2000c101124 */
[----:B------:R-:W-:Y:S01]  /*5b30*/  IMAD.MOV.U32 R19, RZ, RZ, R23 ;  /* 0x000000ffff137224 */ /* 0x000fe200078e0017 */
[----:B------:R-:W-:Y:S06]  /*5b40*/  BRA `(.L_x_8606) ;  /* 0x00000004002c7947 */ /* 0x000fec0003800000 */
.L_x_8629:
        /* <DEDUP_REMOVED lines=17> */
.L_x_8636:
[----:B------:R-:W-:-:S04]  /*5c60*/  LOP3.LUT R0, R7, 0x80000000, RZ, 0xc0, !PT ;  /* 0x8000000007007812 */ /* 0x000fc800078ec0ff */
[----:B------:R-:W-:-:S04]  /*5c70*/  SHF.R.U32.HI R5, RZ, 0x18, R0 ;  /* 0x00000018ff057819 */ /* 0x000fc80000011600 */
[----:B------:R-:W-:-:S04]  /*5c80*/  LOP3.LUT R4, R4, R5, RZ, 0xfc, !PT ;  /* 0x0000000504047212 */ /* 0x000fc800078efcff */
[----:B------:R-:W-:-:S07]  /*5c90*/  PRMT R0, R4, 0x7610, R0 ;  /* 0x0000761004007816 */ /* 0x000fce0000000000 */
.L_x_8635:
[----:B------:R-:W-:Y:S05]  /*5ca0*/  BSYNC B0 ;  /* 0x0000000000007941 */ /* 0x000fea0003800000 */
.L_x_8634:
[----:B------:R0:W-:Y:S01]  /*5cb0*/  STG.E.U8 desc[UR36][R2.64], R0 ;  /* 0x0000000002007986 */ /* 0x0001e2000c101124 */
[----:B------:R-:W-:Y:S01]  /*5cc0*/  IMAD.MOV.U32 R19, RZ, RZ, R23 ;  /* 0x000000ffff137224 */ /* 0x000fe200078e0017 */
[----:B------:R-:W-:Y:S06]  /*5cd0*/  BRA `(.L_x_8606) ;  /* 0x0000000000c87947 */ /* 0x000fec0003800000 */
.L_x_8628:
        /* <DEDUP_REMOVED lines=23> */
.L_x_8611:
        /* <DEDUP_REMOVED lines=16> */
.L_x_8639:
[----:B------:R-:W-:Y:S01]  /*5f50*/  IMAD.MOV.U32 R19, RZ, RZ, R23 ;  /* 0x000000ffff137224 */ /* 0x000fe200078e0017 */
[----:B------:R-:W-:Y:S06]  /*5f60*/  BRA `(.L_x_8606) ;  /* 0x0000000000247947 */ /* 0x000fec0003800000 */
.L_x_8638:
[----:B------:R-:W-:Y:S02]  /*5f70*/  HADD2.F32 R4, -RZ, R0.H0_H0 ;  /* 0x20000000ff047230 */ /* 0x000fe40000004100 */
[----:B------:R-:W-:-:S04]  /*5f80*/  IMAD.MOV.U32 R19, RZ, RZ, R23 ;  /* 0x000000ffff137224 */ /* 0x000fc800078e0017 */
[----:B------:R-:W0:Y:S02]  /*5f90*/  F2I.U64.TRUNC R4, R4 ;  /* 0x0000000400047311 */ /* 0x000e24000020d800 */
[----:B0-----:R0:W-:Y:S01]  /*5fa0*/  STG.E.64 desc[UR36][R2.64], R4 ;  /* 0x0000000402007986 */ /* 0x0011e2000c101b24 */
[----:B------:R-:W-:Y:S05]  /*5fb0*/  BRA `(.L_x_8606) ;  /* 0x0000000000107947 */ /* 0x000fea0003800000 */
.L_x_8637:
[----:B------:R-:W-:Y:S02]  /*5fc0*/  HADD2.F32 R0, -RZ, R0.H0_H0 ;  /* 0x20000000ff007230 */ /* 0x000fe40000004100 */
[----:B------:R-:W-:Y:S02]  /*5fd0*/  IMAD.MOV.U32 R19, RZ, RZ, R23 ;  /* 0x000000ffff137224 */ /* 0x000fe400078e0017 */
[----:B------:R-:W0:Y:S02]  /*5fe0*/  F2I.FTZ.U32.TRUNC.NTZ R5, R0 ;  /* 0x0000000000057305 */ /* 0x000e24000021f000 */
[----:B0-----:R0:W-:Y:S03]  /*5ff0*/  STG.E desc[UR36][R2.64], R5 ;  /* 0x0000000502007986 */ /* 0x0011e6000c101924 */
.L_x_8606:
[----:B------:R-:W-:Y:S05]  /*6000*/  BSYNC B6 ;  /* 0x0000000000067941 */ /* 0x000fea0003800000 */
.L_x_8605:
[----:B------:R-:W-:Y:S01]  /*6010*/  ISETP.GE.AND P0, PT, R19, R16, PT ;  /* 0x000000101300720c */ /* 0x000fe20003f06270 */
[----:B------:R-:W-:-:S12]  /*6020*/  BSSY B6, `(.L_x_8640) ;  /* 0x00001fc000067945 */ /* 0x000fd80003800000 */
[----:B------:R-:W-:Y:S05]  /*6030*/  @P0 BRA `(.L_x_8641) ;  /* 0x0000001c00e80947 */ /* 0x000fea0003800000 */
[----:B012345:R-:W0:Y:S01]  /*6040*/  LDC.64 R2, c[0x0][0x218] ;  /* 0x00008600ff027b82 */ /* 0x03fe220000000a00 */
        /* <DEDUP_REMOVED lines=19> */
[----:B0-----:R3:W-:Y:S01]  /*6180*/  STG.E.U8 desc[UR36][R2.64], R25 ;  /* 0x0000001902007986 */ /* 0x0017e2000c101124 */
[----:B------:R-:W-:Y:S05]  /*6190*/  BRA `(.L_x_8647) ;  /* 0x0000000c00947947 */ /* 0x000fea0003800000 */
.L_x_8645:
[----:B------:R-:W-:-:S06]  /*61a0*/  HADD2.F32 R5, -RZ, R25.H0_H0 ;  /* 0x20000019ff057230 */ /* 0x000fcc0000004100 */
[----:B------:R-:W0:Y:S02]  /*61b0*/  F2I.S64.TRUNC R4, R5 ;  /* 0x0000000500047311 */ /* 0x000e24000020d900 */
[----:B0-----:R4:W-:Y:S01]  /*61c0*/  STG.E.U8 desc[UR36][R2.64], R4 ;  /* 0x0000000402007986 */ /* 0x0019e2000c101124 */
[----:B------:R-:W-:Y:S05]  /*61d0*/  BRA `(.L_x_8647) ;  /* 0x0000000c00847947 */ /* 0x000fea0003800000 */
.L_x_8644:
        /* <DEDUP_REMOVED lines=10> */
.L_x_8649:
[----:B------:R-:W-:-:S06]  /*6280*/  HADD2.F32 R25, -RZ, R25.H0_H0 ;  /* 0x20000019ff197230 */ /* 0x000fcc0000004100 */
[----:B------:R-:W0:Y:S02]  /*6290*/  F2I.FTZ.TRUNC.NTZ R25, R25 ;  /* 0x0000001900197305 */ /* 0x000e24000021f100 */
[----:B0-----:R2:W-:Y:S01]  /*62a0*/  STG.E desc[UR36][R2.64], R25 ;  /* 0x0000001902007986 */ /* 0x0015e2000c101924 */
[----:B------:R-:W-:Y:S05]  /*62b0*/  BRA `(.L_x_8647) ;  /* 0x0000000c004c7947 */ /* 0x000fea0003800000 */
.L_x_8648:
[----:B------:R-:W-:-:S06]  /*62c0*/  HADD2.F32 R25, -RZ, R25.H0_H0 ;  /* 0x20000019ff197230 */ /* 0x000fcc0000004100 */
[----:B------:R-:W0:Y:S02]  /*62d0*/  F2I.FTZ.TRUNC.NTZ R25, R25 ;  /* 0x0000001900197305 */ /* 0x000e24000021f100 */
[----:B0-----:R0:W-:Y:S01]  /*62e0*/  STG.E.U16 desc[UR36][R2.64], R25 ;  /* 0x0000001902007986 */ /* 0x0011e2000c101524 */
[----:B------:R-:W-:Y:S05]  /*62f0*/  BRA `(.L_x_8647) ;  /* 0x0000000c003c7947 */ /* 0x000fea0003800000 */
.L_x_8643:
        /* <DEDUP_REMOVED lines=9> */
.L_x_8651:
[----:B------:R0:W-:Y:S01]  /*6390*/  STG.E.U16 desc[UR36][R2.64], R25 ;  /* 0x0000001902007986 */ /* 0x0001e2000c101524 */
[----:B------:R-:W-:Y:S05]  /*63a0*/  BRA `(.L_x_8647) ;  /* 0x0000000c00107947 */ /* 0x000fea0003800000 */
.L_x_8650:
        /* <DEDUP_REMOVED lines=10> */
.L_x_8653:
[----:B------:R-:W-:-:S05]  /*6450*/  HADD2.F32 R0, -RZ, R25.H0_H0 ;  /* 0x20000019ff007230 */ /* 0x000fca0000004100 */
[----:B------:R-:W-:-:S04]  /*6460*/  F2FP.F16.F32.PACK_AB R0, RZ, R0 ;  /* 0x00000000ff00723e */ /* 0x000fc800000000ff */
[----:B------:R-:W-:-:S05]  /*6470*/  PRMT R0, R0, 0x5410, RZ ;  /* 0x0000541000007816 */ /* 0x000fca00000000ff */
[----:B------:R0:W-:Y:S01]  /*6480*/  STG.E desc[UR36][R2.64], R0 ;  /* 0x0000000002007986 */ /* 0x0001e2000c101924 */
[----:B------:R-:W-:Y:S05]  /*6490*/  BRA `(.L_x_8647) ;  /* 0x0000000800d47947 */ /* 0x000fea0003800000 */
.L_x_8652:
[----:B------:R-:W-:-:S05]  /*64a0*/  HADD2.F32 R4, -RZ, R25.H0_H0 ;  /* 0x20000019ff047230 */ /* 0x000fca0000004100 */
[----:B------:R-:W-:-:S06]  /*64b0*/  FMUL.FTZ R4, R4, 1 ;  /* 0x3f80000004047820 */ /* 0x000fcc0000410000 */
[----:B------:R-:W0:Y:S02]  /*64c0*/  F2F.F64.F32 R4, R4 ;  /* 0x0000000400047310 */ /* 0x000e240000201800 */
[----:B0-----:R0:W-:Y:S01]  /*64d0*/  STG.E.64 desc[UR36][R2.64], R4 ;  /* 0x0000000402007986 */ /* 0x0011e2000c101b24 */
[----:B------:R-:W-:Y:S05]  /*64e0*/  BRA `(.L_x_8647) ;  /* 0x0000000800c07947 */ /* 0x000fea0003800000 */
.L_x_8642:
        /* <DEDUP_REMOVED lines=13> */
.L_x_8656:
[----:B------:R-:W-:Y:S01]  /*65c0*/  HADD2.F32 R25, -RZ, R25.H0_H0 ;  /* 0x20000019ff197230 */ /* 0x000fe20000004100 */
[----:B------:R-:W-:-:S04]  /*65d0*/  CS2R R6, SRZ ;  /* 0x0000000000067805 */ /* 0x000fc8000001ff00 */
[----:B------:R-:W-:-:S06]  /*65e0*/  FMUL.FTZ R4, R25, 1 ;  /* 0x3f80000019047820 */ /* 0x000fcc0000410000 */
[----:B------:R-:W0:Y:S02]  /*65f0*/  F2F.F64.F32 R4, R4 ;  /* 0x0000000400047310 */ /* 0x000e240000201800 */
[----:B0-----:R0:W-:Y:S01]  /*6600*/  STG.E.128 desc[UR36][R2.64], R4 ;  /* 0x0000000402007986 */ /* 0x0011e2000c101d24 */
[----:B------:R-:W-:Y:S05]  /*6610*/  BRA `(.L_x_8647) ;  /* 0x0000000800747947 */ /* 0x000fea0003800000 */
.L_x_8655:
        /* <DEDUP_REMOVED lines=21> */
.L_x_8660:
[----:B------:R-:W-:Y:S05]  /*6770*/  BSYNC B0 ;  /* 0x0000000000007941 */ /* 0x000fea0003800000 */
.L_x_8659:
[----:B------:R-:W-:-:S05]  /*6780*/  LOP3.LUT R5, R0, R5, RZ, 0xfc, !PT ;  /* 0x0000000500057212 */ /* 0x000fca00078efcff */
[----:B------:R0:W-:Y:S01]  /*6790*/  STG.E.U8 desc[UR36][R2.64], R5 ;  /* 0x0000000502007986 */ /* 0x0001e2000c101124 */
[----:B------:R-:W-:Y:S05]  /*67a0*/  BRA `(.L_x_8647) ;  /* 0x0000000800107947 */ /* 0x000fea0003800000 */
.L_x_8658:
        /* <DEDUP_REMOVED lines=13> */
.L_x_8662:
[----:B------:R-:W-:Y:S01]  /*6880*/  IMAD.MOV.U32 R0, RZ, RZ, 0x7f ;  /* 0x0000007fff007424 */ /* 0x000fe200078e00ff */
[----:B------:R-:W-:-:S04]  /*6890*/  ISETP.GT.U32.AND P0, PT, R4, 0x7f800000, PT ;  /* 0x7f8000000400780c */ /* 0x000fc80003f04070 */
[----:B------:R-:W-:-:S09]  /*68a0*/  SEL R0, R0, 0x7c, P0 ;  /* 0x0000007c00007807 */ /* 0x000fd20000000000 */
.L_x_8663:
[----:B------:R-:W-:Y:S05]  /*68b0*/  BSYNC B0 ;  /* 0x0000000000007941 */ /* 0x000fea0003800000 */
.L_x_8661:
[----:B------:R-:W-:-:S04]  /*68c0*/  LOP3.LUT R4, R25, 0x80000000, RZ, 0xc0, !PT ;  /* 0x8000000019047812 */ /* 0x000fc800078ec0ff */
[----:B------:R-:W-:-:S04]  /*68d0*/  SHF.R.U32.HI R5, RZ, 0x18, R4 ;  /* 0x00000018ff057819 */ /* 0x000fc80000011604 */
[----:B------:R-:W-:-:S05]  /*68e0*/  LOP3.LUT R5, R0, R5, RZ, 0xfc, !PT ;  /* 0x0000000500057212 */ /* 0x000fca00078efcff */
[----:B------:R0:W-:Y:S01]  /*68f0*/  STG.E.U8 desc[UR36][R2.64], R5 ;  /* 0x0000000502007986 */ /* 0x0001e2000c101124 */
[----:B------:R-:W-:Y:S05]  /*6900*/  BRA `(.L_x_8647) ;  /* 0x0000000400b87947 */ /* 0x000fea0003800000 */
.L_x_8657:
[----:B------:R-:W-:-:S05]  /*6910*/  HADD2.F32 R0, -RZ, R25.H0_H0 ;  /* 0x20000019ff007230 */ /* 0x000fca0000004100 */
[----:B------:R-:W-:-:S05]  /*6920*/  F2FP.BF16.F32.PACK_AB R0, RZ, R0 ;  /* 0x00000000ff00723e */ /* 0x000fca00000010ff */
[----:B------:R0:W-:Y:S01]  /*6930*/  STG.E.U16 desc[UR36][R2.64], R0 ;  /* 0x0000000002007986 */ /* 0x0001e2000c101524 */
[----:B------:R-:W-:Y:S05]  /*6940*/  BRA `(.L_x_8647) ;  /* 0x0000000400a87947 */ /* 0x000fea0003800000 */
.L_x_8654:
        /* <DEDUP_REMOVED lines=12> */
.L_x_8666:
        /* <DEDUP_REMOVED lines=17> */
.L_x_8669:
[----:B------:R-:W-:-:S04]  /*6b20*/  LOP3.LUT R0, R25, 0x80000000, RZ, 0xc0, !PT ;  /* 0x8000000019007812 */ /* 0x000fc800078ec0ff */
[----:B------:R-:W-:-:S04]  /*6b30*/  SHF.R.U32.HI R5, RZ, 0x18, R0 ;  /* 0x00000018ff057819 */ /* 0x000fc80000011600 */
[----:B------:R-:W-:-:S04]  /*6b40*/  LOP3.LUT R4, R4, R5, RZ, 0xfc, !PT ;  /* 0x0000000504047212 */ /* 0x000fc800078efcff */
[----:B------:R-:W-:-:S07]  /*6b50*/  PRMT R0, R4, 0x7610, R0 ;  /* 0x0000761004007816 */ /* 0x000fce0000000000 */
.L_x_8668:
[----:B------:R-:W-:Y:S05]  /*6b60*/  BSYNC B0 ;  /* 0x0000000000007941 */ /* 0x000fea0003800000 */
.L_x_8667:
[----:B------:R0:W-:Y:S01]  /*6b70*/  STG.E.U8 desc[UR36][R2.64], R0 ;  /* 0x0000000002007986 */ /* 0x0001e2000c101124 */
[----:B------:R-:W-:Y:S05]  /*6b80*/  BRA `(.L_x_8647) ;  /* 0x0000000400187947 */ /* 0x000fea0003800000 */
.L_x_8665:
        /* <DEDUP_REMOVED lines=17> */
.L_x_8672:
[----:B------:R-:W-:-:S04]  /*6ca0*/  LOP3.LUT R0, R25, 0x80000000, RZ, 0xc0, !PT ;  /* 0x8000000019007812 */ /* 0x000fc800078ec0ff */
[----:B------:R-:W-:-:S04]  /*6cb0*/  SHF.R.U32.HI R5, RZ, 0x18, R0 ;  /* 0x00000018ff057819 */ /* 0x000fc80000011600 */
[----:B------:R-:W-:-:S04]  /*6cc0*/  LOP3.LUT R4, R4, R5, RZ, 0xfc, !PT ;  /* 0x0000000504047212 */ /* 0x000fc800078efcff */
[----:B------:R-:W-:-:S07]  /*6cd0*/  PRMT R0, R4, 0x7610, R0 ;  /* 0x0000761004007816 */ /* 0x000fce0000000000 */
.L_x_8671:
[----:B------:R-:W-:Y:S05]  /*6ce0*/  BSYNC B0 ;  /* 0x0000000000007941 */ /* 0x000fea0003800000 */
.L_x_8670:
[----:B------:R0:W-:Y:S01]  /*6cf0*/  STG.E.U8 desc[UR36][R2.64], R0 ;  /* 0x0000000002007986 */ /* 0x0001e2000c101124 */
[----:B------:R-:W-:Y:S05]  /*6d00*/  BRA `(.L_x_8647) ;  /* 0x0000000000b87947 */ /* 0x000fea0003800000 */
.L_x_8664:
        /* <DEDUP_REMOVED lines=22> */
.L_x_8646:
        /* <DEDUP_REMOVED lines=16> */
.L_x_8675:
[----:B------:R-:W-:Y:S05]  /*6f70*/  BRA `(.L_x_8647) ;  /* 0x00000000001c7947 */ /* 0x000fea0003800000 */
.L_x_8674:
[----:B------:R-:W-:-:S06]  /*6f80*/  HADD2.F32 R4, -RZ, R25.H0_H0 ;  /* 0x20000019ff047230 */ /* 0x000fcc0000004100 */
[----:B------:R-:W0:Y:S02]  /*6f90*/  F2I.U64.TRUNC R4, R4 ;  /* 0x0000000400047311 */ /* 0x000e24000020d800 */
[----:B0-----:R0:W-:Y:S01]  /*6fa0*/  STG.E.64 desc[UR36][R2.64], R4 ;  /* 0x0000000402007986 */ /* 0x0011e2000c101b24 */
[----:B------:R-:W-:Y:S05]  /*6fb0*/  BRA `(.L_x_8647) ;  /* 0x00000000000c7947 */ /* 0x000fea0003800000 */
.L_x_8673:
[----:B------:R-:W-:-:S06]  /*6fc0*/  HADD2.F32 R25, -RZ, R25.H0_H0 ;  /* 0x20000019ff197230 */ /* 0x000fcc0000004100 */
[----:B------:R-:W0:Y:S02]  /*6fd0*/  F2I.FTZ.U32.TRUNC.NTZ R25, R25 ;  /* 0x0000001900197305 */ /* 0x000e24000021f000 */
[----:B0-----:R0:W-:Y:S02]  /*6fe0*/  STG.E desc[UR36][R2.64], R25 ;  /* 0x0000001902007986 */ /* 0x0011e4000c101924 */
.L_x_8647:
        /* <DEDUP_REMOVED lines=25> */
.L_x_8679:
[----:B------:R-:W-:-:S06]  /*7180*/  HADD2.F32 R5, -RZ, R24.H0_H0 ;  /* 0x20000018ff057230 */ /* 0x000fcc0000004100 */
[----:B------:R-:W0:Y:S02]  /*7190*/  F2I.S64.TRUNC R4, R5 ;  /* 0x0000000500047311 */ /* 0x000e24000020d900 */
[----:B0-----:R0:W-:Y:S01]  /*71a0*/  STG.E.U8 desc[UR36][R2.64], R4 ;  /* 0x0000000402007986 */ /* 0x0011e2000c101124 */
[----:B------:R-:W-:Y:S05]  /*71b0*/  BRA `(.L_x_8681) ;  /* 0x0000000c00847947 */ /* 0x000fea0003800000 */
.L_x_8678:
        /* <DEDUP_REMOVED lines=10> */
.L_x_8683:
[----:B------:R-:W-:-:S04]  /*7260*/  HADD2.F32 R24, -RZ, R24.H0_H0 ;  /* 0x20000018ff187230 */ /* 0x000fc80000004100 */
[----:B------:R-:W0:Y:S02]  /*7270*/  F2I.FTZ.TRUNC.NTZ R5, R24 ;  /* 0x0000001800057305 */ /* 0x000e24000021f100 */
[----:B0-----:R0:W-:Y:S01]  /*7280*/  STG.E desc[UR36][R2.64], R5 ;  /* 0x0000000502007986 */ /* 0x0011e2000c101924 */
[----:B------:R-:W-:Y:S05]  /*7290*/  BRA `(.L_x_8681) ;  /* 0x0000000c004c7947 */ /* 0x000fea0003800000 */
.L_x_8682:
[----:B------:R-:W-:-:S04]  /*72a0*/  HADD2.F32 R24, -RZ, R24.H0_H0 ;  /* 0x20000018ff187230 */ /* 0x000fc80000004100 */
[----:B------:R-:W0:Y:S02]  /*72b0*/  F2I.FTZ.TRUNC.NTZ R5, R24 ;  /* 0x0000001800057305 */ /* 0x000e24000021f100 */
[----:B0-----:R0:W-:Y:S01]  /*72c0*/  STG.E.U16 desc[UR36][R2.64], R5 ;  /* 0x0000000502007986 */ /* 0x0011e2000c101524 */
[----:B------:R-:W-:Y:S05]  /*72d0*/  BRA `(.L_x_8681) ;  /* 0x0000000c003c7947 */ /* 0x000fea0003800000 */
.L_x_8677:
        /* <DEDUP_REMOVED lines=9> */
.L_x_8685:
[----:B------:R0:W-:Y:S01]  /*7370*/  STG.E.U16 desc[UR36][R2.64], R24 ;  /* 0x0000001802007986 */ /* 0x0001e2000c101524 */
[----:B------:R-:W-:Y:S05]  /*7380*/  BRA `(.L_x_8681) ;  /* 0x0000000c00107947 */ /* 0x000fea0003800000 */
.L_x_8684:
        /* <DEDUP_REMOVED lines=10> */
.L_x_8687:
[----:B------:R-:W-:-:S05]  /*7430*/  HADD2.F32 R0, -RZ, R24.H0_H0 ;  /* 0x20000018ff007230 */ /* 0x000fca0000004100 */
[----:B------:R-:W-:-:S04]  /*7440*/  F2FP.F16.F32.PACK_AB R0, RZ, R0 ;  /* 0x00000000ff00723e */ /* 0x000fc800000000ff */
[----:B------:R-:W-:-:S05]  /*7450*/  PRMT R0, R0, 0x5410, RZ ;  /* 0x0000541000007816 */ /* 0x000fca00000000ff */
[----:B------:R0:W-:Y:S01]  /*7460*/  STG.E desc[UR36][R2.64], R0 ;  /* 0x0000000002007986 */ /* 0x0001e2000c101924 */
[----:B------:R-:W-:Y:S05]  /*7470*/  BRA `(.L_x_8681) ;  /* 0x0000000800d47947 */ /* 0x000fea0003800000 */
.L_x_8686:
[----:B------:R-:W-:-:S05]  /*7480*/  HADD2.F32 R4, -RZ, R24.H0_H0 ;  /* 0x20000018ff047230 */ /* 0x000fca0000004100 */
[----:B------:R-:W-:-:S06]  /*7490*/  FMUL.FTZ R4, R4, 1 ;  /* 0x3f80000004047820 */ /* 0x000fcc0000410000 */
[----:B------:R-:W0:Y:S02]  /*74a0*/  F2F.F64.F32 R4, R4 ;  /* 0x0000000400047310 */ /* 0x000e240000201800 */
[----:B0-----:R0:W-:Y:S01]  /*74b0*/  STG.E.64 desc[UR36][R2.64], R4 ;  /* 0x0000000402007986 */ /* 0x0011e2000c101b24 */
[----:B------:R-:W-:Y:S05]  /*74c0*/  BRA `(.L_x_8681) ;  /* 0x0000000800c07947 */ /* 0x000fea0003800000 */
.L_x_8676:
        /* <DEDUP_REMOVED lines=13> */
.L_x_8690:
[----:B------:R-:W-:Y:S01]  /*75a0*/  HADD2.F32 R24, -RZ, R24.H0_H0 ;  /* 0x20000018ff187230 */ /* 0x000fe20000004100 */
[----:B------:R-:W-:-:S04]  /*75b0*/  CS2R R6, SRZ ;  /* 0x0000000000067805 */ /* 0x000fc8000001ff00 */
[----:B------:R-:W-:-:S06]  /*75c0*/  FMUL.FTZ R4, R24, 1 ;  /* 0x3f80000018047820 */ /* 0x000fcc0000410000 */
[----:B------:R-:W0:Y:S02]  /*75d0*/  F2F.F64.F32 R4, R4 ;  /* 0x0000000400047310 */ /* 0x000e240000201800 */
[----:B0-----:R0:W-:Y:S01]  /*75e0*/  STG.E.128 desc[UR36][R2.64], R4 ;  /* 0x0000000402007986 */ /* 0x0011e2000c101d24 */
[----:B------:R-:W-:Y:S05]  /*75f0*/  BRA `(.L_x_8681) ;  /* 0x0000000800747947 */ /* 0x000fea0003800000 */
.L_x_8689:
        /* <DEDUP_REMOVED lines=21> */
.L_x_8694:
[----:B------:R-:W-:Y:S05]  /*7750*/  BSYNC B0 ;  /* 0x0000000000007941 */ /* 0x000fea0003800000 */
.L_x_8693:
[----:B------:R-:W-:-:S05]  /*7760*/  LOP3.LUT R5, R0, R5, RZ, 0xfc, !PT ;  /* 0x0000000500057212 */ /* 0x000fca00078efcff */
[----:B------:R0:W-:Y:S01]  /*7770*/  STG.E.U8 desc[UR36][R2.64], R5 ;  /* 0x0000000502007986 */ /* 0x0001e2000c101124 */
[----:B------:R-:W-:Y:S05]  /*7780*/  BRA `(.L_x_8681) ;  /* 0x0000000800107947 */ /* 0x000fea0003800000 */
.L_x_8692:
        /* <DEDUP_REMOVED lines=13> */
.L_x_8696:
[----:B------:R-:W-:Y:S01]  /*7860*/  IMAD.MOV.U32 R0, RZ, RZ, 0x7f ;  /* 0x0000007fff007424 */ /* 0x000fe200078e00ff */
[----:B------:R-:W-:-:S04]  /*7870*/  ISETP.GT.U32.AND P0, PT, R4, 0x7f800000, PT ;  /* 0x7f8000000400780c */ /* 0x000fc80003f04070 */
[----:B------:R-:W-:-:S09]  /*7880*/  SEL R0, R0, 0x7c, P0 ;  /* 0x0000007c00007807 */ /* 0x000fd20000000000 */
.L_x_8697:
[----:B------:R-:W-:Y:S05]  /*7890*/  BSYNC B0 ;  /* 0x0000000000007941 */ /* 0x000fea0003800000 */
.L_x_8695:
[----:B------:R-:W-:-:S04]  /*78a0*/  LOP3.LUT R4, R5, 0x80000000, RZ, 0xc0, !PT ;  /* 0x8000000005047812 */ /* 0x000fc800078ec0ff */
[----:B------:R-:W-:-:S04]  /*78b0*/  SHF.R.U32.HI R5, RZ, 0x18, R4 ;  /* 0x00000018ff057819 */ /* 0x000fc80000011604 */
[----:B------:R-:W-:-:S05]  /*78c0*/  LOP3.LUT R5, R0, R5, RZ, 0xfc, !PT ;  /* 0x0000000500057212 */ /* 0x000fca00078efcff */
[----:B------:R0:W-:Y:S01]  /*78d0*/  STG.E.U8 desc[UR36][R2.64], R5 ;  /* 0x0000000502007986 */ /* 0x0001e2000c101124 */
[----:B------:R-:W-:Y:S05]  /*78e0*/  BRA `(.L_x_8681) ;  /* 0x0000000400b87947 */ /* 0x000fea0003800000 */
.L_x_8691:
[----:B------:R-:W-:-:S05]  /*78f0*/  HADD2.F32 R0, -RZ, R24.H0_H0 ;  /* 0x20000018ff007230 */ /* 0x000fca0000004100 */
[----:B------:R-:W-:-:S05]  /*7900*/  F2FP.BF16.F32.PACK_AB R0, RZ, R0 ;  /* 0x00000000ff00723e */ /* 0x000fca00000010ff */
[----:B------:R0:W-:Y:S01]  /*7910*/  STG.E.U16 desc[UR36][R2.64], R0 ;  /* 0x0000000002007986 */ /* 0x0001e2000c101524 */
[----:B------:R-:W-:Y:S05]  /*7920*/  BRA `(.L_x_8681) ;  /* 0x0000000400a87947 */ /* 0x000fea0003800000 */
.L_x_8688:
        /* <DEDUP_REMOVED lines=12> */
.L_x_8700:
        /* <DEDUP_REMOVED lines=17> */
.L_x_8703:
[----:B------:R-:W-:-:S04]  /*7b00*/  LOP3.LUT R0, R7, 0x80000000, RZ, 0xc0, !PT ;  /* 0x8000000007007812 */ /* 0x000fc800078ec0ff */
[----:B------:R-:W-:-:S04]  /*7b10*/  SHF.R.U32.HI R5, RZ, 0x18, R0 ;  /* 0x00000018ff057819 */ /* 0x000fc80000011600 */
[----:B------:R-:W-:-:S04]  /*7b20*/  LOP3.LUT R4, R4, R5, RZ, 0xfc, !PT ;  /* 0x0000000504047212 */ /* 0x000fc800078efcff */
[----:B------:R-:W-:-:S07]  /*7b30*/  PRMT R0, R4, 0x7610, R0 ;  /* 0x0000761004007816 */ /* 0x000fce0000000000 */
.L_x_8702:
[----:B------:R-:W-:Y:S05]  /*7b40*/  BSYNC B0 ;  /* 0x0000000000007941 */ /* 0x000fea0003800000 */
.L_x_8701:
[----:B------:R3:W-:Y:S01]  /*7b50*/  STG.E.U8 desc[UR36][R2.64], R0 ;  /* 0x0000000002007986 */ /* 0x0007e2000c101124 */
[----:B------:R-:W-:Y:S05]  /*7b60*/  BRA `(.L_x_8681) ;  /* 0x0000000400187947 */ /* 0x000fea0003800000 */
.L_x_8699:
        /* <DEDUP_REMOVED lines=17> */
.L_x_8706:
[----:B------:R-:W-:-:S04]  /*7c80*/  LOP3.LUT R0, R7, 0x80000000, RZ, 0xc0, !PT ;  /* 0x8000000007007812 */ /* 0x000fc800078ec0ff */
[----:B------:R-:W-:-:S04]  /*7c90*/  SHF.R.U32.HI R5, RZ, 0x18, R0 ;  /* 0x00000018ff057819 */ /* 0x000fc80000011600 */
[----:B------:R-:W-:-:S04]  /*7ca0*/  LOP3.LUT R4, R4, R5, RZ, 0xfc, !PT ;  /* 0x0000000504047212 */ /* 0x000fc800078efcff */
[----:B------:R-:W-:-:S07]  /*7cb0*/  PRMT R0, R4, 0x7610, R0 ;  /* 0x0000761004007816 */ /* 0x000fce0000000000 */
.L_x_8705:
[----:B------:R-:W-:Y:S05]  /*7cc0*/  BSYNC B0 ;  /* 0x0000000000007941 */ /* 0x000fea0003800000 */
.L_x_8704:
[----:B------:R0:W-:Y:S01]  /*7cd0*/  STG.E.U8 desc[UR36][R2.64], R0 ;  /* 0x0000000002007986 */ /* 0x0001e2000c101124 */
[----:B------:R-:W-:Y:S05]  /*7ce0*/  BRA `(.L_x_8681) ;  /* 0x0000000000b87947 */ /* 0x000fea0003800000 */
.L_x_8698:
        /* <DEDUP_REMOVED lines=22> */
.L_x_8680:
        /* <DEDUP_REMOVED lines=16> */
.L_x_8709:
[----:B------:R-:W-:Y:S05]  /*7f50*/  BRA `(.L_x_8681) ;  /* 0x00000000001c7947 */ /* 0x000fea0003800000 */
.L_x_8708:
[----:B------:R-:W-:-:S06]  /*7f60*/  HADD2.F32 R4, -RZ, R24.H0_H0 ;  /* 0x20000018ff047230 */ /* 0x000fcc0000004100 */
[----:B------:R-:W0:Y:S02]  /*7f70*/  F2I.U64.TRUNC R4, R4 ;  /* 0x0000000400047311 */ /* 0x000e24000020d800 */
[----:B0-----:R1:W-:Y:S01]  /*7f80*/  STG.E.64 desc[UR36][R2.64], R4 ;  /* 0x0000000402007986 */ /* 0x0013e2000c101b24 */
[----:B------:R-:W-:Y:S05]  /*7f90*/  BRA `(.L_x_8681) ;  /* 0x00000000000c7947 */ /* 0x000fea0003800000 */
.L_x_8707:
[----:B------:R-:W-:-:S04]  /*7fa0*/  HADD2.F32 R24, -RZ, R24.H0_H0 ;  /* 0x20000018ff187230 */ /* 0x000fc80000004100 */
[----:B------:R-:W0:Y:S02]  /*7fb0*/  F2I.FTZ.U32.TRUNC.NTZ R5, R24 ;  /* 0x0000001800057305 */ /* 0x000e24000021f000 */
[----:B0-----:R2:W-:Y:S02]  /*7fc0*/  STG.E desc[UR36][R2.64], R5 ;  /* 0x0000000502007986 */ /* 0x0015e4000c101924 */
.L_x_8681:
[----:B------:R-:W-:-:S07]  /*7fd0*/  VIADD R19, R19, 0x80 ;  /* 0x0000008013137836 */ /* 0x000fce0000000000 */
.L_x_8641:
[----:B------:R-:W-:Y:S05]  /*7fe0*/  BSYNC B6 ;  /* 0x0000000000067941 */ /* 0x000fea0003800000 */
.L_x_8640:
[----:B------:R-:W-:-:S13]  /*7ff0*/  ISETP.GE.AND P0, PT, R19, R16, PT ;  /* 0x000000101300720c */ /* 0x000fda0003f06270 */
[----:B------:R-:W-:Y:S05]  /*8000*/  @P0 EXIT ;  /* 0x000000000000094d */ /* 0x000fea0003800000 */
[----:B012345:R-:W0:Y:S01]  /*8010*/  LDC.64 R2, c[0x0][0x218] ;  /* 0x00008600ff027b82 */ /* 0x03fe220000000a00 */
        /* <DEDUP_REMOVED lines=20> */
.L_x_8713:
[----:B------:R-:W-:-:S06]  /*8160*/  HADD2.F32 R5, -RZ, R22.H0_H0 ;  /* 0x20000016ff057230 */ /* 0x000fcc0000004100 */
[----:B------:R-:W0:Y:S02]  /*8170*/  F2I.S64.TRUNC R4, R5 ;  /* 0x0000000500047311 */ /* 0x000e24000020d900 */
[----:B0-----:R-:W-:Y:S01]  /*8180*/  STG.E.U8 desc[UR36][R2.64], R4 ;  /* 0x0000000402007986 */ /* 0x001fe2000c101124 */
[----:B------:R-:W-:Y:S05]  /*8190*/  EXIT ;  /* 0x000000000000794d */ /* 0x000fea0003800000 */
.L_x_8712:
        /* <DEDUP_REMOVED lines=10> */
.L_x_8716:
[----:B------:R-:W-:-:S04]  /*8240*/  HADD2.F32 R22, -RZ, R22.H0_H0 ;  /* 0x20000016ff167230 */ /* 0x000fc80000004100 */
[----:B------:R-:W0:Y:S02]  /*8250*/  F2I.FTZ.TRUNC.NTZ R5, R22 ;  /* 0x0000001600057305 */ /* 0x000e24000021f100 */
[----:B0-----:R-:W-:Y:S01]  /*8260*/  STG.E desc[UR36][R2.64], R5 ;  /* 0x0000000502007986 */ /* 0x001fe2000c101924 */
[----:B------:R-:W-:Y:S05]  /*8270*/  EXIT ;  /* 0x000000000000794d */ /* 0x000fea0003800000 */
.L_x_8715:
[----:B------:R-:W-:-:S04]  /*8280*/  HADD2.F32 R22, -RZ, R22.H0_H0 ;  /* 0x20000016ff167230 */ /* 0x000fc80000004100 */
[----:B------:R-:W0:Y:S02]  /*8290*/  F2I.FTZ.TRUNC.NTZ R5, R22 ;  /* 0x0000001600057305 */ /* 0x000e24000021f100 */
[----:B0-----:R-:W-:Y:S01]  /*82a0*/  STG.E.U16 desc[UR36][R2.64], R5 ;  /* 0x0000000502007986 */ /* 0x001fe2000c101524 */
[----:B------:R-:W-:Y:S05]  /*82b0*/  EXIT ;  /* 0x000000000000794d */ /* 0x000fea0003800000 */
.L_x_8711:
        /* <DEDUP_REMOVED lines=9> */
.L_x_8718:
[----:B------:R-:W-:Y:S01]  /*8350*/  STG.E.U16 desc[UR36][R2.64], R22 ;  /* 0x0000001602007986 */ /* 0x000fe2000c101524 */
[----:B------:R-:W-:Y:S05]  /*8360*/  EXIT ;  /* 0x000000000000794d */ /* 0x000fea0003800000 */
.L_x_8717:
        /* <DEDUP_REMOVED lines=10> */
.L_x_8720:
[----:B------:R-:W-:-:S05]  /*8410*/  HADD2.F32 R0, -RZ, R22.H0_H0 ;  /* 0x20000016ff007230 */ /* 0x000fca0000004100 */
[----:B------:R-:W-:-:S04]  /*8420*/  F2FP.F16.F32.PACK_AB R0, RZ, R0 ;  /* 0x00000000ff00723e */ /* 0x000fc800000000ff */
[----:B------:R-:W-:-:S05]  /*8430*/  PRMT R0, R0, 0x5410, RZ ;  /* 0x0000541000007816 */ /* 0x000fca00000000ff */
[----:B------:R-:W-:Y:S01]  /*8440*/  STG.E desc[UR36][R2.64], R0 ;  /* 0x0000000002007986 */ /* 0x000fe2000c101924 */
[----:B------:R-:W-:Y:S05]  /*8450*/  EXIT ;  /* 0x000000000000794d */ /* 0x000fea0003800000 */
.L_x_8719:
[----:B------:R-:W-:-:S05]  /*8460*/  HADD2.F32 R4, -RZ, R22.H0_H0 ;  /* 0x20000016ff047230 */ /* 0x000fca0000004100 */
[----:B------:R-:W-:-:S06]  /*8470*/  FMUL.FTZ R4, R4, 1 ;  /* 0x3f80000004047820 */ /* 0x000fcc0000410000 */
[----:B------:R-:W0:Y:S02]  /*8480*/  F2F.F64.F32 R4, R4 ;  /* 0x0000000400047310 */ /* 0x000e240000201800 */
[----:B0-----:R-:W-:Y:S01]  /*8490*/  STG.E.64 desc[UR36][R2.64], R4 ;  /* 0x0000000402007986 */ /* 0x001fe2000c101b24 */
[----:B------:R-:W-:Y:S05]  /*84a0*/  EXIT ;  /* 0x000000000000794d */ /* 0x000fea0003800000 */
.L_x_8710:
        /* <DEDUP_REMOVED lines=13> */
.L_x_8723:
[----:B------:R-:W-:Y:S01]  /*8580*/  HADD2.F32 R22, -RZ, R22.H0_H0 ;  /* 0x20000016ff167230 */ /* 0x000fe20000004100 */
[----:B------:R-:W-:-:S04]  /*8590*/  CS2R R6, SRZ ;  /* 0x0000000000067805 */ /* 0x000fc8000001ff00 */
[----:B------:R-:W-:-:S06]  /*85a0*/  FMUL.FTZ R4, R22, 1 ;  /* 0x3f80000016047820 */ /* 0x000fcc0000410000 */
[----:B------:R-:W0:Y:S02]  /*85b0*/  F2F.F64.F32 R4, R4 ;  /* 0x0000000400047310 */ /* 0x000e240000201800 */
[----:B0-----:R-:W-:Y:S01]  /*85c0*/  STG.E.128 desc[UR36][R2.64], R4 ;  /* 0x0000000402007986 */ /* 0x001fe2000c101d24 */
[----:B------:R-:W-:Y:S05]  /*85d0*/  EXIT ;  /* 0x000000000000794d */ /* 0x000fea0003800000 */
.L_x_8722:
        /* <DEDUP_REMOVED lines=21> */
.L_x_8727:
[----:B------:R-:W-:Y:S05]  /*8730*/  BSYNC B0 ;  /* 0x0000000000007941 */ /* 0x000fea0003800000 */
.L_x_8726:
[----:B------:R-:W-:-:S05]  /*8740*/  LOP3.LUT R5, R0, R5, RZ, 0xfc, !PT ;  /* 0x0000000500057212 */ /* 0x000fca00078efcff */
[----:B------:R-:W-:Y:S01]  /*8750*/  STG.E.U8 desc[UR36][R2.64], R5 ;  /* 0x0000000502007986 */ /* 0x000fe2000c101124 */
[----:B------:R-:W-:Y:S05]  /*8760*/  EXIT ;  /* 0x000000000000794d */ /* 0x000fea0003800000 */
.L_x_8725:
        /* <DEDUP_REMOVED lines=13> */
.L_x_8729:
[----:B------:R-:W-:Y:S01]  /*8840*/  IMAD.MOV.U32 R0, RZ, RZ, 0x7f ;  /* 0x0000007fff007424 */ /* 0x000fe200078e00ff */
[----:B------:R-:W-:-:S04]  /*8850*/  ISETP.GT.U32.AND P0, PT, R4, 0x7f800000, PT ;  /* 0x7f8000000400780c */ /* 0x000fc80003f04070 */
[----:B------:R-:W-:-:S09]  /*8860*/  SEL R0, R0, 0x7c, P0 ;  /* 0x0000007c00007807 */ /* 0x000fd20000000000 */
.L_x_8730:
[----:B------:R-:W-:Y:S05]  /*8870*/  BSYNC B0 ;  /* 0x0000000000007941 */ /* 0x000fea0003800000 */
.L_x_8728:
[----:B------:R-:W-:-:S04]  /*8880*/  LOP3.LUT R4, R5, 0x80000000, RZ, 0xc0, !PT ;  /* 0x8000000005047812 */ /* 0x000fc800078ec0ff */
[----:B------:R-:W-:-:S04]  /*8890*/  SHF.R.U32.HI R5, RZ, 0x18, R4 ;  /* 0x00000018ff057819 */ /* 0x000fc80000011604 */
[----:B------:R-:W-:-:S05]  /*88a0*/  LOP3.LUT R5, R0, R5, RZ, 0xfc, !PT ;  /* 0x0000000500057212 */ /* 0x000fca00078efcff */
[----:B------:R-:W-:Y:S01]  /*88b0*/  STG.E.U8 desc[UR36][R2.64], R5 ;  /* 0x0000000502007986 */ /* 0x000fe2000c101124 */
[----:B------:R-:W-:Y:S05]  /*88c0*/  EXIT ;  /* 0x000000000000794d */ /* 0x000fea0003800000 */
.L_x_8724:
[----:B------:R-:W-:-:S05]  /*88d0*/  HADD2.F32 R0, -RZ, R22.H0_H0 ;  /* 0x20000016ff007230 */ /* 0x000fca0000004100 */
[----:B------:R-:W-:-:S05]  /*88e0*/  F2FP.BF16.F32.PACK_AB R0, RZ, R0 ;  /* 0x00000000ff00723e */ /* 0x000fca00000010ff */
[----:B------:R-:W-:Y:S01]  /*88f0*/  STG.E.U16 desc[UR36][R2.64], R0 ;  /* 0x0000000002007986 */ /* 0x000fe2000c101524 */
[----:B------:R-:W-:Y:S05]  /*8900*/  EXIT ;  /* 0x000000000000794d */ /* 0x000fea0003800000 */
.L_x_8721:
        /* <DEDUP_REMOVED lines=12> */
.L_x_8733:
        /* <DEDUP_REMOVED lines=17> */
.L_x_8736:
[----:B------:R-:W-:-:S04]  /*8ae0*/  LOP3.LUT R0, R7, 0x80000000, RZ, 0xc0, !PT ;  /* 0x8000000007007812 */ /* 0x000fc800078ec0ff */
[----:B------:R-:W-:-:S04]  /*8af0*/  SHF.R.U32.HI R5, RZ, 0x18, R0 ;  /* 0x00000018ff057819 */ /* 0x000fc80000011600 */
[----:B------:R-:W-:-:S04]  /*8b00*/  LOP3.LUT R4, R4, R5, RZ, 0xfc, !PT ;  /* 0x0000000504047212 */ /* 0x000fc800078efcff */
[----:B------:R-:W-:-:S07]  /*8b10*/  PRMT R0, R4, 0x7610, R0 ;  /* 0x0000761004007816 */ /* 0x000fce0000000000 */
.L_x_8735:
[----:B------:R-:W-:Y:S05]  /*8b20*/  BSYNC B0 ;  /* 0x0000000000007941 */ /* 0x000fea0003800000 */
.L_x_8734:
[----:B------:R-:W-:Y:S01]  /*8b30*/  STG.E.U8 desc[UR36][R2.64], R0 ;  /* 0x0000000002007986 */ /* 0x000fe2000c101124 */
[----:B------:R-:W-:Y:S05]  /*8b40*/  EXIT ;  /* 0x000000000000794d */ /* 0x000fea0003800000 */
.L_x_8732:
        /* <DEDUP_REMOVED lines=17> */
.L_x_8739:
[----:B------:R-:W-:-:S04]  /*8c60*/  LOP3.LUT R0, R7, 0x80000000, RZ, 0xc0, !PT ;  /* 0x8000000007007812 */ /* 0x000fc800078ec0ff */
[----:B------:R-:W-:-:S04]  /*8c70*/  SHF.R.U32.HI R5, RZ, 0x18, R0 ;  /* 0x00000018ff057819 */ /* 0x000fc80000011600 */
[----:B------:R-:W-:-:S04]  /*8c80*/  LOP3.LUT R4, R4, R5, RZ, 0xfc, !PT ;  /* 0x0000000504047212 */ /* 0x000fc800078efcff */
[----:B------:R-:W-:-:S07]  /*8c90*/  PRMT R0, R4, 0x7610, R0 ;  /* 0x0000761004007816 */ /* 0x000fce0000000000 */
.L_x_8738:
[----:B------:R-:W-:Y:S05]  /*8ca0*/  BSYNC B0 ;  /* 0x0000000000007941 */ /* 0x000fea0003800000 */
.L_x_8737:
[----:B------:R-:W-:Y:S01]  /*8cb0*/  STG.E.U8 desc[UR36][R2.64], R0 ;  /* 0x0000000002007986 */ /* 0x000fe2000c101124 */
[----:B------:R-:W-:Y:S05]  /*8cc0*/  EXIT ;  /* 0x000000000000794d */ /* 0x000fea0003800000 */
.L_x_8731:
        /* <DEDUP_REMOVED lines=22> */
.L_x_8714:
        /* <DEDUP_REMOVED lines=16> */
.L_x_8742:
[----:B------:R-:W-:Y:S05]  /*8f30*/  EXIT ;  /* 0x000000000000794d */ /* 0x000fea0003800000 */
.L_x_8741:
[----:B------:R-:W-:-:S06]  /*8f40*/  HADD2.F32 R4, -RZ, R22.H0_H0 ;  /* 0x20000016ff047230 */ /* 0x000fcc0000004100 */
[----:B------:R-:W0:Y:S02]  /*8f50*/  F2I.U64.TRUNC R4, R4 ;  /* 0x0000000400047311 */ /* 0x000e24000020d800 */
[----:B0-----:R-:W-:Y:S01]  /*8f60*/  STG.E.64 desc[UR36][R2.64], R4 ;  /* 0x0000000402007986 */ /* 0x001fe2000c101b24 */
[----:B------:R-:W-:Y:S05]  /*8f70*/  EXIT ;  /* 0x000000000000794d */ /* 0x000fea0003800000 */
.L_x_8740:
[----:B------:R-:W-:-:S04]  /*8f80*/  HADD2.F32 R22, -RZ, R22.H0_H0 ;  /* 0x20000016ff167230 */ /* 0x000fc80000004100 */
[----:B------:R-:W0:Y:S02]  /*8f90*/  F2I.FTZ.U32.TRUNC.NTZ R5, R22 ;  /* 0x0000001600057305 */ /* 0x000e24000021f000 */
[----:B0-----:R-:W-:Y:S01]  /*8fa0*/  STG.E desc[UR36][R2.64], R5 ;  /* 0x0000000502007986 */ /* 0x001fe2000c101924 */
[----:B------:R-:W-:Y:S05]  /*8fb0*/  EXIT ;  /* 0x000000000000794d */ /* 0x000fea0003800000 */
.L_x_8743:
        /* <DEDUP_REMOVED lines=12> */
.L_x_12887:


//--------------------- .text._ZN2at6native18elementwise_kernelILi128ELi4EZNS0_22gpu_kernel_impl_nocastIZZZNS0_18GeluCUDAKernelImplERNS_18TensorIteratorBaseENS0_8GeluTypeEENKUlvE0_clEvENKUlvE1_clEvEUlN3c104HalfEE_EEvS4_RKT_EUliE_EEviT1_ --------------------------
	.section	.text._ZN2at6native18elementwise_kernelILi128ELi4EZNS0_22gpu_kernel_impl_nocastIZZZNS0_18GeluCUDAKernelImplERNS_18TensorIteratorBaseENS0_8GeluTypeEENKUlvE0_clEvENKUlvE1_clEvEUlN3c104HalfEE_EEvS4_RKT_EUliE_EEviT1_,"ax",@progbits
	.align	128
        .global         _ZN2at6native18elementwise_kernelILi128ELi4EZNS0_22gpu_kernel_impl_nocastIZZZNS0_18GeluCUDAKernelImplERNS_18TensorIteratorBaseENS0_8GeluTypeEENKUlvE0_clEvENKUlvE1_clEvEUlN3c104HalfEE_EEvS4_RKT_EUliE_EEviT1_
        .type           _ZN2at6native18elementwise_kernelILi128ELi4EZNS0_22gpu_kernel_impl_nocastIZZZNS0_18GeluCUDAKernelImplERNS_18TensorIteratorBaseENS0_8GeluTypeEENKUlvE0_clEvENKUlvE1_clEvEUlN3c104HalfEE_EEvS4_RKT_EUliE_EEviT1_,@function
        .size           _ZN2at6native18elementwise_kernelILi128ELi4EZNS0_22gpu_kernel_impl_nocastIZZZNS0_18GeluCUDAKernelImplERNS_18TensorIteratorBaseENS0_8GeluTypeEENKUlvE0_clEvENKUlvE1_clEvEUlN3c104HalfEE_EEvS4_RKT_EUliE_EEviT1_,(.L_x_12888 - _ZN2at6native18elementwise_kernelILi128ELi4EZNS0_22gpu_kernel_impl_nocastIZZZNS0_18GeluCUDAKernelImplERNS_18TensorIteratorBaseENS0_8GeluTypeEENKUlvE0_clEvENKUlvE1_clEvEUlN3c104HalfEE_EEvS4_RKT_EUliE_EEviT1_)
        .other          _ZN2at6native18elementwise_kernelILi128ELi4EZNS0_22gpu_kernel_impl_nocastIZZZNS0_18GeluCUDAKernelImplERNS_18TensorIteratorBaseENS0_8GeluTypeEENKUlvE0_clEvENKUlvE1_clEvEUlN3c104HalfEE_EEvS4_RKT_EUliE_EEviT1_,@"STO_CUDA_ENTRY STV_DEFAULT"
_ZN2at6native18elementwise_kernelILi128ELi4EZNS0_22gpu_kernel_impl_nocastIZZZNS0_18GeluCUDAKernelImplERNS_18TensorIteratorBaseENS0_8GeluTypeEENKUlvE0_clEvENKUlvE1_clEvEUlN3c104HalfEE_EEvS4_RKT_EUliE_EEviT1_:
.text._ZN2at6native18elementwise_kernelILi128ELi4EZNS0_22gpu_kernel_impl_nocastIZZZNS0_18GeluCUDAKernelImplERNS_18TensorIteratorBaseENS0_8GeluTypeEENKUlvE0_clEvENKUlvE1_clEvEUlN3c104HalfEE_EEvS4_RKT_EUliE_EEviT1_:
        /* <DEDUP_REMOVED lines=298> */
[----:B------:R-:W-:Y:S02]  /*12a0*/  @P0 IMAD.MOV.U32 R10, RZ, RZ, RZ ;  /* 0x000000ffff0a0224 */ /* 0x000fe400078e00ff */
        /* <DEDUP_REMOVED lines=13> */
.L_x_8746:
        /* <DEDUP_REMOVED lines=8> */
[----:B------:R-:W-:Y:S01]  /*1400*/  IADD3 R3, R3, 0x80, RZ ;  /* 0x0000008003037810 */ /* 0x000fe20007ffe0ff */
[----:B--2---:R-:W-:-:S05]  /*1410*/  HADD2.F32 R2, -RZ, R2.H0_H0 ;  /* 0x20000002ff027230 */ /* 0x004fca0000004100 */
        /* <DEDUP_REMOVED lines=30> */
[----:B------:R-:W-:Y:S02]  /*1600*/  FADD.FTZ R0, R6, 1 ;  /* 0x3f80000006007421 */ /* 0x000fe40000010000 */
[----:B------:R-:W-:Y:S02]  /*1610*/  IMAD.X R5, RZ, RZ, UR9, P0 ;  /* 0x00000009ff057e24 */ /* 0x000fe400080e06ff */
[----:B------:R-:W-:-:S05]  /*1620*/  FMUL.FTZ R0, R0, R7 ;  /* 0x0000000700007220 */ /* 0x000fca0000410000 */
[----:B------:R-:W-:-:S05]  /*1630*/  F2FP.F16.F32.PACK_AB R0, RZ, R0 ;  /* 0x00000000ff00723e */ /* 0x000fca00000000ff */
[----:B------:R0:W-:Y:S02]  /*1640*/  STG.E.U16 desc[UR4][R4.64], R0 ;  /* 0x0000000004007986 */ /* 0x0001e4000c101504 */
.L_x_8745:
[----:B------:R-:W-:Y:S05]  /*1650*/  BSYNC B0 ;  /* 0x0000000000007941 */ /* 0x000fea0003800000 */
.L_x_8744:
        /* <DEDUP_REMOVED lines=305> */
.L_x_8749:
        /* <DEDUP_REMOVED lines=44> */
[----:B------:R-:W-:-:S05]  /*2c30*/  F2FP.F16.F32.PACK_AB R0, RZ, R0 ;  /* 0x00000000ff00723e */ /* 0x000fca00000000ff */
[----:B------:R1:W-:Y:S02]  /*2c40*/  STG.E.U16 desc[UR4][R4.64], R0 ;  /* 0x0000000004007986 */ /* 0x0003e4000c101504 */
[----:B------:R-:W-:Y:S05]  /*2c50*/  @P0 BRA `(.L_x_8748) ;  /* 0x00000014006c0947 */ /* 0x000fea0003800000 */
[----:B-1----:R-:W0:Y:S01]  /*2c60*/  LDC R4, c[0x0][0x218] ;  /* 0x00008600ff047b82 */ /* 0x002e220000000800 */
[----:B------:R-:W-:Y:S01]  /*2c70*/  HFMA2.MMA R0, -RZ, RZ, 0, 0 ;  /* 0x00000000ff007435 */ /* 0x000fe200000001ff */
[----:B------:R-:W-:Y:S02]  /*2c80*/  MOV R5, RZ ;  /* 0x000000ff00057202 */ /* 0x000fe40000000f00 */
[----:B0-----:R-:W-:-:S13]  /*2c90*/  ISETP.NE.AND P0, PT, R4, RZ, PT ;  /* 0x000000ff0400720c */ /* 0x001fda0003f05270 */
[----:B------:R-:W-:Y:S05]  /*2ca0*/  @!P0 BRA `(.L_x_8750) ;  /* 0x0000001000a48947 */ /* 0x000fea0003800000 */
        /* <DEDUP_REMOVED lines=282> */
[----:B------:R-:W-:Y:S02]  /*3e50*/  SHF.R.U32.HI R11, RZ, UR7, R10 ;  /* 0x00000007ff0b7c19 */ /* 0x000fe4000801160a */
[----:B------:R-:W-:Y:S02]  /*3e60*/  @P0 MOV R10, RZ ;  /* 0x000000ff000a0202 */ /* 0x000fe40000000f00 */
[----:B------:R-:W-:Y:S01]  /*3e70*/  IADD3 R6, -R11, RZ, RZ ;  /* 0x000000ff0b067210 */ /* 0x000fe20007ffe1ff */
[----:B------:R-:W1:Y:S04]  /*3e80*/  @P0 LDC R15, c[0x0][0x33c] ;  /* 0x0000cf00ff0f0b82 */ /* 0x000e680000000800 */
[----:B------:R-:W-:Y:S01]  /*3e90*/  IMAD R6, R6, UR8, R7 ;  /* 0x0000000806067c24 */ /* 0x000fe2000f8e0207 */
[----:B------:R-:W-:-:S03]  /*3ea0*/  ULDC.64 UR8, c[0x0][0x400] ;  /* 0x0001000000087ab9 */ /* 0x000fc60000000a00 */
[----:B------:R-:W2:Y:S01]  /*3eb0*/  @P0 LDC.64 R8, c[0x0][0x408] ;  /* 0x00010200ff080b82 */ /* 0x000ea20000000a00 */
[C---:B------:R-:W-:Y:S02]  /*3ec0*/  IMAD R5, R6.reuse, UR8, R5 ;  /* 0x0000000806057c24 */ /* 0x040fe4000f8e0205 */
[----:B------:R-:W-:Y:S02]  /*3ed0*/  IMAD R0, R6, UR9, R0 ;  /* 0x0000000906007c24 */ /* 0x000fe4000f8e0200 */
[----:B0-----:R-:W-:-:S05]  /*3ee0*/  @P0 IMAD.HI.U32 R2, R11, R12, R10 ;  /* 0x0000000c0b020227 */ /* 0x001fca00078e000a */
[----:B------:R-:W-:-:S04]  /*3ef0*/  @P0 SHF.R.U32.HI R2, RZ, R13, R2 ;  /* 0x0000000dff020219 */ /* 0x000fc80000011602 */
[----:B------:R-:W-:-:S05]  /*3f00*/  @P0 IADD3 R10, -R2, RZ, RZ ;  /* 0x000000ff020a0210 */ /* 0x000fca0007ffe1ff */
[----:B-1----:R-:W-:-:S04]  /*3f10*/  @P0 IMAD R10, R15, R10, R11 ;  /* 0x0000000a0f0a0224 */ /* 0x002fc800078e020b */
[C---:B--2---:R-:W-:Y:S02]  /*3f20*/  @P0 IMAD R5, R10.reuse, R8, R5 ;  /* 0x000000080a050224 */ /* 0x044fe400078e0205 */
[----:B------:R-:W-:-:S07]  /*3f30*/  @P0 IMAD R0, R10, R9, R0 ;  /* 0x000000090a000224 */ /* 0x000fce00078e0200 */
.L_x_8750:
        /* <DEDUP_REMOVED lines=21> */
[----:B------:R-:W-:Y:S01]  /*4090*/  IMAD.MOV.U32 R8, RZ, RZ, 0x3e235519 ;  /* 0x3e235519ff087424 */ /* 0x000fe200078e00ff */
[----:B------:R-:W-:Y:S02]  /*40a0*/  FSEL R11, -R10, -0.026868773624300956726, P0 ;  /* 0xbcdc1be70a0b7808 */ /* 0x000fe40000000100 */
        /* <DEDUP_REMOVED lines=20> */
[----:B------:R-:W-:-:S05]  /*41f0*/  F2FP.F16.F32.PACK_AB R0, RZ, R0 ;  /* 0x00000000ff00723e */ /* 0x000fca00000000ff */
[----:B------:R2:W-:Y:S02]  /*4200*/  STG.E.U16 desc[UR4][R4.64], R0 ;  /* 0x0000000004007986 */ /* 0x0005e4000c101504 */
.L_x_8748:
[----:B------:R-:W-:Y:S05]  /*4210*/  BSYNC B0 ;  /* 0x0000000000007941 */ /* 0x000fea0003800000 */
.L_x_8747:
[----:B------:R-:W-:-:S13]  /*4220*/  ISETP.GE.AND P0, PT, R3, UR6, PT ;  /* 0x0000000603007c0c */ /* 0x000fda000bf06270 */
[----:B------:R-:W-:Y:S05]  /*4230*/  @P0 EXIT ;  /* 0x000000000000094d */ /* 0x000fea0003800000 */
[----:B012---:R-:W0:Y:S01]  /*4240*/  LDC R4, c[0x0][0x218] ;  /* 0x00008600ff047b82 */ /* 0x007e220000000800 */
[----:B------:R-:W-:Y:S01]  /*4250*/  HFMA2.MMA R0, -RZ, RZ, 0, 0 ;  /* 0x00000000ff007435 */ /* 0x000fe200000001ff */
[----:B------:R-:W-:Y:S02]  /*4260*/  MOV R5, RZ ;  /* 0x000000ff00057202 */ /* 0x000fe40000000f00 */
[----:B0-----:R-:W-:-:S13]  /*4270*/  ISETP.NE.AND P0, PT, R4, RZ, PT ;  /* 0x000000ff0400720c */ /* 0x001fda0003f05270 */
[----:B------:R-:W-:Y:S05]  /*4280*/  @!P0 BRA `(.L_x_8751) ;  /* 0x0000001000a48947 */ /* 0x000fea0003800000 */
        /* <DEDUP_REMOVED lines=283> */
[----:B------:R-:W-:Y:S01]  /*5440*/  ULDC.64 UR6, c[0x0][0x400] ;  /* 0x0001000000067ab9 */ /* 0x000fe20000000a00 */
[----:B------:R-:W-:-:S03]  /*5450*/  @P0 MOV R6, RZ ;  /* 0x000000ff00060202 */ /* 0x000fc60000000f00 */
[----:B------:R-:W1:Y:S01]  /*5460*/  @P0 LDC R13, c[0x0][0x33c] ;  /* 0x0000cf00ff0d0b82 */ /* 0x000e620000000800 */
[----:B------:R-:W-:-:S07]  /*5470*/  IMAD.MOV R9, RZ, RZ, -R7 ;  /* 0x000000ffff097224 */ /* 0x000fce00078e0a07 */
        /* <DEDUP_REMOVED lines=10> */
.L_x_8751:
[----:B------:R-:W-:Y:S02]  /*5520*/  ULDC.64 UR6, c[0x0][0x418] ;  /* 0x0001060000067ab9 */ /* 0x000fe40000000a00 */
[----:B------:R-:W-:-:S04]  /*5530*/  IADD3 R6, P0, R0, UR6, RZ ;  /* 0x0000000600067c10 */ /* 0x000fc8000ff1e0ff */
[----:B------:R-:W-:Y:S01]  /*5540*/  IADD3.X R7, RZ, UR7, RZ, P0, !PT ;  /* 0x00000007ff077c10 */ /* 0x000fe200087fe4ff */
[----:B------:R-:W-:-:S04]  /*5550*/  ULDC.64 UR6, c[0x0][0x410] ;  /* 0x0001040000067ab9 */ /* 0x000fc80000000a00 */
[----:B------:R-:W2:Y:S01]  /*5560*/  LDG.E.U16 R2, desc[UR4][R6.64] ;  /* 0x0000000406027981 */ /* 0x000ea2000c1e1500 */
[----:B------:R-:W-:Y:S02]  /*5570*/  MOV R9, 0x38eb4c3a ;  /* 0x38eb4c3a00097802 */ /* 0x000fe40000000f00 */
[----:B------:R-:W-:Y:S02]  /*5580*/  MOV R8, 0x3aae005b ;  /* 0x3aae005b00087802 */ /* 0x000fe40000000f00 */
[----:B------:R-:W-:Y:S01]  /*5590*/  MOV R10, 0x3c09919f ;  /* 0x3c09919f000a7802 */ /* 0x000fe20000000f00 */
[----:B--2---:R-:W-:-:S05]  /*55a0*/  HADD2.F32 R2, -RZ, R2.H0_H0 ;  /* 0x20000002ff027230 */ /* 0x004fca0000004100 */
        /* <DEDUP_REMOVED lines=33> */
[----:B------:R-:W-:-:S05]  /*57c0*/  F2FP.F16.F32.PACK_AB R0, RZ, R0 ;  /* 0x00000000ff00723e */ /* 0x000fca00000000ff */
[----:B------:R-:W-:Y:S01]  /*57d0*/  STG.E.U16 desc[UR4][R2.64], R0 ;  /* 0x0000000002007986 */ /* 0x000fe2000c101504 */
[----:B------:R-:W-:Y:S05]  /*57e0*/  EXIT ;  /* 0x000000000000794d */ /* 0x000fea0003800000 */
.L_x_8752:
        /* <DEDUP_REMOVED lines=9> */
.L_x_12888:


//--------------------- .text._ZN2at6native27unrolled_elementwise_kernelIZZZNS0_18GeluCUDAKernelImplERNS_18TensorIteratorBaseENS0_8GeluTypeEENKUlvE0_clEvENKUlvE1_clEvEUlN3c104HalfEE_St5arrayIPcLm2EELi4E23TrivialOffsetCalculatorILi1EjESE_NS0_6memory15LoadWithoutCastENSF_16StoreWithoutCastEEEviT_T0_T2_T3_T4_T5_ --------------------------
	.section	.text._ZN2at6native27unrolled_elementwise_kernelIZZZNS0_18GeluCUDAKernelImplERNS_18TensorIteratorBaseENS0_8GeluTypeEENKUlvE0_clEvENKUlvE1_clEvEUlN3c104HalfEE_St5arrayIPcLm2EELi4E23TrivialOffsetCalculatorILi1EjESE_NS0_6memory15LoadWithoutCastENSF_16StoreWithoutCastEEEviT_T0_T2_T3_T4_T5_,"ax",@progbits
	.align	128
        .global         _ZN2at6native27unrolled_elementwise_kernelIZZZNS0_18GeluCUDAKernelImplERNS_18TensorIteratorBaseENS0_8GeluTypeEENKUlvE0_clEvENKUlvE1_clEvEUlN3c104HalfEE_St5arrayIPcLm2EELi4E23TrivialOffsetCalculatorILi1EjESE_NS0_6memory15LoadWithoutCastENSF_16StoreWithoutCastEEEviT_T0_T2_T3_T4_T5_
        .type           _ZN2at6native27unrolled_elementwise_kernelIZZZNS0_18GeluCUDAKernelImplERNS_18TensorIteratorBaseENS0_8GeluTypeEENKUlvE0_clEvENKUlvE1_clEvEUlN3c104HalfEE_St5arrayIPcLm2EELi4E23TrivialOffsetCalculatorILi1EjESE_NS0_6memory15LoadWithoutCastENSF_16StoreWithoutCastEEEviT_T0_T2_T3_T4_T5_,@function
        .size           _ZN2at6native27unrolled_elementwise_kernelIZZZNS0_18GeluCUDAKernelImplERNS_18TensorIteratorBaseENS0_8GeluTypeEENKUlvE0_clEvENKUlvE1_clEvEUlN3c104HalfEE_St5arrayIPcLm2EELi4E23TrivialOffsetCalculatorILi1EjESE_NS0_6memory15LoadWithoutCastENSF_16StoreWithoutCastEEEviT_T0_T2_T3_T4_T5_,(.L_x_12889 - _ZN2at6native27unrolled_elementwise_kernelIZZZNS0_18GeluCUDAKernelImplERNS_18TensorIteratorBaseENS0_8GeluTypeEENKUlvE0_clEvENKUlvE1_clEvEUlN3c104HalfEE_St5arrayIPcLm2EELi4E23TrivialOffsetCalculatorILi1EjESE_NS0_6memory15LoadWithoutCastENSF_16StoreWithoutCastEEEviT_T0_T2_T3_T4_T5_)
        .other          _ZN2at6native27unrolled_elementwise_kernelIZZZNS0_18GeluCUDAKernelImplERNS_18TensorIteratorBaseENS0_8GeluTypeEENKUlvE0_clEvENKUlvE1_clEvEUlN3c104HalfEE_St5arrayIPcLm2EELi4E23TrivialOffsetCalculatorILi1EjESE_NS0_6memory15LoadWithoutCastENSF_16StoreWithoutCastEEEviT_T0_T2_T3_T4_T5_,@"STO_CUDA_ENTRY STV_DEFAULT"
_ZN2at6native27unrolled_elementwise_kernelIZZZNS0_18GeluCUDAKernelImplERNS_18TensorIteratorBaseENS0_8GeluTypeEENKUlvE0_clEvENKUlvE1_clEvEUlN3c104HalfEE_St5arrayIPcLm2EELi4E23TrivialOffsetCalculatorILi1EjESE_NS0_6memory15LoadWithoutCastENSF_16StoreWithoutCastEEEviT_T0_T2_T3_T4_T5_:
.text._ZN2at6native27unrolled_elementwise_kernelIZZZNS0_18GeluCUDAKernelImplERNS_18TensorIteratorBaseENS0_8GeluTypeEENKUlvE0_clEvENKUlvE1_clEvEUlN3c104HalfEE_St5arrayIPcLm2EELi4E23TrivialOffsetCalculatorILi1EjESE_NS0_6memory15LoadWithoutCastENSF_16StoreWithoutCastEEEviT_T0_T2_T3_T4_T5_:
        /* <DEDUP_REMOVED lines=43> */
[----:B0----5:R-:W-:Y:S01]  /*02b0*/  HADD2.F32 R8, -RZ, R16.H0_H0 ;  /* 0x20000010ff087230 */ /* 0x021fe20000004100 */
[----:B------:R-:W-:Y:S01]  /*02c0*/  HFMA2.MMA R15, -RZ, RZ, 0.8349609375, 5.424022674560546875e-06 ;  /* 0x3aae005bff0f7435 */ /* 0x000fe200000001ff */
[----:B------:R-:W-:Y:S01]  /*02d0*/  IMAD.MOV.U32 R13, RZ, RZ, 0x38eb4c3a ;  /* 0x38eb4c3aff0d7424 */ /* 0x000fe200078e00ff */
[----:B------:R-:W-:Y:S01]  /*02e0*/  MOV R14, 0x3d24d99a ;  /* 0x3d24d99a000e7802 */ /* 0x000fe20000000f00 */
[----:B------:R-:W-:Y:S02]  /*02f0*/  IMAD.MOV.U32 R12, RZ, RZ, 0x3c09919f ;  /* 0x3c09919fff0c7424 */ /* 0x000fe400078e00ff */
[----:B------:R-:W-:Y:S01]  /*0300*/  FMUL.FTZ R9, R8, 0.70710676908493041992 ;  /* 0x3f3504f308097820 */ /* 0x000fe20000410000 */
[----:B------:R-:W-:-:S03]  /*0310*/  HFMA2.MMA R16, -RZ, RZ, 1.8525390625, -0.310791015625 ;  /* 0x3f69b4f9ff107435 */ /* 0x000fc600000001ff */
        /* <DEDUP_REMOVED lines=29> */
.L_x_8754:
[----:B------:R-:W-:Y:S05]  /*04f0*/  BSYNC B0 ;  /* 0x0000000000007941 */ /* 0x000fea0003800000 */
.L_x_8753:
[----:B------:R-:W-:Y:S04]  /*0500*/  BSSY B0, `(.L_x_8755) ;  /* 0x0000026000007945 */ /* 0x000fe80003800000 */
[----:B------:R-:W-:Y:S05]  /*0510*/  @P3 BRA `(.L_x_8756) ;  /* 0x0000000000903947 */ /* 0x000fea0003800000 */
[----:B-----5:R-:W-:Y:S01]  /*0520*/  HADD2.F32 R7, -RZ, R7.H0_H0 ;  /* 0x20000007ff077230 */ /* 0x020fe20000004100 */
[----:B0-----:R-:W-:Y:S01]  /*0530*/  HFMA2.MMA R12, -RZ, RZ, 1.0087890625, -0.000686168670654296875 ;  /* 0x3c09919fff0c7435 */ /* 0x001fe200000001ff */
        /* <DEDUP_REMOVED lines=34> */
.L_x_8756:
[----:B------:R-:W-:Y:S05]  /*0760*/  BSYNC B0 ;  /* 0x0000000000007941 */ /* 0x000fea0003800000 */
.L_x_8755:
[----:B------:R-:W-:Y:S04]  /*0770*/  BSSY B0, `(.L_x_8757) ;  /* 0x0000026000007945 */ /* 0x000fe80003800000 */
[----:B------:R-:W-:Y:S05]  /*0780*/  @P1 BRA `(.L_x_8758) ;  /* 0x0000000000901947 */ /* 0x000fea0003800000 */
[----:B-----5:R-:W-:Y:S01]  /*0790*/  HADD2.F32 R6, -RZ, R6.H0_H0 ;  /* 0x20000006ff067230 */ /* 0x020fe20000004100 */
[----:B0-----:R-:W-:Y:S01]  /*07a0*/  HFMA2.MMA R15, -RZ, RZ, 0.8349609375, 5.424022674560546875e-06 ;  /* 0x3aae005bff0f7435 */ /* 0x001fe200000001ff */
[----:B------:R-:W-:Y:S01]  /*07b0*/  IMAD.MOV.U32 R13, RZ, RZ, 0x38eb4c3a ;  /* 0x38eb4c3aff0d7424 */ /* 0x000fe200078e00ff */
[----:B------:R-:W-:Y:S01]  /*07c0*/  MOV R12, 0x3c09919f ;  /* 0x3c09919f000c7802 */ /* 0x000fe20000000f00 */
[----:B------:R-:W-:Y:S02]  /*07d0*/  IMAD.MOV.U32 R14, RZ, RZ, 0x3d24d99a ;  /* 0x3d24d99aff0e7424 */ /* 0x000fe400078e00ff */
        /* <DEDUP_REMOVED lines=17> */
[----:B------:R-:W-:-:S03]  /*08f0*/  IMAD.MOV.U32 R15, RZ, RZ, 0x3f210a14 ;  /* 0x3f210a14ff0f7424 */ /* 0x000fc600078e00ff */
        /* <DEDUP_REMOVED lines=13> */
.L_x_8758:
[----:B------:R-:W-:Y:S05]  /*09d0*/  BSYNC B0 ;  /* 0x0000000000007941 */ /* 0x000fea0003800000 */
.L_x_8757:
[----:B------:R-:W-:Y:S04]  /*09e0*/  BSSY B0, `(.L_x_8759) ;  /* 0x0000026000007945 */ /* 0x000fe80003800000 */
[----:B------:R-:W-:Y:S05]  /*09f0*/  @P2 BRA `(.L_x_8760) ;  /* 0x0000000000902947 */ /* 0x000fea0003800000 */
[----:B-----5:R-:W-:Y:S01]  /*0a00*/  HADD2.F32 R4, -RZ, R4.H0_H0 ;  /* 0x20000004ff047230 */ /* 0x020fe20000004100 */
[----:B0-----:R-:W-:Y:S01]  /*0a10*/  HFMA2.MMA R13, -RZ, RZ, 0.61474609375, 16.90625 ;  /* 0x38eb4c3aff0d7435 */ /* 0x001fe200000001ff */
[----:B------:R-:W-:Y:S01]  /*0a20*/  MOV R15, 0x3aae005b ;  /* 0x3aae005b000f7802 */ /* 0x000fe20000000f00 */
[----:B------:R-:W-:Y:S01]  /*0a30*/  IMAD.MOV.U32 R12, RZ, RZ, 0x3c09919f ;  /* 0x3c09919fff0c7424 */ /* 0x000fe200078e00ff */
[----:B------:R-:W-:Y:S01]  /*0a40*/  HFMA2.MMA R14, -RZ, RZ, 1.28515625, -179.25 ;  /* 0x3d24d99aff0e7435 */ /* 0x000fe200000001ff */
[----:B------:R-:W-:Y:S01]  /*0a50*/  FMUL.FTZ R9, R4, 0.70710676908493041992 ;  /* 0x3f3504f304097820 */ /* 0x000fe20000410000 */
[----:B------:R-:W-:-:S03]  /*0a60*/  IMAD.MOV.U32 R16, RZ, RZ, 0x3f69b4f9 ;  /* 0x3f69b4f9ff107424 */ /* 0x000fc600078e00ff */
        /* <DEDUP_REMOVED lines=29> */
.L_x_8760:
[----:B------:R-:W-:Y:S05]  /*0c40*/  BSYNC B0 ;  /* 0x0000000000007941 */ /* 0x000fea0003800000 */
.L_x_8759:
        /* <DEDUP_REMOVED lines=17> */
.L_x_8763:
[----:B------:R-:W-:Y:S05]  /*0d60*/  BSYNC B1 ;  /* 0x0000000000017941 */ /* 0x000fea0003800000 */
.L_x_8762:
[----:B------:R-:W-:-:S13]  /*0d70*/  ISETP.GE.AND P0, PT, R3, R0, PT ;  /* 0x000000000300720c */ /* 0x000fda0003f06270 */
[----:B01----:R-:W0:Y:S01]  /*0d80*/  @!P0 LDC.64 R8, c[0x0][0x218] ;  /* 0x00008600ff088b82 */ /* 0x003e220000000a00 */
[----:B------:R-:W-:Y:S01]  /*0d90*/  @!P0 IMAD R5, R2, 0x200, R3 ;  /* 0x0000020002058824 */ /* 0x000fe200078e0203 */
[----:B------:R-:W-:-:S03]  /*0da0*/  @!P0 IADD3 R3, R3, 0x80, RZ ;  /* 0x0000008003038810 */ /* 0x000fc60007ffe0ff */
[----:B0-----:R-:W-:-:S05]  /*0db0*/  @!P0 IMAD.WIDE.U32 R8, R5, 0x2, R8 ;  /* 0x0000000205088825 */ /* 0x001fca00078e0008 */
[----:B-----5:R1:W-:Y:S02]  /*0dc0*/  @!P0 STG.E.U16 desc[UR4][R8.64], R6 ;  /* 0x0000000608008986 */ /* 0x0203e4000c101504 */
.L_x_8764:
[----:B------:R-:W-:Y:S05]  /*0dd0*/  BSYNC B0 ;  /* 0x0000000000007941 */ /* 0x000fea0003800000 */
.L_x_8761:
        /* <DEDUP_REMOVED lines=8> */
.L_x_8765:
        /* <DEDUP_REMOVED lines=10> */
.L_x_12889:


//--------------------- .text._ZN2at6native29vectorized_elementwise_kernelILi2EZZZNS0_18GeluCUDAKernelImplERNS_18TensorIteratorBaseENS0_8GeluTypeEENKUlvE0_clEvENKUlvE1_clEvEUlN3c104HalfEE_St5arrayIPcLm2EEEEviT0_T1_ --------------------------
	.section	.text._ZN2at6native29vectorized_elementwise_kernelILi2EZZZNS0_18GeluCUDAKernelImplERNS_18TensorIteratorBaseENS0_8GeluTypeEENKUlvE0_clEvENKUlvE1_clEvEUlN3c104HalfEE_St5arrayIPcLm2EEEEviT0_T1_,"ax",@progbits
	.align	128
        .global         _ZN2at6native29vectorized_elementwise_kernelILi2EZZZNS0_18GeluCUDAKernelImplERNS_18TensorIteratorBaseENS0_8GeluTypeEENKUlvE0_clEvENKUlvE1_clEvEUlN3c104HalfEE_St5arrayIPcLm2EEEEviT0_T1_
        .type           _ZN2at6native29vectorized_elementwise_kernelILi2EZZZNS0_18GeluCUDAKernelImplERNS_18TensorIteratorBaseENS0_8GeluTypeEENKUlvE0_clEvENKUlvE1_clEvEUlN3c104HalfEE_St5arrayIPcLm2EEEEviT0_T1_,@function
        .size           _ZN2at6native29vectorized_elementwise_kernelILi2EZZZNS0_18GeluCUDAKernelImplERNS_18TensorIteratorBaseENS0_8GeluTypeEENKUlvE0_clEvENKUlvE1_clEvEUlN3c104HalfEE_St5arrayIPcLm2EEEEviT0_T1_,(.L_x_12890 - _ZN2at6native29vectorized_elementwise_kernelILi2EZZZNS0_18GeluCUDAKernelImplERNS_18TensorIteratorBaseENS0_8GeluTypeEENKUlvE0_clEvENKUlvE1_clEvEUlN3c104HalfEE_St5arrayIPcLm2EEEEviT0_T1_)
        .other          _ZN2at6native29vectorized_elementwise_kernelILi2EZZZNS0_18GeluCUDAKernelImplERNS_18TensorIteratorBaseENS0_8GeluTypeEENKUlvE0_clEvENKUlvE1_clEvEUlN3c104HalfEE_St5arrayIPcLm2EEEEviT0_T1_,@"STO_CUDA_ENTRY STV_DEFAULT"
_ZN2at6native29vectorized_elementwise_kernelILi2EZZZNS0_18GeluCUDAKernelImplERNS_18TensorIteratorBaseENS0_8GeluTypeEENKUlvE0_clEvENKUlvE1_clEvEUlN3c104HalfEE_St5arrayIPcLm2EEEEviT0_T1_:
.text._ZN2at6native29vectorized_elementwise_kernelILi2EZZZNS0_18GeluCUDAKernelImplERNS_18TensorIteratorBaseENS0_8GeluTypeEENKUlvE0_clEvENKUlvE1_clEvEUlN3c104HalfEE_St5arrayIPcLm2EEEEviT0_T1_:
        /* <DEDUP_REMOVED lines=17> */
[----:B------:R-:W-:Y:S01]  /*0110*/  MOV R6, 0x3aae005b ;  /* 0x3aae005b00067802 */ /* 0x000fe20000000f00 */
[----:B------:R-:W-:Y:S01]  /*0120*/  IMAD.MOV.U32 R0, RZ, RZ, 0x3c09919f ;  /* 0x3c09919fff007424 */ /* 0x000fe200078e00ff */
[----:B------:R-:W-:Y:S01]  /*0130*/  HFMA2.MMA R11, -RZ, RZ, 1.8525390625, -0.310791015625 ;  /* 0x3f69b4f9ff0b7435 */ /* 0x000fe200000001ff */
[----:B--2---:R-:W-:-:S02]  /*0140*/  HADD2.F32 R16, -RZ, R22.H0_H0 ;  /* 0x20000016ff107230 */ /* 0x004fc40000004100 */
[----:B------:R-:W-:Y:S02]  /*0150*/  HADD2.F32 R22, -RZ, R22.H1_H1 ;  /* 0x30000016ff167230 */ /* 0x000fe40000004100 */
[--C-:B---3--:R-:W-:Y:S02]  /*0160*/  HADD2.F32 R23, -RZ, R20.reuse.H0_H0 ;  /* 0x20000014ff177230 */ /* 0x108fe40000004100 */
[----:B------:R-:W-:Y:S01]  /*0170*/  FMUL.FTZ R12, R16, 0.70710676908493041992 ;  /* 0x3f3504f3100c7820 */ /* 0x000fe20000410000 */
[----:B------:R-:W-:Y:S02]  /*0180*/  HADD2.F32 R20, -RZ, R20.H1_H1 ;  /* 0x30000014ff147230 */ /* 0x000fe40000004100 */
[----:B------:R-:W-:Y:S01]  /*0190*/  FMUL.FTZ R3, R22, 0.70710676908493041992 ;  /* 0x3f3504f316037820 */ /* 0x000fe20000410000 */
[----:B------:R-:W-:Y:S01]  /*01a0*/  FMUL.FTZ R16, R16, 0.5 ;  /* 0x3f00000010107820 */ /* 0x000fe20000410000 */
[C---:B------:R-:W-:Y:S01]  /*01b0*/  FADD.FTZ R2, |R12|.reuse, -RZ ;  /* 0x800000ff0c027221 */ /* 0x040fe20000010200 */
[C---:B------:R-:W-:Y:S01]  /*01c0*/  FMUL.FTZ R17, R12.reuse, R12 ;  /* 0x0000000c0c117220 */ /* 0x040fe20000410000 */
[----:B------:R-:W-:Y:S01]  /*01d0*/  FSETP.GE.FTZ.AND P0, PT, |R12|, 1.0029599666595458984, PT ;  /* 0x3f8060fe0c00780b */ /* 0x000fe20003f16200 */
[C---:B------:R-:W-:Y:S01]  /*01e0*/  FADD.FTZ R13, |R3|.reuse, -RZ ;  /* 0x800000ff030d7221 */ /* 0x040fe20000010200 */
[C---:B------:R-:W-:Y:S01]  /*01f0*/  FMUL.FTZ R24, R3.reuse, R3 ;  /* 0x0000000303187220 */ /* 0x040fe20000410000 */
[----:B------:R-:W-:-:S02]  /*0200*/  FSETP.GE.FTZ.AND P1, PT, |R3|, 1.0029599666595458984, PT ;  /* 0x3f8060fe0300780b */ /* 0x000fc40003f36200 */
[----:B------:R-:W-:Y:S02]  /*0210*/  FSEL R17, R2, R17, P0 ;  /* 0x0000001102117208 */ /* 0x000fe40000000000 */
[----:B------:R-:W-:Y:S02]  /*0220*/  FSEL R4, R10, 8.4834944573231041431e-05, P0 ;  /* 0x38b1e96a0a047808 */ /* 0x000fe40000000000 */
[----:B0-----:R-:W-:Y:S02]  /*0230*/  FSEL R8, -R6, -0.00082130916416645050049, P0 ;  /* 0xba574d2006087808 */ /* 0x001fe40000000100 */
[----:B------:R-:W-:Y:S02]  /*0240*/  FSEL R15, R13, R24, P1 ;  /* 0x000000180d0f7208 */ /* 0x000fe40000800000 */
[----:B------:R-:W-:Y:S01]  /*0250*/  FSEL R26, R10, 8.4834944573231041431e-05, P1 ;  /* 0x38b1e96a0a1a7808 */ /* 0x000fe20000800000 */
[----:B------:R-:W-:Y:S01]  /*0260*/  FFMA.FTZ R8, R17, R4, R8 ;  /* 0x0000000411087223 */ /* 0x000fe20000010008 */
[----:B------:R-:W-:Y:S01]  /*0270*/  FSEL R28, -R6, -0.00082130916416645050049, P1 ;  /* 0xba574d20061c7808 */ /* 0x000fe20000800100 */
[----:B------:R-:W-:Y:S01]  /*0280*/  HFMA2.MMA R4, -RZ, RZ, 1.28515625, -179.25 ;  /* 0x3d24d99aff047435 */ /* 0x000fe200000001ff */
[----:B------:R-:W-:-:S02]  /*0290*/  FSEL R9, R0, 0.0052134888246655464172, P1 ;  /* 0x3baad5ea00097808 */ /* 0x000fc40000800000 */
[----:B------:R-:W-:Y:S01]  /*02a0*/  FSEL R24, R0, 0.0052134888246655464172, P0 ;  /* 0x3baad5ea00187808 */ /* 0x000fe20000000000 */
[----:B------:R-:W-:Y:S01]  /*02b0*/  FFMA.FTZ R28, R15, R26, R28 ;  /* 0x0000001a0f1c7223 */ /* 0x000fe2000001001c */
[----:B------:R-:W-:-:S03]  /*02c0*/  FSEL R25, R11, -0.37612664699554443359, P1 ;  /* 0xbec093ac0b197808 */ /* 0x000fc60000800000 */
[----:B------:R-:W-:Y:S01]  /*02d0*/  FFMA.FTZ R28, R15, R28, R9 ;  /* 0x0000001c0f1c7223 */ /* 0x000fe20000010009 */
[----:B------:R-:W-:Y:S01]  /*02e0*/  MOV R9, 0x3e235519 ;  /* 0x3e23551900097802 */ /* 0x000fe20000000f00 */
[----:B------:R-:W-:Y:S01]  /*02f0*/  FFMA.FTZ R8, R17, R8, R24 ;  /* 0x0000000811087223 */ /* 0x000fe20000010018 */
[C---:B------:R-:W-:Y:S02]  /*0300*/  FSEL R26, -R4.reuse, -0.026868773624300956726, P0 ;  /* 0xbcdc1be7041a7808 */ /* 0x040fe40000000100 */
[----:B------:R-:W-:Y:S02]  /*0310*/  FSEL R19, -R4, -0.026868773624300956726, P1 ;  /* 0xbcdc1be704137808 */ /* 0x000fe40000800100 */
[----:B------:R-:W-:Y:S01]  /*0320*/  FSEL R24, R9, 0.11284004896879196167, P0 ;  /* 0x3de718af09187808 */ /* 0x000fe20000000000 */
[----:B------:R-:W-:Y:S01]  /*0330*/  FFMA.FTZ R26, R17, R8, R26 ;  /* 0x00000008111a7223 */ /* 0x000fe2000001001a */
[----:B------:R-:W-:Y:S01]  /*0340*/  FSEL R21, R9, 0.11284004896879196167, P1 ;  /* 0x3de718af09157808 */ /* 0x000fe20000800000 */
[----:B------:R-:W-:Y:S01]  /*0350*/  FFMA.FTZ R19, R15, R28, R19 ;  /* 0x0000001c0f137223 */ /* 0x000fe20000010013 */
[----:B------:R-:W-:Y:S01]  /*0360*/  IMAD.MOV.U32 R8, RZ, RZ, 0x3f210a14 ;  /* 0x3f210a14ff087424 */ /* 0x000fe200078e00ff */
[----:B------:R-:W-:Y:S01]  /*0370*/  FSEL R28, R11, -0.37612664699554443359, P0 ;  /* 0xbec093ac0b1c7808 */ /* 0x000fe20000000000 */
[----:B------:R-:W-:Y:S01]  /*0380*/  FFMA.FTZ R24, R17, R26, R24 ;  /* 0x0000001a11187223 */ /* 0x000fe20000010018 */
[----:B------:R-:W-:Y:S01]  /*0390*/  FFMA.FTZ R21, R15, R19, R21 ;  /* 0x000000130f157223 */ /* 0x000fe20000010015 */
[----:B------:R-:W-:Y:S01]  /*03a0*/  FADD.FTZ R19, -R2, -RZ ;  /* 0x800000ff02137221 */ /* 0x000fe20000010100 */
[----:B------:R-:W-:Y:S01]  /*03b0*/  FSEL R26, R8, 0.12837915122509002686, P0 ;  /* 0x3e0375d3081a7808 */ /* 0x000fe20000000000 */
[----:B------:R-:W-:Y:S01]  /*03c0*/  FFMA.FTZ R24, R17, R24, R28 ;  /* 0x0000001811187223 */ /* 0x000fe2000001001c */
[----:B------:R-:W-:Y:S01]  /*03d0*/  FFMA.FTZ R28, R15, R21, R25 ;  /* 0x000000150f1c7223 */ /* 0x000fe20000010019 */
[----:B------:R-:W-:-:S02]  /*03e0*/  FMUL.FTZ R2, R23, 0.70710676908493041992 ;  /* 0x3f3504f317027820 */ /* 0x000fc40000410000 */
[----:B------:R-:W-:Y:S01]  /*03f0*/  FFMA.FTZ R17, R17, R24, R26 ;  /* 0x0000001811117223 */ /* 0x000fe2000001001a */
[----:B------:R-:W-:Y:S01]  /*0400*/  FSEL R24, R19, R12, P0 ;  /* 0x0000000c13187208 */ /* 0x000fe20000000000 */
[----:B------:R-:W-:Y:S01]  /*0410*/  FADD.FTZ R19, -R13, -RZ ;  /* 0x800000ff0d137221 */ /* 0x000fe20000010100 */
[----:B------:R-:W-:Y:S01]  /*0420*/  FSEL R26, R8, 0.12837915122509002686, P1 ;  /* 0x3e0375d3081a7808 */ /* 0x000fe20000800000 */
[C---:B------:R-:W-:Y:S01]  /*0430*/  FADD.FTZ R13, |R2|.reuse, -RZ ;  /* 0x800000ff020d7221 */ /* 0x040fe20000010200 */
[C---:B------:R-:W-:Y:S01]  /*0440*/  FSETP.GE.FTZ.AND P2, PT, |R2|.reuse, 1.0029599666595458984, PT ;  /* 0x3f8060fe0200780b */ /* 0x040fe20003f56200 */
[----:B------:R-:W-:Y:S01]  /*0450*/  FFMA.FTZ R17, R17, R24, R24 ;  /* 0x0000001811117223 */ /* 0x000fe20000010018 */
[----:B------:R-:W-:Y:S01]  /*0460*/  FSEL R19, R19, R3, P1 ;  /* 0x0000000313137208 */ /* 0x000fe20000800000 */
[----:B------:R-:W-:Y:S01]  /*0470*/  FFMA.FTZ R26, R15, R28, R26 ;  /* 0x0000001c0f1a7223 */ /* 0x000fe2000001001a */
[----:B------:R-:W-:Y:S01]  /*0480*/  FMUL.FTZ R24, R2, R2 ;  /* 0x0000000202187220 */ /* 0x000fe20000410000 */
[----:B------:R-:W0:Y:S01]  /*0490*/  @P0 MUFU.EX2 R15, R17 ;  /* 0x00000011000f0308 */ /* 0x000e220000000800 */
[----:B------:R-:W-:Y:S01]  /*04a0*/  FSEL R25, R0, 0.0052134888246655464172, P2 ;  /* 0x3baad5ea00197808 */ /* 0x000fe20001000000 */
[----:B------:R-:W-:Y:S01]  /*04b0*/  FFMA.FTZ R21, R26, R19, R19 ;  /* 0x000000131a157223 */ /* 0x000fe20000010013 */
[----:B------:R-:W-:-:S02]  /*04c0*/  FSEL R26, -R6, -0.00082130916416645050049, P2 ;  /* 0xba574d20061a7808 */ /* 0x000fc40001000100 */
[C---:B------:R-:W-:Y:S01]  /*04d0*/  FSEL R19, R13.reuse, R24, P2 ;  /* 0x000000180d137208 */ /* 0x040fe20001000000 */
[----:B------:R-:W-:Y:S01]  /*04e0*/  FADD.FTZ R13, -R13, -RZ ;  /* 0x800000ff0d0d7221 */ /* 0x000fe20000010100 */
[----:B------:R-:W-:Y:S02]  /*04f0*/  FSEL R24, R10, 8.4834944573231041431e-05, P2 ;  /* 0x38b1e96a0a187808 */ /* 0x000fe40001000000 */
[----:B------:R-:W-:-:S03]  /*0500*/  FSEL R28, -R4, -0.026868773624300956726, P2 ;  /* 0xbcdc1be7041c7808 */ /* 0x000fc60001000100 */
[C---:B------:R-:W-:Y:S02]  /*0510*/  FFMA.FTZ R26, R19.reuse, R24, R26 ;  /* 0x00000018131a7223 */ /* 0x040fe4000001001a */
[----:B------:R-:W1:Y:S02]  /*0520*/  @P1 MUFU.EX2 R24, R21 ;  /* 0x0000001500181308 */ /* 0x000e640000000800 */
[----:B------:R-:W-:Y:S01]  /*0530*/  FFMA.FTZ R26, R19, R26, R25 ;  /* 0x0000001a131a7223 */ /* 0x000fe20000010019 */
[----:B0-----:R-:W-:Y:S01]  /*0540*/  @P0 FADD.FTZ R15, -R15, 1 ;  /* 0x3f8000000f0f0421 */ /* 0x001fe20000010100 */
[----:B------:R-:W-:Y:S02]  /*0550*/  FSEL R25, R11, -0.37612664699554443359, P2 ;  /* 0xbec093ac0b197808 */ /* 0x000fe40001000000 */
[----:B------:R-:W-:Y:S02]  /*0560*/  FFMA.FTZ R26, R19, R26, R28 ;  /* 0x0000001a131a7223 */ /* 0x000fe4000001001c */
[----:B------:R-:W-:Y:S01]  /*0570*/  @P0 LOP3.LUT R17, R15, 0x80000000, R12, 0xb8, !PT ;  /* 0x800000000f110812 */ /* 0x000fe200078eb80c */
[----:B------:R-:W-:Y:S01]  /*0580*/  FMUL.FTZ R15, R20, 0.70710676908493041992 ;  /* 0x3f3504f3140f7820 */ /* 0x000fe20000410000 */
[----:B------:R-:W-:-:S03]  /*0590*/  FSEL R12, R9, 0.11284004896879196167, P2 ;  /* 0x3de718af090c7808 */ /* 0x000fc60001000000 */
[----:B------:R-:W-:Y:S01]  /*05a0*/  FADD.FTZ R17, R17, 1 ;  /* 0x3f80000011117421 */ /* 0x000fe20000010000 */
[----:B------:R-:W-:Y:S01]  /*05b0*/  FSETP.GE.FTZ.AND P0, PT, |R15|, 1.0029599666595458984, PT ;  /* 0x3f8060fe0f00780b */ /* 0x000fe20003f16200 */
[----:B------:R-:W-:Y:S01]  /*05c0*/  FFMA.FTZ R12, R19, R26, R12 ;  /* 0x0000001a130c7223 */ /* 0x000fe2000001000c */
[----:B------:R-:W-:Y:S01]  /*05d0*/  FMUL.FTZ R26, R15, R15 ;  /* 0x0000000f0f1a7220 */ /* 0x000fe20000410000 */
[----:B-1----:R-:W-:Y:S01]  /*05e0*/  @P1 FADD.FTZ R24, -R24, 1 ;  /* 0x3f80000018181421 */ /* 0x002fe20000010100 */
[----:B------:R-:W-:Y:S01]  /*05f0*/  FSEL R27, -R6, -0.00082130916416645050049, P0 ;  /* 0xba574d20061b7808 */ /* 0x000fe20000000100 */
[----:B------:R-:W-:Y:S01]  /*0600*/  FFMA.FTZ R12, R19, R12, R25 ;  /* 0x0000000c130c7223 */ /* 0x000fe20000010019 */
[----:B------:R-:W-:Y:S01]  /*0610*/  FSEL R25, R10, 8.4834944573231041431e-05, P0 ;  /* 0x38b1e96a0a197808 */ /* 0x000fe20000000000 */
[----:B------:R-:W-:Y:S01]  /*0620*/  FMUL.FTZ R17, R17, R16 ;  /* 0x0000001011117220 */ /* 0x000fe20000410000 */
[----:B------:R-:W-:Y:S01]  /*0630*/  @P1 LOP3.LUT R21, R24, 0x80000000, R3, 0xb8, !PT ;  /* 0x8000000018151812 */ /* 0x000fe200078eb803 */
[----:B------:R-:W-:Y:S01]  /*0640*/  FADD.FTZ R3, |R15|, -RZ ;  /* 0x800000ff0f037221 */ /* 0x000fe20000010200 */
[----:B------:R-:W-:Y:S01]  /*0650*/  FSEL R24, R8, 0.12837915122509002686, P2 ;  /* 0x3e0375d308187808 */ /* 0x000fe20001000000 */
[----:B-----5:R-:W-:-:S02]  /*0660*/  HADD2.F32 R16, -RZ, R18.H0_H0 ;  /* 0x20000012ff107230 */ /* 0x020fc40000004100 */
[----:B------:R-:W-:Y:S02]  /*0670*/  HADD2.F32 R18, -RZ, R18.H1_H1 ;  /* 0x30000012ff127230 */ /* 0x000fe40000004100 */
[----:B------:R-:W-:Y:S01]  /*0680*/  FFMA.FTZ R19, R19, R12, R24 ;  /* 0x0000000c13137223 */ /* 0x000fe20000010018 */
[----:B------:R-:W-:Y:S02]  /*0690*/  FSEL R12, R3, R26, P0 ;  /* 0x0000001a030c7208 */ /* 0x000fe40000000000 */
[----:B------:R-:W-:Y:S02]  /*06a0*/  FSEL R24, R13, R2, P2 ;  /* 0x000000020d187208 */ /* 0x000fe40001000000 */
[----:B------:R-:W-:Y:S01]  /*06b0*/  FSEL R13, -R4, -0.026868773624300956726, P0 ;  /* 0xbcdc1be7040d7808 */ /* 0x000fe20000000100 */
[----:B------:R-:W-:Y:S01]  /*06c0*/  FFMA.FTZ R25, R12, R25, R27 ;  /* 0x000000190c197223 */ /* 0x000fe2000001001b */
[----:B------:R-:W-:Y:S01]  /*06d0*/  FSEL R27, R0, 0.0052134888246655464172, P0 ;  /* 0x3baad5ea001b7808 */ /* 0x000fe20000000000 */
[----:B------:R-:W-:Y:S01]  /*06e0*/  FFMA.FTZ R24, R19, R24, R24 ;  /* 0x0000001813187223 */ /* 0x000fe20000010018 */
[----:B------:R-:W-:-:S03]  /*06f0*/  FSEL R26, R9, 0.11284004896879196167, P0 ;  /* 0x3de718af091a7808 */ /* 0x000fc60000000000 */
[----:B------:R-:W-:-:S04]  /*0700*/  FFMA.FTZ R25, R12, R25, R27 ;  /* 0x000000190c197223 */ /* 0x000fc8000001001b */
[C---:B------:R-:W-:Y:S02]  /*0710*/  FFMA.FTZ R25, R12.reuse, R25, R13 ;  /* 0x000000190c197223 */ /* 0x040fe4000001000d */
[----:B------:R-:W0:Y:S02]  /*0720*/  @P2 MUFU.EX2 R13, R24 ;  /* 0x00000018000d2308 */ /* 0x000e240000000800 */
[----:B------:R-:W-:Y:S01]  /*0730*/  FFMA.FTZ R25, R12, R25, R26 ;  /* 0x000000190c197223 */ /* 0x000fe2000001001a */
[----:B------:R-:W-:-:S05]  /*0740*/  FSEL R26, R11, -0.37612664699554443359, P0 ;  /* 0xbec093ac0b1a7808 */ /* 0x000fca0000000000 */
[----:B------:R-:W-:Y:S01]  /*0750*/  FFMA.FTZ R19, R12, R25, R26 ;  /* 0x000000190c137223 */ /* 0x000fe2000001001a */
[----:B------:R-:W-:-:S05]  /*0760*/  FSEL R26, R8, 0.12837915122509002686, P0 ;  /* 0x3e0375d3081a7808 */ /* 0x000fca0000000000 */
[----:B------:R-:W-:Y:S01]  /*0770*/  FFMA.FTZ R19, R12, R19, R26 ;  /* 0x000000130c137223 */ /* 0x000fe2000001001a */
[--C-:B----4-:R-:W-:Y:S02]  /*0780*/  HADD2.F32 R12, -RZ, R14.reuse.H0_H0 ;  /* 0x2000000eff0c7230 */ /* 0x110fe40000004100 */
[----:B0-----:R-:W-:Y:S01]  /*0790*/  @P2 FADD.FTZ R13, -R13, 1 ;  /* 0x3f8000000d0d2421 */ /* 0x001fe20000010100 */
[----:B------:R-:W-:Y:S02]  /*07a0*/  HADD2.F32 R14, -RZ, R14.H1_H1 ;  /* 0x3000000eff0e7230 */ /* 0x000fe40000004100 */
[C---:B------:R-:W-:Y:S01]  /*07b0*/  FMUL.FTZ R25, R12.reuse, 0.70710676908493041992 ;  /* 0x3f3504f30c197820 */ /* 0x040fe20000410000 */
[----:B------:R-:W-:Y:S01]  /*07c0*/  FMUL.FTZ R12, R12, 0.5 ;  /* 0x3f0000000c0c7820 */ /* 0x000fe20000410000 */
[----:B------:R-:W-:Y:S02]  /*07d0*/  @P2 LOP3.LUT R24, R13, 0x80000000, R2, 0xb8, !PT ;  /* 0x800000000d182812 */ /* 0x000fe400078eb802 */
        /* <DEDUP_REMOVED lines=18> */
[----:B------:R-:W-:-:S05]  /*0900*/  FADD.FTZ R26, -R3, -RZ ;  /* 0x800000ff031a7221 */ /* 0x000fca0000010100 */
[----:B------:R-:W-:-:S05]  /*0910*/  FSEL R26, R26, R15, P0 ;  /* 0x0000000f1a1a7208 */ /* 0x000fca0000000000 */
[----:B------:R-:W-:Y:S01]  /*0920*/  FFMA.FTZ R19, R19, R26, R26 ;  /* 0x0000001a13137223 */ /* 0x000fe2000001001a */
[----:B------:R-:W-:-:S03]  /*0930*/  FSEL R26, R2, R25, P1 ;  /* 0x00000019021a7208 */ /* 0x000fc60000800000 */
[----:B------:R-:W0:Y:S02]  /*0940*/  @P0 MUFU.EX2 R2, R19 ;  /* 0x0000001300020308 */ /* 0x000e240000000800 */
[----:B------:R-:W-:-:S06]  /*0950*/  FFMA.FTZ R13, R13, R26, R26 ;  /* 0x0000001a0d0d7223 */ /* 0x000fcc000001001a */
[----:B------:R-:W1:Y:S01]  /*0960*/  @P1 MUFU.EX2 R3, R13 ;  /* 0x0000000d00031308 */ /* 0x000e620000000800 */
[----:B0-----:R-:W-:-:S05]  /*0970*/  @P0 FADD.FTZ R2, -R2, 1 ;  /* 0x3f80000002020421 */ /* 0x001fca0000010100 */
[----:B------:R-:W-:Y:S01]  /*0980*/  @P0 LOP3.LUT R19, R2, 0x80000000, R15, 0xb8, !PT ;  /* 0x8000000002130812 */ /* 0x000fe200078eb80f */
[C---:B------:R-:W-:Y:S01]  /*0990*/  FMUL.FTZ R15, R14.reuse, 0.70710676908493041992 ;  /* 0x3f3504f30e0f7820 */ /* 0x040fe20000410000 */
[----:B------:R-:W-:Y:S01]  /*09a0*/  FMUL.FTZ R14, R14, 0.5 ;  /* 0x3f0000000e0e7820 */ /* 0x000fe20000410000 */
[----:B-1----:R-:W-:Y:S02]  /*09b0*/  @P1 FADD.FTZ R2, -R3, 1 ;  /* 0x3f80000003021421 */ /* 0x002fe40000010100 */
[C---:B------:R-:W-:Y:S01]  /*09c0*/  FADD.FTZ R3, |R15|.reuse, -RZ ;  /* 0x800000ff0f037221 */ /* 0x040fe20000010200 */
[C---:B------:R-:W-:Y:S02]  /*09d0*/  FSETP.GE.FTZ.AND P0, PT, |R15|.reuse, 1.0029599666595458984, PT ;  /* 0x3f8060fe0f00780b */ /* 0x040fe40003f16200 */
[----:B------:R-:W-:Y:S01]  /*09e0*/  @P1 LOP3.LUT R13, R2, 0x80000000, R25, 0xb8, !PT ;  /* 0x80000000020d1812 */ /* 0x000fe200078eb819 */
[----:B------:R-:W-:Y:S01]  /*09f0*/  FMUL.FTZ R2, R15, R15 ;  /* 0x0000000f0f027220 */ /* 0x000fe20000410000 */
[----:B------:R-:W-:-:S02]  /*0a00*/  FSEL R25, R10, 8.4834944573231041431e-05, P0 ;  /* 0x38b1e96a0a197808 */ /* 0x000fc40000000000 */
[----:B------:R-:W-:Y:S01]  /*0a10*/  FSEL R27, -R6, -0.00082130916416645050049, P0 ;  /* 0xba574d20061b7808 */ /* 0x000fe20000000100 */
[----:B------:R-:W-:Y:S01]  /*0a20*/  FADD.FTZ R13, R13, 1 ;  /* 0x3f8000000d0d7421 */ /* 0x000fe20000010000 */
[----:B------:R-:W-:Y:S02]  /*0a30*/  FSEL R2, R3, R2, P0 ;  /* 0x0000000203027208 */ /* 0x000fe40000000000 */
[----:B------:R-:W-:Y:S01]  /*0a40*/  FSEL R26, R0, 0.0052134888246655464172, P0 ;  /* 0x3baad5ea001a7808 */ /* 0x000fe20000000000 */
[----:B------:R-:W-:Y:S02]  /*0a50*/  FMUL.FTZ R12, R13, R12 ;  /* 0x0000000c0d0c7220 */ /* 0x000fe40000410000 */
        /* <DEDUP_REMOVED lines=13> */
[----:B------:R-:W-:Y:S01]  /*0b30*/  FMUL.FTZ R23, R16, 0.70710676908493041992 ;  /* 0x3f3504f310177820 */ /* 0x000fe20000410000 */
[----:B------:R-:W-:Y:S01]  /*0b40*/  FADD.FTZ R21, R24, 1 ;  /* 0x3f80000018157421 */ /* 0x000fe20000010000 */
[----:B------:R-:W-:Y:S01]  /*0b50*/  FMUL.FTZ R22, R22, R25 ;  /* 0x0000001916167220 */ /* 0x000fe20000410000 */
[----:B------:R-:W-:Y:S01]  /*0b60*/  FMUL.FTZ R25, R20, 0.5 ;  /* 0x3f00000014197820 */ /* 0x000fe20000410000 */
[----:B------:R-:W-:Y:S01]  /*0b70*/  FADD.FTZ R24, R19, 1 ;  /* 0x3f80000013187421 */ /* 0x000fe20000010000 */
[C---:B------:R-:W-:Y:S01]  /*0b80*/  FADD.FTZ R20, |R23|.reuse, -RZ ;  /* 0x800000ff17147221 */ /* 0x040fe20000010200 */
[C---:B------:R-:W-:Y:S01]  /*0b90*/  FMUL.FTZ R19, R23.reuse, R23 ;  /* 0x0000001717137220 */ /* 0x040fe20000410000 */
[----:B------:R-:W-:Y:S01]  /*0ba0*/  FSETP.GE.FTZ.AND P1, PT, |R23|, 1.0029599666595458984, PT ;  /* 0x3f8060fe1700780b */ /* 0x000fe20003f36200 */
[----:B------:R-:W-:Y:S01]  /*0bb0*/  FMUL.FTZ R21, R21, R26 ;  /* 0x0000001a15157220 */ /* 0x000fe20000410000 */
[----:B------:R-:W-:Y:S01]  /*0bc0*/  FMUL.FTZ R24, R24, R25 ;  /* 0x0000001918187220 */ /* 0x000fe20000410000 */
[----:B------:R-:W-:Y:S01]  /*0bd0*/  FMUL.FTZ R16, R16, 0.5 ;  /* 0x3f00000010107820 */ /* 0x000fe20000410000 */
[C---:B------:R-:W-:Y:S01]  /*0be0*/  FSEL R25, R20.reuse, R19, P1 ;  /* 0x0000001314197208 */ /* 0x040fe20000800000 */
[----:B------:R-:W-:Y:S01]  /*0bf0*/  FADD.FTZ R20, -R20, -RZ ;  /* 0x800000ff14147221 */ /* 0x000fe20000010100 */
[----:B------:R-:W-:-:S02]  /*0c00*/  FSEL R26, R10, 8.4834944573231041431e-05, P1 ;  /* 0x38b1e96a0a1a7808 */ /* 0x000fc40000800000 */
[----:B------:R-:W-:Y:S02]  /*0c10*/  FSEL R28, -R6, -0.00082130916416645050049, P1 ;  /* 0xba574d20061c7808 */ /* 0x000fe40000800100 */
[----:B------:R-:W-:Y:S02]  /*0c20*/  FSEL R19, R0, 0.0052134888246655464172, P1 ;  /* 0x3baad5ea00137808 */ /* 0x000fe40000800000 */
[----:B------:R-:W-:Y:S01]  /*0c30*/  FSEL R27, R11, -0.37612664699554443359, P1 ;  /* 0xbec093ac0b1b7808 */ /* 0x000fe20000800000 */
[C---:B------:R-:W-:Y:S01]  /*0c40*/  FFMA.FTZ R26, R25.reuse, R26, R28 ;  /* 0x0000001a191a7223 */ /* 0x040fe2000001001c */
[----:B------:R-:W-:Y:S02]  /*0c50*/  FSEL R20, R20, R23, P1 ;  /* 0x0000001714147208 */ /* 0x000fe40000800000 */
[----:B------:R-:W-:Y:S01]  /*0c60*/  F2FP.F16.F32.PACK_AB R17, R22, R17 ;  /* 0x000000111611723e */ /* 0x000fe200000000ff */
[----:B------:R-:W-:Y:S01]  /*0c70*/  FFMA.FTZ R28, R25, R26, R19 ;  /* 0x0000001a191c7223 */ /* 0x000fe20000010013 */
[----:B------:R-:W-:Y:S01]  /*0c80*/  FADD.FTZ R26, -R3, -RZ ;  /* 0x800000ff031a7221 */ /* 0x000fe20000010100 */
[----:B------:R-:W-:-:S02]  /*0c90*/  FSEL R3, -R4, -0.026868773624300956726, P1 ;  /* 0xbcdc1be704037808 */ /* 0x000fc40000800100 */
[----:B------:R-:W-:Y:S02]  /*0ca0*/  F2FP.F16.F32.PACK_AB R21, R24, R21 ;  /* 0x000000151815723e */ /* 0x000fe400000000ff */
[----:B------:R-:W-:Y:S01]  /*0cb0*/  FSEL R19, R26, R15, P0 ;  /* 0x0000000f1a137208 */ /* 0x000fe20000000000 */
[----:B------:R-:W-:Y:S01]  /*0cc0*/  FFMA.FTZ R28, R25, R28, R3 ;  /* 0x0000001c191c7223 */ /* 0x000fe20000010003 */
[----:B------:R-:W-:-:S03]  /*0cd0*/  FSEL R26, R9, 0.11284004896879196167, P1 ;  /* 0x3de718af091a7808 */ /* 0x000fc60000800000 */
[----:B------:R-:W-:Y:S02]  /*0ce0*/  FFMA.FTZ R19, R2, R19, R19 ;  /* 0x0000001302137223 */ /* 0x000fe40000010013 */
[----:B------:R-:W0:Y:S01]  /*0cf0*/  LDC.64 R2, c[0x0][0x218] ;  /* 0x00008600ff027b82 */ /* 0x000e220000000a00 */
[----:B------:R-:W-:-:S04]  /*0d00*/  FFMA.FTZ R26, R25, R28, R26 ;  /* 0x0000001c191a7223 */ /* 0x000fc8000001001a */
[----:B------:R-:W-:Y:S01]  /*0d10*/  FFMA.FTZ R26, R25, R26, R27 ;  /* 0x0000001a191a7223 */ /* 0x000fe2000001001b */
[----:B------:R-:W-:-:S05]  /*0d20*/  FSEL R27, R8, 0.12837915122509002686, P1 ;  /* 0x3e0375d3081b7808 */ /* 0x000fca0000800000 */
[----:B------:R-:W-:Y:S01]  /*0d30*/  FFMA.FTZ R25, R25, R26, R27 ;  /* 0x0000001a19197223 */ /* 0x000fe2000001001b */
[----:B------:R-:W-:-:S03]  /*0d40*/  FMUL.FTZ R26, R18, 0.70710676908493041992 ;  /* 0x3f3504f3121a7820 */ /* 0x000fc60000410000 */
[----:B------:R-:W-:Y:S01]  /*0d50*/  FFMA.FTZ R25, R25, R20, R20 ;  /* 0x0000001419197223 */ /* 0x000fe20000010014 */
[C---:B------:R-:W-:Y:S01]  /*0d60*/  FMUL.FTZ R28, R26.reuse, R26 ;  /* 0x0000001a1a1c7220 */ /* 0x040fe20000410000 */
[----:B------:R-:W-:-:S04]  /*0d70*/  FSETP.GE.FTZ.AND P2, PT, |R26|, 1.0029599666595458984, PT ;  /* 0x3f8060fe1a00780b */ /* 0x000fc80003f56200 */
[----:B------:R-:W-:Y:S02]  /*0d80*/  FSEL R29, -R6, -0.00082130916416645050049, P2 ;  /* 0xba574d20061d7808 */ /* 0x000fe40001000100 */
[----:B------:R-:W-:Y:S01]  /*0d90*/  FSEL R27, R10, 8.4834944573231041431e-05, P2 ;  /* 0x38b1e96a0a1b7808 */ /* 0x000fe20001000000 */
[----:B0-----:R-:W-:-:S04]  /*0da0*/  IMAD.WIDE.U32 R2, R5, 0x2, R2 ;  /* 0x0000000205027825 */ /* 0x001fc800078e0002 */
[----:B------:R-:W-:Y:S01]  /*0db0*/  FADD.FTZ R5, |R26|, -RZ ;  /* 0x800000ff1a057221 */ /* 0x000fe20000010200 */
[----:B------:R-:W-:Y:S02]  /*0dc0*/  FSEL R0, R0, 0.0052134888246655464172, P2 ;  /* 0x3baad5ea00007808 */ /* 0x000fe40001000000 */
[----:B------:R-:W-:Y:S02]  /*0dd0*/  FSEL R4, -R4, -0.026868773624300956726, P2 ;  /* 0xbcdc1be704047808 */ /* 0x000fe40001000100 */
[C---:B------:R-:W-:Y:S01]  /*0de0*/  FSEL R6, R5.reuse, R28, P2 ;  /* 0x0000001c05067208 */ /* 0x040fe20001000000 */
[----:B------:R-:W-:Y:S01]  /*0df0*/  FADD.FTZ R5, -R5, -RZ ;  /* 0x800000ff05057221 */ /* 0x000fe20000010100 */
[----:B------:R-:W-:Y:S01]  /*0e00*/  FSEL R11, R11, -0.37612664699554443359, P2 ;  /* 0xbec093ac0b0b7808 */ /* 0x000fe20001000000 */
[----:B------:R-:W-:Y:S01]  /*0e10*/  IMAD.WIDE R2, R7, 0x4, R2 ;  /* 0x0000000407027825 */ /* 0x000fe200078e0202 */
[----:B------:R-:W-:-:S03]  /*0e20*/  FSEL R8, R8, 0.12837915122509002686, P2 ;  /* 0x3e0375d308087808 */ /* 0x000fc60001000000 */
[C---:B------:R-:W-:Y:S01]  /*0e30*/  FFMA.FTZ R27, R6.reuse, R27, R29 ;  /* 0x0000001b061b7223 */ /* 0x040fe2000001001d */
[----:B------:R-:W-:Y:S03]  /*0e40*/  STG.E desc[UR4][R2.64], R17 ;  /* 0x0000001102007986 */ /* 0x000fe6000c101904 */
[C---:B------:R-:W-:Y:S01]  /*0e50*/  FFMA.FTZ R27, R6.reuse, R27, R0 ;  /* 0x0000001b061b7223 */ /* 0x040fe20000010000 */
[----:B------:R-:W-:Y:S02]  /*0e60*/  FSEL R0, R9, 0.11284004896879196167, P2 ;  /* 0x3de718af09007808 */ /* 0x000fe40001000000 */
[----:B------:R-:W-:Y:S01]  /*0e70*/  FSEL R9, R5, R26, P2 ;  /* 0x0000001a05097208 */ /* 0x000fe20001000000 */
[C---:B------:R-:W-:Y:S01]  /*0e80*/  FFMA.FTZ R27, R6.reuse, R27, R4 ;  /* 0x0000001b061b7223 */ /* 0x040fe20000010004 */
[----:B------:R-:W0:Y:S01]  /*0e90*/  @P1 MUFU.EX2 R5, R25 ;  /* 0x0000001900051308 */ /* 0x000e220000000800 */
[----:B------:R-:W-:Y:S02]  /*0ea0*/  STG.E desc[UR4][R2.64+0x200], R21 ;  /* 0x0002001502007986 */ /* 0x000fe4000c101904 */
[----:B------:R-:W-:-:S04]  /*0eb0*/  FFMA.FTZ R27, R6, R27, R0 ;  /* 0x0000001b061b7223 */ /* 0x000fc80000010000 */
[C---:B------:R-:W-:Y:S01]  /*0ec0*/  FFMA.FTZ R11, R6.reuse, R27, R11 ;  /* 0x0000001b060b7223 */ /* 0x040fe2000001000b */
[----:B------:R-:W1:Y:S03]  /*0ed0*/  @P0 MUFU.EX2 R4, R19 ;  /* 0x0000001300040308 */ /* 0x000e660000000800 */
[----:B------:R-:W-:-:S04]  /*0ee0*/  FFMA.FTZ R8, R6, R11, R8 ;  /* 0x0000000b06087223 */ /* 0x000fc80000010008 */
[----:B------:R-:W-:Y:S01]  /*0ef0*/  FFMA.FTZ R0, R8, R9, R9 ;  /* 0x0000000908007223 */ /* 0x000fe20000010009 */
[----:B0-----:R-:W-:-:S03]  /*0f00*/  @P1 FADD.FTZ R6, -R5, 1 ;  /* 0x3f80000005061421 */ /* 0x001fc60000010100 */
[----:B------:R-:W0:Y:S02]  /*0f10*/  @P2 MUFU.EX2 R8, R0 ;  /* 0x0000000000082308 */ /* 0x000e240000000800 */
[----:B------:R-:W-:Y:S01]  /*0f20*/  @P1 LOP3.LUT R25, R6, 0x80000000, R23, 0xb8, !PT ;  /* 0x8000000006191812 */ /* 0x000fe200078eb817 */
[----:B-1----:R-:W-:-:S04]  /*0f30*/  @P0 FADD.FTZ R4, -R4, 1 ;  /* 0x3f80000004040421 */ /* 0x002fc80000010100 */
[----:B------:R-:W-:Y:S01]  /*0f40*/  FADD.FTZ R25, R25, 1 ;  /* 0x3f80000019197421 */ /* 0x000fe20000010000 */
[----:B------:R-:W-:-:S03]  /*0f50*/  @P0 LOP3.LUT R19, R4, 0x80000000, R15, 0xb8, !PT ;  /* 0x8000000004130812 */ /* 0x000fc600078eb80f */
[----:B------:R-:W-:Y:S02]  /*0f60*/  FMUL.FTZ R25, R25, R16 ;  /* 0x0000001019197220 */ /* 0x000fe40000410000 */
[----:B------:R-:W-:Y:S01]  /*0f70*/  FADD.FTZ R19, R19, 1 ;  /* 0x3f80000013137421 */ /* 0x000fe20000010000 */
[----:B0-----:R-:W-:-:S03]  /*0f80*/  @P2 FADD.FTZ R5, -R8, 1 ;  /* 0x3f80000008052421 */ /* 0x001fc60000010100 */
[----:B------:R-:W-:Y:S02]  /*0f90*/  FMUL.FTZ R19, R19, R14 ;  /* 0x0000000e13137220 */ /* 0x000fe40000410000 */
[----:B------:R-:W-:Y:S01]  /*0fa0*/  @P2 LOP3.LUT R0, R5, 0x80000000, R26, 0xb8, !PT ;  /* 0x8000000005002812 */ /* 0x000fe200078eb81a */
[----:B------:R-:W-:-:S04]  /*0fb0*/  FMUL.FTZ R5, R18, 0.5 ;  /* 0x3f00000012057820 */ /* 0x000fc80000410000 */
[----:B------:R-:W-:-:S04]  /*0fc0*/  FADD.FTZ R0, R0, 1 ;  /* 0x3f80000000007421 */ /* 0x000fc80000010000 */
[----:B------:R-:W-:Y:S01]  /*0fd0*/  FMUL.FTZ R0, R0, R5 ;  /* 0x0000000500007220 */ /* 0x000fe20000410000 */
[----:B------:R-:W-:-:S04]  /*0fe0*/  F2FP.F16.F32.PACK_AB R5, R19, R12 ;  /* 0x0000000c1305723e */ /* 0x000fc800000000ff */
[----:B------:R-:W-:Y:S01]  /*0ff0*/  F2FP.F16.F32.PACK_AB R7, R0, R25 ;  /* 0x000000190007723e */ /* 0x000fe200000000ff */
[----:B------:R-:W-:Y:S04]  /*1000*/  STG.E desc[UR4][R2.64+0x400], R5 ;  /* 0x0004000502007986 */ /* 0x000fe8000c101904 */
[----:B------:R-:W-:Y:S01]  /*1010*/  STG.E desc[UR4][R2.64+0x600], R7 ;  /* 0x0006000702007986 */ /* 0x000fe2000c101904 */
[----:B------:R-:W-:Y:S05]  /*1020*/  EXIT ;  /* 0x000000000000794d */ /* 0x000fea0003800000 */
.L_x_8766:
[----:B------:R-:W0:Y:S01]  /*1030*/  S2R R4, SR_TID.X ;  /* 0x0000000000047919 */ /* 0x000e220000002100 */
[----:B------:R-:W-:Y:S02]  /*1040*/  PRMT R14, RZ, 0x7610, R14 ;  /* 0x00007610ff0e7816 */ /* 0x000fe4000000000e */
[----:B0-----:R-:W-:Y:S02]  /*1050*/  ISETP.GE.AND P0, PT, R4, R9, PT ;  /* 0x000000090400720c */ /* 0x001fe40003f06270 */
[----:B------:R-:W-:-:S11]  /*1060*/  MOV R18, R4 ;  /* 0x0000000400127202 */ /* 0x000fd60000000f00 */
        /* <DEDUP_REMOVED lines=8> */
[----:B------:R-:W1:Y:S01]  /*10f0*/  @!P5 LDC.64 R2, c[0x0][0x220] ;  /* 0x00008800ff02db82 */ /* 0x000e620000000a00 */
[----:B------:R-:W-:-:S04]  /*1100*/  @!P5 IADD3 R18, R18, 0x80, RZ ;  /* 0x000000801212d810 */ /* 0x000fc80007ffe0ff */
[----:B------:R-:W-:Y:S01]  /*1110*/  ISETP.GE.AND P4, PT, R18, R9, PT ;  /* 0x000000091200720c */ /* 0x000fe20003f86270 */
[----:B0-----:R-:W-:-:S05]  /*1120*/  @!P6 IMAD.WIDE.U32 R26, R27, 0x2, R6 ;  /* 0x000000021b1ae825 */ /* 0x001fca00078e0006 */
[----:B------:R-:W5:Y:S07]  /*1130*/  @!P6 LDG.E.U16 R14, desc[UR4][R26.64] ;  /* 0x000000041a0ee981 */ /* 0x000f6e000c1e1500 */
[----:B------:R-:W-:Y:S01]  /*1140*/  @!P4 IMAD.IADD R25, R5, 0x1, R18 ;  /* 0x000000010519c824 */ /* 0x000fe200078e0212 */
[----:B------:R-:W-:Y:S01]  /*1150*/  @!P4 IADD3 R18, R18, 0x80, RZ ;  /* 0x000000801212c810 */ /* 0x000fe20007ffe0ff */
[----:B------:R-:W0:Y:S03]  /*1160*/  @!P4 LDC.64 R16, c[0x0][0x220] ;  /* 0x00008800ff10cb82 */ /* 0x000e260000000a00 */
[----:B------:R-:W-:-:S13]  /*1170*/  ISETP.GE.AND P3, PT, R18, R9, PT ;  /* 0x000000091200720c */ /* 0x000fda0003f66270 */
[----:B------:R-:W2:Y:S01]  /*1180*/  @!P3 LDC.64 R10, c[0x0][0x220] ;  /* 0x00008800ff0abb82 */ /* 0x000ea20000000a00 */
[----:B------:R-:W-:Y:S02]  /*1190*/  @!P3 IADD3 R23, R5, R18, RZ ;  /* 0x000000120517b210 */ /* 0x000fe40007ffe0ff */
[----:B------:R-:W-:-:S04]  /*11a0*/  @!P3 IADD3 R18, R18, 0x80, RZ ;  /* 0x000000801212b810 */ /* 0x000fc80007ffe0ff */
[----:B------:R-:W-:-:S13]  /*11b0*/  ISETP.GE.AND P2, PT, R18, R9, PT ;  /* 0x000000091200720c */ /* 0x000fda0003f46270 */
[----:B------:R-:W-:Y:S01]  /*11c0*/  @!P2 IMAD.IADD R21, R5, 0x1, R18 ;  /* 0x000000010515a824 */ /* 0x000fe200078e0212 */
[----:B------:R-:W-:Y:S01]  /*11d0*/  @!P2 IADD3 R18, R18, 0x80, RZ ;  /* 0x000000801212a810 */ /* 0x000fe20007ffe0ff */
[----:B-1----:R-:W-:Y:S01]  /*11e0*/  @!P5 IMAD.WIDE.U32 R28, R29, 0x2, R2 ;  /* 0x000000021d1cd825 */ /* 0x002fe200078e0002 */
[----:B------:R-:W1:Y:S02]  /*11f0*/  @!P2 LDC.64 R12, c[0x0][0x220] ;  /* 0x00008800ff0cab82 */ /* 0x000e640000000a00 */
[----:B------:R-:W-:Y:S01]  /*1200*/  ISETP.GE.AND P1, PT, R18, R9, PT ;  /* 0x000000091200720c */ /* 0x000fe20003f26270 */
[----:B--2---:R-:W-:-:S05]  /*1210*/  @!P3 IMAD.WIDE.U32 R10, R23, 0x2, R10 ;  /* 0x00000002170ab825 */ /* 0x004fca00078e000a */
[----:B------:R-:W2:Y:S07]  /*1220*/  @!P0 LDC.64 R22, c[0x0][0x220] ;  /* 0x00008800ff168b82 */ /* 0x000eae0000000a00 */
[----:B------:R-:W-:Y:S01]  /*1230*/  @!P1 IADD3 R19, R5, R18, RZ ;  /* 0x0000001205139210 */ /* 0x000fe20007ffe0ff */
[----:B------:R-:W3:Y:S01]  /*1240*/  @!P1 LDC.64 R6, c[0x0][0x220] ;  /* 0x00008800ff069b82 */ /* 0x000ee20000000a00 */
[----:B------:R-:W-:Y:S01]  /*1250*/  @!P1 IADD3 R18, R18, 0x80, RZ ;  /* 0x0000008012129810 */ /* 0x000fe20007ffe0ff */
[----:B--2---:R-:W-:Y:S01]  /*1260*/  @!P0 IMAD.WIDE.U32 R22, R15, 0x2, R22 ;  /* 0x000000020f168825 */ /* 0x004fe200078e0016 */
[----:B------:R-:W-:-:S06]  /*1270*/  PRMT R15, RZ, 0x7610, R15 ;  /* 0x00007610ff0f7816 */ /* 0x000fcc000000000f */
[----:B------:R-:W5:Y:S01]  /*1280*/  @!P0 LDG.E.U16 R15, desc[UR4][R22.64] ;  /* 0x00000004160f8981 */ /* 0x000f62000c1e1500 */
[----:B------:R-:W-:Y:S01]  /*1290*/  ISETP.GE.AND P6, PT, R18, R9, PT ;  /* 0x000000091200720c */ /* 0x000fe20003fc6270 */
[----:B0-----:R-:W-:Y:S01]  /*12a0*/  @!P4 IMAD.WIDE.U32 R16, R25, 0x2, R16 ;  /* 0x000000021910c825 */ /* 0x001fe200078e0010 */
[----:B------:R-:W-:-:S06]  /*12b0*/  PRMT R8, RZ, 0x7610, R8 ;  /* 0x00007610ff087816 */ /* 0x000fcc0000000008 */
[----:B------:R0:W5:Y:S05]  /*12c0*/  @!P4 LDG.E.U16 R8, desc[UR4][R16.64] ;  /* 0x000000041008c981 */ /* 0x00016a000c1e1500 */
[----:B------:R-:W2:Y:S01]  /*12d0*/  @!P6 LDC.64 R2, c[0x0][0x220] ;  /* 0x00008800ff02eb82 */ /* 0x000ea20000000a00 */
[----:B------:R-:W-:-:S07]  /*12e0*/  @!P6 IMAD.IADD R25, R5, 0x1, R18 ;  /* 0x000000010519e824 */ /* 0x000fce00078e0212 */
[----:B0-----:R-:W0:Y:S01]  /*12f0*/  @!P0 LDC.64 R16, c[0x0][0x218] ;  /* 0x00008600ff108b82 */ /* 0x001e220000000a00 */
[----:B------:R-:W-:Y:S01]  /*1300*/  PRMT R18, RZ, 0x7610, R18 ;  /* 0x00007610ff127816 */ /* 0x000fe20000000012 */
[----:B-1----:R-:W-:Y:S01]  /*1310*/  @!P2 IMAD.WIDE.U32 R12, R21, 0x2, R12 ;  /* 0x00000002150ca825 */ /* 0x002fe200078e000c */
[----:B------:R-:W-:Y:S02]  /*1320*/  PRMT R21, RZ, 0x7610, R21 ;  /* 0x00007610ff157816 */ /* 0x000fe40000000015 */
[----:B------:R-:W-:Y:S01]  /*1330*/  PRMT R20, RZ, 0x7610, R20 ;  /* 0x00007610ff147816 */ /* 0x000fe20000000014 */
[----:B---3--:R-:W-:Y:S01]  /*1340*/  @!P1 IMAD.WIDE.U32 R6, R19, 0x2, R6 ;  /* 0x0000000213069825 */ /* 0x008fe200078e0006 */
[----:B------:R-:W-:Y:S02]  /*1350*/  PRMT R19, RZ, 0x7610, R19 ;  /* 0x00007610ff137816 */ /* 0x000fe40000000013 */
[----:B------:R-:W-:Y:S01]  /*1360*/  PRMT R0, RZ, 0x7610, R0 ;  /* 0x00007610ff007816 */ /* 0x000fe20000000000 */
[----:B------:R1:W5:Y:S01]  /*1370*/  @!P3 LDG.E.U16 R21, desc[UR4][R10.64] ;  /* 0x000000040a15b981 */ /* 0x000362000c1e1500 */
[----:B------:R-:W-:Y:S01]  /*1380*/  IADD3 R24, R4, 0x80, RZ ;  /* 0x0000008004187810 */ /* 0x000fe20007ffe0ff */
[----:B------:R-:W-:Y:S02]  /*1390*/  BSSY B0, `(.L_x_8767) ;  /* 0x0000035000007945 */ /* 0x000fe40003800000 */
[----:B------:R3:W5:Y:S01]  /*13a0*/  @!P2 LDG.E.U16 R20, desc[UR4][R12.64] ;  /* 0x000000040c14a981 */ /* 0x000762000c1e1500 */
[----:B--2---:R-:W-:-:S03]  /*13b0*/  @!P6 IMAD.WIDE.U32 R2, R25, 0x2, R2 ;  /* 0x000000021902e825 */ /* 0x004fc600078e0002 */
[----:B------:R2:W5:Y:S04]  /*13c0*/  @!P1 LDG.E.U16 R19, desc[UR4][R6.64] ;  /* 0x0000000406139981 */ /* 0x000568000c1e1500 */
[----:B------:R4:W5:Y:S01]  /*13d0*/  @!P6 LDG.E.U16 R18, desc[UR4][R2.64] ;  /* 0x000000040212e981 */ /* 0x000962000c1e1500 */
[C---:B-1----:R-:W-:Y:S02]  /*13e0*/  IADD3 R10, R4.reuse, 0x100, RZ ;  /* 0x00000100040a7810 */ /* 0x042fe40007ffe0ff */
[C---:B---3--:R-:W-:Y:S01]  /*13f0*/  IADD3 R12, R4.reuse, 0x280, RZ ;  /* 0x00000280040c7810 */ /* 0x048fe20007ffe0ff */
[----:B------:R1:W5:Y:S01]  /*1400*/  @!P5 LDG.E.U16 R0, desc[UR4][R28.64] ;  /* 0x000000041c00d981 */ /* 0x000362000c1e1500 */
[C---:B--2---:R-:W-:Y:S01]  /*1410*/  IADD3 R6, R4.reuse, 0x180, RZ ;  /* 0x0000018004067810 */ /* 0x044fe20007ffe0ff */
[----:B----4-:R-:W-:Y:S01]  /*1420*/  VIADD R2, R4, 0x200 ;  /* 0x0000020004027836 */ /* 0x010fe20000000000 */
[----:B------:R-:W-:-:S02]  /*1430*/  ISETP.GE.AND P6, PT, R24, R9, PT ;  /* 0x000000091800720c */ /* 0x000fc40003fc6270 */
[-C--:B------:R-:W-:Y:S02]  /*1440*/  ISETP.GE.AND P5, PT, R10, R9.reuse, PT ;  /* 0x000000090a00720c */ /* 0x080fe40003fa6270 */
[-C--:B------:R-:W-:Y:S02]  /*1450*/  ISETP.GE.AND P3, PT, R2, R9.reuse, PT ;  /* 0x000000090200720c */ /* 0x080fe40003f66270 */
[-C--:B------:R-:W-:Y:S02]  /*1460*/  ISETP.GE.AND P4, PT, R6, R9.reuse, PT ;  /* 0x000000090600720c */ /* 0x080fe40003f86270 */
[----:B------:R-:W-:Y:S02]  /*1470*/  ISETP.GE.AND P2, PT, R12, R9, PT ;  /* 0x000000090c00720c */ /* 0x000fe40003f46270 */
[----:B------:R-:W-:Y:S01]  /*1480*/  IADD3 R2, R4, 0x300, RZ ;  /* 0x0000030004027810 */ /* 0x000fe20007ffe0ff */
[----:B01----:R-:W-:Y:S10]  /*1490*/  @P0 BRA `(.L_x_8768) ;  /* 0x0000000000900947 */ /* 0x003ff40003800000 */
[----:B-----5:R-:W-:Y:S01]  /*14a0*/  HADD2.F32 R6, -RZ, R15.H0_H0 ;  /* 0x2000000fff067230 */ /* 0x020fe20000004100 */
[----:B------:R-:W-:Y:S01]  /*14b0*/  HFMA2.MMA R12, -RZ, RZ, 0.61474609375, 16.90625 ;  /* 0x38eb4c3aff0c7435 */ /* 0x000fe200000001ff */
[----:B------:R-:W-:Y:S01]  /*14c0*/  IMAD.MOV.U32 R22, RZ, RZ, 0x3aae005b ;  /* 0x3aae005bff167424 */ /* 0x000fe200078e00ff */
[----:B------:R-:W-:Y:S01]  /*14d0*/  HFMA2.MMA R13, -RZ, RZ, 1.28515625, -179.25 ;  /* 0x3d24d99aff0d7435 */ /* 0x000fe200000001ff */
[----:B------:R-:W-:Y:S01]  /*14e0*/  MOV R11, 0x3c09919f ;  /* 0x3c09919f000b7802 */ /* 0x000fe20000000f00 */
        /* <DEDUP_REMOVED lines=31> */
.L_x_8768:
[----:B------:R-:W-:Y:S05]  /*16e0*/  BSYNC B0 ;  /* 0x0000000000007941 */ /* 0x000fea0003800000 */
.L_x_8767:
[----:B------:R-:W-:Y:S01]  /*16f0*/  BSSY B0, `(.L_x_8769) ;  /* 0x0000028000007945 */ /* 0x000fe20003800000 */
[----:B------:R-:W-:Y:S02]  /*1700*/  ISETP.GE.AND P1, PT, R2, R9, PT ;  /* 0x000000090200720c */ /* 0x000fe40003f26270 */
[----:B------:R-:W-:Y:S01]  /*1710*/  IADD3 R2, R4, 0x380, RZ ;  /* 0x0000038004027810 */ /* 0x000fe20007ffe0ff */
[----:B------:R-:W-:Y:S10]  /*1720*/  @P6 BRA `(.L_x_8770) ;  /* 0x0000000000906947 */ /* 0x000ff40003800000 */
[----:B-----5:R-:W-:Y:S01]  /*1730*/  HADD2.F32 R14, -RZ, R14.H0_H0 ;  /* 0x2000000eff0e7230 */ /* 0x020fe20000004100 */
[----:B------:R-:W-:Y:S01]  /*1740*/  HFMA2.MMA R11, -RZ, RZ, 1.0087890625, -0.000686168670654296875 ;  /* 0x3c09919fff0b7435 */ /* 0x000fe200000001ff */
[----:B------:R-:W-:Y:S01]  /*1750*/  IMAD.MOV.U32 R22, RZ, RZ, 0x3aae005b ;  /* 0x3aae005bff167424 */ /* 0x000fe200078e00ff */
[----:B------:R-:W-:Y:S01]  /*1760*/  MOV R12, 0x38eb4c3a ;  /* 0x38eb4c3a000c7802 */ /* 0x000fe20000000f00 */
[----:B------:R-:W-:Y:S01]  /*1770*/  HFMA2.MMA R15, -RZ, RZ, 1.5341796875, 81.5625 ;  /* 0x3e235519ff0f7435 */ /* 0x000fe200000001ff */
        /* <DEDUP_REMOVED lines=16> */
[----:B------:R-:W-:Y:S02]  /*1880*/  FSEL R11, R15, 0.11284004896879196167, P6 ;  /* 0x3de718af0f0b7808 */ /* 0x000fe40003000000 */
[----:B------:R-:W-:Y:S01]  /*1890*/  MOV R15, 0x3f210a14 ;  /* 0x3f210a14000f7802 */ /* 0x000fe20000000f00 */
        /* <DEDUP_REMOVED lines=13> */
.L_x_8770:
[----:B------:R-:W-:Y:S05]  /*1970*/  BSYNC B0 ;  /* 0x0000000000007941 */ /* 0x000fea0003800000 */
.L_x_8769:
[----:B------:R-:W-:Y:S01]  /*1980*/  @!P0 IADD3 R3, R5, R4, RZ ;  /* 0x0000000405038210 */ /* 0x000fe20007ffe0ff */
[----:B------:R-:W-:Y:S01]  /*1990*/  BSSY B0, `(.L_x_8771) ;  /* 0x0000028000007945 */ /* 0x000fe20003800000 */
[----:B------:R-:W-:-:S03]  /*19a0*/  ISETP.GE.AND P6, PT, R2, R9, PT ;  /* 0x000000090200720c */ /* 0x000fc60003fc6270 */
[----:B------:R-:W-:Y:S01]  /*19b0*/  @!P0 IMAD.WIDE.U32 R2, R3, 0x2, R16 ;  /* 0x0000000203028825 */ /* 0x000fe200078e0010 */
[----:B------:R-:W-:Y:S09]  /*19c0*/  @P5 BRA `(.L_x_8772) ;  /* 0x0000000000905947 */ /* 0x000ff20003800000 */
[----:B-----5:R-:W-:Y:S01]  /*19d0*/  HADD2.F32 R10, -RZ, R0.H0_H0 ;  /* 0x20000000ff0a7230 */ /* 0x020fe20000004100 */
[----:B------:R-:W-:Y:S01]  /*19e0*/  HFMA2.MMA R14, -RZ, RZ, 0.61474609375, 16.90625 ;  /* 0x38eb4c3aff0e7435 */ /* 0x000fe200000001ff */
[----:B------:R-:W-:Y:S01]  /*19f0*/  IMAD.MOV.U32 R16, RZ, RZ, 0x3aae005b ;  /* 0x3aae005bff107424 */ /* 0x000fe200078e00ff */
[----:B------:R-:W-:Y:S01]  /*1a00*/  HFMA2.MMA R15, -RZ, RZ, 1.28515625, -179.25 ;  /* 0x3d24d99aff0f7435 */ /* 0x000fe200000001ff */
[----:B------:R-:W-:Y:S01]  /*1a10*/  MOV R13, 0x3c09919f ;  /* 0x3c09919f000d7802 */ /* 0x000fe20000000f00 */
        /* <DEDUP_REMOVED lines=31> */
.L_x_8772:
[----:B------:R-:W-:Y:S05]  /*1c10*/  BSYNC B0 ;  /* 0x0000000000007941 */ /* 0x000fea0003800000 */
.L_x_8771:
[----:B------:R-:W-:Y:S04]  /*1c20*/  BSSY B0, `(.L_x_8773) ;  /* 0x0000026000007945 */ /* 0x000fe80003800000 */
[----:B------:R-:W-:Y:S05]  /*1c30*/  @P4 BRA `(.L_x_8774) ;  /* 0x0000000000904947 */ /* 0x000fea0003800000 */
[----:B-----5:R-:W-:Y:S01]  /*1c40*/  HADD2.F32 R10, -RZ, R8.H0_H0 ;  /* 0x20000008ff0a7230 */ /* 0x020fe20000004100 */
[----:B------:R-:W-:Y:S01]  /*1c50*/  HFMA2.MMA R16, -RZ, RZ, 0.8349609375, 5.424022674560546875e-06 ;  /* 0x3aae005bff107435 */ /* 0x000fe200000001ff */
[----:B------:R-:W-:Y:S01]  /*1c60*/  MOV R14, 0x38eb4c3a ;  /* 0x38eb4c3a000e7802 */ /* 0x000fe20000000f00 */
[----:B------:R-:W-:Y:S01]  /*1c70*/  IMAD.MOV.U32 R13, RZ, RZ, 0x3c09919f ;  /* 0x3c09919fff0d7424 */ /* 0x000fe200078e00ff */
[----:B------:R-:W-:Y:S01]  /*1c80*/  MOV R15, 0x3d24d99a ;  /* 0x3d24d99a000f7802 */ /* 0x000fe20000000f00 */
        /* <DEDUP_REMOVED lines=31> */
.L_x_8774:
[----:B------:R-:W-:Y:S05]  /*1e80*/  BSYNC B0 ;  /* 0x0000000000007941 */ /* 0x000fea0003800000 */
.L_x_8773:
[----:B------:R-:W-:Y:S04]  /*1e90*/  BSSY B0, `(.L_x_8775) ;  /* 0x0000026000007945 */ /* 0x000fe80003800000 */
[----:B------:R-:W-:Y:S05]  /*1ea0*/  @P3 BRA `(.L_x_8776) ;  /* 0x0000000000903947 */ /* 0x000fea0003800000 */
[----:B-----5:R-:W-:Y:S01]  /*1eb0*/  HADD2.F32 R21, -RZ, R21.H0_H0 ;  /* 0x20000015ff157230 */ /* 0x020fe20000004100 */
[----:B------:R-:W-:Y:S01]  /*1ec0*/  HFMA2.MMA R14, -RZ, RZ, 0.61474609375, 16.90625 ;  /* 0x38eb4c3aff0e7435 */ /* 0x000fe200000001ff */
[----:B------:R-:W-:Y:S01]  /*1ed0*/  MOV R16, 0x3aae005b ;  /* 0x3aae005b00107802 */ /* 0x000fe20000000f00 */
[----:B------:R-:W-:Y:S01]  /*1ee0*/  HFMA2.MMA R13, -RZ, RZ, 1.0087890625, -0.000686168670654296875 ;  /* 0x3c09919fff0d7435 */ /* 0x000fe200000001ff */
        /* <DEDUP_REMOVED lines=15> */
[----:B------:R-:W-:Y:S02]  /*1fe0*/  FSEL R13, R16, 0.11284004896879196167, P3 ;  /* 0x3de718af100d7808 */ /* 0x000fe40001800000 */
[----:B------:R-:W-:Y:S01]  /*1ff0*/  MOV R16, 0x3f210a14 ;  /* 0x3f210a1400107802 */ /* 0x000fe20000000f00 */
        /* <DEDUP_REMOVED lines=15> */
.L_x_8776:
[----:B------:R-:W-:Y:S05]  /*20f0*/  BSYNC B0 ;  /* 0x0000000000007941 */ /* 0x000fea0003800000 */
.L_x_8775:
[----:B------:R-:W-:Y:S04]  /*2100*/  BSSY B0, `(.L_x_8777) ;  /* 0x0000026000007945 */ /* 0x000fe80003800000 */
[----:B------:R-:W-:Y:S05]  /*2110*/  @P2 BRA `(.L_x_8778) ;  /* 0x0000000000902947 */ /* 0x000fea0003800000 */
[----:B-----5:R-:W-:Y:S01]  /*2120*/  HADD2.F32 R20, -RZ, R20.H0_H0 ;  /* 0x20000014ff147230 */ /* 0x020fe20000004100 */
[----:B------:R-:W-:Y:S01]  /*2130*/  HFMA2.MMA R17, -RZ, RZ, 0.8349609375, 5.424022674560546875e-06 ;  /* 0x3aae005bff117435 */ /* 0x000fe200000001ff */
        /* <DEDUP_REMOVED lines=34> */
.L_x_8778:
[----:B------:R-:W-:Y:S05]  /*2360*/  BSYNC B0 ;  /* 0x0000000000007941 */ /* 0x000fea0003800000 */
.L_x_8777:
[----:B------:R-:W-:Y:S04]  /*2370*/  BSSY B0, `(.L_x_8779) ;  /* 0x0000026000007945 */ /* 0x000fe80003800000 */
[----:B------:R-:W-:Y:S05]  /*2380*/  @P1 BRA `(.L_x_8780) ;  /* 0x0000000000901947 */ /* 0x000fea0003800000 */
[----:B-----5:R-:W-:Y:S01]  /*2390*/  HADD2.F32 R19, -RZ, R19.H0_H0 ;  /* 0x20000013ff137230 */ /* 0x020fe20000004100 */
[----:B------:R-:W-:Y:S01]  /*23a0*/  HFMA2.MMA R20, -RZ, RZ, 0.8349609375, 5.424022674560546875e-06 ;  /* 0x3aae005bff147435 */ /* 0x000fe200000001ff */
[----:B------:R-:W-:Y:S01]  /*23b0*/  MOV R16, 0x38eb4c3a ;  /* 0x38eb4c3a00107802 */ /* 0x000fe20000000f00 */
[----:B------:R-:W-:Y:S01]  /*23c0*/  IMAD.MOV.U32 R17, RZ, RZ, 0x3d24d99a ;  /* 0x3d24d99aff117424 */ /* 0x000fe200078e00ff */
[----:B------:R-:W-:Y:S01]  /*23d0*/  MOV R15, 0x3c09919f ;  /* 0x3c09919f000f7802 */ /* 0x000fe20000000f00 */
[C---:B------:R-:W-:Y:S01]  /*23e0*/  FMUL.FTZ R12, R19.reuse, 0.70710676908493041992 ;  /* 0x3f3504f3130c7820 */ /* 0x040fe20000410000 */
[----:B------:R-:W-:Y:S01]  /*23f0*/  MOV R21, 0x3f69b4f9 ;  /* 0x3f69b4f900157802 */ /* 0x000fe20000000f00 */
        /* <DEDUP_REMOVED lines=29> */
.L_x_8780:
[----:B------:R-:W-:Y:S05]  /*25d0*/  BSYNC B0 ;  /* 0x0000000000007941 */ /* 0x000fea0003800000 */
.L_x_8779:
[----:B------:R-:W-:Y:S04]  /*25e0*/  BSSY B0, `(.L_x_8781) ;  /* 0x0000026000007945 */ /* 0x000fe80003800000 */
[----:B------:R-:W-:Y:S05]  /*25f0*/  @P6 BRA `(.L_x_8782) ;  /* 0x0000000000906947 */ /* 0x000fea0003800000 */
[----:B-----5:R-:W-:Y:S01]  /*2600*/  HADD2.F32 R18, -RZ, R18.H0_H0 ;  /* 0x20000012ff127230 */ /* 0x020fe20000004100 */
[----:B------:R-:W-:Y:S01]  /*2610*/  MOV R17, 0x38eb4c3a ;  /* 0x38eb4c3a00117802 */ /* 0x000fe20000000f00 */
[----:B------:R-:W-:Y:S01]  /*2620*/  IMAD.MOV.U32 R19, RZ, RZ, 0x3aae005b ;  /* 0x3aae005bff137424 */ /* 0x000fe200078e00ff */
[----:B------:R-:W-:Y:S01]  /*2630*/  HFMA2.MMA R16, -RZ, RZ, 1.0087890625, -0.000686168670654296875 ;  /* 0x3c09919fff107435 */ /* 0x000fe200000001ff */
[----:B------:R-:W-:Y:S01]  /*2640*/  MOV R20, 0x3d24d99a ;  /* 0x3d24d99a00147802 */ /* 0x000fe20000000f00 */
        /* <DEDUP_REMOVED lines=31> */
.L_x_8782:
[----:B------:R-:W-:Y:S05]  /*2840*/  BSYNC B0 ;  /* 0x0000000000007941 */ /* 0x000fea0003800000 */
.L_x_8781:
[----:B------:R-:W-:Y:S01]  /*2850*/  @!P0 IADD3 R4, R4, 0x80, RZ ;  /* 0x0000008004048810 */ /* 0x000fe20007ffe0ff */
[----:B------:R0:W-:Y:S01]  /*2860*/  @!P0 STG.E.U16 desc[UR4][R2.64], R6 ;  /* 0x0000000602008986 */ /* 0x0001e2000c101504 */
[----:B------:R-:W-:Y:S04]  /*2870*/  BSSY B0, `(.L_x_8783) ;  /* 0x000002d000007945 */ /* 0x000fe80003800000 */
[----:B------:R-:W-:Y:S01]  /*2880*/  BSSY B1, `(.L_x_8784) ;  /* 0x0000025000017945 */ /* 0x000fe20003800000 */
[----:B------:R-:W-:-:S13]  /*2890*/  ISETP.GE.AND P0, PT, R4, R9, PT ;  /* 0x000000090400720c */ /* 0x000fda0003f06270 */
[----:B0-----:R-:W-:Y:S05]  /*28a0*/  @P0 BRA `(.L_x_8785) ;  /* 0x0000000000300947 */ /* 0x001fea0003800000 */
[----:B------:R-:W0:Y:S01]  /*28b0*/  LDC.64 R2, c[0x0][0x218] ;  /* 0x00008600ff027b82 */ /* 0x000e220000000a00 */
[----:B-----5:R-:W-:Y:S02]  /*28c0*/  IADD3 R15, R5, R4, RZ ;  /* 0x00000004050f7210 */ /* 0x020fe40007ffe0ff */
[----:B------:R-:W-:-:S04]  /*28d0*/  IADD3 R4, R4, 0x80, RZ ;  /* 0x0000008004047810 */ /* 0x000fc80007ffe0ff */
[----:B------:R-:W-:Y:S01]  /*28e0*/  ISETP.GE.AND P0, PT, R4, R9, PT ;  /* 0x000000090400720c */ /* 0x000fe20003f06270 */
[----:B0-----:R-:W-:-:S05]  /*28f0*/  IMAD.WIDE.U32 R2, R15, 0x2, R2 ;  /* 0x000000020f027825 */ /* 0x001fca00078e0002 */
[----:B------:R0:W-:Y:S07]  /*2900*/  STG.E.U16 desc[UR4][R2.64], R7 ;  /* 0x0000000702007986 */ /* 0x0001ee000c101504 */
[----:B------:R-:W-:Y:S05]  /*2910*/  @P0 BRA `(.L_x_8786) ;  /* 0x0000000000300947 */ /* 0x000fea0003800000 */
[----:B0-----:R-:W0:Y:S01]  /*2920*/  LDC.64 R2, c[0x0][0x218] ;  /* 0x00008600ff027b82 */ /* 0x001e220000000a00 */
[----:B------:R-:W-:Y:S01]  /*2930*/  IADD3 R7, R5, R4, RZ ;  /* 0x0000000405077210 */ /* 0x000fe20007ffe0ff */
[----:B------:R-:W-:-:S04]  /*2940*/  VIADD R4, R4, 0x80 ;  /* 0x0000008004047836 */ /* 0x000fc80000000000 */
[----:B0-----:R-:W-:-:S05]  /*2950*/  IMAD.WIDE.U32 R2, R7, 0x2, R2 ;  /* 0x0000000207027825 */ /* 0x001fca00078e0002 */
[----:B------:R0:W-:Y:S02]  /*2960*/  STG.E.U16 desc[UR4][R2.64], R0 ;  /* 0x0000000002007986 */ /* 0x0001e4000c101504 */
.L_x_8785:
[----:B------:R-:W-:-:S13]  /*2970*/  ISETP.GE.AND P0, PT, R4, R9, PT ;  /* 0x000000090400720c */ /* 0x000fda0003f06270 */
[----:B------:R-:W-:Y:S05]  /*2980*/  @P0 BRA `(.L_x_8787) ;  /* 0x0000000000300947 */ /* 0x000fea0003800000 */
[----:B0-----:R-:W0:Y:S01]  /*2990*/  LDC.64 R2, c[0x0][0x218] ;  /* 0x00008600ff027b82 */ /* 0x001e220000000a00 */
[----:B------:R-:W-:Y:S02]  /*29a0*/  IADD3 R7, R5, R4, RZ ;  /* 0x0000000405077210 */ /* 0x000fe40007ffe0ff */
[----:B------:R-:W-:-:S03]  /*29b0*/  IADD3 R4, R4, 0x80, RZ ;  /* 0x0000008004047810 */ /* 0x000fc60007ffe0ff */
[----:B0-----:R-:W-:-:S05]  /*29c0*/  IMAD.WIDE.U32 R2, R7, 0x2, R2 ;  /* 0x0000000207027825 */ /* 0x001fca00078e0002 */
[----:B-----5:R1:W-:Y:S02]  /*29d0*/  STG.E.U16 desc[UR4][R2.64], R8 ;  /* 0x0000000802007986 */ /* 0x0203e4000c101504 */
.L_x_8786:
[----:B------:R-:W-:-:S13]  /*29e0*/  ISETP.GE.AND P0, PT, R4, R9, PT ;  /* 0x000000090400720c */ /* 0x000fda0003f06270 */
[----:B------:R-:W-:Y:S05]  /*29f0*/  @P0 BRA `(.L_x_8788) ;  /* 0x0000000000340947 */ /* 0x000fea0003800000 */
[----:B01----:R-:W0:Y:S01]  /*2a00*/  LDC.64 R2, c[0x0][0x218] ;  /* 0x00008600ff027b82 */ /* 0x003e220000000a00 */
[----:B------:R-:W-:Y:S02]  /*2a10*/  IADD3 R7, R5, R4, RZ ;  /* 0x0000000405077210 */ /* 0x000fe40007ffe0ff */
[----:B------:R-:W-:-:S03]  /*2a20*/  IADD3 R4, R4, 0x80, RZ ;  /* 0x0000008004047810 */ /* 0x000fc60007ffe0ff */
[----:B0-----:R-:W-:-:S05]  /*2a30*/  IMAD.WIDE.U32 R2, R7, 0x2, R2 ;  /* 0x0000000207027825 */ /* 0x001fca00078e0002 */
[----:B------:R1:W-:Y:S02]  /*2a40*/  STG.E.U16 desc[UR4][R2.64], R10 ;  /* 0x0000000a02007986 */ /* 0x0003e4000c101504 */
.L_x_8787:
[----:B------:R-:W-:-:S13]  /*2a50*/  ISETP.GE.AND P0, PT, R4, R9, PT ;  /* 0x000000090400720c */ /* 0x000fda0003f06270 */
[----:B------:R-:W-:Y:S05]  /*2a60*/  @P0 BREAK B1 ;  /* 0x0000000000010942 */ /* 0x000fea0003800000 */
[----:B------:R-:W-:Y:S05]  /*2a70*/  @P0 BRA `(.L_x_8789) ;  /* 0x0000000000300947 */ /* 0x000fea0003800000 */
[----:B01----:R-:W0:Y:S01]  /*2a80*/  LDC.64 R2, c[0x0][0x218] ;  /* 0x00008600ff027b82 */ /* 0x003e220000000a00 */
[----:B------:R-:W-:Y:S01]  /*2a90*/  IMAD.IADD R7, R5, 0x1, R4 ;  /* 0x0000000105077824 */ /* 0x000fe200078e0204 */
[----:B------:R-:W-:-:S03]  /*2aa0*/  IADD3 R4, R4, 0x80, RZ ;  /* 0x0000008004047810 */ /* 0x000fc60007ffe0ff */
[----:B0-----:R-:W-:-:S05]  /*2ab0*/  IMAD.WIDE.U32 R2, R7, 0x2, R2 ;  /* 0x0000000207027825 */ /* 0x001fca00078e0002 */
[----:B------:R2:W-:Y:S02]  /*2ac0*/  STG.E.U16 desc[UR4][R2.64], R11 ;  /* 0x0000000b02007986 */ /* 0x0005e4000c101504 */
.L_x_8788:
[----:B------:R-:W-:Y:S05]  /*2ad0*/  BSYNC B1 ;  /* 0x0000000000017941 */ /* 0x000fea0003800000 */
.L_x_8784:
[----:B------:R-:W-:-:S13]  /*2ae0*/  ISETP.GE.AND P0, PT, R4, R9, PT ;  /* 0x000000090400720c */ /* 0x000fda0003f06270 */
[----:B012---:R-:W0:Y:S01]  /*2af0*/  @!P0 LDC.64 R2, c[0x0][0x218] ;  /* 0x00008600ff028b82 */ /* 0x007e220000000a00 */
[----:B------:R-:W-:Y:S02]  /*2b00*/  @!P0 IADD3 R7, R5, R4, RZ ;  /* 0x0000000405078210 */ /* 0x000fe40007ffe0ff */
[----:B------:R-:W-:-:S03]  /*2b10*/  @!P0 IADD3 R4, R4, 0x80, RZ ;  /* 0x0000008004048810 */ /* 0x000fc60007ffe0ff */
[----:B0-----:R-:W-:-:S05]  /*2b20*/  @!P0 IMAD.WIDE.U32 R2, R7, 0x2, R2 ;  /* 0x0000000207028825 */ /* 0x001fca00078e0002 */
[----:B------:R2:W-:Y:S02]  /*2b30*/  @!P0 STG.E.U16 desc[UR4][R2.64], R12 ;  /* 0x0000000c02008986 */ /* 0x0005e4000c101504 */
.L_x_8789:
[----:B------:R-:W-:Y:S05]  /*2b40*/  BSYNC B0 ;  /* 0x0000000000007941 */ /* 0x000fea0003800000 */
.L_x_8783:
        /* <DEDUP_REMOVED lines=8> */
.L_x_8790:
        /* <DEDUP_REMOVED lines=11> */
.L_x_12890:


//--------------------- .text._ZN2at6native29vectorized_elementwise_kernelILi4EZZZNS0_18GeluCUDAKernelImplERNS_18TensorIteratorBaseENS0_8GeluTypeEENKUlvE0_clEvENKUlvE1_clEvEUlN3c104HalfEE_St5arrayIPcLm2EEEEviT0_T1_ --------------------------
	.section	.text._ZN2at6native29vectorized_elementwise_kernelILi4EZZZNS0_18GeluCUDAKernelImplERNS_18TensorIteratorBaseENS0_8GeluTypeEENKUlvE0_clEvENKUlvE1_clEvEUlN3c104HalfEE_St5arrayIPcLm2EEEEviT0_T1_,"ax",@progbits
	.align	128
        .global         _ZN2at6native29vectorized_elementwise_kernelILi4EZZZNS0_18GeluCUDAKernelImplERNS_18TensorIteratorBaseENS0_8GeluTypeEENKUlvE0_clEvENKUlvE1_clEvEUlN3c104HalfEE_St5arrayIPcLm2EEEEviT0_T1_
        .type           _ZN2at6native29vectorized_elementwise_kernelILi4EZZZNS0_18GeluCUDAKernelImplERNS_18TensorIteratorBaseENS0_8GeluTypeEENKUlvE0_clEvENKUlvE1_clEvEUlN3c104HalfEE_St5arrayIPcLm2EEEEviT0_T1_,@function
        .size           _ZN2at6native29vectorized_elementwise_kernelILi4EZZZNS0_18GeluCUDAKernelImplERNS_18TensorIteratorBaseENS0_8GeluTypeEENKUlvE0_clEvENKUlvE1_clEvEUlN3c104HalfEE_St5arrayIPcLm2EEEEviT0_T1_,(.L_x_12891 - _ZN2at6native29vectorized_elementwise_kernelILi4EZZZNS0_18GeluCUDAKernelImplERNS_18TensorIteratorBaseENS0_8GeluTypeEENKUlvE0_clEvENKUlvE1_clEvEUlN3c104HalfEE_St5arrayIPcLm2EEEEviT0_T1_)
        .other          _ZN2at6native29vectorized_elementwise_kernelILi4EZZZNS0_18GeluCUDAKernelImplERNS_18TensorIteratorBaseENS0_8GeluTypeEENKUlvE0_clEvENKUlvE1_clEvEUlN3c104HalfEE_St5arrayIPcLm2EEEEviT0_T1_,@"STO_CUDA_ENTRY STV_DEFAULT"
_ZN2at6native29vectorized_elementwise_kernelILi4EZZZNS0_18GeluCUDAKernelImplERNS_18TensorIteratorBaseENS0_8GeluTypeEENKUlvE0_clEvENKUlvE1_clEvEUlN3c104HalfEE_St5arrayIPcLm2EEEEviT0_T1_:
.text._ZN2at6native29vectorized_elementwise_kernelILi4EZZZNS0_18GeluCUDAKernelImplERNS_18TensorIteratorBaseENS0_8GeluTypeEENKUlvE0_clEvENKUlvE1_clEvEUlN3c104HalfEE_St5arrayIPcLm2EEEEviT0_T1_:
        /* <DEDUP_REMOVED lines=16> */
[----:B------:R-:W-:Y:S01]  /*0100*/  HFMA2.MMA R5, -RZ, RZ, 1.28515625, -179.25 ;  /* 0x3d24d99aff057435 */ /* 0x000fe200000001ff */
[----:B------:R-:W-:Y:S02]  /*0110*/  IMAD.MOV.U32 R8, RZ, RZ, 0x3c09919f ;  /* 0x3c09919fff087424 */ /* 0x000fe400078e00ff */
[----:B--2---:R-:W-:-:S02]  /*0120*/  HADD2.F32 R15, -RZ, R12.H0_H0 ;  /* 0x2000000cff0f7230 */ /* 0x004fc40000004100 */
[----:B------:R-:W-:Y:S02]  /*0130*/  HADD2.F32 R25, -RZ, R12.H1_H1 ;  /* 0x3000000cff197230 */ /* 0x000fe40000004100 */
[----:B------:R-:W-:Y:S02]  /*0140*/  HADD2.F32 R23, -RZ, R13.H0_H0 ;  /* 0x2000000dff177230 */ /* 0x000fe40000004100 */
[----:B------:R-:W-:Y:S01]  /*0150*/  FMUL.FTZ R16, R15, 0.70710676908493041992 ;  /* 0x3f3504f30f107820 */ /* 0x000fe20000410000 */
[C---:B------:R-:W-:Y:S01]  /*0160*/  FMUL.FTZ R12, R25.reuse, 0.70710676908493041992 ;  /* 0x3f3504f3190c7820 */ /* 0x040fe20000410000 */
[----:B------:R-:W-:Y:S02]  /*0170*/  FMUL.FTZ R28, R25, 0.5 ;  /* 0x3f000000191c7820 */ /* 0x000fe40000410000 */
[C---:B------:R-:W-:Y:S01]  /*0180*/  FADD.FTZ R19, |R16|.reuse, -RZ ;  /* 0x800000ff10137221 */ /* 0x040fe20000010200 */
[C---:B------:R-:W-:Y:S01]  /*0190*/  FMUL.FTZ R14, R16.reuse, R16 ;  /* 0x00000010100e7220 */ /* 0x040fe20000410000 */
[----:B------:R-:W-:Y:S01]  /*01a0*/  FSETP.GE.FTZ.AND P0, PT, |R16|, 1.0029599666595458984, PT ;  /* 0x3f8060fe1000780b */ /* 0x000fe20003f16200 */
[C---:B------:R-:W-:Y:S01]  /*01b0*/  FADD.FTZ R18, |R12|.reuse, -RZ ;  /* 0x800000ff0c127221 */ /* 0x040fe20000010200 */
[C---:B------:R-:W-:Y:S01]  /*01c0*/  FMUL.FTZ R27, R12.reuse, R12 ;  /* 0x0000000c0c1b7220 */ /* 0x040fe20000410000 */
[----:B------:R-:W-:Y:S01]  /*01d0*/  FSETP.GE.FTZ.AND P1, PT, |R12|, 1.0029599666595458984, PT ;  /* 0x3f8060fe0c00780b */ /* 0x000fe20003f36200 */
[----:B------:R-:W-:Y:S01]  /*01e0*/  FMUL.FTZ R25, R23, 0.5 ;  /* 0x3f00000017197820 */ /* 0x000fe20000410000 */
[C---:B------:R-:W-:Y:S01]  /*01f0*/  FSEL R14, R19.reuse, R14, P0 ;  /* 0x0000000e130e7208 */ /* 0x040fe20000000000 */
[----:B------:R-:W-:Y:S01]  /*0200*/  FADD.FTZ R19, -R19, -RZ ;  /* 0x800000ff13137221 */ /* 0x000fe20000010100 */
[----:B0-----:R-:W-:-:S02]  /*0210*/  FSEL R7, R10, 8.4834944573231041431e-05, P0 ;  /* 0x38b1e96a0a077808 */ /* 0x001fc40000000000 */
[C---:B------:R-:W-:Y:S02]  /*0220*/  FSEL R11, -R9.reuse, -0.00082130916416645050049, P0 ;  /* 0xba574d20090b7808 */ /* 0x040fe40000000100 */
[----:B------:R-:W-:Y:S02]  /*0230*/  FSEL R17, R8, 0.0052134888246655464172, P0 ;  /* 0x3baad5ea08117808 */ /* 0x000fe40000000000 */
[----:B------:R-:W-:Y:S01]  /*0240*/  FSEL R27, R18, R27, P1 ;  /* 0x0000001b121b7208 */ /* 0x000fe20000800000 */
[----:B------:R-:W-:Y:S01]  /*0250*/  FFMA.FTZ R7, R14, R7, R11 ;  /* 0x000000070e077223 */ /* 0x000fe2000001000b */
[----:B------:R-:W-:Y:S02]  /*0260*/  FSEL R6, R10, 8.4834944573231041431e-05, P1 ;  /* 0x38b1e96a0a067808 */ /* 0x000fe40000800000 */
[----:B------:R-:W-:Y:S01]  /*0270*/  FSEL R20, -R9, -0.00082130916416645050049, P1 ;  /* 0xba574d2009147808 */ /* 0x000fe20000800100 */
[----:B------:R-:W-:Y:S01]  /*0280*/  FFMA.FTZ R17, R14, R7, R17 ;  /* 0x000000070e117223 */ /* 0x000fe20000010011 */
[----:B------:R-:W-:-:S02]  /*0290*/  FSEL R11, -R5, -0.026868773624300956726, P0 ;  /* 0xbcdc1be7050b7808 */ /* 0x000fc40000000100 */
[----:B------:R-:W-:Y:S01]  /*02a0*/  MOV R7, 0x3e235519 ;  /* 0x3e23551900077802 */ /* 0x000fe20000000f00 */
[----:B------:R-:W-:Y:S01]  /*02b0*/  FFMA.FTZ R6, R27, R6, R20 ;  /* 0x000000061b067223 */ /* 0x000fe20000010014 */
[----:B------:R-:W-:Y:S01]  /*02c0*/  FSEL R20, R8, 0.0052134888246655464172, P1 ;  /* 0x3baad5ea08147808 */ /* 0x000fe20000800000 */
[----:B------:R-:W-:Y:S01]  /*02d0*/  FFMA.FTZ R17, R14, R17, R11 ;  /* 0x000000110e117223 */ /* 0x000fe2000001000b */
[----:B------:R-:W-:Y:S01]  /*02e0*/  HFMA2.MMA R11, -RZ, RZ, 1.8525390625, -0.310791015625 ;  /* 0x3f69b4f9ff0b7435 */ /* 0x000fe200000001ff */
[----:B------:R-:W-:Y:S02]  /*02f0*/  FSEL R22, -R5, -0.026868773624300956726, P1 ;  /* 0xbcdc1be705167808 */ /* 0x000fe40000800100 */
[----:B------:R-:W-:Y:S01]  /*0300*/  FFMA.FTZ R6, R27, R6, R20 ;  /* 0x000000061b067223 */ /* 0x000fe20000010014 */
[C---:B------:R-:W-:Y:S02]  /*0310*/  FSEL R21, R7.reuse, 0.11284004896879196167, P0 ;  /* 0x3de718af07157808 */ /* 0x040fe40000000000 */
[----:B------:R-:W-:Y:S01]  /*0320*/  FSEL R24, R7, 0.11284004896879196167, P1 ;  /* 0x3de718af07187808 */ /* 0x000fe20000800000 */
[----:B------:R-:W-:Y:S01]  /*0330*/  FFMA.FTZ R22, R27, R6, R22 ;  /* 0x000000061b167223 */ /* 0x000fe20000010016 */
[----:B------:R-:W-:-:S02]  /*0340*/  IMAD.MOV.U32 R6, RZ, RZ, 0x3f210a14 ;  /* 0x3f210a14ff067424 */ /* 0x000fc400078e00ff */
[----:B------:R-:W-:Y:S01]  /*0350*/  FFMA.FTZ R17, R14, R17, R21 ;  /* 0x000000110e117223 */ /* 0x000fe20000010015 */
[----:B------:R-:W-:Y:S01]  /*0360*/  FSEL R20, R11, -0.37612664699554443359, P0 ;  /* 0xbec093ac0b147808 */ /* 0x000fe20000000000 */
[----:B------:R-:W-:Y:S01]  /*0370*/  FFMA.FTZ R22, R27, R22, R24 ;  /* 0x000000161b167223 */ /* 0x000fe20000010018 */
[----:B------:R-:W-:Y:S02]  /*0380*/  FSEL R19, R19, R16, P0 ;  /* 0x0000001013137208 */ /* 0x000fe40000000000 */
[----:B------:R-:W-:Y:S01]  /*0390*/  FSEL R26, R6, 0.12837915122509002686, P0 ;  /* 0x3e0375d3061a7808 */ /* 0x000fe20000000000 */
[----:B------:R-:W-:Y:S01]  /*03a0*/  FFMA.FTZ R17, R14, R17, R20 ;  /* 0x000000110e117223 */ /* 0x000fe20000010014 */
[----:B------:R-:W-:-:S03]  /*03b0*/  FSEL R20, R11, -0.37612664699554443359, P1 ;  /* 0xbec093ac0b147808 */ /* 0x000fc60000800000 */
[----:B------:R-:W-:Y:S01]  /*03c0*/  FFMA.FTZ R26, R14, R17, R26 ;  /* 0x000000110e1a7223 */ /* 0x000fe2000001001a */
[----:B------:R-:W-:Y:S01]  /*03d0*/  FSEL R17, R6, 0.12837915122509002686, P1 ;  /* 0x3e0375d306117808 */ /* 0x000fe20000800000 */
[----:B------:R-:W-:Y:S01]  /*03e0*/  FFMA.FTZ R20, R27, R22, R20 ;  /* 0x000000161b147223 */ /* 0x000fe20000010014 */
[----:B------:R-:W-:Y:S01]  /*03f0*/  FMUL.FTZ R14, R23, 0.70710676908493041992 ;  /* 0x3f3504f3170e7820 */ /* 0x000fe20000410000 */
[----:B------:R-:W-:Y:S01]  /*0400*/  FFMA.FTZ R26, R26, R19, R19 ;  /* 0x000000131a1a7223 */ /* 0x000fe20000010013 */
[--C-:B---3--:R-:W-:Y:S02]  /*0410*/  HADD2.F32 R23, -RZ, R3.reuse.H0_H0 ;  /* 0x20000003ff177230 */ /* 0x108fe40000004100 */
[----:B------:R-:W-:Y:S01]  /*0420*/  FFMA.FTZ R27, R27, R20, R17 ;  /* 0x000000141b1b7223 */ /* 0x000fe20000010011 */
[C---:B------:R-:W-:Y:S01]  /*0430*/  FADD.FTZ R17, |R14|.reuse, -RZ ;  /* 0x800000ff0e117221 */ /* 0x040fe20000010200 */
[C---:B------:R-:W-:Y:S01]  /*0440*/  FMUL.FTZ R24, R14.reuse, R14 ;  /* 0x0000000e0e187220 */ /* 0x040fe20000410000 */
[----:B------:R-:W-:Y:S01]  /*0450*/  FSETP.GE.FTZ.AND P2, PT, |R14|, 1.0029599666595458984, PT ;  /* 0x3f8060fe0e00780b */ /* 0x000fe20003f56200 */
[----:B------:R-:W0:Y:S01]  /*0460*/  @P0 MUFU.EX2 R19, R26 ;  /* 0x0000001a00130308 */ /* 0x000e220000000800 */
[----:B------:R-:W-:-:S02]  /*0470*/  HADD2.F32 R3, -RZ, R3.H1_H1 ;  /* 0x30000003ff037230 */ /* 0x000fc40000004100 */
[C---:B------:R-:W-:Y:S01]  /*0480*/  FSEL R24, R17.reuse, R24, P2 ;  /* 0x0000001811187208 */ /* 0x040fe20001000000 */
[----:B------:R-:W-:Y:S01]  /*0490*/  FADD.FTZ R17, -R17, -RZ ;  /* 0x800000ff11117221 */ /* 0x000fe20000010100 */
[----:B------:R-:W-:Y:S02]  /*04a0*/  FSEL R21, R10, 8.4834944573231041431e-05, P2 ;  /* 0x38b1e96a0a157808 */ /* 0x000fe40001000000 */
[----:B------:R-:W-:Y:S02]  /*04b0*/  FSEL R29, -R9, -0.00082130916416645050049, P2 ;  /* 0xba574d20091d7808 */ /* 0x000fe40001000100 */
[----:B------:R-:W-:-:S03]  /*04c0*/  FSEL R20, R8, 0.0052134888246655464172, P2 ;  /* 0x3baad5ea08147808 */ /* 0x000fc60001000000 */
[----:B------:R-:W-:Y:S01]  /*04d0*/  FFMA.FTZ R21, R24, R21, R29 ;  /* 0x0000001518157223 */ /* 0x000fe2000001001d */
[----:B------:R-:W-:-:S03]  /*04e0*/  FSEL R29, -R5, -0.026868773624300956726, P2 ;  /* 0xbcdc1be7051d7808 */ /* 0x000fc60001000100 */
[C---:B------:R-:W-:Y:S01]  /*04f0*/  FFMA.FTZ R21, R24.reuse, R21, R20 ;  /* 0x0000001518157223 */ /* 0x040fe20000010014 */
[----:B------:R-:W-:Y:S01]  /*0500*/  FSEL R20, R7, 0.11284004896879196167, P2 ;  /* 0x3de718af07147808 */ /* 0x000fe20001000000 */
[----:B0-----:R-:W-:Y:S02]  /*0510*/  @P0 FADD.FTZ R19, -R19, 1 ;  /* 0x3f80000013130421 */ /* 0x001fe40000010100 */
[----:B------:R-:W-:Y:S01]  /*0520*/  FFMA.FTZ R21, R24, R21, R29 ;  /* 0x0000001518157223 */ /* 0x000fe2000001001d */
[----:B------:R-:W-:Y:S02]  /*0530*/  FADD.FTZ R29, -R18, -RZ ;  /* 0x800000ff121d7221 */ /* 0x000fe40000010100 */
[----:B------:R-:W-:Y:S01]  /*0540*/  @P0 LOP3.LUT R26, R19, 0x80000000, R16, 0xb8, !PT ;  /* 0x80000000131a0812 */ /* 0x000fe200078eb810 */
[----:B------:R-:W-:Y:S01]  /*0550*/  FFMA.FTZ R21, R24, R21, R20 ;  /* 0x0000001518157223 */ /* 0x000fe20000010014 */
[----:B------:R-:W-:Y:S02]  /*0560*/  FSEL R20, R11, -0.37612664699554443359, P2 ;  /* 0xbec093ac0b147808 */ /* 0x000fe40001000000 */
[----:B------:R-:W-:-:S03]  /*0570*/  FSEL R16, R29, R12, P1 ;  /* 0x0000000c1d107208 */ /* 0x000fc60000800000 */
[----:B------:R-:W-:Y:S01]  /*0580*/  FFMA.FTZ R21, R24, R21, R20 ;  /* 0x0000001518157223 */ /* 0x000fe20000010014 */
[----:B------:R-:W-:Y:S01]  /*0590*/  FSEL R20, R6, 0.12837915122509002686, P2 ;  /* 0x3e0375d306147808 */ /* 0x000fe20001000000 */
[----:B------:R-:W-:-:S04]  /*05a0*/  FFMA.FTZ R27, R27, R16, R16 ;  /* 0x000000101b1b7223 */ /* 0x000fc80000010010 */
[----:B------:R-:W-:Y:S01]  /*05b0*/  FFMA.FTZ R24, R24, R21, R20 ;  /* 0x0000001518187223 */ /* 0x000fe20000010014 */
[----:B------:R-:W-:-:S05]  /*05c0*/  HADD2.F32 R21, -RZ, R13.H1_H1 ;  /* 0x3000000dff157230 */ /* 0x000fca0000004100 */
        /* <DEDUP_REMOVED lines=19> */
[----:B------:R-:W-:Y:S02]  /*0700*/  FSEL R19, R17, R14, P2 ;  /* 0x0000000e11137208 */ /* 0x000fe40001000000 */
[----:B------:R-:W0:Y:S03]  /*0710*/  @P1 MUFU.EX2 R17, R27 ;  /* 0x0000001b00111308 */ /* 0x000e260000000800 */
[----:B------:R-:W-:Y:S01]  /*0720*/  FFMA.FTZ R24, R24, R19, R19 ;  /* 0x0000001318187223 */ /* 0x000fe20000010013 */
[----:B------:R-:W-:-:S04]  /*0730*/  FSEL R19, R13, R18, P0 ;  /* 0x000000120d137208 */ /* 0x000fc80000000000 */
[----:B------:R-:W1:Y:S01]  /*0740*/  @P2 MUFU.EX2 R13, R24 ;  /* 0x00000018000d2308 */ /* 0x000e620000000800 */
[----:B------:R-:W-:-:S07]  /*0750*/  FFMA.FTZ R22, R16, R19, R19 ;  /* 0x0000001310167223 */ /* 0x000fce0000010013 */
[----:B------:R-:W2:Y:S01]  /*0760*/  @P0 MUFU.EX2 R16, R22 ;  /* 0x0000001600100308 */ /* 0x000ea20000000800 */
[----:B0-----:R-:W-:-:S05]  /*0770*/  @P1 FADD.FTZ R17, -R17, 1 ;  /* 0x3f80000011111421 */ /* 0x001fca0000010100 */
[----:B------:R-:W-:Y:S01]  /*0780*/  @P1 LOP3.LUT R27, R17, 0x80000000, R12, 0xb8, !PT ;  /* 0x80000000111b1812 */ /* 0x000fe200078eb80c */
[----:B------:R-:W-:Y:S02]  /*0790*/  HADD2.F32 R12, -RZ, R2.H0_H0 ;  /* 0x20000002ff0c7230 */ /* 0x000fe40000004100 */
[----:B-1----:R-:W-:Y:S02]  /*07a0*/  @P2 FADD.FTZ R17, -R13, 1 ;  /* 0x3f8000000d112421 */ /* 0x002fe40000010100 */
[----:B------:R-:W-:Y:S01]  /*07b0*/  FADD.FTZ R27, R27, 1 ;  /* 0x3f8000001b1b7421 */ /* 0x000fe20000010000 */
[----:B------:R-:W-:Y:S02]  /*07c0*/  FMUL.FTZ R13, R12, 0.70710676908493041992 ;  /* 0x3f3504f30c0d7820 */ /* 0x000fe40000410000 */
[----:B------:R-:W-:Y:S02]  /*07d0*/  @P2 LOP3.LUT R24, R17, 0x80000000, R14, 0xb8, !PT ;  /* 0x8000000011182812 */ /* 0x000fe400078eb80e */
[C---:B------:R-:W-:Y:S01]  /*07e0*/  FADD.FTZ R14, |R13|.reuse, -RZ ;  /* 0x800000ff0d0e7221 */ /* 0x040fe20000010200 */
[----:B--2---:R-:W-:Y:S01]  /*07f0*/  @P0 FADD.FTZ R17, -R16, 1 ;  /* 0x3f80000010110421 */ /* 0x004fe20000010100 */
[C---:B------:R-:W-:Y:S01]  /*0800*/  FMUL.FTZ R19, R13.reuse, R13 ;  /* 0x0000000d0d137220 */ /* 0x040fe20000410000 */
[----:B------:R-:W-:Y:S01]  /*0810*/  FSETP.GE.FTZ.AND P1, PT, |R13|, 1.0029599666595458984, PT ;  /* 0x3f8060fe0d00780b */ /* 0x000fe20003f36200 */
[----:B------:R-:W-:-:S02]  /*0820*/  FADD.FTZ R24, R24, 1 ;  /* 0x3f80000018187421 */ /* 0x000fc40000010000 */
[----:B------:R-:W-:Y:S02]  /*0830*/  @P0 LOP3.LUT R22, R17, 0x80000000, R18, 0xb8, !PT ;  /* 0x8000000011160812 */ /* 0x000fe400078eb812 */
[----:B------:R-:W-:Y:S01]  /*0840*/  FSEL R18, R14, R19, P1 ;  /* 0x000000130e127208 */ /* 0x000fe20000800000 */
[----:B------:R-:W-:Y:S01]  /*0850*/  FMUL.FTZ R24, R24, R25 ;  /* 0x0000001918187220 */ /* 0x000fe20000410000 */
[----:B------:R-:W-:Y:S01]  /*0860*/  FSEL R17, R10, 8.4834944573231041431e-05, P1 ;  /* 0x38b1e96a0a117808 */ /* 0x000fe20000800000 */
[----:B------:R-:W-:Y:S01]  /*0870*/  FADD.FTZ R14, -R14, -RZ ;  /* 0x800000ff0e0e7221 */ /* 0x000fe20000010100 */
[----:B------:R-:W-:Y:S02]  /*0880*/  FSEL R19, -R9, -0.00082130916416645050049, P1 ;  /* 0xba574d2009137808 */ /* 0x000fe40000800100 */
[----:B------:R-:W-:Y:S02]  /*0890*/  FSEL R16, R8, 0.0052134888246655464172, P1 ;  /* 0x3baad5ea08107808 */ /* 0x000fe40000800000 */
[----:B------:R-:W-:Y:S01]  /*08a0*/  FSEL R20, R11, -0.37612664699554443359, P1 ;  /* 0xbec093ac0b147808 */ /* 0x000fe20000800000 */
[----:B------:R-:W-:-:S04]  /*08b0*/  FFMA.FTZ R17, R18, R17, R19 ;  /* 0x0000001112117223 */ /* 0x000fc80000010013 */
[----:B------:R-:W-:Y:S01]  /*08c0*/  FFMA.FTZ R17, R18, R17, R16 ;  /* 0x0000001112117223 */ /* 0x000fe20000010010 */
[----:B------:R-:W-:-:S05]  /*08d0*/  FSEL R16, -R5, -0.026868773624300956726, P1 ;  /* 0xbcdc1be705107808 */ /* 0x000fca0000800100 */
[----:B------:R-:W-:Y:S01]  /*08e0*/  FFMA.FTZ R17, R18, R17, R16 ;  /* 0x0000001112117223 */ /* 0x000fe20000010010 */
[----:B------:R-:W-:-:S05]  /*08f0*/  FSEL R16, R7, 0.11284004896879196167, P1 ;  /* 0x3de718af07107808 */ /* 0x000fca0000800000 */
[----:B------:R-:W-:Y:S01]  /*0900*/  FFMA.FTZ R17, R18, R17, R16 ;  /* 0x0000001112117223 */ /* 0x000fe20000010010 */
[----:B------:R-:W-:Y:S01]  /*0910*/  HADD2.F32 R16, -RZ, R2.H1_H1 ;  /* 0x30000002ff107230 */ /* 0x000fe20000004100 */
[----:B------:R-:W-:Y:S02]  /*0920*/  FSEL R2, R6, 0.12837915122509002686, P1 ;  /* 0x3e0375d306027808 */ /* 0x000fe40000800000 */
[----:B------:R-:W-:Y:S02]  /*0930*/  FFMA.FTZ R19, R18, R17, R20 ;  /* 0x0000001112137223 */ /* 0x000fe40000010014 */
[----:B------:R-:W-:Y:S02]  /*0940*/  FMUL.FTZ R17, R16, 0.70710676908493041992 ;  /* 0x3f3504f310117820 */ /* 0x000fe40000410000 */
[----:B------:R-:W-:Y:S02]  /*0950*/  FFMA.FTZ R18, R18, R19, R2 ;  /* 0x0000001312127223 */ /* 0x000fe40000010002 */
        /* <DEDUP_REMOVED lines=20> */
[----:B------:R-:W-:Y:S01]  /*0aa0*/  FADD.FTZ R21, R22, 1 ;  /* 0x3f80000016157421 */ /* 0x000fe20000010000 */
[----:B------:R-:W-:Y:S01]  /*0ab0*/  FMUL.FTZ R22, R23, 0.70710676908493041992 ;  /* 0x3f3504f317167820 */ /* 0x000fe20000410000 */
[----:B------:R-:W-:Y:S01]  /*0ac0*/  FMUL.FTZ R15, R15, R2 ;  /* 0x000000020f0f7220 */ /* 0x000fe20000410000 */
[----:B------:R-:W-:Y:S01]  /*0ad0*/  FMUL.FTZ R2, R27, R28 ;  /* 0x0000001c1b027220 */ /* 0x000fe20000410000 */
[----:B------:R-:W-:Y:S01]  /*0ae0*/  FMUL.FTZ R21, R21, R26 ;  /* 0x0000001a15157220 */ /* 0x000fe20000410000 */
[C---:B------:R-:W-:Y:S01]  /*0af0*/  FADD.FTZ R25, |R22|.reuse, -RZ ;  /* 0x800000ff16197221 */ /* 0x040fe20000010200 */
[C---:B------:R-:W-:Y:S01]  /*0b00*/  FMUL.FTZ R26, R22.reuse, R22 ;  /* 0x00000016161a7220 */ /* 0x040fe20000410000 */
[----:B------:R-:W-:Y:S01]  /*0b10*/  FSETP.GE.FTZ.AND P2, PT, |R22|, 1.0029599666595458984, PT ;  /* 0x3f8060fe1600780b */ /* 0x000fe20003f56200 */
[----:B------:R-:W-:Y:S01]  /*0b20*/  FMUL.FTZ R23, R23, 0.5 ;  /* 0x3f00000017177820 */ /* 0x000fe20000410000 */
[----:B------:R-:W-:-:S02]  /*0b30*/  F2FP.F16.F32.PACK_AB R2, R2, R15 ;  /* 0x0000000f0202723e */ /* 0x000fc400000000ff */
        /* <DEDUP_REMOVED lines=16> */
[----:B------:R-:W-:Y:S01]  /*0c40*/  FSEL R27, R14, R13, P1 ;  /* 0x0000000d0e1b7208 */ /* 0x000fe20000800000 */
[----:B------:R-:W-:Y:S02]  /*0c50*/  FMUL.FTZ R14, R3, 0.70710676908493041992 ;  /* 0x3f3504f3030e7820 */ /* 0x000fe40000410000 */
[----:B------:R-:W-:Y:S02]  /*0c60*/  FFMA.FTZ R26, R26, R25, R25 ;  /* 0x000000191a1a7223 */ /* 0x000fe40000010019 */
[----:B------:R-:W-:Y:S01]  /*0c70*/  FFMA.FTZ R18, R18, R27, R27 ;  /* 0x0000001b12127223 */ /* 0x000fe2000001001b */
[C---:B------:R-:W-:Y:S01]  /*0c80*/  FSETP.GE.FTZ.AND P3, PT, |R14|.reuse, 1.0029599666595458984, PT ;  /* 0x3f8060fe0e00780b */ /* 0x040fe20003f76200 */
[C---:B------:R-:W-:Y:S01]  /*0c90*/  FADD.FTZ R27, |R14|.reuse, -RZ ;  /* 0x800000ff0e1b7221 */ /* 0x040fe20000010200 */
[----:B------:R-:W-:Y:S02]  /*0ca0*/  FMUL.FTZ R28, R14, R14 ;  /* 0x0000000e0e1c7220 */ /* 0x000fe40000410000 */
[----:B------:R-:W-:-:S02]  /*0cb0*/  FSEL R29, -R9, -0.00082130916416645050049, P3 ;  /* 0xba574d20091d7808 */ /* 0x000fc40001800100 */
[----:B------:R-:W-:Y:S02]  /*0cc0*/  FSEL R10, R10, 8.4834944573231041431e-05, P3 ;  /* 0x38b1e96a0a0a7808 */ /* 0x000fe40001800000 */
[C---:B------:R-:W-:Y:S01]  /*0cd0*/  FSEL R9, R27.reuse, R28, P3 ;  /* 0x0000001c1b097208 */ /* 0x040fe20001800000 */
[----:B------:R-:W-:Y:S01]  /*0ce0*/  FADD.FTZ R27, -R27, -RZ ;  /* 0x800000ff1b1b7221 */ /* 0x000fe20000010100 */
[----:B------:R-:W-:Y:S02]  /*0cf0*/  FSEL R5, -R5, -0.026868773624300956726, P3 ;  /* 0xbcdc1be705057808 */ /* 0x000fe40001800100 */
[----:B------:R-:W-:Y:S01]  /*0d00*/  FSEL R28, R7, 0.11284004896879196167, P3 ;  /* 0x3de718af071c7808 */ /* 0x000fe20001800000 */
[----:B------:R-:W-:Y:S01]  /*0d10*/  FFMA.FTZ R10, R9, R10, R29 ;  /* 0x0000000a090a7223 */ /* 0x000fe2000001001d */
[----:B------:R-:W-:Y:S02]  /*0d20*/  FSEL R29, R8, 0.0052134888246655464172, P3 ;  /* 0x3baad5ea081d7808 */ /* 0x000fe40001800000 */
[----:B------:R-:W-:-:S03]  /*0d30*/  FSEL R11, R11, -0.37612664699554443359, P3 ;  /* 0xbec093ac0b0b7808 */ /* 0x000fc60001800000 */
[----:B------:R-:W-:Y:S01]  /*0d40*/  FFMA.FTZ R8, R9, R10, R29 ;  /* 0x0000000a09087223 */ /* 0x000fe2000001001d */
[----:B------:R-:W-:-:S03]  /*0d50*/  FADD.FTZ R10, -R19, -RZ ;  /* 0x800000ff130a7221 */ /* 0x000fc60000010100 */
[C---:B------:R-:W-:Y:S02]  /*0d60*/  FFMA.FTZ R8, R9.reuse, R8, R5 ;  /* 0x0000000809087223 */ /* 0x040fe40000010005 */
[----:B------:R-:W-:Y:S02]  /*0d70*/  FSEL R5, R10, R17, P0 ;  /* 0x000000110a057208 */ /* 0x000fe40000000000 */
[C---:B------:R-:W-:Y:S01]  /*0d80*/  FFMA.FTZ R28, R9.reuse, R8, R28 ;  /* 0x00000008091c7223 */ /* 0x040fe2000001001c */
[----:B------:R-:W0:Y:S02]  /*0d90*/  @P1 MUFU.EX2 R10, R18 ;  /* 0x00000012000a1308 */ /* 0x000e240000000800 */
[----:B------:R-:W-:Y:S01]  /*0da0*/  FFMA.FTZ R20, R20, R5, R5 ;  /* 0x0000000514147223 */ /* 0x000fe20000010005 */
[----:B------:R-:W-:Y:S01]  /*0db0*/  FSEL R5, R6, 0.12837915122509002686, P3 ;  /* 0x3e0375d306057808 */ /* 0x000fe20001800000 */
[----:B------:R-:W-:Y:S01]  /*0dc0*/  FFMA.FTZ R28, R9, R28, R11 ;  /* 0x0000001c091c7223 */ /* 0x000fe2000001000b */
[----:B------:R-:W-:-:S03]  /*0dd0*/  FSEL R6, R27, R14, P3 ;  /* 0x0000000e1b067208 */ /* 0x000fc60001800000 */
[----:B------:R-:W-:Y:S01]  /*0de0*/  FFMA.FTZ R5, R9, R28, R5 ;  /* 0x0000001c09057223 */ /* 0x000fe20000010005 */
[----:B------:R-:W1:Y:S03]  /*0df0*/  @P0 MUFU.EX2 R8, R20 ;  /* 0x0000001400080308 */ /* 0x000e660000000800 */
[----:B------:R-:W-:Y:S02]  /*0e00*/  FFMA.FTZ R5, R5, R6, R6 ;  /* 0x0000000605057223 */ /* 0x000fe40000010006 */
[----:B------:R-:W2:Y:S03]  /*0e10*/  LDC.64 R6, c[0x0][0x218] ;  /* 0x00008600ff067b82 */ /* 0x000ea60000000a00 */
[----:B------:R-:W3:Y:S01]  /*0e20*/  @P2 MUFU.EX2 R9, R26 ;  /* 0x0000001a00092308 */ /* 0x000ee20000000800 */
[----:B0-----:R-:W-:-:S05]  /*0e30*/  @P1 FADD.FTZ R10, -R10, 1 ;  /* 0x3f8000000a0a1421 */ /* 0x001fca0000010100 */
[----:B------:R-:W-:Y:S02]  /*0e40*/  @P1 LOP3.LUT R18, R10, 0x80000000, R13, 0xb8, !PT ;  /* 0x800000000a121812 */ /* 0x000fe400078eb80d */
[----:B------:R-:W0:Y:S01]  /*0e50*/  @P3 MUFU.EX2 R11, R5 ;  /* 0x00000005000b3308 */ /* 0x000e220000000800 */
[----:B-1----:R-:W-:Y:S02]  /*0e60*/  @P0 FADD.FTZ R8, -R8, 1 ;  /* 0x3f80000008080421 */ /* 0x002fe40000010100 */
[----:B------:R-:W-:-:S03]  /*0e70*/  FADD.FTZ R18, R18, 1 ;  /* 0x3f80000012127421 */ /* 0x000fc60000010000 */
[----:B------:R-:W-:Y:S01]  /*0e80*/  @P0 LOP3.LUT R20, R8, 0x80000000, R17, 0xb8, !PT ;  /* 0x8000000008140812 */ /* 0x000fe200078eb811 */
[----:B---3--:R-:W-:-:S04]  /*0e90*/  @P2 FADD.FTZ R9, -R9, 1 ;  /* 0x3f80000009092421 */ /* 0x008fc80000010100 */
[----:B------:R-:W-:Y:S01]  /*0ea0*/  FADD.FTZ R20, R20, 1 ;  /* 0x3f80000014147421 */ /* 0x000fe20000010000 */
[----:B--2---:R-:W-:Y:S01]  /*0eb0*/  IMAD.WIDE.U32 R6, R4, 0x2, R6 ;  /* 0x0000000204067825 */ /* 0x004fe200078e0006 */
[----:B------:R-:W-:-:S03]  /*0ec0*/  @P2 LOP3.LUT R26, R9, 0x80000000, R22, 0xb8, !PT ;  /* 0x80000000091a2812 */ /* 0x000fc600078eb816 */
[----:B------:R-:W-:Y:S01]  /*0ed0*/  FMUL.FTZ R9, R12, 0.5 ;  /* 0x3f0000000c097820 */ /* 0x000fe20000410000 */
[----:B------:R-:W-:Y:S01]  /*0ee0*/  FMUL.FTZ R4, R3, 0.5 ;  /* 0x3f00000003047820 */ /* 0x000fe20000410000 */
[----:B0-----:R-:W-:Y:S01]  /*0ef0*/  @P3 FADD.FTZ R11, -R11, 1 ;  /* 0x3f8000000b0b3421 */ /* 0x001fe20000010100 */
[----:B------:R-:W-:Y:S01]  /*0f00*/  F2FP.F16.F32.PACK_AB R3, R21, R24 ;  /* 0x000000181503723e */ /* 0x000fe200000000ff */
[----:B------:R-:W-:Y:S01]  /*0f10*/  FADD.FTZ R26, R26, 1 ;  /* 0x3f8000001a1a7421 */ /* 0x000fe20000010000 */
[----:B------:R-:W-:Y:S01]  /*0f20*/  FMUL.FTZ R8, R18, R9 ;  /* 0x0000000912087220 */ /* 0x000fe20000410000 */
[----:B------:R-:W-:Y:S01]  /*0f30*/  IMAD.WIDE R6, R0, 0x8, R6 ;  /* 0x0000000800067825 */ /* 0x000fe200078e0206 */
[----:B------:R-:W-:-:S03]  /*0f40*/  @P3 LOP3.LUT R5, R11, 0x80000000, R14, 0xb8, !PT ;  /* 0x800000000b053812 */ /* 0x000fc600078eb80e */
[----:B------:R-:W-:Y:S01]  /*0f50*/  FMUL.FTZ R11, R16, 0.5 ;  /* 0x3f000000100b7820 */ /* 0x000fe20000410000 */
[----:B------:R-:W-:Y:S01]  /*0f60*/  FMUL.FTZ R9, R26, R23 ;  /* 0x000000171a097220 */ /* 0x000fe20000410000 */
[----:B------:R-:W-:Y:S01]  /*0f70*/  STG.E.64 desc[UR4][R6.64], R2 ;  /* 0x0000000206007986 */ /* 0x000fe2000c101b04 */
[----:B------:R-:W-:Y:S01]  /*0f80*/  FADD.FTZ R5, R5, 1 ;  /* 0x3f80000005057421 */ /* 0x000fe20000010000 */
[----:B------:R-:W-:-:S03]  /*0f90*/  FMUL.FTZ R11, R20, R11 ;  /* 0x0000000b140b7220 */ /* 0x000fc60000410000 */
[----:B------:R-:W-:Y:S02]  /*0fa0*/  FMUL.FTZ R4, R5, R4 ;  /* 0x0000000405047220 */ /* 0x000fe40000410000 */
[----:B------:R-:W-:-:S03]  /*0fb0*/  F2FP.F16.F32.PACK_AB R8, R11, R8 ;  /* 0x000000080b08723e */ /* 0x000fc600000000ff */
[----:B------:R-:W-:-:S05]  /*0fc0*/  F2FP.F16.F32.PACK_AB R9, R4, R9 ;  /* 0x000000090409723e */ /* 0x000fca00000000ff */
[----:B------:R-:W-:Y:S01]  /*0fd0*/  STG.E.64 desc[UR4][R6.64+0x400], R8 ;  /* 0x0004000806007986 */ /* 0x000fe2000c101b04 */
[----:B------:R-:W-:Y:S05]  /*0fe0*/  EXIT ;  /* 0x000000000000794d */ /* 0x000fea0003800000 */
.L_x_8791:
        /* <DEDUP_REMOVED lines=21> */
[----:B------:R-:W-:Y:S01]  /*1140*/  @!P3 IADD3 R25, R4, R23, RZ ;  /* 0x000000170419b210 */ /* 0x000fe20007ffe0ff */
[----:B-1----:R-:W-:Y:S01]  /*1150*/  @!P5 IMAD.WIDE.U32 R28, R29, 0x2, R2 ;  /* 0x000000021d1cd825 */ /* 0x002fe200078e0002 */
[----:B------:R-:W-:Y:S01]  /*1160*/  @!P3 IADD3 R23, R23, 0x80, RZ ;  /* 0x000000801717b810 */ /* 0x000fe20007ffe0ff */
[----:B------:R-:W1:Y:S03]  /*1170*/  @!P3 LDC.64 R10, c[0x0][0x220] ;  /* 0x00008800ff0abb82 */ /* 0x000e660000000a00 */
[----:B------:R-:W-:-:S13]  /*1180*/  ISETP.GE.AND P2, PT, R23, R8, PT ;  /* 0x000000081700720c */ /* 0x000fda0003f46270 */
[----:B------:R-:W-:Y:S01]  /*1190*/  @!P2 IMAD.IADD R21, R4, 0x1, R23 ;  /* 0x000000010415a824 */ /* 0x000fe200078e0217 */
[----:B------:R-:W-:Y:S01]  /*11a0*/  @!P2 IADD3 R23, R23, 0x80, RZ ;  /* 0x000000801717a810 */ /* 0x000fe20007ffe0ff */
[----:B------:R-:W2:Y:S03]  /*11b0*/  @!P2 LDC.64 R12, c[0x0][0x220] ;  /* 0x00008800ff0cab82 */ /* 0x000ea60000000a00 */
        /* <DEDUP_REMOVED lines=15> */
[----:B------:R-:W-:Y:S01]  /*12b0*/  PRMT R18, RZ, 0x7610, R18 ;  /* 0x00007610ff127816 */ /* 0x000fe20000000012 */
[----:B--2---:R-:W-:Y:S01]  /*12c0*/  @!P2 IMAD.WIDE.U32 R12, R21, 0x2, R12 ;  /* 0x00000002150ca825 */ /* 0x004fe200078e000c */
[----:B0-----:R-:W0:Y:S03]  /*12d0*/  @!P0 LDC.64 R16, c[0x0][0x218] ;  /* 0x00008600ff108b82 */ /* 0x001e260000000a00 */
[----:B---3--:R-:W-:Y:S01]  /*12e0*/  @!P1 IMAD.WIDE.U32 R6, R19, 0x2, R6 ;  /* 0x0000000213069825 */ /* 0x008fe200078e0006 */
[----:B------:R-:W-:Y:S01]  /*12f0*/  PRMT R21, RZ, 0x7610, R21 ;  /* 0x00007610ff157816 */ /* 0x000fe20000000015 */
[----:B------:R2:W5:Y:S01]  /*1300*/  @!P6 LDG.E.U16 R18, desc[UR4][R2.64] ;  /* 0x000000040212e981 */ /* 0x000562000c1e1500 */
[----:B------:R-:W-:Y:S01]  /*1310*/  PRMT R20, RZ, 0x7610, R20 ;  /* 0x00007610ff147816 */ /* 0x000fe20000000014 */
[----:B-1----:R-:W-:Y:S01]  /*1320*/  @!P3 IMAD.WIDE.U32 R10, R25, 0x2, R10 ;  /* 0x00000002190ab825 */ /* 0x002fe200078e000a */
[----:B------:R-:W-:-:S02]  /*1330*/  PRMT R19, RZ, 0x7610, R19 ;  /* 0x00007610ff137816 */ /* 0x000fc40000000013 */
[----:B------:R-:W-:Y:S02]  /*1340*/  PRMT R0, RZ, 0x7610, R0 ;  /* 0x00007610ff007816 */ /* 0x000fe40000000000 */
[----:B------:R1:W5:Y:S01]  /*1350*/  @!P3 LDG.E.U16 R21, desc[UR4][R10.64] ;  /* 0x000000040a15b981 */ /* 0x000362000c1e1500 */
[C---:B------:R-:W-:Y:S01]  /*1360*/  IADD3 R25, R5.reuse, 0x80, RZ ;  /* 0x0000008005197810 */ /* 0x040fe20007ffe0ff */
[C---:B--2---:R-:W-:Y:S02]  /*1370*/  VIADD R3, R5.reuse, 0x200 ;  /* 0x0000020005037836 */ /* 0x044fe40000000000 */
[----:B------:R2:W5:Y:S01]  /*1380*/  @!P2 LDG.E.U16 R20, desc[UR4][R12.64] ;  /* 0x000000040c14a981 */ /* 0x000562000c1e1500 */
[----:B------:R-:W-:Y:S03]  /*1390*/  BSSY B0, `(.L_x_8792) ;  /* 0x0000031000007945 */ /* 0x000fe60003800000 */
[----:B------:R3:W5:Y:S01]  /*13a0*/  @!P1 LDG.E.U16 R19, desc[UR4][R6.64] ;  /* 0x0000000406139981 */ /* 0x000762000c1e1500 */
[----:B-1----:R-:W-:-:S03]  /*13b0*/  IADD3 R11, R5, 0x100, RZ ;  /* 0x00000100050b7810 */ /* 0x002fc60007ffe0ff */
[----:B------:R1:W5:Y:S01]  /*13c0*/  @!P5 LDG.E.U16 R0, desc[UR4][R28.64] ;  /* 0x000000041c00d981 */ /* 0x000362000c1e1500 */
[C---:B--2---:R-:W-:Y:S02]  /*13d0*/  IADD3 R13, R5.reuse, 0x280, RZ ;  /* 0x00000280050d7810 */ /* 0x044fe40007ffe0ff */
[----:B---3--:R-:W-:Y:S02]  /*13e0*/  IADD3 R7, R5, 0x180, RZ ;  /* 0x0000018005077810 */ /* 0x008fe40007ffe0ff */
[-C--:B------:R-:W-:Y:S02]  /*13f0*/  ISETP.GE.AND P3, PT, R3, R8.reuse, PT ;  /* 0x000000080300720c */ /* 0x080fe40003f66270 */
[-C--:B------:R-:W-:Y:S02]  /*1400*/  ISETP.GE.AND P6, PT, R25, R8.reuse, PT ;  /* 0x000000081900720c */ /* 0x080fe40003fc6270 */
[-C--:B------:R-:W-:Y:S02]  /*1410*/  ISETP.GE.AND P5, PT, R11, R8.reuse, PT ;  /* 0x000000080b00720c */ /* 0x080fe40003fa6270 */
[----:B------:R-:W-:-:S02]  /*1420*/  ISETP.GE.AND P4, PT, R7, R8, PT ;  /* 0x000000080700720c */ /* 0x000fc40003f86270 */
[----:B------:R-:W-:Y:S02]  /*1430*/  ISETP.GE.AND P2, PT, R13, R8, PT ;  /* 0x000000080d00720c */ /* 0x000fe40003f46270 */
[----:B------:R-:W-:Y:S01]  /*1440*/  IADD3 R3, R5, 0x300, RZ ;  /* 0x0000030005037810 */ /* 0x000fe20007ffe0ff */
[----:B-1----:R-:W-:Y:S10]  /*1450*/  @P0 BRA `(.L_x_8793) ;  /* 0x0000000000900947 */ /* 0x002ff40003800000 */
[----:B-----5:R-:W-:Y:S01]  /*1460*/  HADD2.F32 R6, -RZ, R15.H0_H0 ;  /* 0x2000000fff067230 */ /* 0x020fe20000004100 */
[----:B------:R-:W-:Y:S01]  /*1470*/  HFMA2.MMA R12, -RZ, RZ, 0.61474609375, 16.90625 ;  /* 0x38eb4c3aff0c7435 */ /* 0x000fe200000001ff */
[----:B------:R-:W-:Y:S01]  /*1480*/  IMAD.MOV.U32 R22, RZ, RZ, 0x3aae005b ;  /* 0x3aae005bff167424 */ /* 0x000fe200078e00ff */
[----:B------:R-:W-:Y:S01]  /*1490*/  HFMA2.MMA R13, -RZ, RZ, 1.28515625, -179.25 ;  /* 0x3d24d99aff0d7435 */ /* 0x000fe200000001ff */
[----:B------:R-:W-:Y:S01]  /*14a0*/  MOV R11, 0x3c09919f ;  /* 0x3c09919f000b7802 */ /* 0x000fe20000000f00 */
[----:B------:R-:W-:Y:S01]  /*14b0*/  FMUL.FTZ R2, R6, 0.70710676908493041992 ;  /* 0x3f3504f306027820 */ /* 0x000fe20000410000 */
[----:B------:R-:W-:Y:S01]  /*14c0*/  MOV R15, 0x3e235519 ;  /* 0x3e235519000f7802 */ /* 0x000fe20000000f00 */
        /* <DEDUP_REMOVED lines=28> */
[----:B------:R-:W-:-:S07]  /*1690*/  F2FP.F16.F32.PACK_AB R6, RZ, R6 ;  /* 0x00000006ff06723e */ /* 0x000fce00000000ff */
.L_x_8793:
[----:B------:R-:W-:Y:S05]  /*16a0*/  BSYNC B0 ;  /* 0x0000000000007941 */ /* 0x000fea0003800000 */
.L_x_8792:
        /* <DEDUP_REMOVED lines=40> */
.L_x_8795:
[----:B------:R-:W-:Y:S05]  /*1930*/  BSYNC B0 ;  /* 0x0000000000007941 */ /* 0x000fea0003800000 */
.L_x_8794:
[----:B------:R-:W-:Y:S01]  /*1940*/  ISETP.GE.AND P6, PT, R3, R8, PT ;  /* 0x000000080300720c */ /* 0x000fe20003fc6270 */
[----:B------:R-:W-:Y:S01]  /*1950*/  BSSY B0, `(.L_x_8796) ;  /* 0x0000028000007945 */ /* 0x000fe20003800000 */
[----:B------:R-:W-:-:S05]  /*1960*/  @!P0 IADD3 R3, R4, R5, RZ ;  /* 0x0000000504038210 */ /* 0x000fca0007ffe0ff */
[----:B0-----:R-:W-:Y:S01]  /*1970*/  @!P0 IMAD.WIDE.U32 R2, R3, 0x2, R16 ;  /* 0x0000000203028825 */ /* 0x001fe200078e0010 */
[----:B------:R-:W-:Y:S06]  /*1980*/  @P5 BRA `(.L_x_8797) ;  /* 0x0000000000905947 */ /* 0x000fec0003800000 */
        /* <DEDUP_REMOVED lines=36> */
.L_x_8797:
[----:B------:R-:W-:Y:S05]  /*1bd0*/  BSYNC B0 ;  /* 0x0000000000007941 */ /* 0x000fea0003800000 */
.L_x_8796:
        /* <DEDUP_REMOVED lines=38> */
.L_x_8799:
[----:B------:R-:W-:Y:S05]  /*1e40*/  BSYNC B0 ;  /* 0x0000000000007941 */ /* 0x000fea0003800000 */
.L_x_8798:
        /* <DEDUP_REMOVED lines=38> */
.L_x_8801:
[----:B------:R-:W-:Y:S05]  /*20b0*/  BSYNC B0 ;  /* 0x0000000000007941 */ /* 0x000fea0003800000 */
.L_x_8800:
        /* <DEDUP_REMOVED lines=38> */
.L_x_8803:
[----:B------:R-:W-:Y:S05]  /*2320*/  BSYNC B0 ;  /* 0x0000000000007941 */ /* 0x000fea0003800000 */
.L_x_8802:
        /* <DEDUP_REMOVED lines=38> */
.L_x_8805:
[----:B------:R-:W-:Y:S05]  /*2590*/  BSYNC B0 ;  /* 0x0000000000007941 */ /* 0x000fea0003800000 */
.L_x_8804:
        /* <DEDUP_REMOVED lines=38> */
.L_x_8807:
[----:B------:R-:W-:Y:S05]  /*2800*/  BSYNC B0 ;  /* 0x0000000000007941 */ /* 0x000fea0003800000 */
.L_x_8806:
        /* <DEDUP_REMOVED lines=18> */
.L_x_8810:
[----:B------:R-:W-:-:S13]  /*2930*/  ISETP.GE.AND P0, PT, R5, R8, PT ;  /* 0x000000080500720c */ /* 0x000fda0003f06270 */
[----:B------:R-:W-:Y:S05]  /*2940*/  @P0 BRA `(.L_x_8812) ;  /* 0x0000000000300947 */ /* 0x000fea0003800000 */
[----:B0-----:R-:W0:Y:S01]  /*2950*/  LDC.64 R2, c[0x0][0x218] ;  /* 0x00008600ff027b82 */ /* 0x001e220000000a00 */
[----:B------:R-:W-:Y:S02]  /*2960*/  IADD3 R7, R4, R5, RZ ;  /* 0x0000000504077210 */ /* 0x000fe40007ffe0ff */
[----:B------:R-:W-:-:S03]  /*2970*/  IADD3 R5, R5, 0x80, RZ ;  /* 0x0000008005057810 */ /* 0x000fc60007ffe0ff */
[----:B0-----:R-:W-:-:S05]  /*2980*/  IMAD.WIDE.U32 R2, R7, 0x2, R2 ;  /* 0x0000000207027825 */ /* 0x001fca00078e0002 */
[----:B-----5:R1:W-:Y:S02]  /*2990*/  STG.E.U16 desc[UR4][R2.64], R9 ;  /* 0x0000000902007986 */ /* 0x0203e4000c101504 */
.L_x_8811:
[----:B------:R-:W-:-:S13]  /*29a0*/  ISETP.GE.AND P0, PT, R5, R8, PT ;  /* 0x000000080500720c */ /* 0x000fda0003f06270 */
[----:B------:R-:W-:Y:S05]  /*29b0*/  @P0 BRA `(.L_x_8813) ;  /* 0x0000000000340947 */ /* 0x000fea0003800000 */
[----:B01----:R-:W0:Y:S01]  /*29c0*/  LDC.64 R2, c[0x0][0x218] ;  /* 0x00008600ff027b82 */ /* 0x003e220000000a00 */
[----:B------:R-:W-:Y:S02]  /*29d0*/  IADD3 R7, R4, R5, RZ ;  /* 0x0000000504077210 */ /* 0x000fe40007ffe0ff */
[----:B------:R-:W-:-:S03]  /*29e0*/  IADD3 R5, R5, 0x80, RZ ;  /* 0x0000008005057810 */ /* 0x000fc60007ffe0ff */
[----:B0-----:R-:W-:-:S05]  /*29f0*/  IMAD.WIDE.U32 R2, R7, 0x2, R2 ;  /* 0x0000000207027825 */ /* 0x001fca00078e0002 */
[----:B------:R1:W-:Y:S02]  /*2a00*/  STG.E.U16 desc[UR4][R2.64], R10 ;  /* 0x0000000a02007986 */ /* 0x0003e4000c101504 */
.L_x_8812:
        /* <DEDUP_REMOVED lines=8> */
.L_x_8813:
[----:B------:R-:W-:Y:S05]  /*2a90*/  BSYNC B1 ;  /* 0x0000000000017941 */ /* 0x000fea0003800000 */
.L_x_8809:
[----:B------:R-:W-:-:S13]  /*2aa0*/  ISETP.GE.AND P0, PT, R5, R8, PT ;  /* 0x000000080500720c */ /* 0x000fda0003f06270 */
[----:B012---:R-:W0:Y:S01]  /*2ab0*/  @!P0 LDC.64 R2, c[0x0][0x218] ;  /* 0x00008600ff028b82 */ /* 0x007e220000000a00 */
[----:B------:R-:W-:Y:S02]  /*2ac0*/  @!P0 IADD3 R7, R4, R5, RZ ;  /* 0x0000000504078210 */ /* 0x000fe40007ffe0ff */
[----:B------:R-:W-:-:S03]  /*2ad0*/  @!P0 IADD3 R5, R5, 0x80, RZ ;  /* 0x0000008005058810 */ /* 0x000fc60007ffe0ff */
[----:B0-----:R-:W-:-:S05]  /*2ae0*/  @!P0 IMAD.WIDE.U32 R2, R7, 0x2, R2 ;  /* 0x0000000207028825 */ /* 0x001fca00078e0002 */
[----:B------:R2:W-:Y:S02]  /*2af0*/  @!P0 STG.E.U16 desc[UR4][R2.64], R12 ;  /* 0x0000000c02008986 */ /* 0x0005e4000c101504 */
.L_x_8814:
[----:B------:R-:W-:Y:S05]  /*2b00*/  BSYNC B0 ;  /* 0x0000000000007941 */ /* 0x000fea0003800000 */
.L_x_8808:
        /* <DEDUP_REMOVED lines=8> */
.L_x_8815:
        /* <DEDUP_REMOVED lines=15> */
.L_x_12891:


//--------------------- .text._ZN2at6native29vectorized_elementwise_kernelILi8EZZZNS0_18GeluCUDAKernelImplERNS_18TensorIteratorBaseENS0_8GeluTypeEENKUlvE0_clEvENKUlvE1_clEvEUlN3c104HalfEE_St5arrayIPcLm2EEEEviT0_T1_ --------------------------
	.section	.text._ZN2at6native29vectorized_elementwise_kernelILi8EZZZNS0_18GeluCUDAKernelImplERNS_18TensorIteratorBaseENS0_8GeluTypeEENKUlvE0_clEvENKUlvE1_clEvEUlN3c104HalfEE_St5arrayIPcLm2EEEEviT0_T1_,"ax",@progbits
	.align	128
        .global         _ZN2at6native29vectorized_elementwise_kernelILi8EZZZNS0_18GeluCUDAKernelImplERNS_18TensorIteratorBaseENS0_8GeluTypeEENKUlvE0_clEvENKUlvE1_clEvEUlN3c104HalfEE_St5arrayIPcLm2EEEEviT0_T1_
        .type           _ZN2at6native29vectorized_elementwise_kernelILi8EZZZNS0_18GeluCUDAKernelImplERNS_18TensorIteratorBaseENS0_8GeluTypeEENKUlvE0_clEvENKUlvE1_clEvEUlN3c104HalfEE_St5arrayIPcLm2EEEEviT0_T1_,@function
        .size           _ZN2at6native29vectorized_elementwise_kernelILi8EZZZNS0_18GeluCUDAKernelImplERNS_18TensorIteratorBaseENS0_8GeluTypeEENKUlvE0_clEvENKUlvE1_clEvEUlN3c104HalfEE_St5arrayIPcLm2EEEEviT0_T1_,(.L_x_12892 - _ZN2at6native29vectorized_elementwise_kernelILi8EZZZNS0_18GeluCUDAKernelImplERNS_18TensorIteratorBaseENS0_8GeluTypeEENKUlvE0_clEvENKUlvE1_clEvEUlN3c104HalfEE_St5arrayIPcLm2EEEEviT0_T1_)
        .other          _ZN2at6native29vectorized_elementwise_kernelILi8EZZZNS0_18GeluCUDAKernelImplERNS_18TensorIteratorBaseENS0_8GeluTypeEENKUlvE0_clEvENKUlvE1_clEvEUlN3c104HalfEE_St5arrayIPcLm2EEEEviT0_T1_,@"STO_CUDA_ENTRY STV_DEFAULT"
_ZN2at6native29vectorized_elementwise_kernelILi8EZZZNS0_18GeluCUDAKernelImplERNS_18TensorIteratorBaseENS0_8GeluTypeEENKUlvE0_clEvENKUlvE1_clEvEUlN3c104HalfEE_St5arrayIPcLm2EEEEviT0_T1_:
.text._ZN2at6native29vectorized_elementwise_kernelILi8EZZZNS0_18GeluCUDAKernelImplERNS_18TensorIteratorBaseENS0_8GeluTypeEENKUlvE0_clEvENKUlvE1_clEvEUlN3c104HalfEE_St5arrayIPcLm2EEEEviT0_T1_:
        /* <DEDUP_REMOVED lines=14> */
[----:B------:R-:W-:Y:S01]  /*00e0*/  IMAD.MOV.U32 R18, RZ, RZ, 0x3c09919f ;  /* 0x3c09919fff127424 */ /* 0x000fe200078e00ff */
[----:B------:R-:W-:Y:S02]  /*00f0*/  MOV R24, 0x3e235519 ;  /* 0x3e23551900187802 */ /* 0x000fe40000000f00 */
[----:B0-----:R-:W-:Y:S01]  /*0100*/  MOV R2, 0x3aae005b ;  /* 0x3aae005b00027802 */ /* 0x001fe20000000f00 */
[----:B------:R-:W-:Y:S01]  /*0110*/  HFMA2.MMA R3, -RZ, RZ, 1.28515625, -179.25 ;  /* 0x3d24d99aff037435 */ /* 0x000fe200000001ff */
[--C-:B--2---:R-:W-:Y:S02]  /*0120*/  HADD2.F32 R11, -RZ, R4.reuse.H1_H1 ;  /* 0x30000004ff0b7230 */ /* 0x104fe40000004100 */
[----:B------:R-:W-:-:S03]  /*0130*/  HADD2.F32 R8, -RZ, R4.H0_H0 ;  /* 0x20000004ff087230 */ /* 0x000fc60000004100 */
        /* <DEDUP_REMOVED lines=11> */
[C---:B------:R-:W-:Y:S01]  /*01f0*/  FSEL R12, R4.reuse, R13, P0 ;  /* 0x0000000d040c7208 */ /* 0x040fe20000000000 */
[----:B------:R-:W-:Y:S01]  /*0200*/  FADD.FTZ R4, -R4, -RZ ;  /* 0x800000ff04047221 */ /* 0x000fe20000010100 */
[----:B------:R-:W-:Y:S01]  /*0210*/  FSEL R13, R22, 8.4834944573231041431e-05, P0 ;  /* 0x38b1e96a160d7808 */ /* 0x000fe20000000000 */
[----:B------:R-:W-:Y:S01]  /*0220*/  FFMA.FTZ R23, R20, R23, R25 ;  /* 0x0000001714177223 */ /* 0x000fe20000010019 */
[----:B------:R-:W-:Y:S02]  /*0230*/  FSEL R19, -R2, -0.00082130916416645050049, P0 ;  /* 0xba574d2002137808 */ /* 0x000fe40000000100 */
[----:B------:R-:W-:-:S02]  /*0240*/  FSEL R25, R18, 0.0052134888246655464172, P1 ;  /* 0x3baad5ea12197808 */ /* 0x000fc40000800000 */
[----:B------:R-:W-:Y:S01]  /*0250*/  FSEL R21, R18, 0.0052134888246655464172, P0 ;  /* 0x3baad5ea12157808 */ /* 0x000fe20000000000 */
[----:B------:R-:W-:Y:S01]  /*0260*/  FFMA.FTZ R13, R12, R13, R19 ;  /* 0x0000000d0c0d7223 */ /* 0x000fe20000010013 */
[C---:B------:R-:W-:Y:S01]  /*0270*/  FSEL R19, -R3.reuse, -0.026868773624300956726, P0 ;  /* 0xbcdc1be703137808 */ /* 0x040fe20000000100 */
[----:B------:R-:W-:Y:S01]  /*0280*/  FFMA.FTZ R25, R20, R23, R25 ;  /* 0x0000001714197223 */ /* 0x000fe20000010019 */
[----:B------:R-:W-:Y:S01]  /*0290*/  HFMA2.MMA R23, -RZ, RZ, 1.8525390625, -0.310791015625 ;  /* 0x3f69b4f9ff177435 */ /* 0x000fe200000001ff */
[----:B------:R-:W-:Y:S01]  /*02a0*/  FFMA.FTZ R13, R12, R13, R21 ;  /* 0x0000000d0c0d7223 */ /* 0x000fe20000010015 */
[----:B------:R-:W-:Y:S02]  /*02b0*/  FSEL R27, -R3, -0.026868773624300956726, P1 ;  /* 0xbcdc1be7031b7808 */ /* 0x000fe40000800100 */
[----:B------:R-:W-:Y:S01]  /*02c0*/  FSEL R21, R24, 0.11284004896879196167, P0 ;  /* 0x3de718af18157808 */ /* 0x000fe20000000000 */
[----:B------:R-:W-:Y:S01]  /*02d0*/  FFMA.FTZ R13, R12, R13, R19 ;  /* 0x0000000d0c0d7223 */ /* 0x000fe20000010013 */
[----:B------:R-:W-:-:S02]  /*02e0*/  IMAD.MOV.U32 R19, RZ, RZ, 0x3f210a14 ;  /* 0x3f210a14ff137424 */ /* 0x000fc400078e00ff */
[----:B------:R-:W-:Y:S01]  /*02f0*/  FFMA.FTZ R25, R20, R25, R27 ;  /* 0x0000001914197223 */ /* 0x000fe2000001001b */
[----:B------:R-:W-:Y:S01]  /*0300*/  FSEL R27, R24, 0.11284004896879196167, P1 ;  /* 0x3de718af181b7808 */ /* 0x000fe20000800000 */
[----:B------:R-:W-:Y:S01]  /*0310*/  FFMA.FTZ R13, R12, R13, R21 ;  /* 0x0000000d0c0d7223 */ /* 0x000fe20000010015 */
[----:B------:R-:W-:Y:S02]  /*0320*/  FSEL R10, R23, -0.37612664699554443359, P0 ;  /* 0xbec093ac170a7808 */ /* 0x000fe40000000000 */
[----:B------:R-:W-:Y:S01]  /*0330*/  FSEL R14, R19, 0.12837915122509002686, P0 ;  /* 0x3e0375d3130e7808 */ /* 0x000fe20000000000 */
[----:B------:R-:W-:Y:S01]  /*0340*/  FFMA.FTZ R25, R20, R25, R27 ;  /* 0x0000001914197223 */ /* 0x000fe2000001001b */
[----:B------:R-:W-:Y:S01]  /*0350*/  FSEL R21, R23, -0.37612664699554443359, P1 ;  /* 0xbec093ac17157808 */ /* 0x000fe20000800000 */
[----:B------:R-:W-:Y:S01]  /*0360*/  FFMA.FTZ R13, R12, R13, R10 ;  /* 0x0000000d0c0d7223 */ /* 0x000fe2000001000a */
[----:B------:R-:W-:-:S03]  /*0370*/  HADD2.F32 R10, -RZ, R5.H0_H0 ;  /* 0x20000005ff0a7230 */ /* 0x000fc60000004100 */
[----:B------:R-:W-:Y:S01]  /*0380*/  FFMA.FTZ R12, R12, R13, R14 ;  /* 0x0000000d0c0c7223 */ /* 0x000fe2000001000e */
[----:B------:R-:W-:Y:S01]  /*0390*/  FSEL R14, R19, 0.12837915122509002686, P1 ;  /* 0x3e0375d3130e7808 */ /* 0x000fe20000800000 */
[----:B------:R-:W-:Y:S01]  /*03a0*/  FFMA.FTZ R21, R20, R25, R21 ;  /* 0x0000001914157223 */ /* 0x000fe20000010015 */
[----:B------:R-:W-:-:S03]  /*03b0*/  FMUL.FTZ R13, R10, 0.70710676908493041992 ;  /* 0x3f3504f30a0d7820 */ /* 0x000fc60000410000 */
        /* <DEDUP_REMOVED lines=9> */
[----:B------:R-:W-:Y:S01]  /*0450*/  FSEL R27, R23, -0.37612664699554443359, P2 ;  /* 0xbec093ac171b7808 */ /* 0x000fe20001000000 */
[----:B------:R-:W-:Y:S01]  /*0460*/  FFMA.FTZ R26, R25, R26, R28 ;  /* 0x0000001a191a7223 */ /* 0x000fe2000001001c */
[----:B------:R-:W-:-:S02]  /*0470*/  FSEL R28, -R3, -0.026868773624300956726, P2 ;  /* 0xbcdc1be7031c7808 */ /* 0x000fc40001000100 */
[----:B------:R-:W-:Y:S01]  /*0480*/  FSEL R14, R14, R13, P2 ;  /* 0x0000000d0e0e7208 */ /* 0x000fe20001000000 */
[----:B------:R-:W-:Y:S01]  /*0490*/  FFMA.FTZ R26, R25, R26, R21 ;  /* 0x0000001a191a7223 */ /* 0x000fe20000010015 */
[----:B------:R-:W-:-:S03]  /*04a0*/  FSEL R21, R4, R15, P0 ;  /* 0x0000000f04157208 */ /* 0x000fc60000000000 */
[----:B------:R-:W-:Y:S01]  /*04b0*/  FFMA.FTZ R26, R25, R26, R28 ;  /* 0x0000001a191a7223 */ /* 0x000fe2000001001c */
[----:B------:R-:W-:Y:S01]  /*04c0*/  FADD.FTZ R28, -R16, -RZ ;  /* 0x800000ff101c7221 */ /* 0x000fe20000010100 */
[----:B------:R-:W-:Y:S01]  /*04d0*/  FFMA.FTZ R4, R12, R21, R21 ;  /* 0x000000150c047223 */ /* 0x000fe20000010015 */
[----:B------:R-:W-:Y:S01]  /*04e0*/  FSEL R21, R24, 0.11284004896879196167, P2 ;  /* 0x3de718af18157808 */ /* 0x000fe20001000000 */
[----:B------:R-:W-:-:S04]  /*04f0*/  HADD2.F32 R12, -RZ, R5.H1_H1 ;  /* 0x30000005ff0c7230 */ /* 0x000fc80000004100 */
[C---:B------:R-:W-:Y:S01]  /*0500*/  FFMA.FTZ R26, R25.reuse, R26, R21 ;  /* 0x0000001a191a7223 */ /* 0x040fe20000010015 */
[C---:B------:R-:W-:Y:S01]  /*0510*/  FMUL.FTZ R16, R12.reuse, 0.70710676908493041992 ;  /* 0x3f3504f30c107820 */ /* 0x040fe20000410000 */
[----:B------:R-:W0:Y:S01]  /*0520*/  @P0 MUFU.EX2 R21, R4 ;  /* 0x0000000400150308 */ /* 0x000e220000000800 */
[----:B------:R-:W-:Y:S01]  /*0530*/  FMUL.FTZ R12, R12, 0.5 ;  /* 0x3f0000000c0c7820 */ /* 0x000fe20000410000 */
[----:B------:R-:W-:Y:S01]  /*0540*/  FFMA.FTZ R26, R25, R26, R27 ;  /* 0x0000001a191a7223 */ /* 0x000fe2000001001b */
[----:B------:R-:W-:-:S05]  /*0550*/  FSEL R27, R19, 0.12837915122509002686, P2 ;  /* 0x3e0375d3131b7808 */ /* 0x000fca0001000000 */
[----:B------:R-:W-:-:S04]  /*0560*/  FFMA.FTZ R25, R25, R26, R27 ;  /* 0x0000001a19197223 */ /* 0x000fc8000001001b */
[----:B------:R-:W-:Y:S01]  /*0570*/  FFMA.FTZ R14, R25, R14, R14 ;  /* 0x0000000e190e7223 */ /* 0x000fe2000001000e */
[----:B0-----:R-:W-:Y:S01]  /*0580*/  @P0 FADD.FTZ R26, -R21, 1 ;  /* 0x3f800000151a0421 */ /* 0x001fe20000010100 */
[----:B------:R-:W-:-:S04]  /*0590*/  FADD.FTZ R21, |R16|, -RZ ;  /* 0x800000ff10157221 */ /* 0x000fc80000010200 */
[----:B------:R-:W-:Y:S01]  /*05a0*/  @P0 LOP3.LUT R4, R26, 0x80000000, R15, 0xb8, !PT ;  /* 0x800000001a040812 */ /* 0x000fe200078eb80f */
[----:B------:R-:W-:Y:S01]  /*05b0*/  FMUL.FTZ R26, R16, R16 ;  /* 0x00000010101a7220 */ /* 0x000fe20000410000 */
[----:B------:R-:W-:Y:S02]  /*05c0*/  FSEL R15, R28, R17, P1 ;  /* 0x000000111c0f7208 */ /* 0x000fe40000800000 */
[----:B------:R-:W-:Y:S01]  /*05d0*/  FSETP.GE.FTZ.AND P0, PT, |R16|, 1.0029599666595458984, PT ;  /* 0x3f8060fe1000780b */ /* 0x000fe20003f16200 */
[----:B------:R-:W-:Y:S02]  /*05e0*/  FADD.FTZ R4, R4, 1 ;  /* 0x3f80000004047421 */ /* 0x000fe40000010000 */
[----:B------:R-:W-:Y:S01]  /*05f0*/  FFMA.FTZ R15, R20, R15, R15 ;  /* 0x0000000f140f7223 */ /* 0x000fe2000001000f */
[----:B------:R-:W-:Y:S02]  /*0600*/  FSEL R5, R21, R26, P0 ;  /* 0x0000001a15057208 */ /* 0x000fe40000000000 */
[----:B------:R-:W-:-:S02]  /*0610*/  FSEL R20, R22, 8.4834944573231041431e-05, P0 ;  /* 0x38b1e96a16147808 */ /* 0x000fc40000000000 */
        /* <DEDUP_REMOVED lines=12> */
[----:B------:R-:W1:Y:S01]  /*06e0*/  @P2 MUFU.EX2 R20, R14 ;  /* 0x0000000e00142308 */ /* 0x000e620000000800 */
[----:B------:R-:W-:Y:S01]  /*06f0*/  FFMA.FTZ R25, R5, R28, R25 ;  /* 0x0000001c05197223 */ /* 0x000fe20000010019 */
[----:B------:R-:W-:Y:S02]  /*0700*/  HADD2.F32 R5, -RZ, R6.H0_H0 ;  /* 0x20000006ff057230 */ /* 0x000fe40000004100 */
[----:B0-----:R-:W-:-:S05]  /*0710*/  @P1 FADD.FTZ R26, -R26, 1 ;  /* 0x3f8000001a1a1421 */ /* 0x001fca0000010100 */
[----:B------:R-:W-:Y:S01]  /*0720*/  @P1 LOP3.LUT R15, R26, 0x80000000, R17, 0xb8, !PT ;  /* 0x800000001a0f1812 */ /* 0x000fe200078eb811 */
[----:B------:R-:W-:Y:S01]  /*0730*/  FADD.FTZ R17, -R21, -RZ ;  /* 0x800000ff15117221 */ /* 0x000fe20000010100 */
[C---:B------:R-:W-:Y:S01]  /*0740*/  FMUL.FTZ R21, R5.reuse, 0.70710676908493041992 ;  /* 0x3f3504f305157820 */ /* 0x040fe20000410000 */
[----:B-1----:R-:W-:Y:S01]  /*0750*/  @P2 FADD.FTZ R20, -R20, 1 ;  /* 0x3f80000014142421 */ /* 0x002fe20000010100 */
[----:B------:R-:W-:Y:S02]  /*0760*/  FMUL.FTZ R5, R5, 0.5 ;  /* 0x3f00000005057820 */ /* 0x000fe40000410000 */
[----:B------:R-:W-:Y:S01]  /*0770*/  FSEL R26, R17, R16, P0 ;  /* 0x00000010111a7208 */ /* 0x000fe20000000000 */
[C---:B------:R-:W-:Y:S01]  /*0780*/  FMUL.FTZ R17, R21.reuse, R21 ;  /* 0x0000001515117220 */ /* 0x040fe20000410000 */
[----:B------:R-:W-:Y:S01]  /*0790*/  @P2 LOP3.LUT R14, R20, 0x80000000, R13, 0xb8, !PT ;  /* 0x80000000140e2812 */ /* 0x000fe200078eb80d */
[C---:B------:R-:W-:Y:S01]  /*07a0*/  FADD.FTZ R20, |R21|.reuse, -RZ ;  /* 0x800000ff15147221 */ /* 0x040fe20000010200 */
[----:B------:R-:W-:Y:S01]  /*07b0*/  FSETP.GE.FTZ.AND P1, PT, |R21|, 1.0029599666595458984, PT ;  /* 0x3f8060fe1500780b */ /* 0x000fe20003f36200 */
[----:B------:R-:W-:-:S02]  /*07c0*/  FFMA.FTZ R13, R25, R26, R26 ;  /* 0x0000001a190d7223 */ /* 0x000fc4000001001a */
[----:B------:R-:W-:Y:S01]  /*07d0*/  FADD.FTZ R14, R14, 1 ;  /* 0x3f8000000e0e7421 */ /* 0x000fe20000010000 */
[C---:B------:R-:W-:Y:S01]  /*07e0*/  FSEL R26, R20.reuse, R17, P1 ;  /* 0x00000011141a7208 */ /* 0x040fe20000800000 */
[----:B------:R-:W-:Y:S01]  /*07f0*/  FADD.FTZ R20, -R20, -RZ ;  /* 0x800000ff14147221 */ /* 0x000fe20000010100 */
        /* <DEDUP_REMOVED lines=10> */
[----:B------:R-:W-:Y:S01]  /*08a0*/  FSEL R28, R23, -0.37612664699554443359, P1 ;  /* 0xbec093ac171c7808 */ /* 0x000fe20000800000 */
[----:B0-----:R-:W-:-:S04]  /*08b0*/  @P0 FADD.FTZ R27, -R25, 1 ;  /* 0x3f800000191b0421 */ /* 0x001fc80000010100 */
[----:B------:R-:W-:Y:S01]  /*08c0*/  FFMA.FTZ R17, R26, R17, R28 ;  /* 0x000000111a117223 */ /* 0x000fe2000001001c */
[----:B------:R-:W-:Y:S02]  /*08d0*/  FSEL R28, R19, 0.12837915122509002686, P1 ;  /* 0x3e0375d3131c7808 */ /* 0x000fe40000800000 */
[----:B------:R-:W-:-:S03]  /*08e0*/  @P0 LOP3.LUT R13, R27, 0x80000000, R16, 0xb8, !PT ;  /* 0x800000001b0d0812 */ /* 0x000fc600078eb810 */
[----:B------:R-:W-:Y:S01]  /*08f0*/  FFMA.FTZ R26, R26, R17, R28 ;  /* 0x000000111a1a7223 */ /* 0x000fe2000001001c */
[----:B------:R-:W-:Y:S02]  /*0900*/  HADD2.F32 R17, -RZ, R6.H1_H1 ;  /* 0x30000006ff117230 */ /* 0x000fe40000004100 */
[----:B------:R-:W-:-:S03]  /*0910*/  FADD.FTZ R13, R13, 1 ;  /* 0x3f8000000d0d7421 */ /* 0x000fc60000010000 */
[C---:B------:R-:W-:Y:S01]  /*0920*/  FMUL.FTZ R25, R17.reuse, 0.70710676908493041992 ;  /* 0x3f3504f311197820 */ /* 0x040fe20000410000 */
[----:B------:R-:W-:Y:S01]  /*0930*/  FMUL.FTZ R17, R17, 0.5 ;  /* 0x3f00000011117820 */ /* 0x000fe20000410000 */
[----:B------:R-:W-:Y:S02]  /*0940*/  FMUL.FTZ R13, R13, R12 ;  /* 0x0000000c0d0d7220 */ /* 0x000fe40000410000 */
        /* <DEDUP_REMOVED lines=19> */
[----:B------:R-:W-:-:S03]  /*0a80*/  FSEL R20, R16, R25, P0 ;  /* 0x0000001910147208 */ /* 0x000fc60000000000 */
[----:B------:R-:W-:Y:S02]  /*0a90*/  FFMA.FTZ R6, R26, R29, R29 ;  /* 0x0000001d1a067223 */ /* 0x000fe4000001001d */
[----:B------:R-:W-:Y:S02]  /*0aa0*/  FFMA.FTZ R20, R27, R20, R20 ;  /* 0x000000141b147223 */ /* 0x000fe40000010014 */
[----:B------:R-:W0:Y:S08]  /*0ab0*/  @P1 MUFU.EX2 R16, R6 ;  /* 0x0000000600101308 */ /* 0x000e300000000800 */
[----:B------:R-:W1:Y:S01]  /*0ac0*/  @P0 MUFU.EX2 R26, R20 ;  /* 0x00000014001a0308 */ /* 0x000e620000000800 */
[----:B0-----:R-:W-:-:S05]  /*0ad0*/  @P1 FADD.FTZ R16, -R16, 1 ;  /* 0x3f80000010101421 */ /* 0x001fca0000010100 */
[----:B------:R-:W-:Y:S01]  /*0ae0*/  @P1 LOP3.LUT R6, R16, 0x80000000, R21, 0xb8, !PT ;  /* 0x8000000010061812 */ /* 0x000fe200078eb815 */
[--C-:B------:R-:W-:Y:S02]  /*0af0*/  HADD2.F32 R16, -RZ, R7.reuse.H0_H0 ;  /* 0x20000007ff107230 */ /* 0x100fe40000004100 */
[----:B-1----:R-:W-:Y:S01]  /*0b00*/  @P0 FADD.FTZ R26, -R26, 1 ;  /* 0x3f8000001a1a0421 */ /* 0x002fe20000010100 */
[----:B------:R-:W-:Y:S02]  /*0b10*/  HADD2.F32 R7, -RZ, R7.H1_H1 ;  /* 0x30000007ff077230 */ /* 0x000fe40000004100 */
[----:B------:R-:W-:Y:S01]  /*0b20*/  FADD.FTZ R6, R6, 1 ;  /* 0x3f80000006067421 */ /* 0x000fe20000010000 */
[C---:B------:R-:W-:Y:S01]  /*0b30*/  FMUL.FTZ R21, R16.reuse, 0.70710676908493041992 ;  /* 0x3f3504f310157820 */ /* 0x040fe20000410000 */
[----:B------:R-:W-:Y:S01]  /*0b40*/  FMUL.FTZ R16, R16, 0.5 ;  /* 0x3f00000010107820 */ /* 0x000fe20000410000 */
[----:B------:R-:W-:Y:S01]  /*0b50*/  @P0 LOP3.LUT R20, R26, 0x80000000, R25, 0xb8, !PT ;  /* 0x800000001a140812 */ /* 0x000fe200078eb819 */
[----:B------:R-:W-:Y:S01]  /*0b60*/  FMUL.FTZ R6, R6, R5 ;  /* 0x0000000506067220 */ /* 0x000fe20000410000 */
[C---:B------:R-:W-:Y:S01]  /*0b70*/  FADD.FTZ R26, |R21|.reuse, -RZ ;  /* 0x800000ff151a7221 */ /* 0x040fe20000010200 */
[C---:B------:R-:W-:Y:S01]  /*0b80*/  FMUL.FTZ R27, R21.reuse, R21 ;  /* 0x00000015151b7220 */ /* 0x040fe20000410000 */
[----:B------:R-:W-:Y:S01]  /*0b90*/  FSETP.GE.FTZ.AND P0, PT, |R21|, 1.0029599666595458984, PT ;  /* 0x3f8060fe1500780b */ /* 0x000fe20003f16200 */
[----:B------:R-:W-:-:S03]  /*0ba0*/  FADD.FTZ R20, R20, 1 ;  /* 0x3f80000014147421 */ /* 0x000fc60000010000 */
[C---:B------:R-:W-:Y:S01]  /*0bb0*/  FSEL R27, R26.reuse, R27, P0 ;  /* 0x0000001b1a1b7208 */ /* 0x040fe20000000000 */
[----:B------:R-:W-:Y:S01]  /*0bc0*/  FADD.FTZ R26, -R26, -RZ ;  /* 0x800000ff1a1a7221 */ /* 0x000fe20000010100 */
[----:B------:R-:W-:Y:S01]  /*0bd0*/  FSEL R28, R22, 8.4834944573231041431e-05, P0 ;  /* 0x38b1e96a161c7808 */ /* 0x000fe20000000000 */
[----:B------:R-:W-:Y:S01]  /*0be0*/  FMUL.FTZ R17, R20, R17 ;  /* 0x0000001114117220 */ /* 0x000fe20000410000 */
[----:B------:R-:W-:Y:S02]  /*0bf0*/  FSEL R25, -R2, -0.00082130916416645050049, P0 ;  /* 0xba574d2002197808 */ /* 0x000fe40000000100 */
[----:B------:R-:W-:Y:S02]  /*0c00*/  FSEL R26, R26, R21, P0 ;  /* 0x000000151a1a7208 */ /* 0x000fe40000000000 */
[----:B------:R-:W-:Y:S01]  /*0c10*/  F2FP.F16.F32.PACK_AB R6, R17, R6 ;  /* 0x000000061106723e */ /* 0x000fe200000000ff */
        /* <DEDUP_REMOVED lines=11> */
[C---:B------:R-:W-:Y:S01]  /*0cd0*/  FMUL.FTZ R25, R7.reuse, 0.70710676908493041992 ;  /* 0x3f3504f307197820 */ /* 0x040fe20000410000 */
[----:B------:R-:W-:Y:S02]  /*0ce0*/  FMUL.FTZ R7, R7, 0.5 ;  /* 0x3f00000007077820 */ /* 0x000fe40000410000 */
        /* <DEDUP_REMOVED lines=9> */
[----:B------:R-:W-:Y:S01]  /*0d80*/  FSEL R3, -R3, -0.026868773624300956726, P1 ;  /* 0xbcdc1be703037808 */ /* 0x000fe20000800100 */
[----:B------:R-:W-:Y:S01]  /*0d90*/  FFMA.FTZ R2, R29, R22, R2 ;  /* 0x000000161d027223 */ /* 0x000fe20000010002 */
[----:B------:R-:W-:-:S03]  /*0da0*/  FSEL R23, R23, -0.37612664699554443359, P1 ;  /* 0xbec093ac17177808 */ /* 0x000fc60000800000 */
[----:B------:R-:W-:Y:S01]  /*0db0*/  FFMA.FTZ R2, R29, R2, R18 ;  /* 0x000000021d027223 */ /* 0x000fe20000010012 */
[----:B------:R-:W-:Y:S02]  /*0dc0*/  FSEL R18, R19, 0.12837915122509002686, P1 ;  /* 0x3e0375d313127808 */ /* 0x000fe40000800000 */
[----:B------:R-:W0:Y:S01]  /*0dd0*/  @P0 MUFU.EX2 R19, R27 ;  /* 0x0000001b00130308 */ /* 0x000e220000000800 */
[----:B------:R-:W-:Y:S01]  /*0de0*/  FFMA.FTZ R2, R29, R2, R3 ;  /* 0x000000021d027223 */ /* 0x000fe20000010003 */
[----:B------:R-:W-:-:S05]  /*0df0*/  FSEL R3, R24, 0.11284004896879196167, P1 ;  /* 0x3de718af18037808 */ /* 0x000fca0000800000 */
[----:B------:R-:W-:Y:S01]  /*0e00*/  FFMA.FTZ R2, R29, R2, R3 ;  /* 0x000000021d027223 */ /* 0x000fe20000010003 */
[----:B------:R-:W-:-:S03]  /*0e10*/  FSEL R3, R28, R25, P1 ;  /* 0x000000191c037208 */ /* 0x000fc60000800000 */
[----:B------:R-:W-:-:S04]  /*0e20*/  FFMA.FTZ R2, R29, R2, R23 ;  /* 0x000000021d027223 */ /* 0x000fc80000010017 */
[----:B------:R-:W-:Y:S01]  /*0e30*/  FFMA.FTZ R18, R29, R2, R18 ;  /* 0x000000021d127223 */ /* 0x000fe20000010012 */
[----:B0-----:R-:W-:Y:S01]  /*0e40*/  @P0 FADD.FTZ R22, -R19, 1 ;  /* 0x3f80000013160421 */ /* 0x001fe20000010100 */
[----:B------:R-:W-:Y:S02]  /*0e50*/  FMUL.FTZ R19, R8, 0.5 ;  /* 0x3f00000008137820 */ /* 0x000fe40000410000 */
[----:B------:R-:W-:Y:S01]  /*0e60*/  FFMA.FTZ R18, R18, R3, R3 ;  /* 0x0000000312127223 */ /* 0x000fe20000010003 */
[----:B------:R-:W-:Y:S01]  /*0e70*/  FMUL.FTZ R8, R11, 0.5 ;  /* 0x3f0000000b087820 */ /* 0x000fe20000410000 */
[----:B------:R-:W0:Y:S01]  /*0e80*/  LDC.64 R2, c[0x0][0x218] ;  /* 0x00008600ff027b82 */ /* 0x000e220000000a00 */
[----:B------:R-:W-:Y:S01]  /*0e90*/  @P0 LOP3.LUT R27, R22, 0x80000000, R21, 0xb8, !PT ;  /* 0x80000000161b0812 */ /* 0x000fe200078eb815 */
[----:B------:R-:W1:Y:S01]  /*0ea0*/  @P1 MUFU.EX2 R23, R18 ;  /* 0x0000001200171308 */ /* 0x000e620000000800 */
[----:B------:R-:W-:Y:S01]  /*0eb0*/  FADD.FTZ R11, R15, 1 ;  /* 0x3f8000000f0b7421 */ /* 0x000fe20000010000 */
[----:B------:R-:W-:Y:S01]  /*0ec0*/  FMUL.FTZ R21, R10, 0.5 ;  /* 0x3f0000000a157820 */ /* 0x000fe20000410000 */
[----:B------:R-:W-:Y:S01]  /*0ed0*/  FMUL.FTZ R4, R4, R19 ;  /* 0x0000001304047220 */ /* 0x000fe20000410000 */
[----:B------:R-:W-:Y:S01]  /*0ee0*/  FADD.FTZ R27, R27, 1 ;  /* 0x3f8000001b1b7421 */ /* 0x000fe20000010000 */
[----:B------:R-:W-:Y:S01]  /*0ef0*/  FMUL.FTZ R11, R11, R8 ;  /* 0x000000080b0b7220 */ /* 0x000fe20000410000 */
[----:B------:R-:W-:-:S02]  /*0f00*/  FMUL.FTZ R8, R14, R21 ;  /* 0x000000150e087220 */ /* 0x000fc40000410000 */
[----:B------:R-:W-:Y:S02]  /*0f10*/  FMUL.FTZ R16, R27, R16 ;  /* 0x000000101b107220 */ /* 0x000fe40000410000 */
[----:B------:R-:W-:Y:S02]  /*0f20*/  F2FP.F16.F32.PACK_AB R4, R11, R4 ;  /* 0x000000040b04723e */ /* 0x000fe400000000ff */
[----:B------:R-:W-:Y:S01]  /*0f30*/  F2FP.F16.F32.PACK_AB R5, R13, R8 ;  /* 0x000000080d05723e */ /* 0x000fe200000000ff */
[----:B-1----:R-:W-:-:S05]  /*0f40*/  @P1 FADD.FTZ R24, -R23, 1 ;  /* 0x3f80000017181421 */ /* 0x002fca0000010100 */
[----:B------:R-:W-:Y:S01]  /*0f50*/  @P1 LOP3.LUT R18, R24, 0x80000000, R25, 0xb8, !PT ;  /* 0x8000000018121812 */ /* 0x000fe200078eb819 */
[----:B0-----:R-:W-:-:S04]  /*0f60*/  IMAD.WIDE.U32 R2, R9, 0x2, R2 ;  /* 0x0000000209027825 */ /* 0x001fc800078e0002 */
[----:B------:R-:W-:Y:S01]  /*0f70*/  FADD.FTZ R18, R18, 1 ;  /* 0x3f80000012127421 */ /* 0x000fe20000010000 */
[----:B------:R-:W-:-:S04]  /*0f80*/  IMAD.WIDE R2, R0, 0x10, R2 ;  /* 0x0000001000027825 */ /* 0x000fc800078e0202 */
[----:B------:R-:W-:-:S05]  /*0f90*/  FMUL.FTZ R7, R18, R7 ;  /* 0x0000000712077220 */ /* 0x000fca0000410000 */
[----:B------:R-:W-:-:S05]  /*0fa0*/  F2FP.F16.F32.PACK_AB R7, R7, R16 ;  /* 0x000000100707723e */ /* 0x000fca00000000ff */
[----:B------:R-:W-:Y:S01]  /*0fb0*/  STG.E.128 desc[UR4][R2.64], R4 ;  /* 0x0000000402007986 */ /* 0x000fe2000c101d04 */
[----:B------:R-:W-:Y:S05]  /*0fc0*/  EXIT ;  /* 0x000000000000794d */ /* 0x000fea0003800000 */
.L_x_8816:
        /* <DEDUP_REMOVED lines=107> */
.L_x_8818:
[----:B------:R-:W-:Y:S05]  /*1680*/  BSYNC B0 ;  /* 0x0000000000007941 */ /* 0x000fea0003800000 */
.L_x_8817:
        /* <DEDUP_REMOVED lines=40> */
.L_x_8820:
[----:B------:R-:W-:Y:S05]  /*1910*/  BSYNC B0 ;  /* 0x0000000000007941 */ /* 0x000fea0003800000 */
.L_x_8819:
        /* <DEDUP_REMOVED lines=41> */
.L_x_8822:
[----:B------:R-:W-:Y:S05]  /*1bb0*/  BSYNC B0 ;  /* 0x0000000000007941 */ /* 0x000fea0003800000 */
.L_x_8821:
        /* <DEDUP_REMOVED lines=38> */
.L_x_8824:
[----:B------:R-:W-:Y:S05]  /*1e20*/  BSYNC B0 ;  /* 0x0000000000007941 */ /* 0x000fea0003800000 */
.L_x_8823:
        /* <DEDUP_REMOVED lines=38> */
.L_x_8826:
[----:B------:R-:W-:Y:S05]  /*2090*/  BSYNC B0 ;  /* 0x0000000000007941 */ /* 0x000fea0003800000 */
.L_x_8825:
        /* <DEDUP_REMOVED lines=38> */
.L_x_8828:
[----:B------:R-:W-:Y:S05]  /*2300*/  BSYNC B0 ;  /* 0x0000000000007941 */ /* 0x000fea0003800000 */
.L_x_8827:
        /* <DEDUP_REMOVED lines=38> */
.L_x_8830:
[----:B------:R-:W-:Y:S05]  /*2570*/  BSYNC B0 ;  /* 0x0000000000007941 */ /* 0x000fea0003800000 */
.L_x_8829:
        /* <DEDUP_REMOVED lines=38> */
.L_x_8832:
[----:B------:R-:W-:Y:S05]  /*27e0*/  BSYNC B0 ;  /* 0x0000000000007941 */ /* 0x000fea0003800000 */
.L_x_8831:
        /* <DEDUP_REMOVED lines=18> */
.L_x_8835:
[----:B------:R-:W-:-:S13]  /*2910*/  ISETP.GE.AND P0, PT, R6, R7, PT ;  /* 0x000000070600720c */ /* 0x000fda0003f06270 */
[----:B------:R-:W-:Y:S05]  /*2920*/  @P0 BRA `(.L_x_8837) ;  /* 0x0000000000300947 */ /* 0x000fea0003800000 */
[----:B0-----:R-:W0:Y:S01]  /*2930*/  LDC.64 R2, c[0x0][0x218] ;  /* 0x00008600ff027b82 */ /* 0x001e220000000a00 */
[----:B------:R-:W-:Y:S02]  /*2940*/  IADD3 R5, R9, R6, RZ ;  /* 0x0000000609057210 */ /* 0x000fe40007ffe0ff */
[----:B------:R-:W-:-:S03]  /*2950*/  IADD3 R6, R6, 0x80, RZ ;  /* 0x0000008006067810 */ /* 0x000fc60007ffe0ff */
[----:B0-----:R-:W-:-:S05]  /*2960*/  IMAD.WIDE.U32 R2, R5, 0x2, R2 ;  /* 0x0000000205027825 */ /* 0x001fca00078e0002 */
[----:B-----5:R1:W-:Y:S02]  /*2970*/  STG.E.U16 desc[UR4][R2.64], R8 ;  /* 0x0000000802007986 */ /* 0x0203e4000c101504 */
.L_x_8836:
[----:B------:R-:W-:-:S13]  /*2980*/  ISETP.GE.AND P0, PT, R6, R7, PT ;  /* 0x000000070600720c */ /* 0x000fda0003f06270 */
[----:B------:R-:W-:Y:S05]  /*2990*/  @P0 BRA `(.L_x_8838) ;  /* 0x0000000000340947 */ /* 0x000fea0003800000 */
[----:B01----:R-:W0:Y:S01]  /*29a0*/  LDC.64 R2, c[0x0][0x218] ;  /* 0x00008600ff027b82 */ /* 0x003e220000000a00 */
[----:B------:R-:W-:Y:S02]  /*29b0*/  IADD3 R5, R9, R6, RZ ;  /* 0x0000000609057210 */ /* 0x000fe40007ffe0ff */
[----:B------:R-:W-:-:S03]  /*29c0*/  IADD3 R6, R6, 0x80, RZ ;  /* 0x0000008006067810 */ /* 0x000fc60007ffe0ff */
[----:B0-----:R-:W-:-:S05]  /*29d0*/  IMAD.WIDE.U32 R2, R5, 0x2, R2 ;  /* 0x0000000205027825 */ /* 0x001fca00078e0002 */
[----:B------:R1:W-:Y:S02]  /*29e0*/  STG.E.U16 desc[UR4][R2.64], R10 ;  /* 0x0000000a02007986 */ /* 0x0003e4000c101504 */
.L_x_8837:
        /* <DEDUP_REMOVED lines=8> */
.L_x_8838:
[----:B------:R-:W-:Y:S05]  /*2a70*/  BSYNC B1 ;  /* 0x0000000000017941 */ /* 0x000fea0003800000 */
.L_x_8834:
[----:B------:R-:W-:-:S13]  /*2a80*/  ISETP.GE.AND P0, PT, R6, R7, PT ;  /* 0x000000070600720c */ /* 0x000fda0003f06270 */
[----:B012---:R-:W0:Y:S01]  /*2a90*/  @!P0 LDC.64 R2, c[0x0][0x218] ;  /* 0x00008600ff028b82 */ /* 0x007e220000000a00 */
[----:B------:R-:W-:Y:S02]  /*2aa0*/  @!P0 IADD3 R5, R9, R6, RZ ;  /* 0x0000000609058210 */ /* 0x000fe40007ffe0ff */
[----:B------:R-:W-:-:S03]  /*2ab0*/  @!P0 IADD3 R6, R6, 0x80, RZ ;  /* 0x0000008006068810 */ /* 0x000fc60007ffe0ff */
[----:B0-----:R-:W-:-:S05]  /*2ac0*/  @!P0 IMAD.WIDE.U32 R2, R5, 0x2, R2 ;  /* 0x0000000205028825 */ /* 0x001fca00078e0002 */
[----:B------:R2:W-:Y:S02]  /*2ad0*/  @!P0 STG.E.U16 desc[UR4][R2.64], R12 ;  /* 0x0000000c02008986 */ /* 0x0005e4000c101504 */
.L_x_8839:
[----:B------:R-:W-:Y:S05]  /*2ae0*/  BSYNC B0 ;  /* 0x0000000000007941 */ /* 0x000fea0003800000 */
.L_x_8833:
        /* <DEDUP_REMOVED lines=8> */
.L_x_8840:
        /* <DEDUP_REMOVED lines=9> */
.L_x_12892:


//--------------------- .text._ZN2at6native18elementwise_kernelILi128ELi4EZNS0_15gpu_kernel_implIZZZNS0_18GeluCUDAKernelImplERNS_18TensorIteratorBaseENS0_8GeluTypeEENKUlvE0_clEvENKUlvE0_clEvEUlfE_EEvS4_RKT_EUliE_EEviT1_ --------------------------
	.section	.text._ZN2at6native18elementwise_kernelILi128ELi4EZNS0_15gpu_kernel_implIZZZNS0_18GeluCUDAKernelImplERNS_18TensorIteratorBaseENS0_8GeluTypeEENKUlvE0_clEvENKUlvE0_clEvEUlfE_EEvS4_RKT_EUliE_EEviT1_,"ax",@progbits
	.align	128
        .global         _ZN2at6native18elementwise_kernelILi128ELi4EZNS0_15gpu_kernel_implIZZZNS0_18GeluCUDAKernelImplERNS_18TensorIteratorBaseENS0_8GeluTypeEENKUlvE0_clEvENKUlvE0_clEvEUlfE_EEvS4_RKT_EUliE_EEviT1_
        .type           _ZN2at6native18elementwise_kernelILi128ELi4EZNS0_15gpu_kernel_implIZZZNS0_18GeluCUDAKernelImplERNS_18TensorIteratorBaseENS0_8GeluTypeEENKUlvE0_clEvENKUlvE0_clEvEUlfE_EEvS4_RKT_EUliE_EEviT1_,@function
        .size           _ZN2at6native18elementwise_kernelILi128ELi4EZNS0_15gpu_kernel_implIZZZNS0_18GeluCUDAKernelImplERNS_18TensorIteratorBaseENS0_8GeluTypeEENKUlvE0_clEvENKUlvE0_clEvEUlfE_EEvS4_RKT_EUliE_EEviT1_,(.L_x_12893 - _ZN2at6native18elementwise_kernelILi128ELi4EZNS0_15gpu_kernel_implIZZZNS0_18GeluCUDAKernelImplERNS_18TensorIteratorBaseENS0_8GeluTypeEENKUlvE0_clEvENKUlvE0_clEvEUlfE_EEvS4_RKT_EUliE_EEviT1_)
        .other          _ZN2at6native18elementwise_kernelILi128ELi4EZNS0_15gpu_kernel_implIZZZNS0_18GeluCUDAKernelImplERNS_18TensorIteratorBaseENS0_8GeluTypeEENKUlvE0_clEvENKUlvE0_clEvEUlfE_EEvS4_RKT_EUliE_EEviT1_,@"STO_CUDA_ENTRY STV_DEFAULT"
_ZN2at6native18elementwise_kernelILi128ELi4EZNS0_15gpu_kernel_implIZZZNS0_18GeluCUDAKernelImplERNS_18TensorIteratorBaseENS0_8GeluTypeEENKUlvE0_clEvENKUlvE0_clEvEUlfE_EEvS4_RKT_EUliE_EEviT1_:
.text._ZN2at6native18elementwise_kernelILi128ELi4EZNS0_15gpu_kernel_implIZZZNS0_18GeluCUDAKernelImplERNS_18TensorIteratorBaseENS0_8GeluTypeEENKUlvE0_clEvENKUlvE0_clEvEUlfE_EEvS4_RKT_EUliE_EEviT1_:
        /* <DEDUP_REMOVED lines=32> */
[----:B------:R-:W-:-:S05]  /*0200*/  SHF.R.U32.HI R5, RZ, UR5, R4 ;  /* 0x00000005ff057c19 */ /* 0x000fca0008011604 */
[----:B------:R-:W-:-:S04]  /*0210*/  IMAD.MOV R2, RZ, RZ, -R5 ;  /* 0x000000ffff027224 */ /* 0x000fc800078e0a05 */
[----:B------:R-:W-:Y:S01]  /*0220*/  IMAD R3, R2, UR6, R3 ;  /* 0x0000000602037c24 */ /* 0x000fe2000f8e0203 */
[----:B------:R-:W-:-:S03]  /*0230*/  ULDC.64 UR6, c[0x0][0x350] ;  /* 0x0000d40000067ab9 */ /* 0x000fc60000000a00 */
[C---:B------:R-:W-:Y:S02]  /*0240*/  IMAD R16, R3.reuse, UR6, RZ ;  /* 0x0000000603107c24 */ /* 0x040fe4000f8e02ff */
[----:B------:R-:W-:Y:S02]  /*0250*/  IMAD R0, R3, UR7, R0 ;  /* 0x0000000703007c24 */ /* 0x000fe4000f8e0200 */
        /* <DEDUP_REMOVED lines=276> */
.L_x_8843:
        /* <DEDUP_REMOVED lines=22> */
.L_x_8848:
[----:B------:R-:W2:Y:S02]  /*1500*/  LDG.E.U8 R0, desc[UR36][R2.64] ;  /* 0x0000002402007981 */ /* 0x000ea4000c1e1100 */
[----:B--2---:R-:W-:Y:S01]  /*1510*/  I2FP.F32.U32 R0, R0 ;  /* 0x0000000000007245 */ /* 0x004fe20000201000 */
[----:B------:R-:W-:Y:S06]  /*1520*/  BRA `(.L_x_8850) ;  /* 0x0000000c002c7947 */ /* 0x000fec0003800000 */
.L_x_8847:
        /* <DEDUP_REMOVED lines=9> */
.L_x_8852:
[----:B------:R-:W2:Y:S02]  /*15c0*/  LDG.E R0, desc[UR36][R2.64] ;  /* 0x0000002402007981 */ /* 0x000ea4000c1e1900 */
[----:B--2---:R-:W-:Y:S01]  /*15d0*/  I2FP.F32.S32 R0, R0 ;  /* 0x0000000000007245 */ /* 0x004fe20000201400 */
[----:B------:R-:W-:Y:S06]  /*15e0*/  BRA `(.L_x_8850) ;  /* 0x0000000800fc7947 */ /* 0x000fec0003800000 */
.L_x_8851:
[----:B------:R-:W2:Y:S02]  /*15f0*/  LDG.E.U16 R0, desc[UR36][R2.64] ;  /* 0x0000002402007981 */ /* 0x000ea4000c1e1500 */
[----:B--2---:R-:W0:Y:S01]  /*1600*/  I2F.S16 R0, R0 ;  /* 0x0000000000007306 */ /* 0x004e220000101400 */
[----:B------:R-:W-:Y:S05]  /*1610*/  BRA `(.L_x_8850) ;  /* 0x0000000800f07947 */ /* 0x000fea0003800000 */
.L_x_8846:
        /* <DEDUP_REMOVED lines=8> */
.L_x_8854:
[----:B------:R-:W2:Y:S02]  /*16a0*/  LDG.E.U16 R0, desc[UR36][R2.64] ;  /* 0x0000002402007981 */ /* 0x000ea4000c1e1500 */
[----:B--2---:R-:W-:Y:S01]  /*16b0*/  HADD2.F32 R0, -RZ, R0.H0_H0 ;  /* 0x20000000ff007230 */ /* 0x004fe20000004100 */
[----:B------:R-:W-:Y:S06]  /*16c0*/  BRA `(.L_x_8850) ;  /* 0x0000000800c47947 */ /* 0x000fec0003800000 */
.L_x_8853:
        /* <DEDUP_REMOVED lines=8> */
.L_x_8856:
[----:B------:R-:W2:Y:S02]  /*1750*/  LDG.E.U16 R0, desc[UR36][R2.64] ;  /* 0x0000002402007981 */ /* 0x000ea4000c1e1500 */
[----:B--2---:R-:W-:Y:S01]  /*1760*/  HADD2.F32 R0, -RZ, R0.H0_H0 ;  /* 0x20000000ff007230 */ /* 0x004fe20000004100 */
[----:B------:R-:W-:Y:S06]  /*1770*/  BRA `(.L_x_8850) ;  /* 0x0000000800987947 */ /* 0x000fec0003800000 */
.L_x_8855:
[----:B------:R-:W2:Y:S01]  /*1780*/  LDG.E.64 R2, desc[UR36][R2.64] ;  /* 0x0000002402027981 */ /* 0x000ea2000c1e1b00 */
[----:B------:R-:W-:Y:S01]  /*1790*/  UMOV UR4, 0xf0000000 ;  /* 0xf000000000047882 */ /* 0x000fe20000000000 */
[----:B------:R-:W-:Y:S01]  /*17a0*/  UMOV UR5, 0x380fffff ;  /* 0x380fffff00057882 */ /* 0x000fe20000000000 */
[----:B--2---:R-:W0:Y:S01]  /*17b0*/  F2F.F32.F64 R0, R2 ;  /* 0x0000000200007310 */ /* 0x004e220000301000 */
[----:B------:R-:W-:-:S14]  /*17c0*/  DSETP.GEU.AND P0, PT, |R2|, UR4, PT ;  /* 0x0000000402007e2a */ /* 0x000fdc000bf0e200 */
[----:B0-----:R-:W-:Y:S01]  /*17d0*/  @!P0 FMUL R0, R0, 1.175494350822287508e-38 ;  /* 0x0080000000008820 */ /* 0x001fe20000400000 */
[----:B------:R-:W-:Y:S06]  /*17e0*/  BRA `(.L_x_8850) ;  /* 0x00000008007c7947 */ /* 0x000fec0003800000 */
.L_x_8845:
        /* <DEDUP_REMOVED lines=12> */
.L_x_8859:
[----:B------:R-:W2:Y:S01]  /*18b0*/  LDG.E.64 R2, desc[UR36][R2.64] ;  /* 0x0000002402027981 */ /* 0x000ea2000c1e1b00 */
[----:B------:R-:W-:Y:S01]  /*18c0*/  UMOV UR4, 0xf0000000 ;  /* 0xf000000000047882 */ /* 0x000fe20000000000 */
[----:B------:R-:W-:Y:S01]  /*18d0*/  UMOV UR5, 0x380fffff ;  /* 0x380fffff00057882 */ /* 0x000fe20000000000 */
[----:B--2---:R-:W0:Y:S01]  /*18e0*/  F2F.F32.F64 R0, R2 ;  /* 0x0000000200007310 */ /* 0x004e220000301000 */
[----:B------:R-:W-:-:S14]  /*18f0*/  DSETP.GEU.AND P0, PT, |R2|, UR4, PT ;  /* 0x0000000402007e2a */ /* 0x000fdc000bf0e200 */
[----:B0-----:R-:W-:Y:S01]  /*1900*/  @!P0 FMUL R0, R0, 1.175494350822287508e-38 ;  /* 0x0080000000008820 */ /* 0x001fe20000400000 */
[----:B------:R-:W-:Y:S06]  /*1910*/  BRA `(.L_x_8850) ;  /* 0x0000000800307947 */ /* 0x000fec0003800000 */
.L_x_8858:
        /* <DEDUP_REMOVED lines=26> */
.L_x_8861:
        /* <DEDUP_REMOVED lines=13> */
.L_x_8860:
[----:B------:R-:W2:Y:S02]  /*1b90*/  LDG.E.U16 R0, desc[UR36][R2.64] ;  /* 0x0000002402007981 */ /* 0x000ea4000c1e1500 */
[----:B--2---:R-:W-:Y:S01]  /*1ba0*/  IMAD.U32 R0, R0, 0x10000, RZ ;  /* 0x0001000000007824 */ /* 0x004fe200078e00ff */
[----:B------:R-:W-:Y:S06]  /*1bb0*/  BRA `(.L_x_8850) ;  /* 0x0000000400887947 */ /* 0x000fec0003800000 */
.L_x_8857:
        /* <DEDUP_REMOVED lines=11> */
.L_x_8864:
        /* <DEDUP_REMOVED lines=20> */
.L_x_8866:
[----:B------:R-:W-:Y:S05]  /*1db0*/  BSYNC B0 ;  /* 0x0000000000007941 */ /* 0x000fea0003800000 */
.L_x_8865:
[----:B------:R-:W-:Y:S01]  /*1dc0*/  LEA R3, R0, 0x3b800000, 0x17 ;  /* 0x3b80000000037811 */ /* 0x000fe200078eb8ff */
[----:B------:R-:W-:-:S05]  /*1dd0*/  IMAD.SHL.U32 R0, R2, 0x100000, RZ ;  /* 0x0010000002007824 */ /* 0x000fca00078e00ff */
[----:B------:R-:W-:Y:S01]  /*1de0*/  LOP3.LUT R0, R3, R0, R4, 0xfe, !PT ;  /* 0x0000000003007212 */ /* 0x000fe200078efe04 */
[----:B------:R-:W-:Y:S06]  /*1df0*/  BRA `(.L_x_8850) ;  /* 0x0000000000f87947 */ /* 0x000fec0003800000 */
.L_x_8863:
        /* <DEDUP_REMOVED lines=20> */
.L_x_8868:
[----:B------:R-:W-:Y:S05]  /*1f40*/  BSYNC B0 ;  /* 0x0000000000007941 */ /* 0x000fea0003800000 */
.L_x_8867:
[----:B------:R-:W-:Y:S01]  /*1f50*/  LEA R3, R0, 0x37800000, 0x17 ;  /* 0x3780000000037811 */ /* 0x000fe200078eb8ff */
[----:B------:R-:W-:-:S05]  /*1f60*/  IMAD.SHL.U32 R0, R2, 0x200000, RZ ;  /* 0x0020000002007824 */ /* 0x000fca00078e00ff */
[----:B------:R-:W-:Y:S01]  /*1f70*/  LOP3.LUT R0, R3, R0, R4, 0xfe, !PT ;  /* 0x0000000003007212 */ /* 0x000fe200078efe04 */
[----:B------:R-:W-:Y:S06]  /*1f80*/  BRA `(.L_x_8850) ;  /* 0x0000000000947947 */ /* 0x000fec0003800000 */
.L_x_8862:
        /* <DEDUP_REMOVED lines=14> */
.L_x_8849:
        /* <DEDUP_REMOVED lines=16> */
.L_x_8871:
[----:B------:R-:W-:Y:S01]  /*2170*/  IMAD.MOV.U32 R0, RZ, RZ, RZ ;  /* 0x000000ffff007224 */ /* 0x000fe200078e00ff */
[----:B------:R-:W-:Y:S06]  /*2180*/  BRA `(.L_x_8850) ;  /* 0x0000000000147947 */ /* 0x000fec0003800000 */
.L_x_8870:
[----:B------:R-:W2:Y:S02]  /*2190*/  LDG.E.64 R2, desc[UR36][R2.64] ;  /* 0x0000002402027981 */ /* 0x000ea4000c1e1b00 */
[----:B--2---:R0:W1:Y:S01]  /*21a0*/  I2F.U64 R0, R2 ;  /* 0x0000000200007312 */ /* 0x0040620000301000 */
[----:B------:R-:W-:Y:S05]  /*21b0*/  BRA `(.L_x_8850) ;  /* 0x0000000000087947 */ /* 0x000fea0003800000 */
.L_x_8869:
[----:B------:R-:W2:Y:S02]  /*21c0*/  LDG.E R0, desc[UR36][R2.64] ;  /* 0x0000002402007981 */ /* 0x000ea4000c1e1900 */
[----:B--2---:R-:W-:-:S07]  /*21d0*/  I2FP.F32.U32 R0, R0 ;  /* 0x0000000000007245 */ /* 0x004fce0000201000 */
.L_x_8850:
[----:B------:R-:W-:Y:S05]  /*21e0*/  BSYNC B6 ;  /* 0x0000000000067941 */ /* 0x000fea0003800000 */
.L_x_8844:
        /* <DEDUP_REMOVED lines=25> */
[C---:B------:R-:W-:Y:S02]  /*2380*/  FFMA.FTZ R6, R3.reuse, R6, R7 ;  /* 0x0000000603067223 */ /* 0x040fe40000010007 */
[----:B------:R-:W0:Y:S02]  /*2390*/  LDC.U8 R7, c[0x0][0x421] ;  /* 0x00010840ff077b82 */ /* 0x000e240000000000 */
[----:B------:R-:W-:-:S04]  /*23a0*/  FFMA.FTZ R5, R3, R6, R5 ;  /* 0x0000000603057223 */ /* 0x000fc80000010005 */
[----:B------:R-:W-:-:S04]  /*23b0*/  FFMA.FTZ R4, R5, R4, R4 ;  /* 0x0000000405047223 */ /* 0x000fc80000010004 */
[----:B------:R-:W1:Y:S01]  /*23c0*/  @P0 MUFU.EX2 R3, R4 ;  /* 0x0000000400030308 */ /* 0x000e620000000800 */
[----:B0-----:R-:W-:Y:S01]  /*23d0*/  PRMT R5, R7, 0x9910, RZ ;  /* 0x0000991007057816 */ /* 0x001fe200000000ff */
[----:B-1----:R-:W-:-:S05]  /*23e0*/  @P0 FADD.FTZ R3, -R3, 1 ;  /* 0x3f80000003030421 */ /* 0x002fca0000010100 */
[----:B------:R-:W-:Y:S01]  /*23f0*/  @P0 LOP3.LUT R4, R3, 0x80000000, R2, 0xb8, !PT ;  /* 0x8000000003040812 */ /* 0x000fe200078eb802 */
[----:B------:R-:W-:Y:S01]  /*2400*/  FMUL.FTZ R3, R0, 0.5 ;  /* 0x3f00000000037820 */ /* 0x000fe20000410000 */
[----:B------:R-:W-:-:S03]  /*2410*/  ISETP.GT.AND P0, PT, R5, 0x9, PT ;  /* 0x000000090500780c */ /* 0x000fc60003f04270 */
[----:B------:R-:W-:-:S04]  /*2420*/  FADD.FTZ R2, R4, 1 ;  /* 0x3f80000004027421 */ /* 0x000fc80000010000 */
[----:B------:R-:W-:-:S06]  /*2430*/  FMUL.FTZ R2, R2, R3 ;  /* 0x0000000302027220 */ /* 0x000fcc0000410000 */
        /* <DEDUP_REMOVED lines=12> */
.L_x_8875:
[----:B------:R-:W0:Y:S02]  /*2500*/  F2I.S64.TRUNC R2, R2 ;  /* 0x0000000200027311 */ /* 0x000e24000020d900 */
[----:B0-----:R-:W-:-:S05]  /*2510*/  IMAD.MOV.U32 R5, RZ, RZ, R2 ;  /* 0x000000ffff057224 */ /* 0x001fca00078e0002 */
[----:B------:R0:W-:Y:S01]  /*2520*/  STG.E.U8 desc[UR36][R16.64], R5 ;  /* 0x0000000510007986 */ /* 0x0001e2000c101124 */
[----:B------:R-:W-:Y:S05]  /*2530*/  BRA `(.L_x_8877) ;  /* 0x0000000c00407947 */ /* 0x000fea0003800000 */
.L_x_8874:
        /* <DEDUP_REMOVED lines=9> */
.L_x_8879:
[----:B------:R-:W0:Y:S02]  /*25d0*/  F2I.FTZ.TRUNC.NTZ R3, R2 ;  /* 0x0000000200037305 */ /* 0x000e24000021f100 */
[----:B0-----:R0:W-:Y:S01]  /*25e0*/  STG.E desc[UR36][R16.64], R3 ;  /* 0x0000000310007986 */ /* 0x0011e2000c101924 */
[----:B------:R-:W-:Y:S05]  /*25f0*/  BRA `(.L_x_8877) ;  /* 0x0000000c00107947 */ /* 0x000fea0003800000 */
.L_x_8878:
[----:B------:R-:W0:Y:S02]  /*2600*/  F2I.FTZ.TRUNC.NTZ R3, R2 ;  /* 0x0000000200037305 */ /* 0x000e24000021f100 */
[----:B0-----:R0:W-:Y:S01]  /*2610*/  STG.E.U16 desc[UR36][R16.64], R3 ;  /* 0x0000000310007986 */ /* 0x0011e2000c101524 */
[----:B------:R-:W-:Y:S05]  /*2620*/  BRA `(.L_x_8877) ;  /* 0x0000000c00047947 */ /* 0x000fea0003800000 */
.L_x_8873:
        /* <DEDUP_REMOVED lines=8> */
.L_x_8881:
[----:B------:R-:W-:-:S05]  /*26b0*/  F2FP.F16.F32.PACK_AB R2, RZ, R2 ;  /* 0x00000002ff02723e */ /* 0x000fca00000000ff */
[----:B------:R0:W-:Y:S01]  /*26c0*/  STG.E.U16 desc[UR36][R16.64], R2 ;  /* 0x0000000210007986 */ /* 0x0001e2000c101524 */
[----:B------:R-:W-:Y:S05]  /*26d0*/  BRA `(.L_x_8877) ;  /* 0x0000000800d87947 */ /* 0x000fea0003800000 */
.L_x_8880:
        /* <DEDUP_REMOVED lines=9> */
.L_x_8883:
[----:B------:R-:W-:-:S04]  /*2770*/  F2FP.F16.F32.PACK_AB R3, RZ, R2 ;  /* 0x00000002ff03723e */ /* 0x000fc800000000ff */
[----:B------:R-:W-:-:S05]  /*2780*/  PRMT R3, R3, 0x5410, RZ ;  /* 0x0000541003037816 */ /* 0x000fca00000000ff */
[----:B------:R0:W-:Y:S01]  /*2790*/  STG.E desc[UR36][R16.64], R3 ;  /* 0x0000000310007986 */ /* 0x0001e2000c101924 */
[----:B------:R-:W-:Y:S05]  /*27a0*/  BRA `(.L_x_8877) ;  /* 0x0000000800a47947 */ /* 0x000fea0003800000 */
.L_x_8882:
[----:B------:R-:W-:-:S06]  /*27b0*/  FMUL.FTZ R2, R2, 1 ;  /* 0x3f80000002027820 */ /* 0x000fcc0000410000 */
[----:B------:R-:W0:Y:S02]  /*27c0*/  F2F.F64.F32 R2, R2 ;  /* 0x0000000200027310 */ /* 0x000e240000201800 */
[----:B0-----:R0:W-:Y:S01]  /*27d0*/  STG.E.64 desc[UR36][R16.64], R2 ;  /* 0x0000000210007986 */ /* 0x0011e2000c101b24 */
[----:B------:R-:W-:Y:S05]  /*27e0*/  BRA `(.L_x_8877) ;  /* 0x0000000800947947 */ /* 0x000fea0003800000 */
.L_x_8872:
        /* <DEDUP_REMOVED lines=12> */
.L_x_8886:
[----:B------:R-:W-:Y:S01]  /*28b0*/  FMUL.FTZ R4, R2, 1 ;  /* 0x3f80000002047820 */ /* 0x000fe20000410000 */
[----:B------:R-:W-:-:S05]  /*28c0*/  CS2R R6, SRZ ;  /* 0x0000000000067805 */ /* 0x000fca000001ff00 */
[----:B------:R-:W0:Y:S02]  /*28d0*/  F2F.F64.F32 R4, R4 ;  /* 0x0000000400047310 */ /* 0x000e240000201800 */
[----:B0-----:R0:W-:Y:S01]  /*28e0*/  STG.E.128 desc[UR36][R16.64], R4 ;  /* 0x0000000410007986 */ /* 0x0011e2000c101d24 */
[----:B------:R-:W-:Y:S05]  /*28f0*/  BRA `(.L_x_8877) ;  /* 0x0000000800507947 */ /* 0x000fea0003800000 */
.L_x_8885:
        /* <DEDUP_REMOVED lines=20> */
.L_x_8890:
[----:B------:R-:W-:Y:S05]  /*2a40*/  BSYNC B0 ;  /* 0x0000000000007941 */ /* 0x000fea0003800000 */
.L_x_8889:
[----:B------:R-:W-:-:S05]  /*2a50*/  LOP3.LUT R5, R0, R5, RZ, 0xfc, !PT ;  /* 0x0000000500057212 */ /* 0x000fca00078efcff */
[----:B------:R0:W-:Y:S01]  /*2a60*/  STG.E.U8 desc[UR36][R16.64], R5 ;  /* 0x0000000510007986 */ /* 0x0001e2000c101124 */
[----:B------:R-:W-:Y:S05]  /*2a70*/  BRA `(.L_x_8877) ;  /* 0x0000000400f07947 */ /* 0x000fea0003800000 */
.L_x_8888:
        /* <DEDUP_REMOVED lines=12> */
.L_x_8892:
[----:B------:R-:W-:Y:S01]  /*2b40*/  IMAD.MOV.U32 R0, RZ, RZ, 0x7f ;  /* 0x0000007fff007424 */ /* 0x000fe200078e00ff */
[----:B------:R-:W-:-:S04]  /*2b50*/  ISETP.GT.U32.AND P0, PT, R4, 0x7f800000, PT ;  /* 0x7f8000000400780c */ /* 0x000fc80003f04070 */
[----:B------:R-:W-:-:S09]  /*2b60*/  SEL R0, R0, 0x7c, P0 ;  /* 0x0000007c00007807 */ /* 0x000fd20000000000 */
.L_x_8893:
[----:B------:R-:W-:Y:S05]  /*2b70*/  BSYNC B0 ;  /* 0x0000000000007941 */ /* 0x000fea0003800000 */
.L_x_8891:
[----:B------:R-:W-:-:S04]  /*2b80*/  LOP3.LUT R2, R2, 0x80000000, RZ, 0xc0, !PT ;  /* 0x8000000002027812 */ /* 0x000fc800078ec0ff */
[----:B------:R-:W-:-:S04]  /*2b90*/  SHF.R.U32.HI R3, RZ, 0x18, R2 ;  /* 0x00000018ff037819 */ /* 0x000fc80000011602 */
[----:B------:R-:W-:-:S05]  /*2ba0*/  LOP3.LUT R3, R0, R3, RZ, 0xfc, !PT ;  /* 0x0000000300037212 */ /* 0x000fca00078efcff */
[----:B------:R0:W-:Y:S01]  /*2bb0*/  STG.E.U8 desc[UR36][R16.64], R3 ;  /* 0x0000000310007986 */ /* 0x0001e2000c101124 */
[----:B------:R-:W-:Y:S05]  /*2bc0*/  BRA `(.L_x_8877) ;  /* 0x00000004009c7947 */ /* 0x000fea0003800000 */
.L_x_8887:
[----:B------:R-:W-:-:S05]  /*2bd0*/  F2FP.BF16.F32.PACK_AB R2, RZ, R2 ;  /* 0x00000002ff02723e */ /* 0x000fca00000010ff */
[----:B------:R0:W-:Y:S01]  /*2be0*/  STG.E.U16 desc[UR36][R16.64], R2 ;  /* 0x0000000210007986 */ /* 0x0001e2000c101524 */
[----:B------:R-:W-:Y:S05]  /*2bf0*/  BRA `(.L_x_8877) ;  /* 0x0000000400907947 */ /* 0x000fea0003800000 */
.L_x_8884:
        /* <DEDUP_REMOVED lines=11> */
.L_x_8896:
        /* <DEDUP_REMOVED lines=16> */
.L_x_8899:
[----:B------:R-:W-:-:S04]  /*2db0*/  LOP3.LUT R2, R2, 0x80000000, RZ, 0xc0, !PT ;  /* 0x8000000002027812 */ /* 0x000fc800078ec0ff */
[----:B------:R-:W-:-:S04]  /*2dc0*/  SHF.R.U32.HI R3, RZ, 0x18, R2 ;  /* 0x00000018ff037819 */ /* 0x000fc80000011602 */
[----:B------:R-:W-:-:S04]  /*2dd0*/  LOP3.LUT R0, R0, R3, RZ, 0xfc, !PT ;  /* 0x0000000300007212 */ /* 0x000fc800078efcff */
[----:B------:R-:W-:-:S07]  /*2de0*/  PRMT R8, R0, 0x7610, R8 ;  /* 0x0000761000087816 */ /* 0x000fce0000000008 */
.L_x_8898:
[----:B------:R-:W-:Y:S05]  /*2df0*/  BSYNC B0 ;  /* 0x0000000000007941 */ /* 0x000fea0003800000 */
.L_x_8897:
[----:B------:R0:W-:Y:S01]  /*2e00*/  STG.E.U8 desc[UR36][R16.64], R8 ;  /* 0x0000000810007986 */ /* 0x0001e2000c101124 */
[----:B------:R-:W-:Y:S05]  /*2e10*/  BRA `(.L_x_8877) ;  /* 0x0000000400087947 */ /* 0x000fea0003800000 */
.L_x_8895:
        /* <DEDUP_REMOVED lines=16> */
.L_x_8902:
[----:B------:R-:W-:-:S04]  /*2f20*/  LOP3.LUT R2, R2, 0x80000000, RZ, 0xc0, !PT ;  /* 0x8000000002027812 */ /* 0x000fc800078ec0ff */
[----:B------:R-:W-:-:S04]  /*2f30*/  SHF.R.U32.HI R3, RZ, 0x18, R2 ;  /* 0x00000018ff037819 */ /* 0x000fc80000011602 */
[----:B------:R-:W-:-:S04]  /*2f40*/  LOP3.LUT R0, R0, R3, RZ, 0xfc, !PT ;  /* 0x0000000300007212 */ /* 0x000fc800078efcff */
[----:B------:R-:W-:-:S07]  /*2f50*/  PRMT R8, R0, 0x7610, R8 ;  /* 0x0000761000087816 */ /* 0x000fce0000000008 */
.L_x_8901:
[----:B------:R-:W-:Y:S05]  /*2f60*/  BSYNC B0 ;  /* 0x0000000000007941 */ /* 0x000fea0003800000 */
.L_x_8900:
[----:B------:R3:W-:Y:S01]  /*2f70*/  STG.E.U8 desc[UR36][R16.64], R8 ;  /* 0x0000000810007986 */ /* 0x0007e2000c101124 */
[----:B------:R-:W-:Y:S05]  /*2f80*/  BRA `(.L_x_8877) ;  /* 0x0000000000ac7947 */ /* 0x000fea0003800000 */
.L_x_8894:
        /* <DEDUP_REMOVED lines=21> */
.L_x_8876:
        /* <DEDUP_REMOVED lines=16> */
.L_x_8905:
[----:B------:R-:W-:Y:S05]  /*31e0*/  BRA `(.L_x_8877) ;  /* 0x0000000000147947 */ /* 0x000fea0003800000 */
.L_x_8904:
[----:B------:R-:W0:Y:S02]  /*31f0*/  F2I.U64.TRUNC R2, R2 ;  /* 0x0000000200027311 */ /* 0x000e24000020d800 */
[----:B0-----:R2:W-:Y:S01]  /*3200*/  STG.E.64 desc[UR36][R16.64], R2 ;  /* 0x0000000210007986 */ /* 0x0015e2000c101b24 */
[----:B------:R-:W-:Y:S05]  /*3210*/  BRA `(.L_x_8877) ;  /* 0x0000000000087947 */ /* 0x000fea0003800000 */
.L_x_8903:
[----:B------:R-:W0:Y:S02]  /*3220*/  F2I.FTZ.U32.TRUNC.NTZ R3, R2 ;  /* 0x0000000200037305 */ /* 0x000e24000021f000 */
[----:B0-----:R0:W-:Y:S02]  /*3230*/  STG.E desc[UR36][R16.64], R3 ;  /* 0x0000000310007986 */ /* 0x0011e4000c101924 */
.L_x_8877:
[----:B------:R-:W-:-:S04]  /*3240*/  IMAD R18, R23, 0x200, R18 ;  /* 0x0000020017127824 */ /* 0x000fc800078e0212 */
[----:B------:R-:W-:-:S07]  /*3250*/  VIADD R19, R18, 0x80 ;  /* 0x0000008012137836 */ /* 0x000fce0000000000 */
.L_x_8842:
[----:B------:R-:W-:Y:S05]  /*3260*/  BSYNC B7 ;  /* 0x0000000000077941 */ /* 0x000fea0003800000 */
.L_x_8841:
[----:B------:R-:W-:Y:S01]  /*3270*/  ULDC UR4, c[0x0][0x210] ;  /* 0x0000840000047ab9 */ /* 0x000fe20000000800 */
[----:B------:R-:W-:Y:S01]  /*3280*/  BSSY B7, `(.L_x_8906) ;  /* 0x000031d000077945 */ /* 0x000fe20003800000 */
[----:B------:R-:W-:-:S13]  /*3290*/  ISETP.GE.AND P0, PT, R19, UR4, PT ;  /* 0x0000000413007c0c */ /* 0x000fda000bf06270 */
[----:B------:R-:W-:Y:S05]  /*32a0*/  @P0 BRA `(.L_x_8907) ;  /* 0x0000003000680947 */ /* 0x000fea0003800000 */
[----:B0-----:R-:W0:Y:S01]  /*32b0*/  LDC R6, c[0x0][0x218] ;  /* 0x00008600ff067b82 */ /* 0x001e220000000800 */
[----:B-1234-:R-:W-:Y:S01]  /*32c0*/  HFMA2.MMA R16, -RZ, RZ, 0, 0 ;  /* 0x00000000ff107435 */ /* 0x01efe200000001ff */
[----:B------:R-:W-:Y:S01]  /*32d0*/  IMAD.MOV.U32 R0, RZ, RZ, RZ ;  /* 0x000000ffff007224 */ /* 0x000fe200078e00ff */
        /* <DEDUP_REMOVED lines=300> */
.L_x_8908:
        /* <DEDUP_REMOVED lines=22> */
.L_x_8913:
[----:B------:R-:W2:Y:S02]  /*4700*/  LDG.E.U8 R0, desc[UR36][R2.64] ;  /* 0x0000002402007981 */ /* 0x000ea4000c1e1100 */
[----:B--2---:R-:W-:Y:S01]  /*4710*/  I2FP.F32.U32 R0, R0 ;  /* 0x0000000000007245 */ /* 0x004fe20000201000 */
[----:B------:R-:W-:Y:S06]  /*4720*/  BRA `(.L_x_8915) ;  /* 0x0000000c002c7947 */ /* 0x000fec0003800000 */
.L_x_8912:
        /* <DEDUP_REMOVED lines=9> */
.L_x_8917:
[----:B------:R-:W2:Y:S02]  /*47c0*/  LDG.E R0, desc[UR36][R2.64] ;  /* 0x0000002402007981 */ /* 0x000ea4000c1e1900 */
[----:B--2---:R-:W-:Y:S01]  /*47d0*/  I2FP.F32.S32 R0, R0 ;  /* 0x0000000000007245 */ /* 0x004fe20000201400 */
[----:B------:R-:W-:Y:S06]  /*47e0*/  BRA `(.L_x_8915) ;  /* 0x0000000800fc7947 */ /* 0x000fec0003800000 */
.L_x_8916:
[----:B------:R-:W2:Y:S02]  /*47f0*/  LDG.E.U16 R0, desc[UR36][R2.64] ;  /* 0x0000002402007981 */ /* 0x000ea4000c1e1500 */
[----:B--2---:R-:W1:Y:S01]  /*4800*/  I2F.S16 R0, R0 ;  /* 0x0000000000007306 */ /* 0x004e620000101400 */
[----:B------:R-:W-:Y:S05]  /*4810*/  BRA `(.L_x_8915) ;  /* 0x0000000800f07947 */ /* 0x000fea0003800000 */
.L_x_8911:
        /* <DEDUP_REMOVED lines=8> */
.L_x_8919:
[----:B------:R-:W2:Y:S02]  /*48a0*/  LDG.E.U16 R0, desc[UR36][R2.64] ;  /* 0x0000002402007981 */ /* 0x000ea4000c1e1500 */
[----:B--2---:R-:W-:Y:S01]  /*48b0*/  HADD2.F32 R0, -RZ, R0.H0_H0 ;  /* 0x20000000ff007230 */ /* 0x004fe20000004100 */
[----:B------:R-:W-:Y:S06]  /*48c0*/  BRA `(.L_x_8915) ;  /* 0x0000000800c47947 */ /* 0x000fec0003800000 */
.L_x_8918:
        /* <DEDUP_REMOVED lines=8> */
.L_x_8921:
[----:B------:R-:W2:Y:S02]  /*4950*/  LDG.E.U16 R0, desc[UR36][R2.64] ;  /* 0x0000002402007981 */ /* 0x000ea4000c1e1500 */
[----:B--2---:R-:W-:Y:S01]  /*4960*/  HADD2.F32 R0, -RZ, R0.H0_H0 ;  /* 0x20000000ff007230 */ /* 0x004fe20000004100 */
[----:B------:R-:W-:Y:S06]  /*4970*/  BRA `(.L_x_8915) ;  /* 0x0000000800987947 */ /* 0x000fec0003800000 */
.L_x_8920:
[----:B------:R-:W2:Y:S01]  /*4980*/  LDG.E.64 R2, desc[UR36][R2.64] ;  /* 0x0000002402027981 */ /* 0x000ea2000c1e1b00 */
[----:B------:R-:W-:Y:S01]  /*4990*/  UMOV UR4, 0xf0000000 ;  /* 0xf000000000047882 */ /* 0x000fe20000000000 */
[----:B------:R-:W-:Y:S01]  /*49a0*/  UMOV UR5, 0x380fffff ;  /* 0x380fffff00057882 */ /* 0x000fe20000000000 */
[----:B--2---:R-:W0:Y:S01]  /*49b0*/  F2F.F32.F64 R0, R2 ;  /* 0x0000000200007310 */ /* 0x004e220000301000 */
[----:B------:R-:W-:-:S14]  /*49c0*/  DSETP.GEU.AND P0, PT, |R2|, UR4, PT ;  /* 0x0000000402007e2a */ /* 0x000fdc000bf0e200 */
[----:B0-----:R-:W-:Y:S01]  /*49d0*/  @!P0 FMUL R0, R0, 1.175494350822287508e-38 ;  /* 0x0080000000008820 */ /* 0x001fe20000400000 */
[----:B------:R-:W-:Y:S06]  /*49e0*/  BRA `(.L_x_8915) ;  /* 0x00000008007c7947 */ /* 0x000fec0003800000 */
.L_x_8910:
        /* <DEDUP_REMOVED lines=12> */
.L_x_8924:
[----:B------:R-:W2:Y:S01]  /*4ab0*/  LDG.E.64 R2, desc[UR36][R2.64] ;  /* 0x0000002402027981 */ /* 0x000ea2000c1e1b00 */
[----:B------:R-:W-:Y:S01]  /*4ac0*/  UMOV UR4, 0xf0000000 ;  /* 0xf000000000047882 */ /* 0x000fe20000000000 */
[----:B------:R-:W-:Y:S01]  /*4ad0*/  UMOV UR5, 0x380fffff ;  /* 0x380fffff00057882 */ /* 0x000fe20000000000 */
[----:B--2---:R-:W0:Y:S01]  /*4ae0*/  F2F.F32.F64 R0, R2 ;  /* 0x0000000200007310 */ /* 0x004e220000301000 */
[----:B------:R-:W-:-:S14]  /*4af0*/  DSETP.GEU.AND P0, PT, |R2|, UR4, PT ;  /* 0x0000000402007e2a */ /* 0x000fdc000bf0e200 */
[----:B0-----:R-:W-:Y:S01]  /*4b00*/  @!P0 FMUL R0, R0, 1.175494350822287508e-38 ;  /* 0x0080000000008820 */ /* 0x001fe20000400000 */
[----:B------:R-:W-:Y:S06]  /*4b10*/  BRA `(.L_x_8915) ;  /* 0x0000000800307947 */ /* 0x000fec0003800000 */
.L_x_8923:
        /* <DEDUP_REMOVED lines=26> */
.L_x_8926:
        /* <DEDUP_REMOVED lines=13> */
.L_x_8925:
[----:B------:R-:W2:Y:S02]  /*4d90*/  LDG.E.U16 R0, desc[UR36][R2.64] ;  /* 0x0000002402007981 */ /* 0x000ea4000c1e1500 */
[----:B--2---:R-:W-:Y:S01]  /*4da0*/  IMAD.U32 R0, R0, 0x10000, RZ ;  /* 0x0001000000007824 */ /* 0x004fe200078e00ff */
[----:B------:R-:W-:Y:S06]  /*4db0*/  BRA `(.L_x_8915) ;  /* 0x0000000400887947 */ /* 0x000fec0003800000 */
.L_x_8922:
        /* <DEDUP_REMOVED lines=11> */
.L_x_8929:
        /* <DEDUP_REMOVED lines=20> */
.L_x_8931:
[----:B------:R-:W-:Y:S05]  /*4fb0*/  BSYNC B0 ;  /* 0x0000000000007941 */ /* 0x000fea0003800000 */
.L_x_8930:
[----:B------:R-:W-:Y:S01]  /*4fc0*/  LEA R3, R0, 0x3b800000, 0x17 ;  /* 0x3b80000000037811 */ /* 0x000fe200078eb8ff */
[----:B------:R-:W-:-:S05]  /*4fd0*/  IMAD.SHL.U32 R0, R2, 0x100000, RZ ;  /* 0x0010000002007824 */ /* 0x000fca00078e00ff */
[----:B------:R-:W-:Y:S01]  /*4fe0*/  LOP3.LUT R0, R3, R0, R4, 0xfe, !PT ;  /* 0x0000000003007212 */ /* 0x000fe200078efe04 */
[----:B------:R-:W-:Y:S06]  /*4ff0*/  BRA `(.L_x_8915) ;  /* 0x0000000000f87947 */ /* 0x000fec0003800000 */
.L_x_8928:
        /* <DEDUP_REMOVED lines=20> */
.L_x_8933:
[----:B------:R-:W-:Y:S05]  /*5140*/  BSYNC B0 ;  /* 0x0000000000007941 */ /* 0x000fea0003800000 */
.L_x_8932:
[----:B------:R-:W-:Y:S01]  /*5150*/  LEA R3, R0, 0x37800000, 0x17 ;  /* 0x3780000000037811 */ /* 0x000fe200078eb8ff */
[----:B------:R-:W-:-:S05]  /*5160*/  IMAD.SHL.U32 R0, R2, 0x200000, RZ ;  /* 0x0020000002007824 */ /* 0x000fca00078e00ff */
[----:B------:R-:W-:Y:S01]  /*5170*/  LOP3.LUT R0, R3, R0, R4, 0xfe, !PT ;  /* 0x0000000003007212 */ /* 0x000fe200078efe04 */
[----:B------:R-:W-:Y:S06]  /*5180*/  BRA `(.L_x_8915) ;  /* 0x0000000000947947 */ /* 0x000fec0003800000 */
.L_x_8927:
        /* <DEDUP_REMOVED lines=14> */
.L_x_8914:
        /* <DEDUP_REMOVED lines=16> */
.L_x_8936:
[----:B------:R-:W-:Y:S01]  /*5370*/  IMAD.MOV.U32 R0, RZ, RZ, RZ ;  /* 0x000000ffff007224 */ /* 0x000fe200078e00ff */
[----:B------:R-:W-:Y:S06]  /*5380*/  BRA `(.L_x_8915) ;  /* 0x0000000000147947 */ /* 0x000fec0003800000 */
.L_x_8935:
[----:B------:R-:W2:Y:S02]  /*5390*/  LDG.E.64 R2, desc[UR36][R2.64] ;  /* 0x0000002402027981 */ /* 0x000ea4000c1e1b00 */
[----:B--2---:R0:W1:Y:S01]  /*53a0*/  I2F.U64 R0, R2 ;  /* 0x0000000200007312 */ /* 0x0040620000301000 */
[----:B------:R-:W-:Y:S05]  /*53b0*/  BRA `(.L_x_8915) ;  /* 0x0000000000087947 */ /* 0x000fea0003800000 */
.L_x_8934:
[----:B------:R-:W2:Y:S02]  /*53c0*/  LDG.E R0, desc[UR36][R2.64] ;  /* 0x0000002402007981 */ /* 0x000ea4000c1e1900 */
[----:B--2---:R-:W-:-:S07]  /*53d0*/  I2FP.F32.U32 R0, R0 ;  /* 0x0000000000007245 */ /* 0x004fce0000201000 */
.L_x_8915:
[----:B------:R-:W-:Y:S05]  /*53e0*/  BSYNC B6 ;  /* 0x0000000000067941 */ /* 0x000fea0003800000 */
.L_x_8909:
        /* <DEDUP_REMOVED lines=22> */
[C---:B------:R-:W-:Y:S01]  /*5550*/  FFMA.FTZ R5, R4.reuse, R5, R6 ;  /* 0x0000000504057223 */ /* 0x040fe20000010006 */
[----:B------:R-:W-:Y:S02]  /*5560*/  FSEL R6, R7, 0.12837915122509002686, P0 ;  /* 0x3e0375d307067808 */ /* 0x000fe40000000000 */
[----:B------:R-:W0:Y:S01]  /*5570*/  LDC.U8 R7, c[0x0][0x421] ;  /* 0x00010840ff077b82 */ /* 0x000e220000000000 */
[----:B------:R-:W-:Y:S01]  /*5580*/  FFMA.FTZ R5, R4, R5, R8 ;  /* 0x0000000504057223 */ /* 0x000fe20000010008 */
[----:B------:R-:W-:-:S03]  /*5590*/  FSEL R8, R3, R2, P0 ;  /* 0x0000000203087208 */ /* 0x000fc60000000000 */
        /* <DEDUP_REMOVED lines=22> */
.L_x_8940:
[----:B------:R-:W0:Y:S02]  /*5700*/  F2I.S64.TRUNC R2, R2 ;  /* 0x0000000200027311 */ /* 0x000e24000020d900 */
[----:B0-----:R-:W-:-:S05]  /*5710*/  IMAD.MOV.U32 R5, RZ, RZ, R2 ;  /* 0x000000ffff057224 */ /* 0x001fca00078e0002 */
[----:B------:R4:W-:Y:S01]  /*5720*/  STG.E.U8 desc[UR36][R16.64], R5 ;  /* 0x0000000510007986 */ /* 0x0009e2000c101124 */
[----:B------:R-:W-:Y:S05]  /*5730*/  BRA `(.L_x_8942) ;  /* 0x0000000c00407947 */ /* 0x000fea0003800000 */
.L_x_8939:
        /* <DEDUP_REMOVED lines=9> */
.L_x_8944:
[----:B------:R-:W0:Y:S02]  /*57d0*/  F2I.FTZ.TRUNC.NTZ R3, R2 ;  /* 0x0000000200037305 */ /* 0x000e24000021f100 */
[----:B0-----:R2:W-:Y:S01]  /*57e0*/  STG.E desc[UR36][R16.64], R3 ;  /* 0x0000000310007986 */ /* 0x0015e2000c101924 */
[----:B------:R-:W-:Y:S05]  /*57f0*/  BRA `(.L_x_8942) ;  /* 0x0000000c00107947 */ /* 0x000fea0003800000 */
.L_x_8943:
[----:B------:R-:W0:Y:S02]  /*5800*/  F2I.FTZ.TRUNC.NTZ R3, R2 ;  /* 0x0000000200037305 */ /* 0x000e24000021f100 */
[----:B0-----:R0:W-:Y:S01]  /*5810*/  STG.E.U16 desc[UR36][R16.64], R3 ;  /* 0x0000000310007986 */ /* 0x0011e2000c101524 */
[----:B------:R-:W-:Y:S05]  /*5820*/  BRA `(.L_x_8942) ;  /* 0x0000000c00047947 */ /* 0x000fea0003800000 */
.L_x_8938:
        /* <DEDUP_REMOVED lines=8> */
.L_x_8946:
[----:B------:R-:W-:-:S05]  /*58b0*/  F2FP.F16.F32.PACK_AB R2, RZ, R2 ;  /* 0x00000002ff02723e */ /* 0x000fca00000000ff */
[----:B------:R0:W-:Y:S01]  /*58c0*/  STG.E.U16 desc[UR36][R16.64], R2 ;  /* 0x0000000210007986 */ /* 0x0001e2000c101524 */
[----:B------:R-:W-:Y:S05]  /*58d0*/  BRA `(.L_x_8942) ;  /* 0x0000000800d87947 */ /* 0x000fea0003800000 */
.L_x_8945:
        /* <DEDUP_REMOVED lines=9> */
.L_x_8948:
[----:B------:R-:W-:-:S04]  /*5970*/  F2FP.F16.F32.PACK_AB R3, RZ, R2 ;  /* 0x00000002ff03723e */ /* 0x000fc800000000ff */
[----:B------:R-:W-:-:S05]  /*5980*/  PRMT R3, R3, 0x5410, RZ ;  /* 0x0000541003037816 */ /* 0x000fca00000000ff */
[----:B------:R0:W-:Y:S01]  /*5990*/  STG.E desc[UR36][R16.64], R3 ;  /* 0x0000000310007986 */ /* 0x0001e2000c101924 */
[----:B------:R-:W-:Y:S05]  /*59a0*/  BRA `(.L_x_8942) ;  /* 0x0000000800a47947 */ /* 0x000fea0003800000 */
.L_x_8947:
[----:B------:R-:W-:-:S06]  /*59b0*/  FMUL.FTZ R2, R2, 1 ;  /* 0x3f80000002027820 */ /* 0x000fcc0000410000 */
[----:B------:R-:W0:Y:S02]  /*59c0*/  F2F.F64.F32 R2, R2 ;  /* 0x0000000200027310 */ /* 0x000e240000201800 */
[----:B0-----:R0:W-:Y:S01]  /*59d0*/  STG.E.64 desc[UR36][R16.64], R2 ;  /* 0x0000000210007986 */ /* 0x0011e2000c101b24 */
[----:B------:R-:W-:Y:S05]  /*59e0*/  BRA `(.L_x_8942) ;  /* 0x0000000800947947 */ /* 0x000fea0003800000 */
.L_x_8937:
        /* <DEDUP_REMOVED lines=12> */
.L_x_8951:
[----:B------:R-:W-:Y:S01]  /*5ab0*/  FMUL.FTZ R4, R2, 1 ;  /* 0x3f80000002047820 */ /* 0x000fe20000410000 */
[----:B------:R-:W-:-:S05]  /*5ac0*/  CS2R R6, SRZ ;  /* 0x0000000000067805 */ /* 0x000fca000001ff00 */
[----:B------:R-:W0:Y:S02]  /*5ad0*/  F2F.F64.F32 R4, R4 ;  /* 0x0000000400047310 */ /* 0x000e240000201800 */
[----:B0-----:R0:W-:Y:S01]  /*5ae0*/  STG.E.128 desc[UR36][R16.64], R4 ;  /* 0x0000000410007986 */ /* 0x0011e2000c101d24 */
[----:B------:R-:W-:Y:S05]  /*5af0*/  BRA `(.L_x_8942) ;  /* 0x0000000800507947 */ /* 0x000fea0003800000 */
.L_x_8950:
        /* <DEDUP_REMOVED lines=20> */
.L_x_8955:
[----:B------:R-:W-:Y:S05]  /*5c40*/  BSYNC B0 ;  /* 0x0000000000007941 */ /* 0x000fea0003800000 */
.L_x_8954:
[----:B------:R-:W-:-:S05]  /*5c50*/  LOP3.LUT R5, R0, R5, RZ, 0xfc, !PT ;  /* 0x0000000500057212 */ /* 0x000fca00078efcff */
[----:B------:R0:W-:Y:S01]  /*5c60*/  STG.E.U8 desc[UR36][R16.64], R5 ;  /* 0x0000000510007986 */ /* 0x0001e2000c101124 */
[----:B------:R-:W-:Y:S05]  /*5c70*/  BRA `(.L_x_8942) ;  /* 0x0000000400f07947 */ /* 0x000fea0003800000 */
.L_x_8953:
        /* <DEDUP_REMOVED lines=12> */
.L_x_8957:
[----:B------:R-:W-:Y:S01]  /*5d40*/  IMAD.MOV.U32 R0, RZ, RZ, 0x7f ;  /* 0x0000007fff007424 */ /* 0x000fe200078e00ff */
[----:B------:R-:W-:-:S04]  /*5d50*/  ISETP.GT.U32.AND P0, PT, R4, 0x7f800000, PT ;  /* 0x7f8000000400780c */ /* 0x000fc80003f04070 */
[----:B------:R-:W-:-:S09]  /*5d60*/  SEL R0, R0, 0x7c, P0 ;  /* 0x0000007c00007807 */ /* 0x000fd20000000000 */
.L_x_8958:
[----:B------:R-:W-:Y:S05]  /*5d70*/  BSYNC B0 ;  /* 0x0000000000007941 */ /* 0x000fea0003800000 */
.L_x_8956:
[----:B------:R-:W-:-:S04]  /*5d80*/  LOP3.LUT R2, R2, 0x80000000, RZ, 0xc0, !PT ;  /* 0x8000000002027812 */ /* 0x000fc800078ec0ff */
[----:B------:R-:W-:-:S04]  /*5d90*/  SHF.R.U32.HI R3, RZ, 0x18, R2 ;  /* 0x00000018ff037819 */ /* 0x000fc80000011602 */
[----:B------:R-:W-:-:S05]  /*5da0*/  LOP3.LUT R3, R0, R3, RZ, 0xfc, !PT ;  /* 0x0000000300037212 */ /* 0x000fca00078efcff */
[----:B------:R0:W-:Y:S01]  /*5db0*/  STG.E.U8 desc[UR36][R16.64], R3 ;  /* 0x0000000310007986 */ /* 0x0001e2000c101124 */
[----:B------:R-:W-:Y:S05]  /*5dc0*/  BRA `(.L_x_8942) ;  /* 0x00000004009c7947 */ /* 0x000fea0003800000 */
.L_x_8952:
[----:B------:R-:W-:-:S05]  /*5dd0*/  F2FP.BF16.F32.PACK_AB R2, RZ, R2 ;  /* 0x00000002ff02723e */ /* 0x000fca00000010ff */
[----:B------:R0:W-:Y:S01]  /*5de0*/  STG.E.U16 desc[UR36][R16.64], R2 ;  /* 0x0000000210007986 */ /* 0x0001e2000c101524 */
[----:B------:R-:W-:Y:S05]  /*5df0*/  BRA `(.L_x_8942) ;  /* 0x0000000400907947 */ /* 0x000fea0003800000 */
.L_x_8949:
        /* <DEDUP_REMOVED lines=11> */
.L_x_8961:
        /* <DEDUP_REMOVED lines=16> */
.L_x_8964:
[----:B------:R-:W-:-:S04]  /*5fb0*/  LOP3.LUT R2, R2, 0x80000000, RZ, 0xc0, !PT ;  /* 0x8000000002027812 */ /* 0x000fc800078ec0ff */
[----:B------:R-:W-:-:S04]  /*5fc0*/  SHF.R.U32.HI R3, RZ, 0x18, R2 ;  /* 0x00000018ff037819 */ /* 0x000fc80000011602 */
[----:B------:R-:W-:-:S04]  /*5fd0*/  LOP3.LUT R0, R0, R3, RZ, 0xfc, !PT ;  /* 0x0000000300007212 */ /* 0x000fc800078efcff */
[----:B------:R-:W-:-:S07]  /*5fe0*/  PRMT R8, R0, 0x7610, R8 ;  /* 0x0000761000087816 */ /* 0x000fce0000000008 */
.L_x_8963:
[----:B------:R-:W-:Y:S05]  /*5ff0*/  BSYNC B0 ;  /* 0x0000000000007941 */ /* 0x000fea0003800000 */
.L_x_8962:
[----:B------:R0:W-:Y:S01]  /*6000*/  STG.E.U8 desc[UR36][R16.64], R8 ;  /* 0x0000000810007986 */ /* 0x0001e2000c101124 */
[----:B------:R-:W-:Y:S05]  /*6010*/  BRA `(.L_x_8942) ;  /* 0x0000000400087947 */ /* 0x000fea0003800000 */
.L_x_8960:
        /* <DEDUP_REMOVED lines=16> */
.L_x_8967:
[----:B------:R-:W-:-:S04]  /*6120*/  LOP3.LUT R2, R2, 0x80000000, RZ, 0xc0, !PT ;  /* 0x8000000002027812 */ /* 0x000fc800078ec0ff */
[----:B------:R-:W-:-:S04]  /*6130*/  SHF.R.U32.HI R3, RZ, 0x18, R2 ;  /* 0x00000018ff037819 */ /* 0x000fc80000011602 */
[----:B------:R-:W-:-:S04]  /*6140*/  LOP3.LUT R0, R0, R3, RZ, 0xfc, !PT ;  /* 0x0000000300007212 */ /* 0x000fc800078efcff */
[----:B------:R-:W-:-:S07]  /*6150*/  PRMT R8, R0, 0x7610, R8 ;  /* 0x0000761000087816 */ /* 0x000fce0000000008 */
.L_x_8966:
[----:B------:R-:W-:Y:S05]  /*6160*/  BSYNC B0 ;  /* 0x0000000000007941 */ /* 0x000fea0003800000 */
.L_x_8965:
[----:B------:R0:W-:Y:S01]  /*6170*/  STG.E.U8 desc[UR36][R16.64], R8 ;  /* 0x0000000810007986 */ /* 0x0001e2000c101124 */
[----:B------:R-:W-:Y:S05]  /*6180*/  BRA `(.L_x_8942) ;  /* 0x0000000000ac7947 */ /* 0x000fea0003800000 */
.L_x_8959:
        /* <DEDUP_REMOVED lines=21> */
.L_x_8941:
        /* <DEDUP_REMOVED lines=16> */
.L_x_8970:
[----:B------:R-:W-:Y:S05]  /*63e0*/  BRA `(.L_x_8942) ;  /* 0x0000000000147947 */ /* 0x000fea0003800000 */
.L_x_8969:
[----:B------:R-:W0:Y:S02]  /*63f0*/  F2I.U64.TRUNC R2, R2 ;  /* 0x0000000200027311 */ /* 0x000e24000020d800 */
[----:B0-----:R0:W-:Y:S01]  /*6400*/  STG.E.64 desc[UR36][R16.64], R2 ;  /* 0x0000000210007986 */ /* 0x0011e2000c101b24 */
[----:B------:R-:W-:Y:S05]  /*6410*/  BRA `(.L_x_8942) ;  /* 0x0000000000087947 */ /* 0x000fea0003800000 */
.L_x_8968:
[----:B------:R-:W0:Y:S02]  /*6420*/  F2I.FTZ.U32.TRUNC.NTZ R3, R2 ;  /* 0x0000000200037305 */ /* 0x000e24000021f000 */
[----:B0-----:R0:W-:Y:S02]  /*6430*/  STG.E desc[UR36][R16.64], R3 ;  /* 0x0000000310007986 */ /* 0x0011e4000c101924 */
.L_x_8942:
[----:B------:R-:W-:-:S07]  /*6440*/  VIADD R19, R19, 0x80 ;  /* 0x0000008013137836 */ /* 0x000fce0000000000 */
.L_x_8907:
[----:B------:R-:W-:Y:S05]  /*6450*/  BSYNC B7 ;  /* 0x0000000000077941 */ /* 0x000fea0003800000 */
.L_x_8906:
        /* <DEDUP_REMOVED lines=307> */
.L_x_8973:
        /* <DEDUP_REMOVED lines=20> */
[----:B--2---:R-:W3:Y:S01]  /*78d0*/  I2F.S16 R0, R0 ;  /* 0x0000000000007306 */ /* 0x004ee20000101400 */
[----:B------:R-:W-:Y:S05]  /*78e0*/  BRA `(.L_x_8980) ;  /* 0x0000000c00387947 */ /* 0x000fea0003800000 */
.L_x_8978:
[----:B------:R-:W2:Y:S02]  /*78f0*/  LDG.E.U8 R0, desc[UR36][R2.64] ;  /* 0x0000002402007981 */ /* 0x000ea4000c1e1100 */
[----:B--2---:R-:W-:Y:S01]  /*7900*/  I2FP.F32.U32 R0, R0 ;  /* 0x0000000000007245 */ /* 0x004fe20000201000 */
[----:B------:R-:W-:Y:S06]  /*7910*/  BRA `(.L_x_8980) ;  /* 0x0000000c002c7947 */ /* 0x000fec0003800000 */
.L_x_8977:
        /* <DEDUP_REMOVED lines=9> */
.L_x_8982:
[----:B------:R-:W2:Y:S02]  /*79b0*/  LDG.E R0, desc[UR36][R2.64] ;  /* 0x0000002402007981 */ /* 0x000ea4000c1e1900 */
[----:B--2---:R-:W-:Y:S01]  /*79c0*/  I2FP.F32.S32 R0, R0 ;  /* 0x0000000000007245 */ /* 0x004fe20000201400 */
[----:B------:R-:W-:Y:S06]  /*79d0*/  BRA `(.L_x_8980) ;  /* 0x0000000800fc7947 */ /* 0x000fec0003800000 */
.L_x_8981:
[----:B------:R-:W2:Y:S02]  /*79e0*/  LDG.E.U16 R0, desc[UR36][R2.64] ;  /* 0x0000002402007981 */ /* 0x000ea4000c1e1500 */
[----:B--2---:R-:W0:Y:S01]  /*79f0*/  I2F.S16 R0, R0 ;  /* 0x0000000000007306 */ /* 0x004e220000101400 */
[----:B------:R-:W-:Y:S05]  /*7a00*/  BRA `(.L_x_8980) ;  /* 0x0000000800f07947 */ /* 0x000fea0003800000 */
.L_x_8976:
        /* <DEDUP_REMOVED lines=8> */
.L_x_8984:
[----:B------:R-:W2:Y:S02]  /*7a90*/  LDG.E.U16 R0, desc[UR36][R2.64] ;  /* 0x0000002402007981 */ /* 0x000ea4000c1e1500 */
[----:B--2---:R-:W-:Y:S01]  /*7aa0*/  HADD2.F32 R0, -RZ, R0.H0_H0 ;  /* 0x20000000ff007230 */ /* 0x004fe20000004100 */
[----:B------:R-:W-:Y:S06]  /*7ab0*/  BRA `(.L_x_8980) ;  /* 0x0000000800c47947 */ /* 0x000fec0003800000 */
.L_x_8983:
        /* <DEDUP_REMOVED lines=8> */
.L_x_8986:
[----:B------:R-:W2:Y:S02]  /*7b40*/  LDG.E.U16 R0, desc[UR36][R2.64] ;  /* 0x0000002402007981 */ /* 0x000ea4000c1e1500 */
[----:B--2---:R-:W-:Y:S01]  /*7b50*/  HADD2.F32 R0, -RZ, R0.H0_H0 ;  /* 0x20000000ff007230 */ /* 0x004fe20000004100 */
[----:B------:R-:W-:Y:S06]  /*7b60*/  BRA `(.L_x_8980) ;  /* 0x0000000800987947 */ /* 0x000fec0003800000 */
.L_x_8985:
[----:B------:R-:W2:Y:S01]  /*7b70*/  LDG.E.64 R2, desc[UR36][R2.64] ;  /* 0x0000002402027981 */ /* 0x000ea2000c1e1b00 */
[----:B------:R-:W-:Y:S01]  /*7b80*/  UMOV UR4, 0xf0000000 ;  /* 0xf000000000047882 */ /* 0x000fe20000000000 */
[----:B------:R-:W-:Y:S01]  /*7b90*/  UMOV UR5, 0x380fffff ;  /* 0x380fffff00057882 */ /* 0x000fe20000000000 */
[----:B--2---:R-:W0:Y:S01]  /*7ba0*/  F2F.F32.F64 R0, R2 ;  /* 0x0000000200007310 */ /* 0x004e220000301000 */
[----:B------:R-:W-:-:S14]  /*7bb0*/  DSETP.GEU.AND P0, PT, |R2|, UR4, PT ;  /* 0x0000000402007e2a */ /* 0x000fdc000bf0e200 */
[----:B0-----:R-:W-:Y:S01]  /*7bc0*/  @!P0 FMUL R0, R0, 1.175494350822287508e-38 ;  /* 0x0080000000008820 */ /* 0x001fe20000400000 */
[----:B------:R-:W-:Y:S06]  /*7bd0*/  BRA `(.L_x_8980) ;  /* 0x00000008007c7947 */ /* 0x000fec0003800000 */
.L_x_8975:
        /* <DEDUP_REMOVED lines=12> */
.L_x_8989:
[----:B------:R-:W2:Y:S01]  /*7ca0*/  LDG.E.64 R2, desc[UR36][R2.64] ;  /* 0x0000002402027981 */ /* 0x000ea2000c1e1b00 */
[----:B------:R-:W-:Y:S01]  /*7cb0*/  UMOV UR4, 0xf0000000 ;  /* 0xf000000000047882 */ /* 0x000fe20000000000 */
[----:B------:R-:W-:Y:S01]  /*7cc0*/  UMOV UR5, 0x380fffff ;  /* 0x380fffff00057882 */ /* 0x000fe20000000000 */
[----:B--2---:R-:W0:Y:S01]  /*7cd0*/  F2F.F32.F64 R0, R2 ;  /* 0x0000000200007310 */ /* 0x004e220000301000 */
[----:B------:R-:W-:-:S14]  /*7ce0*/  DSETP.GEU.AND P0, PT, |R2|, UR4, PT ;  /* 0x0000000402007e2a */ /* 0x000fdc000bf0e200 */
[----:B0-----:R-:W-:Y:S01]  /*7cf0*/  @!P0 FMUL R0, R0, 1.175494350822287508e-38 ;  /* 0x0080000000008820 */ /* 0x001fe20000400000 */
[----:B------:R-:W-:Y:S06]  /*7d00*/  BRA `(.L_x_8980) ;  /* 0x0000000800307947 */ /* 0x000fec0003800000 */
.L_x_8988:
        /* <DEDUP_REMOVED lines=26> */
.L_x_8991:
        /* <DEDUP_REMOVED lines=13> */
.L_x_8990:
[----:B------:R-:W2:Y:S02]  /*7f80*/  LDG.E.U16 R0, desc[UR36][R2.64] ;  /* 0x0000002402007981 */ /* 0x000ea4000c1e1500 */
[----:B--2---:R-:W-:Y:S01]  /*7f90*/  IMAD.U32 R0, R0, 0x10000, RZ ;  /* 0x0001000000007824 */ /* 0x004fe200078e00ff */
[----:B------:R-:W-:Y:S06]  /*7fa0*/  BRA `(.L_x_8980) ;  /* 0x0000000400887947 */ /* 0x000fec0003800000 */
.L_x_8987:
        /* <DEDUP_REMOVED lines=11> */
.L_x_8994:
        /* <DEDUP_REMOVED lines=20> */
.L_x_8996:
[----:B------:R-:W-:Y:S05]  /*81a0*/  BSYNC B0 ;  /* 0x0000000000007941 */ /* 0x000fea0003800000 */
.L_x_8995:
[----:B------:R-:W-:Y:S01]  /*81b0*/  LEA R3, R0, 0x3b800000, 0x17 ;  /* 0x3b80000000037811 */ /* 0x000fe200078eb8ff */
[----:B------:R-:W-:-:S05]  /*81c0*/  IMAD.SHL.U32 R0, R2, 0x100000, RZ ;  /* 0x0010000002007824 */ /* 0x000fca00078e00ff */
[----:B------:R-:W-:Y:S01]  /*81d0*/  LOP3.LUT R0, R3, R0, R4, 0xfe, !PT ;  /* 0x0000000003007212 */ /* 0x000fe200078efe04 */
[----:B------:R-:W-:Y:S06]  /*81e0*/  BRA `(.L_x_8980) ;  /* 0x0000000000f87947 */ /* 0x000fec0003800000 */
.L_x_8993:
        /* <DEDUP_REMOVED lines=20> */
.L_x_8998:
[----:B------:R-:W-:Y:S05]  /*8330*/  BSYNC B0 ;  /* 0x0000000000007941 */ /* 0x000fea0003800000 */
.L_x_8997:
[----:B------:R-:W-:Y:S01]  /*8340*/  LEA R3, R0, 0x37800000, 0x17 ;  /* 0x3780000000037811 */ /* 0x000fe200078eb8ff */
[----:B------:R-:W-:-:S05]  /*8350*/  IMAD.SHL.U32 R0, R2, 0x200000, RZ ;  /* 0x0020000002007824 */ /* 0x000fca00078e00ff */
[----:B------:R-:W-:Y:S01]  /*8360*/  LOP3.LUT R0, R3, R0, R4, 0xfe, !PT ;  /* 0x0000000003007212 */ /* 0x000fe200078efe04 */
[----:B------:R-:W-:Y:S06]  /*8370*/  BRA `(.L_x_8980) ;  /* 0x0000000000947947 */ /* 0x000fec0003800000 */
.L_x_8992:
        /* <DEDUP_REMOVED lines=14> */
.L_x_8979:
        /* <DEDUP_REMOVED lines=16> */
.L_x_9001:
[----:B------:R-:W-:Y:S01]  /*8560*/  IMAD.MOV.U32 R0, RZ, RZ, RZ ;  /* 0x000000ffff007224 */ /* 0x000fe200078e00ff */
[----:B------:R-:W-:Y:S06]  /*8570*/  BRA `(.L_x_8980) ;  /* 0x0000000000147947 */ /* 0x000fec0003800000 */
.L_x_9000:
[----:B------:R-:W2:Y:S02]  /*8580*/  LDG.E.64 R2, desc[UR36][R2.64] ;  /* 0x0000002402027981 */ /* 0x000ea4000c1e1b00 */
[----:B--2---:R0:W1:Y:S01]  /*8590*/  I2F.U64 R0, R2 ;  /* 0x0000000200007312 */ /* 0x0040620000301000 */
[----:B------:R-:W-:Y:S05]  /*85a0*/  BRA `(.L_x_8980) ;  /* 0x0000000000087947 */ /* 0x000fea0003800000 */
.L_x_8999:
[----:B------:R-:W2:Y:S02]  /*85b0*/  LDG.E R0, desc[UR36][R2.64] ;  /* 0x0000002402007981 */ /* 0x000ea4000c1e1900 */
[----:B--2---:R-:W-:-:S07]  /*85c0*/  I2FP.F32.U32 R0, R0 ;  /* 0x0000000000007245 */ /* 0x004fce0000201000 */
.L_x_8980:
[----:B------:R-:W-:Y:S05]  /*85d0*/  BSYNC B6 ;  /* 0x0000000000067941 */ /* 0x000fea0003800000 */
.L_x_8974:
        /* <DEDUP_REMOVED lines=49> */
.L_x_9005:
[----:B------:R-:W0:Y:S02]  /*88f0*/  F2I.S64.TRUNC R2, R2 ;  /* 0x0000000200027311 */ /* 0x000e24000020d900 */
[----:B0-----:R-:W-:-:S05]  /*8900*/  IMAD.MOV.U32 R5, RZ, RZ, R2 ;  /* 0x000000ffff057224 */ /* 0x001fca00078e0002 */
[----:B------:R0:W-:Y:S01]  /*8910*/  STG.E.U8 desc[UR36][R16.64], R5 ;  /* 0x0000000510007986 */ /* 0x0001e2000c101124 */
[----:B------:R-:W-:Y:S05]  /*8920*/  BRA `(.L_x_9007) ;  /* 0x0000000c00407947 */ /* 0x000fea0003800000 */
.L_x_9004:
        /* <DEDUP_REMOVED lines=9> */
.L_x_9009:
[----:B------:R-:W0:Y:S02]  /*89c0*/  F2I.FTZ.TRUNC.NTZ R3, R2 ;  /* 0x0000000200037305 */ /* 0x000e24000021f100 */
[----:B0-----:R0:W-:Y:S01]  /*89d0*/  STG.E desc[UR36][R16.64], R3 ;  /* 0x0000000310007986 */ /* 0x0011e2000c101924 */
[----:B------:R-:W-:Y:S05]  /*89e0*/  BRA `(.L_x_9007) ;  /* 0x0000000c00107947 */ /* 0x000fea0003800000 */
.L_x_9008:
[----:B------:R-:W0:Y:S02]  /*89f0*/  F2I.FTZ.TRUNC.NTZ R3, R2 ;  /* 0x0000000200037305 */ /* 0x000e24000021f100 */
[----:B0-----:R0:W-:Y:S01]  /*8a00*/  STG.E.U16 desc[UR36][R16.64], R3 ;  /* 0x0000000310007986 */ /* 0x0011e2000c101524 */
[----:B------:R-:W-:Y:S05]  /*8a10*/  BRA `(.L_x_9007) ;  /* 0x0000000c00047947 */ /* 0x000fea0003800000 */
.L_x_9003:
        /* <DEDUP_REMOVED lines=8> */
.L_x_9011:
[----:B------:R-:W-:-:S05]  /*8aa0*/  F2FP.F16.F32.PACK_AB R2, RZ, R2 ;  /* 0x00000002ff02723e */ /* 0x000fca00000000ff */
[----:B------:R0:W-:Y:S01]  /*8ab0*/  STG.E.U16 desc[UR36][R16.64], R2 ;  /* 0x0000000210007986 */ /* 0x0001e2000c101524 */
[----:B------:R-:W-:Y:S05]  /*8ac0*/  BRA `(.L_x_9007) ;  /* 0x0000000800d87947 */ /* 0x000fea0003800000 */
.L_x_9010:
        /* <DEDUP_REMOVED lines=9> */
.L_x_9013:
[----:B------:R-:W-:-:S04]  /*8b60*/  F2FP.F16.F32.PACK_AB R3, RZ, R2 ;  /* 0x00000002ff03723e */ /* 0x000fc800000000ff */
[----:B------:R-:W-:-:S05]  /*8b70*/  PRMT R3, R3, 0x5410, RZ ;  /* 0x0000541003037816 */ /* 0x000fca00000000ff */
[----:B------:R0:W-:Y:S01]  /*8b80*/  STG.E desc[UR36][R16.64], R3 ;  /* 0x0000000310007986 */ /* 0x0001e2000c101924 */
[----:B------:R-:W-:Y:S05]  /*8b90*/  BRA `(.L_x_9007) ;  /* 0x0000000800a47947 */ /* 0x000fea0003800000 */
.L_x_9012:
[----:B------:R-:W-:-:S06]  /*8ba0*/  FMUL.FTZ R2, R2, 1 ;  /* 0x3f80000002027820 */ /* 0x000fcc0000410000 */
[----:B------:R-:W0:Y:S02]  /*8bb0*/  F2F.F64.F32 R2, R2 ;  /* 0x0000000200027310 */ /* 0x000e240000201800 */
[----:B0-----:R0:W-:Y:S01]  /*8bc0*/  STG.E.64 desc[UR36][R16.64], R2 ;  /* 0x0000000210007986 */ /* 0x0011e2000c101b24 */
[----:B------:R-:W-:Y:S05]  /*8bd0*/  BRA `(.L_x_9007) ;  /* 0x0000000800947947 */ /* 0x000fea0003800000 */
.L_x_9002:
        /* <DEDUP_REMOVED lines=12> */
.L_x_9016:
[----:B------:R-:W-:Y:S01]  /*8ca0*/  FMUL.FTZ R4, R2, 1 ;  /* 0x3f80000002047820 */ /* 0x000fe20000410000 */
[----:B------:R-:W-:-:S05]  /*8cb0*/  CS2R R6, SRZ ;  /* 0x0000000000067805 */ /* 0x000fca000001ff00 */
[----:B------:R-:W0:Y:S02]  /*8cc0*/  F2F.F64.F32 R4, R4 ;  /* 0x0000000400047310 */ /* 0x000e240000201800 */
[----:B0-----:R0:W-:Y:S01]  /*8cd0*/  STG.E.128 desc[UR36][R16.64], R4 ;  /* 0x0000000410007986 */ /* 0x0011e2000c101d24 */
[----:B------:R-:W-:Y:S05]  /*8ce0*/  BRA `(.L_x_9007) ;  /* 0x0000000800507947 */ /* 0x000fea0003800000 */
.L_x_9015:
        /* <DEDUP_REMOVED lines=20> */
.L_x_9020:
[----:B------:R-:W-:Y:S05]  /*8e30*/  BSYNC B0 ;  /* 0x0000000000007941 */ /* 0x000fea0003800000 */
.L_x_9019:
[----:B------:R-:W-:-:S05]  /*8e40*/  LOP3.LUT R5, R0, R5, RZ, 0xfc, !PT ;  /* 0x0000000500057212 */ /* 0x000fca00078efcff */
[----:B------:R0:W-:Y:S01]  /*8e50*/  STG.E.U8 desc[UR36][R16.64], R5 ;  /* 0x0000000510007986 */ /* 0x0001e2000c101124 */
[----:B------:R-:W-:Y:S05]  /*8e60*/  BRA `(.L_x_9007) ;  /* 0x0000000400f07947 */ /* 0x000fea0003800000 */
.L_x_9018:
        /* <DEDUP_REMOVED lines=12> */
.L_x_9022:
[----:B------:R-:W-:Y:S01]  /*8f30*/  IMAD.MOV.U32 R0, RZ, RZ, 0x7f ;  /* 0x0000007fff007424 */ /* 0x000fe200078e00ff */
[----:B------:R-:W-:-:S04]  /*8f40*/  ISETP.GT.U32.AND P0, PT, R4, 0x7f800000, PT ;  /* 0x7f8000000400780c */ /* 0x000fc80003f04070 */
[----:B------:R-:W-:-:S09]  /*8f50*/  SEL R0, R0, 0x7c, P0 ;  /* 0x0000007c00007807 */ /* 0x000fd20000000000 */
.L_x_9023:
[----:B------:R-:W-:Y:S05]  /*8f60*/  BSYNC B0 ;  /* 0x0000000000007941 */ /* 0x000fea0003800000 */
.L_x_9021:
[----:B------:R-:W-:-:S04]  /*8f70*/  LOP3.LUT R2, R2, 0x80000000, RZ, 0xc0, !PT ;  /* 0x8000000002027812 */ /* 0x000fc800078ec0ff */
[----:B------:R-:W-:-:S04]  /*8f80*/  SHF.R.U32.HI R3, RZ, 0x18, R2 ;  /* 0x00000018ff037819 */ /* 0x000fc80000011602 */
[----:B------:R-:W-:-:S05]  /*8f90*/  LOP3.LUT R3, R0, R3, RZ, 0xfc, !PT ;  /* 0x0000000300037212 */ /* 0x000fca00078efcff */
[----:B------:R0:W-:Y:S01]  /*8fa0*/  STG.E.U8 desc[UR36][R16.64], R3 ;  /* 0x0000000310007986 */ /* 0x0001e2000c101124 */
[----:B------:R-:W-:Y:S05]  /*8fb0*/  BRA `(.L_x_9007) ;  /* 0x00000004009c7947 */ /* 0x000fea0003800000 */
.L_x_9017:
[----:B------:R-:W-:-:S05]  /*8fc0*/  F2FP.BF16.F32.PACK_AB R2, RZ, R2 ;  /* 0x00000002ff02723e */ /* 0x000fca00000010ff */
[----:B------:R0:W-:Y:S01]  /*8fd0*/  STG.E.U16 desc[UR36][R16.64], R2 ;  /* 0x0000000210007986 */ /* 0x0001e2000c101524 */
[----:B------:R-:W-:Y:S05]  /*8fe0*/  BRA `(.L_x_9007) ;  /* 0x0000000400907947 */ /* 0x000fea0003800000 */
.L_x_9014:
        /* <DEDUP_REMOVED lines=11> */
.L_x_9026:
        /* <DEDUP_REMOVED lines=16> */
.L_x_9029:
[----:B------:R-:W-:-:S04]  /*91a0*/  LOP3.LUT R2, R2, 0x80000000, RZ, 0xc0, !PT ;  /* 0x8000000002027812 */ /* 0x000fc800078ec0ff */
[----:B------:R-:W-:-:S04]  /*91b0*/  SHF.R.U32.HI R3, RZ, 0x18, R2 ;  /* 0x00000018ff037819 */ /* 0x000fc80000011602 */
[----:B------:R-:W-:-:S04]  /*91c0*/  LOP3.LUT R0, R0, R3, RZ, 0xfc, !PT ;  /* 0x0000000300007212 */ /* 0x000fc800078efcff */
[----:B------:R-:W-:-:S07]  /*91d0*/  PRMT R8, R0, 0x7610, R8 ;  /* 0x0000761000087816 */ /* 0x000fce0000000008 */
.L_x_9028:
[----:B------:R-:W-:Y:S05]  /*91e0*/  BSYNC B0 ;  /* 0x0000000000007941 */ /* 0x000fea0003800000 */
.L_x_9027:
[----:B------:R3:W-:Y:S01]  /*91f0*/  STG.E.U8 desc[UR36][R16.64], R8 ;  /* 0x0000000810007986 */ /* 0x0007e2000c101124 */
[----:B------:R-:W-:Y:S05]  /*9200*/  BRA `(.L_x_9007) ;  /* 0x0000000400087947 */ /* 0x000fea0003800000 */
.L_x_9025:
        /* <DEDUP_REMOVED lines=16> */
.L_x_9032:
[----:B------:R-:W-:-:S04]  /*9310*/  LOP3.LUT R2, R2, 0x80000000, RZ, 0xc0, !PT ;  /* 0x8000000002027812 */ /* 0x000fc800078ec0ff */
[----:B------:R-:W-:-:S04]  /*9320*/  SHF.R.U32.HI R3, RZ, 0x18, R2 ;  /* 0x00000018ff037819 */ /* 0x000fc80000011602 */
[----:B------:R-:W-:-:S04]  /*9330*/  LOP3.LUT R0, R0, R3, RZ, 0xfc, !PT ;  /* 0x0000000300007212 */ /* 0x000fc800078efcff */
[----:B------:R-:W-:-:S07]  /*9340*/  PRMT R8, R0, 0x7610, R8 ;  /* 0x0000761000087816 */ /* 0x000fce0000000008 */
.L_x_9031:
[----:B------:R-:W-:Y:S05]  /*9350*/  BSYNC B0 ;  /* 0x0000000000007941 */ /* 0x000fea0003800000 */
.L_x_9030:
[----:B------:R0:W-:Y:S01]  /*9360*/  STG.E.U8 desc[UR36][R16.64], R8 ;  /* 0x0000000810007986 */ /* 0x0001e2000c101124 */
[----:B------:R-:W-:Y:S05]  /*9370*/  BRA `(.L_x_9007) ;  /* 0x0000000000ac7947 */ /* 0x000fea0003800000 */
.L_x_9024:
        /* <DEDUP_REMOVED lines=21> */
.L_x_9006:
        /* <DEDUP_REMOVED lines=16> */
.L_x_9035:
[----:B------:R-:W-:Y:S05]  /*95d0*/  BRA `(.L_x_9007) ;  /* 0x0000000000147947 */ /* 0x000fea0003800000 */
.L_x_9034:
[----:B------:R-:W0:Y:S02]  /*95e0*/  F2I.U64.TRUNC R2, R2 ;  /* 0x0000000200027311 */ /* 0x000e24000020d800 */
[----:B0-----:R2:W-:Y:S01]  /*95f0*/  STG.E.64 desc[UR36][R16.64], R2 ;  /* 0x0000000210007986 */ /* 0x0015e2000c101b24 */
[----:B------:R-:W-:Y:S05]  /*9600*/  BRA `(.L_x_9007) ;  /* 0x0000000000087947 */ /* 0x000fea0003800000 */
.L_x_9033:
[----:B------:R-:W0:Y:S02]  /*9610*/  F2I.FTZ.U32.TRUNC.NTZ R3, R2 ;  /* 0x0000000200037305 */ /* 0x000e24000021f000 */
[----:B0-----:R0:W-:Y:S02]  /*9620*/  STG.E desc[UR36][R16.64], R3 ;  /* 0x0000000310007986 */ /* 0x0011e4000c101924 */
.L_x_9007:
[----:B------:R-:W-:-:S07]  /*9630*/  VIADD R19, R19, 0x80 ;  /* 0x0000008013137836 */ /* 0x000fce0000000000 */
.L_x_8972:
[----:B------:R-:W-:Y:S05]  /*9640*/  BSYNC B7 ;  /* 0x0000000000077941 */ /* 0x000fea0003800000 */
.L_x_8971:
        /* <DEDUP_REMOVED lines=306> */
.L_x_9036:
        /* <DEDUP_REMOVED lines=20> */
[----:B--2---:R-:W2:Y:S01]  /*aab0*/  I2F.S16 R0, R0 ;  /* 0x0000000000007306 */ /* 0x004ea20000101400 */
[----:B------:R-:W-:Y:S05]  /*aac0*/  BRA `(.L_x_9043) ;  /* 0x0000000c00387947 */ /* 0x000fea0003800000 */
.L_x_9041:
[----:B------:R-:W2:Y:S02]  /*aad0*/  LDG.E.U8 R0, desc[UR36][R2.64] ;  /* 0x0000002402007981 */ /* 0x000ea4000c1e1100 */
[----:B--2---:R-:W-:Y:S01]  /*aae0*/  I2FP.F32.U32 R0, R0 ;  /* 0x0000000000007245 */ /* 0x004fe20000201000 */
[----:B------:R-:W-:Y:S06]  /*aaf0*/  BRA `(.L_x_9043) ;  /* 0x0000000c002c7947 */ /* 0x000fec0003800000 */
.L_x_9040:
        /* <DEDUP_REMOVED lines=9> */
.L_x_9045:
[----:B------:R-:W2:Y:S02]  /*ab90*/  LDG.E R0, desc[UR36][R2.64] ;  /* 0x0000002402007981 */ /* 0x000ea4000c1e1900 */
[----:B--2---:R-:W-:Y:S01]  /*aba0*/  I2FP.F32.S32 R0, R0 ;  /* 0x0000000000007245 */ /* 0x004fe20000201400 */
[----:B------:R-:W-:Y:S06]  /*abb0*/  BRA `(.L_x_9043) ;  /* 0x0000000800fc7947 */ /* 0x000fec0003800000 */
.L_x_9044:
[----:B------:R-:W2:Y:S02]  /*abc0*/  LDG.E.U16 R0, desc[UR36][R2.64] ;  /* 0x0000002402007981 */ /* 0x000ea4000c1e1500 */
[----:B--2---:R-:W0:Y:S01]  /*abd0*/  I2F.S16 R0, R0 ;  /* 0x0000000000007306 */ /* 0x004e220000101400 */
[----:B------:R-:W-:Y:S05]  /*abe0*/  BRA `(.L_x_9043) ;  /* 0x0000000800f07947 */ /* 0x000fea0003800000 */
.L_x_9039:
        /* <DEDUP_REMOVED lines=8> */
.L_x_9047:
[----:B------:R-:W2:Y:S02]  /*ac70*/  LDG.E.U16 R0, desc[UR36][R2.64] ;  /* 0x0000002402007981 */ /* 0x000ea4000c1e1500 */
[----:B--2---:R-:W-:Y:S01]  /*ac80*/  HADD2.F32 R0, -RZ, R0.H0_H0 ;  /* 0x20000000ff007230 */ /* 0x004fe20000004100 */
[----:B------:R-:W-:Y:S06]  /*ac90*/  BRA `(.L_x_9043) ;  /* 0x0000000800c47947 */ /* 0x000fec0003800000 */
.L_x_9046:
        /* <DEDUP_REMOVED lines=8> */
.L_x_9049:
[----:B------:R-:W2:Y:S02]  /*ad20*/  LDG.E.U16 R0, desc[UR36][R2.64] ;  /* 0x0000002402007981 */ /* 0x000ea4000c1e1500 */
[----:B--2---:R-:W-:Y:S01]  /*ad30*/  HADD2.F32 R0, -RZ, R0.H0_H0 ;  /* 0x20000000ff007230 */ /* 0x004fe20000004100 */
[----:B------:R-:W-:Y:S06]  /*ad40*/  BRA `(.L_x_9043) ;  /* 0x0000000800987947 */ /* 0x000fec0003800000 */
.L_x_9048:
[----:B------:R-:W2:Y:S01]  /*ad50*/  LDG.E.64 R2, desc[UR36][R2.64] ;  /* 0x0000002402027981 */ /* 0x000ea2000c1e1b00 */
[----:B------:R-:W-:Y:S01]  /*ad60*/  UMOV UR4, 0xf0000000 ;  /* 0xf000000000047882 */ /* 0x000fe20000000000 */
[----:B------:R-:W-:Y:S01]  /*ad70*/  UMOV UR5, 0x380fffff ;  /* 0x380fffff00057882 */ /* 0x000fe20000000000 */
[----:B--2---:R-:W0:Y:S01]  /*ad80*/  F2F.F32.F64 R0, R2 ;  /* 0x0000000200007310 */ /* 0x004e220000301000 */
[----:B------:R-:W-:-:S14]  /*ad90*/  DSETP.GEU.AND P0, PT, |R2|, UR4, PT ;  /* 0x0000000402007e2a */ /* 0x000fdc000bf0e200 */
[----:B0-----:R-:W-:Y:S01]  /*ada0*/  @!P0 FMUL R0, R0, 1.175494350822287508e-38 ;  /* 0x0080000000008820 */ /* 0x001fe20000400000 */
[----:B------:R-:W-:Y:S06]  /*adb0*/  BRA `(.L_x_9043) ;  /* 0x00000008007c7947 */ /* 0x000fec0003800000 */
.L_x_9038:
        /* <DEDUP_REMOVED lines=12> */
.L_x_9052:
[----:B------:R-:W2:Y:S01]  /*ae80*/  LDG.E.64 R2, desc[UR36][R2.64] ;  /* 0x0000002402027981 */ /* 0x000ea2000c1e1b00 */
[----:B------:R-:W-:Y:S01]  /*ae90*/  UMOV UR4, 0xf0000000 ;  /* 0xf000000000047882 */ /* 0x000fe20000000000 */
[----:B------:R-:W-:Y:S01]  /*aea0*/  UMOV UR5, 0x380fffff ;  /* 0x380fffff00057882 */ /* 0x000fe20000000000 */
[----:B--2---:R-:W0:Y:S01]  /*aeb0*/  F2F.F32.F64 R0, R2 ;  /* 0x0000000200007310 */ /* 0x004e220000301000 */
[----:B------:R-:W-:-:S14]  /*aec0*/  DSETP.GEU.AND P0, PT, |R2|, UR4, PT ;  /* 0x0000000402007e2a */ /* 0x000fdc000bf0e200 */
[----:B0-----:R-:W-:Y:S01]  /*aed0*/  @!P0 FMUL R0, R0, 1.175494350822287508e-38 ;  /* 0x0080000000008820 */ /* 0x001fe20000400000 */
[----:B------:R-:W-:Y:S06]  /*aee0*/  BRA `(.L_x_9043) ;  /* 0x0000000800307947 */ /* 0x000fec0003800000 */
.L_x_9051:
        /* <DEDUP_REMOVED lines=26> */
.L_x_9054:
        /* <DEDUP_REMOVED lines=13> */
.L_x_9053:
[----:B------:R-:W2:Y:S02]  /*b160*/  LDG.E.U16 R0, desc[UR36][R2.64] ;  /* 0x0000002402007981 */ /* 0x000ea4000c1e1500 */
[----:B--2---:R-:W-:Y:S01]  /*b170*/  IMAD.U32 R0, R0, 0x10000, RZ ;  /* 0x0001000000007824 */ /* 0x004fe200078e00ff */
[----:B------:R-:W-:Y:S06]  /*b180*/  BRA `(.L_x_9043) ;  /* 0x0000000400887947 */ /* 0x000fec0003800000 */
.L_x_9050:
        /* <DEDUP_REMOVED lines=11> */
.L_x_9057:
        /* <DEDUP_REMOVED lines=20> */
.L_x_9059:
[----:B------:R-:W-:Y:S05]  /*b380*/  BSYNC B0 ;  /* 0x0000000000007941 */ /* 0x000fea0003800000 */
.L_x_9058:
[----:B------:R-:W-:Y:S01]  /*b390*/  LEA R3, R0, 0x3b800000, 0x17 ;  /* 0x3b80000000037811 */ /* 0x000fe200078eb8ff */
[----:B------:R-:W-:-:S05]  /*b3a0*/  IMAD.SHL.U32 R0, R2, 0x100000, RZ ;  /* 0x0010000002007824 */ /* 0x000fca00078e00ff */
[----:B------:R-:W-:Y:S01]  /*b3b0*/  LOP3.LUT R0, R3, R0, R4, 0xfe, !PT ;  /* 0x0000000003007212 */ /* 0x000fe200078efe04 */
[----:B------:R-:W-:Y:S06]  /*b3c0*/  BRA `(.L_x_9043) ;  /* 0x0000000000f87947 */ /* 0x000fec0003800000 */
.L_x_9056:
        /* <DEDUP_REMOVED lines=20> */
.L_x_9061:
[----:B------:R-:W-:Y:S05]  /*b510*/  BSYNC B0 ;  /* 0x0000000000007941 */ /* 0x000fea0003800000 */
.L_x_9060:
[----:B------:R-:W-:Y:S01]  /*b520*/  LEA R3, R0, 0x37800000, 0x17 ;  /* 0x3780000000037811 */ /* 0x000fe200078eb8ff */
[----:B------:R-:W-:-:S05]  /*b530*/  IMAD.SHL.U32 R0, R2, 0x200000, RZ ;  /* 0x0020000002007824 */ /* 0x000fca00078e00ff */
[----:B------:R-:W-:Y:S01]  /*b540*/  LOP3.LUT R0, R3, R0, R4, 0xfe, !PT ;  /* 0x0000000003007212 */ /* 0x000fe200078efe04 */
[----:B------:R-:W-:Y:S06]  /*b550*/  BRA `(.L_x_9043) ;  /* 0x0000000000947947 */ /* 0x000fec0003800000 */
.L_x_9055:
        /* <DEDUP_REMOVED lines=14> */
.L_x_9042:
[----:B------:R-:W-:Y:S01]  /*b640*/  MOV R0, 0x0 ;  /* 0x0000000000007802 */ /* 0x000fe20000000f00 */
[----:B------:R-:W-:Y:S01]  /*b650*/  ULDC.64 UR4, c[0x4][0x128] ;  /* 0x01004a0000047ab9 */ /* 0x000fe20000000a00 */
[----:B------:R-:W-:Y:S01]  /*b660*/  ULDC.64 UR6, c[0x4][0x18] ;  /* 0x0100060000067ab9 */ /* 0x000fe20000000a00 */
[----:B------:R-:W-:Y:S01]  /*b670*/  IMAD.U32 R4, RZ, RZ, UR4 ;  /* 0x00000004ff047e24 */ /* 0x000fe2000f8e00ff */
[----:B------:R0:W1:Y:S01]  /*b680*/  LDC.64 R2, c[0x4][R0] ;  /* 0x0100000000027b82 */ /* 0x0000620000000a00 */
[----:B------:R-:W-:Y:S01]  /*b690*/  MOV R5, UR5 ;  /* 0x0000000500057c02 */ /* 0x000fe20008000f00 */
        /* <DEDUP_REMOVED lines=10> */
.L_x_9064:
[----:B------:R-:W-:Y:S01]  /*b740*/  IMAD.MOV.U32 R0, RZ, RZ, RZ ;  /* 0x000000ffff007224 */ /* 0x000fe200078e00ff */
[----:B------:R-:W-:Y:S06]  /*b750*/  BRA `(.L_x_9043) ;  /* 0x0000000000147947 */ /* 0x000fec0003800000 */
.L_x_9063:
[----:B------:R-:W2:Y:S02]  /*b760*/  LDG.E.64 R2, desc[UR36][R2.64] ;  /* 0x0000002402027981 */ /* 0x000ea4000c1e1b00 */
[----:B--2---:R0:W1:Y:S01]  /*b770*/  I2F.U64 R0, R2 ;  /* 0x0000000200007312 */ /* 0x0040620000301000 */
[----:B------:R-:W-:Y:S05]  /*b780*/  BRA `(.L_x_9043) ;  /* 0x0000000000087947 */ /* 0x000fea0003800000 */
.L_x_9062:
[----:B------:R-:W2:Y:S02]  /*b790*/  LDG.E R0, desc[UR36][R2.64] ;  /* 0x0000002402007981 */ /* 0x000ea4000c1e1900 */
[----:B--2---:R-:W-:-:S07]  /*b7a0*/  I2FP.F32.U32 R0, R0 ;  /* 0x0000000000007245 */ /* 0x004fce0000201000 */
.L_x_9043:
[----:B------:R-:W-:Y:S05]  /*b7b0*/  BSYNC B6 ;  /* 0x0000000000067941 */ /* 0x000fea0003800000 */
.L_x_9037:
        /* <DEDUP_REMOVED lines=49> */
.L_x_9068:
[----:B------:R-:W0:Y:S02]  /*bad0*/  F2I.S64.TRUNC R2, R2 ;  /* 0x0000000200027311 */ /* 0x000e24000020d900 */
[----:B0-----:R-:W-:-:S05]  /*bae0*/  IMAD.MOV.U32 R5, RZ, RZ, R2 ;  /* 0x000000ffff057224 */ /* 0x001fca00078e0002 */
[----:B------:R-:W-:Y:S01]  /*baf0*/  STG.E.U8 desc[UR36][R16.64], R5 ;  /* 0x0000000510007986 */ /* 0x000fe2000c101124 */
[----:B------:R-:W-:Y:S05]  /*bb00*/  EXIT ;  /* 0x000000000000794d */ /* 0x000fea0003800000 */
.L_x_9067:
        /* <DEDUP_REMOVED lines=9> */
.L_x_9071:
[----:B------:R-:W0:Y:S02]  /*bba0*/  F2I.FTZ.TRUNC.NTZ R3, R2 ;  /* 0x0000000200037305 */ /* 0x000e24000021f100 */
[----:B0-----:R-:W-:Y:S01]  /*bbb0*/  STG.E desc[UR36][R16.64], R3 ;  /* 0x0000000310007986 */ /* 0x001fe2000c101924 */
[----:B------:R-:W-:Y:S05]  /*bbc0*/  EXIT ;  /* 0x000000000000794d */ /* 0x000fea0003800000 */
.L_x_9070:
[----:B------:R-:W0:Y:S02]  /*bbd0*/  F2I.FTZ.TRUNC.NTZ R3, R2 ;  /* 0x0000000200037305 */ /* 0x000e24000021f100 */
[----:B0-----:R-:W-:Y:S01]  /*bbe0*/  STG.E.U16 desc[UR36][R16.64], R3 ;  /* 0x0000000310007986 */ /* 0x001fe2000c101524 */
[----:B------:R-:W-:Y:S05]  /*bbf0*/  EXIT ;  /* 0x000000000000794d */ /* 0x000fea0003800000 */
.L_x_9066:
        /* <DEDUP_REMOVED lines=8> */
.L_x_9073:
[----:B------:R-:W-:-:S05]  /*bc80*/  F2FP.F16.F32.PACK_AB R2, RZ, R2 ;  /* 0x00000002ff02723e */ /* 0x000fca00000000ff */
[----:B------:R-:W-:Y:S01]  /*bc90*/  STG.E.U16 desc[UR36][R16.64], R2 ;  /* 0x0000000210007986 */ /* 0x000fe2000c101524 */
[----:B------:R-:W-:Y:S05]  /*bca0*/  EXIT ;  /* 0x000000000000794d */ /* 0x000fea0003800000 */
.L_x_9072:
        /* <DEDUP_REMOVED lines=9> */
.L_x_9075:
[----:B------:R-:W-:-:S04]  /*bd40*/  F2FP.F16.F32.PACK_AB R3, RZ, R2 ;  /* 0x00000002ff03723e */ /* 0x000fc800000000ff */
[----:B------:R-:W-:-:S05]  /*bd50*/  PRMT R3, R3, 0x5410, RZ ;  /* 0x0000541003037816 */ /* 0x000fca00000000ff */
[----:B------:R-:W-:Y:S01]  /*bd60*/  STG.E desc[UR36][R16.64], R3 ;  /* 0x0000000310007986 */ /* 0x000fe2000c101924 */
[----:B------:R-:W-:Y:S05]  /*bd70*/  EXIT ;  /* 0x000000000000794d */ /* 0x000fea0003800000 */
.L_x_9074:
[----:B------:R-:W-:-:S06]  /*bd80*/  FMUL.FTZ R2, R2, 1 ;  /* 0x3f80000002027820 */ /* 0x000fcc0000410000 */
[----:B------:R-:W0:Y:S02]  /*bd90*/  F2F.F64.F32 R2, R2 ;  /* 0x0000000200027310 */ /* 0x000e240000201800 */
[----:B0-----:R-:W-:Y:S01]  /*bda0*/  STG.E.64 desc[UR36][R16.64], R2 ;  /* 0x0000000210007986 */ /* 0x001fe2000c101b24 */
[----:B------:R-:W-:Y:S05]  /*bdb0*/  EXIT ;  /* 0x000000000000794d */ /* 0x000fea0003800000 */
.L_x_9065:
        /* <DEDUP_REMOVED lines=12> */
.L_x_9078:
[----:B------:R-:W-:Y:S01]  /*be80*/  FMUL.FTZ R4, R2, 1 ;  /* 0x3f80000002047820 */ /* 0x000fe20000410000 */
[----:B------:R-:W-:-:S05]  /*be90*/  CS2R R6, SRZ ;  /* 0x0000000000067805 */ /* 0x000fca000001ff00 */
[----:B------:R-:W0:Y:S02]  /*bea0*/  F2F.F64.F32 R4, R4 ;  /* 0x0000000400047310 */ /* 0x000e240000201800 */
[----:B0-----:R-:W-:Y:S01]  /*beb0*/  STG.E.128 desc[UR36][R16.64], R4 ;  /* 0x0000000410007986 */ /* 0x001fe2000c101d24 */
[----:B------:R-:W-:Y:S05]  /*bec0*/  EXIT ;  /* 0x000000000000794d */ /* 0x000fea0003800000 */
.L_x_9077:
        /* <DEDUP_REMOVED lines=20> */
.L_x_9082:
[----:B------:R-:W-:Y:S05]  /*c010*/  BSYNC B0 ;  /* 0x0000000000007941 */ /* 0x000fea0003800000 */
.L_x_9081:
[----:B------:R-:W-:-:S05]  /*c020*/  LOP3.LUT R5, R0, R5, RZ, 0xfc, !PT ;  /* 0x0000000500057212 */ /* 0x000fca00078efcff */
[----:B------:R-:W-:Y:S01]  /*c030*/  STG.E.U8 desc[UR36][R16.64], R5 ;  /* 0x0000000510007986 */ /* 0x000fe2000c101124 */
[----:B------:R-:W-:Y:S05]  /*c040*/  EXIT ;  /* 0x000000000000794d */ /* 0x000fea0003800000 */
.L_x_9080:
        /* <DEDUP_REMOVED lines=12> */
.L_x_9084:
[----:B------:R-:W-:Y:S01]  /*c110*/  IMAD.MOV.U32 R0, RZ, RZ, 0x7f ;  /* 0x0000007fff007424 */ /* 0x000fe200078e00ff */
[----:B------:R-:W-:-:S04]  /*c120*/  ISETP.GT.U32.AND P0, PT, R4, 0x7f800000, PT ;  /* 0x7f8000000400780c */ /* 0x000fc80003f04070 */
[----:B------:R-:W-:-:S09]  /*c130*/  SEL R0, R0, 0x7c, P0 ;  /* 0x0000007c00007807 */ /* 0x000fd20000000000 */
.L_x_9085:
[----:B------:R-:W-:Y:S05]  /*c140*/  BSYNC B0 ;  /* 0x0000000000007941 */ /* 0x000fea0003800000 */
.L_x_9083:
[----:B------:R-:W-:-:S04]  /*c150*/  LOP3.LUT R2, R2, 0x80000000, RZ, 0xc0, !PT ;  /* 0x8000000002027812 */ /* 0x000fc800078ec0ff */
[----:B------:R-:W-:-:S04]  /*c160*/  SHF.R.U32.HI R3, RZ, 0x18, R2 ;  /* 0x00000018ff037819 */ /* 0x000fc80000011602 */
[----:B------:R-:W-:-:S05]  /*c170*/  LOP3.LUT R3, R0, R3, RZ, 0xfc, !PT ;  /* 0x0000000300037212 */ /* 0x000fca00078efcff */
[----:B------:R-:W-:Y:S01]  /*c180*/  STG.E.U8 desc[UR36][R16.64], R3 ;  /* 0x0000000310007986 */ /* 0x000fe2000c101124 */
[----:B------:R-:W-:Y:S05]  /*c190*/  EXIT ;  /* 0x000000000000794d */ /* 0x000fea0003800000 */
.L_x_9079:
[----:B------:R-:W-:-:S05]  /*c1a0*/  F2FP.BF16.F32.PACK_AB R2, RZ, R2 ;  /* 0x00000002ff02723e */ /* 0x000fca00000010ff */
[----:B------:R-:W-:Y:S01]  /*c1b0*/  STG.E.U16 desc[UR36][R16.64], R2 ;  /* 0x0000000210007986 */ /* 0x000fe2000c101524 */
[----:B------:R-:W-:Y:S05]  /*c1c0*/  EXIT ;  /* 0x000000000000794d */ /* 0x000fea0003800000 */
.L_x_9076:
        /* <DEDUP_REMOVED lines=11> */
.L_x_9088:
        /* <DEDUP_REMOVED lines=16> */
.L_x_9091:
[----:B------:R-:W-:-:S04]  /*c380*/  LOP3.LUT R2, R2, 0x80000000, RZ, 0xc0, !PT ;  /* 0x8000000002027812 */ /* 0x000fc800078ec0ff */
[----:B------:R-:W-:-:S04]  /*c390*/  SHF.R.U32.HI R3, RZ, 0x18, R2 ;  /* 0x00000018ff037819 */ /* 0x000fc80000011602 */
[----:B------:R-:W-:-:S04]  /*c3a0*/  LOP3.LUT R0, R0, R3, RZ, 0xfc, !PT ;  /* 0x0000000300007212 */ /* 0x000fc800078efcff */
[----:B------:R-:W-:-:S07]  /*c3b0*/  PRMT R8, R0, 0x7610, R8 ;  /* 0x0000761000087816 */ /* 0x000fce0000000008 */
.L_x_9090:
[----:B------:R-:W-:Y:S05]  /*c3c0*/  BSYNC B0 ;  /* 0x0000000000007941 */ /* 0x000fea0003800000 */
.L_x_9089:
[----:B------:R-:W-:Y:S01]  /*c3d0*/  STG.E.U8 desc[UR36][R16.64], R8 ;  /* 0x0000000810007986 */ /* 0x000fe2000c101124 */
[----:B------:R-:W-:Y:S05]  /*c3e0*/  EXIT ;  /* 0x000000000000794d */ /* 0x000fea0003800000 */
.L_x_9087:
        /* <DEDUP_REMOVED lines=16> */
.L_x_9094:
[----:B------:R-:W-:-:S04]  /*c4f0*/  LOP3.LUT R2, R2, 0x80000000, RZ, 0xc0, !PT ;  /* 0x8000000002027812 */ /* 0x000fc800078ec0ff */
[----:B------:R-:W-:-:S04]  /*c500*/  SHF.R.U32.HI R3, RZ, 0x18, R2 ;  /* 0x00000018ff037819 */ /* 0x000fc80000011602 */
[----:B------:R-:W-:-:S04]  /*c510*/  LOP3.LUT R0, R0, R3, RZ, 0xfc, !PT ;  /* 0x0000000300007212 */ /* 0x000fc800078efcff */
[----:B------:R-:W-:-:S07]  /*c520*/  PRMT R8, R0, 0x7610, R8 ;  /* 0x0000761000087816 */ /* 0x000fce0000000008 */
.L_x_9093:
[----:B------:R-:W-:Y:S05]  /*c530*/  BSYNC B0 ;  /* 0x0000000000007941 */ /* 0x000fea0003800000 */
.L_x_9092:
[----:B------:R-:W-:Y:S01]  /*c540*/  STG.E.U8 desc[UR36][R16.64], R8 ;  /* 0x0000000810007986 */ /* 0x000fe2000c101124 */
[----:B------:R-:W-:Y:S05]  /*c550*/  EXIT ;  /* 0x000000000000794d */ /* 0x000fea0003800000 */
.L_x_9086:
        /* <DEDUP_REMOVED lines=21> */
.L_x_9069:
        /* <DEDUP_REMOVED lines=16> */
.L_x_9097:
[----:B------:R-:W-:Y:S05]  /*c7b0*/  EXIT ;  /* 0x000000000000794d */ /* 0x000fea0003800000 */
.L_x_9096:
[----:B------:R-:W0:Y:S02]  /*c7c0*/  F2I.U64.TRUNC R2, R2 ;  /* 0x0000000200027311 */ /* 0x000e24000020d800 */
[----:B0-----:R-:W-:Y:S01]  /*c7d0*/  STG.E.64 desc[UR36][R16.64], R2 ;  /* 0x0000000210007986 */ /* 0x001fe2000c101b24 */
[----:B------:R-:W-:Y:S05]  /*c7e0*/  EXIT ;  /* 0x000000000000794d */ /* 0x000fea0003800000 */
.L_x_9095:
[----:B------:R-:W0:Y:S02]  /*c7f0*/  F2I.FTZ.U32.TRUNC.NTZ R3, R2 ;  /* 0x0000000200037305 */ /* 0x000e24000021f000 */
[----:B0-----:R-:W-:Y:S01]  /*c800*/  STG.E desc[UR36][R16.64], R3 ;  /* 0x0000000310007986 */ /* 0x001fe2000c101924 */
[----:B------:R-:W-:Y:S05]  /*c810*/  EXIT ;  /* 0x000000000000794d */ /* 0x000fea0003800000 */
.L_x_9098:
        /* <DEDUP_REMOVED lines=14> */
.L_x_12893:


//--------------------- .text._ZN2at6native27unrolled_elementwise_kernelIZZZNS0_18GeluCUDAKernelImplERNS_18TensorIteratorBaseENS0_8GeluTypeEENKUlvE0_clEvENKUlvE0_clEvEUlfE_St5arrayIPcLm2EELi4E23TrivialOffsetCalculatorILi1EjESC_NS0_6memory12LoadWithCastILi1EEENSD_13StoreWithCastILi1EEEEEviT_T0_T2_T3_T4_T5_ --------------------------
	.section	.text._ZN2at6native27unrolled_elementwise_kernelIZZZNS0_18GeluCUDAKernelImplERNS_18TensorIteratorBaseENS0_8GeluTypeEENKUlvE0_clEvENKUlvE0_clEvEUlfE_St5arrayIPcLm2EELi4E23TrivialOffsetCalculatorILi1EjESC_NS0_6memory12LoadWithCastILi1EEENSD_13StoreWithCastILi1EEEEEviT_T0_T2_T3_T4_T5_,"ax",@progbits
	.align	128
        .global         _ZN2at6native27unrolled_elementwise_kernelIZZZNS0_18GeluCUDAKernelImplERNS_18TensorIteratorBaseENS0_8GeluTypeEENKUlvE0_clEvENKUlvE0_clEvEUlfE_St5arrayIPcLm2EELi4E23TrivialOffsetCalculatorILi1EjESC_NS0_6memory12LoadWithCastILi1EEENSD_13StoreWithCastILi1EEEEEviT_T0_T2_T3_T4_T5_
        .type           _ZN2at6native27unrolled_elementwise_kernelIZZZNS0_18GeluCUDAKernelImplERNS_18TensorIteratorBaseENS0_8GeluTypeEENKUlvE0_clEvENKUlvE0_clEvEUlfE_St5arrayIPcLm2EELi4E23TrivialOffsetCalculatorILi1EjESC_NS0_6memory12LoadWithCastILi1EEENSD_13StoreWithCastILi1EEEEEviT_T0_T2_T3_T4_T5_,@function
        .size           _ZN2at6native27unrolled_elementwise_kernelIZZZNS0_18GeluCUDAKernelImplERNS_18TensorIteratorBaseENS0_8GeluTypeEENKUlvE0_clEvENKUlvE0_clEvEUlfE_St5arrayIPcLm2EELi4E23TrivialOffsetCalculatorILi1EjESC_NS0_6memory12LoadWithCastILi1EEENSD_13StoreWithCastILi1EEEEEviT_T0_T2_T3_T4_T5_,(.L_x_12894 - _ZN2at6native27unrolled_elementwise_kernelIZZZNS0_18GeluCUDAKernelImplERNS_18TensorIteratorBaseENS0_8GeluTypeEENKUlvE0_clEvENKUlvE0_clEvEUlfE_St5arrayIPcLm2EELi4E23TrivialOffsetCalculatorILi1EjESC_NS0_6memory12LoadWithCastILi1EEENSD_13StoreWithCastILi1EEEEEviT_T0_T2_T3_T4_T5_)
        .other          _ZN2at6native27unrolled_elementwise_kernelIZZZNS0_18GeluCUDAKernelImplERNS_18TensorIteratorBaseENS0_8GeluTypeEENKUlvE0_clEvENKUlvE0_clEvEUlfE_St5arrayIPcLm2EELi4E23TrivialOffsetCalculatorILi1EjESC_NS0_6memory12LoadWithCastILi1EEENSD_13StoreWithCastILi1EEEEEviT_T0_T2_T3_T4_T5_,@"STO_CUDA_ENTRY STV_DEFAULT"
_ZN2at6native27unrolled_elementwise_kernelIZZZNS0_18GeluCUDAKernelImplERNS_18TensorIteratorBaseENS0_8GeluTypeEENKUlvE0_clEvENKUlvE0_clEvEUlfE_St5arrayIPcLm2EELi4E23TrivialOffsetCalculatorILi1EjESC_NS0_6memory12LoadWithCastILi1EEENSD_13StoreWithCastILi1EEEEEviT_T0_T2_T3_T4_T5_:
.text._ZN2at6native27unrolled_elementwise_kernelIZZZNS0_18GeluCUDAKernelImplERNS_18TensorIteratorBaseENS0_8GeluTypeEENKUlvE0_clEvENKUlvE0_clEvEUlfE_St5arrayIPcLm2EELi4E23TrivialOffsetCalculatorILi1EjESC_NS0_6memory12LoadWithCastILi1EEENSD_13StoreWithCastILi1EEEEEviT_T0_T2_T3_T4_T5_:
[----:B------:R-:W0:Y:S01]  /*0000*/  LDC R1, c[0x0][0x28] ;  /* 0x00000a00ff017b82 */ /* 0x000e220000000800 */
[----:B------:R-:W1:Y:S07]  /*0010*/  S2R R2, SR_CTAID.X ;  /* 0x0000000000027919 */ /* 0x000e6e0000002500 */
[----:B------:R-:W1:Y:S01]  /*0020*/  LDC R17, c[0x0][0x210] ;  /* 0x00008400ff117b82 */ /* 0x000e620000000800 */
[----:B------:R-:W-:Y:S01]  /*0030*/  ULDC.64 UR36, c[0x0][0x208] ;  /* 0x0000820000247ab9 */ /* 0x000fe20000000a00 */
[----:B------:R-:W-:Y:S01]  /*0040*/  BSSY B7, `(.L_x_9099) ;  /* 0x00000ef000077945 */ /* 0x000fe20003800000 */
[----:B------:R-:W2:Y:S01]  /*0050*/  S2R R16, SR_TID.X ;  /* 0x0000000000107919 */ /* 0x000ea20000002100 */
[----:B------:R-:W-:-:S02]  /*0060*/  IMAD.MOV.U32 R24, RZ, RZ, RZ ;  /* 0x000000ffff187224 */ /* 0x000fc400078e00ff */
[----:B------:R-:W-:Y:S02]  /*0070*/  IMAD.MOV.U32 R22, RZ, RZ, RZ ;  /* 0x000000ffff167224 */ /* 0x000fe400078e00ff */
[----:B------:R-:W3:Y:S01]  /*0080*/  LDC.U8 R19, c[0x0][0x22c] ;  /* 0x00008b00ff137b82 */ /* 0x000ee20000000000 */
[----:B-1----:R-:W-:-:S05]  /*0090*/  IMAD R17, R2, -0x200, R17 ;  /* 0xfffffe0002117824 */ /* 0x002fca00078e0211 */
[----:B--2---:R-:W-:-:S13]  /*00a0*/  ISETP.GE.AND P0, PT, R16, R17, PT ;  /* 0x000000111000720c */ /* 0x004fda0003f06270 */
[----:B0--3--:R-:W-:Y:S05]  /*00b0*/  @P0 BRA `(.L_x_9100) ;  /* 0x0000000c009c0947 */ /* 0x009fea0003800000 */
        /* <DEDUP_REMOVED lines=21> */
.L_x_9105:
[----:B------:R-:W2:Y:S02]  /*0210*/  LDG.E.U8 R4, desc[UR36][R4.64] ;  /* 0x0000002404047981 */ /* 0x000ea4000c1e1100 */
[----:B--2---:R-:W-:Y:S01]  /*0220*/  I2FP.F32.U32 R22, R4 ;  /* 0x0000000400167245 */ /* 0x004fe20000201000 */
[----:B------:R-:W-:Y:S06]  /*0230*/  BRA `(.L_x_9107) ;  /* 0x0000000c00307947 */ /* 0x000fec0003800000 */
.L_x_9104:
        /* <DEDUP_REMOVED lines=9> */
.L_x_9109:
[----:B------:R-:W2:Y:S02]  /*02d0*/  LDG.E R4, desc[UR36][R4.64] ;  /* 0x0000002404047981 */ /* 0x000ea4000c1e1900 */
[----:B--2---:R-:W-:Y:S01]  /*02e0*/  I2FP.F32.S32 R22, R4 ;  /* 0x0000000400167245 */ /* 0x004fe20000201400 */
[----:B------:R-:W-:Y:S06]  /*02f0*/  BRA `(.L_x_9107) ;  /* 0x0000000c00007947 */ /* 0x000fec0003800000 */
.L_x_9108:
[----:B------:R-:W2:Y:S02]  /*0300*/  LDG.E.U16 R4, desc[UR36][R4.64] ;  /* 0x0000002404047981 */ /* 0x000ea4000c1e1500 */
[----:B--2---:R2:W3:Y:S01]  /*0310*/  I2F.S16 R22, R4 ;  /* 0x0000000400167306 */ /* 0x0044e20000101400 */
[----:B------:R-:W-:Y:S05]  /*0320*/  BRA `(.L_x_9107) ;  /* 0x0000000800f47947 */ /* 0x000fea0003800000 */
.L_x_9103:
        /* <DEDUP_REMOVED lines=8> */
.L_x_9111:
[----:B------:R-:W2:Y:S02]  /*03b0*/  LDG.E.U16 R4, desc[UR36][R4.64] ;  /* 0x0000002404047981 */ /* 0x000ea4000c1e1500 */
[----:B--2---:R-:W-:Y:S01]  /*03c0*/  HADD2.F32 R22, -RZ, R4.H0_H0 ;  /* 0x20000004ff167230 */ /* 0x004fe20000004100 */
[----:B------:R-:W-:Y:S06]  /*03d0*/  BRA `(.L_x_9107) ;  /* 0x0000000800c87947 */ /* 0x000fec0003800000 */
.L_x_9110:
        /* <DEDUP_REMOVED lines=8> */
.L_x_9113:
[----:B------:R-:W2:Y:S02]  /*0460*/  LDG.E.U16 R4, desc[UR36][R4.64] ;  /* 0x0000002404047981 */ /* 0x000ea4000c1e1500 */
[----:B--2---:R-:W-:Y:S01]  /*0470*/  HADD2.F32 R22, -RZ, R4.H0_H0 ;  /* 0x20000004ff167230 */ /* 0x004fe20000004100 */
[----:B------:R-:W-:Y:S06]  /*0480*/  BRA `(.L_x_9107) ;  /* 0x00000008009c7947 */ /* 0x000fec0003800000 */
.L_x_9112:
[----:B------:R-:W2:Y:S01]  /*0490*/  LDG.E.64 R4, desc[UR36][R4.64] ;  /* 0x0000002404047981 */ /* 0x000ea2000c1e1b00 */
[----:B------:R-:W-:Y:S01]  /*04a0*/  UMOV UR4, 0xf0000000 ;  /* 0xf000000000047882 */ /* 0x000fe20000000000 */
[----:B------:R-:W-:Y:S01]  /*04b0*/  UMOV UR5, 0x380fffff ;  /* 0x380fffff00057882 */ /* 0x000fe20000000000 */
[----:B--2---:R-:W0:Y:S01]  /*04c0*/  F2F.F32.F64 R22, R4 ;  /* 0x0000000400167310 */ /* 0x004e220000301000 */
[----:B------:R-:W-:-:S14]  /*04d0*/  DSETP.GEU.AND P0, PT, |R4|, UR4, PT ;  /* 0x0000000404007e2a */ /* 0x000fdc000bf0e200 */
[----:B0-----:R-:W-:Y:S01]  /*04e0*/  @!P0 FMUL R22, R22, 1.175494350822287508e-38 ;  /* 0x0080000016168820 */ /* 0x001fe20000400000 */
[----:B------:R-:W-:Y:S06]  /*04f0*/  BRA `(.L_x_9107) ;  /* 0x0000000800807947 */ /* 0x000fec0003800000 */
.L_x_9102:
        /* <DEDUP_REMOVED lines=12> */
.L_x_9116:
[----:B------:R-:W2:Y:S01]  /*05c0*/  LDG.E.64 R4, desc[UR36][R4.64] ;  /* 0x0000002404047981 */ /* 0x000ea2000c1e1b00 */
[----:B------:R-:W-:Y:S01]  /*05d0*/  UMOV UR4, 0xf0000000 ;  /* 0xf000000000047882 */ /* 0x000fe20000000000 */
[----:B------:R-:W-:Y:S01]  /*05e0*/  UMOV UR5, 0x380fffff ;  /* 0x380fffff00057882 */ /* 0x000fe20000000000 */
[----:B--2---:R-:W0:Y:S01]  /*05f0*/  F2F.F32.F64 R22, R4 ;  /* 0x0000000400167310 */ /* 0x004e220000301000 */
[----:B------:R-:W-:-:S14]  /*0600*/  DSETP.GEU.AND P0, PT, |R4|, UR4, PT ;  /* 0x0000000404007e2a */ /* 0x000fdc000bf0e200 */
[----:B0-----:R-:W-:Y:S01]  /*0610*/  @!P0 FMUL R22, R22, 1.175494350822287508e-38 ;  /* 0x0080000016168820 */ /* 0x001fe20000400000 */
[----:B------:R-:W-:Y:S06]  /*0620*/  BRA `(.L_x_9107) ;  /* 0x0000000800347947 */ /* 0x000fec0003800000 */
.L_x_9115:
        /* <DEDUP_REMOVED lines=26> */
.L_x_9118:
        /* <DEDUP_REMOVED lines=14> */
.L_x_9117:
[----:B------:R-:W2:Y:S02]  /*08b0*/  LDG.E.U16 R4, desc[UR36][R4.64] ;  /* 0x0000002404047981 */ /* 0x000ea4000c1e1500 */
[----:B--2---:R-:W-:Y:S01]  /*08c0*/  IMAD.U32 R22, R4, 0x10000, RZ ;  /* 0x0001000004167824 */ /* 0x004fe200078e00ff */
[----:B------:R-:W-:Y:S06]  /*08d0*/  BRA `(.L_x_9107) ;  /* 0x0000000400887947 */ /* 0x000fec0003800000 */
.L_x_9114:
        /* <DEDUP_REMOVED lines=11> */
.L_x_9121:
        /* <DEDUP_REMOVED lines=20> */
.L_x_9123:
[----:B------:R-:W-:Y:S05]  /*0ad0*/  BSYNC B0 ;  /* 0x0000000000007941 */ /* 0x000fea0003800000 */
.L_x_9122:
[----:B------:R-:W-:Y:S01]  /*0ae0*/  IMAD.SHL.U32 R3, R3, 0x100000, RZ ;  /* 0x0010000003037824 */ /* 0x000fe200078e00ff */
[----:B------:R-:W-:-:S04]  /*0af0*/  LEA R5, R0, 0x3b800000, 0x17 ;  /* 0x3b80000000057811 */ /* 0x000fc800078eb8ff */
[----:B------:R-:W-:Y:S01]  /*0b00*/  LOP3.LUT R22, R5, R3, R22, 0xfe, !PT ;  /* 0x0000000305167212 */ /* 0x000fe200078efe16 */
[----:B------:R-:W-:Y:S06]  /*0b10*/  BRA `(.L_x_9107) ;  /* 0x0000000000f87947 */ /* 0x000fec0003800000 */
.L_x_9120:
        /* <DEDUP_REMOVED lines=20> */
.L_x_9125:
[----:B------:R-:W-:Y:S05]  /*0c60*/  BSYNC B0 ;  /* 0x0000000000007941 */ /* 0x000fea0003800000 */
.L_x_9124:
[----:B------:R-:W-:Y:S01]  /*0c70*/  IMAD.SHL.U32 R3, R3, 0x200000, RZ ;  /* 0x0020000003037824 */ /* 0x000fe200078e00ff */
[----:B------:R-:W-:-:S04]  /*0c80*/  LEA R5, R0, 0x37800000, 0x17 ;  /* 0x3780000000057811 */ /* 0x000fc800078eb8ff */
[----:B------:R-:W-:Y:S01]  /*0c90*/  LOP3.LUT R22, R5, R3, R22, 0xfe, !PT ;  /* 0x0000000305167212 */ /* 0x000fe200078efe16 */
[----:B------:R-:W-:Y:S06]  /*0ca0*/  BRA `(.L_x_9107) ;  /* 0x0000000000947947 */ /* 0x000fec0003800000 */
.L_x_9119:
        /* <DEDUP_REMOVED lines=14> */
.L_x_9106:
        /* <DEDUP_REMOVED lines=16> */
.L_x_9128:
[----:B------:R-:W-:Y:S01]  /*0e90*/  IMAD.MOV.U32 R22, RZ, RZ, RZ ;  /* 0x000000ffff167224 */ /* 0x000fe200078e00ff */
[----:B------:R-:W-:Y:S06]  /*0ea0*/  BRA `(.L_x_9107) ;  /* 0x0000000000147947 */ /* 0x000fec0003800000 */
.L_x_9127:
[----:B------:R-:W2:Y:S02]  /*0eb0*/  LDG.E.64 R22, desc[UR36][R4.64] ;  /* 0x0000002404167981 */ /* 0x000ea4000c1e1b00 */
[----:B--2---:R0:W1:Y:S01]  /*0ec0*/  I2F.U64 R22, R22 ;  /* 0x0000001600167312 */ /* 0x0040620000301000 */
[----:B------:R-:W-:Y:S05]  /*0ed0*/  BRA `(.L_x_9107) ;  /* 0x0000000000087947 */ /* 0x000fea0003800000 */
.L_x_9126:
[----:B------:R-:W2:Y:S02]  /*0ee0*/  LDG.E R4, desc[UR36][R4.64] ;  /* 0x0000002404047981 */ /* 0x000ea4000c1e1900 */
[----:B--2---:R-:W-:-:S07]  /*0ef0*/  I2FP.F32.U32 R22, R4 ;  /* 0x0000000400167245 */ /* 0x004fce0000201000 */
.L_x_9107:
[----:B------:R-:W-:Y:S05]  /*0f00*/  BSYNC B6 ;  /* 0x0000000000067941 */ /* 0x000fea0003800000 */
.L_x_9101:
[----:B------:R-:W2:Y:S02]  /*0f10*/  S2R R16, SR_TID.X ;  /* 0x0000000000107919 */ /* 0x000ea40000002100 */
[----:B--2---:R-:W-:-:S07]  /*0f20*/  VIADD R16, R16, 0x80 ;  /* 0x0000008010107836 */ /* 0x004fce0000000000 */
.L_x_9100:
[----:B------:R-:W-:Y:S05]  /*0f30*/  BSYNC B7 ;  /* 0x0000000000077941 */ /* 0x000fea0003800000 */
.L_x_9099:
[----:B------:R-:W-:Y:S01]  /*0f40*/  ISETP.GE.AND P0, PT, R16, R17, PT ;  /* 0x000000111000720c */ /* 0x000fe20003f06270 */
[----:B------:R-:W-:-:S12]  /*0f50*/  BSSY B7, `(.L_x_9129) ;  /* 0x00000e8000077945 */ /* 0x000fd80003800000 */
[----:B------:R-:W-:Y:S05]  /*0f60*/  @P0 BRA `(.L_x_9130) ;  /* 0x0000000c00980947 */ /* 0x000fea0003800000 */
[----:B0---4-:R-:W0:Y:S01]  /*0f70*/  LDC.64 R4, c[0x0][0x220] ;  /* 0x00008800ff047b82 */ /* 0x011e220000000a00 */
[----:B------:R-:W-:Y:S01]  /*0f80*/  IMAD R0, R2, 0x200, R16 ;  /* 0x0000020002007824 */ /* 0x000fe200078e0210 */
[----:B------:R-:W-:Y:S01]  /*0f90*/  PRMT R6, R19, 0x9910, RZ ;  /* 0x0000991013067816 */ /* 0x000fe200000000ff */
[----:B------:R-:W-:Y:S01]  /*0fa0*/  ULDC UR4, c[0x0][0x230] ;  /* 0x00008c0000047ab9 */ /* 0x000fe20000000800 */
[----:B------:R-:W-:Y:S01]  /*0fb0*/  BSSY B6, `(.L_x_9131) ;  /* 0x00000e0000067945 */ /* 0x000fe20003800000 */
        /* <DEDUP_REMOVED lines=17> */
.L_x_9135:
[----:B------:R-:W2:Y:S02]  /*10d0*/  LDG.E.U8 R4, desc[UR36][R4.64] ;  /* 0x0000002404047981 */ /* 0x000ea4000c1e1100 */
[----:B--2---:R-:W-:Y:S01]  /*10e0*/  I2FP.F32.U32 R24, R4 ;  /* 0x0000000400187245 */ /* 0x004fe20000201000 */
[----:B------:R-:W-:Y:S06]  /*10f0*/  BRA `(.L_x_9137) ;  /* 0x0000000c002c7947 */ /* 0x000fec0003800000 */
.L_x_9134:
        /* <DEDUP_REMOVED lines=9> */
.L_x_9139:
[----:B------:R-:W2:Y:S02]  /*1190*/  LDG.E R4, desc[UR36][R4.64] ;  /* 0x0000002404047981 */ /* 0x000ea4000c1e1900 */
[----:B--2---:R-:W-:Y:S01]  /*11a0*/  I2FP.F32.S32 R24, R4 ;  /* 0x0000000400187245 */ /* 0x004fe20000201400 */
[----:B------:R-:W-:Y:S06]  /*11b0*/  BRA `(.L_x_9137) ;  /* 0x0000000800fc7947 */ /* 0x000fec0003800000 */
.L_x_9138:
[----:B------:R-:W2:Y:S02]  /*11c0*/  LDG.E.U16 R4, desc[UR36][R4.64] ;  /* 0x0000002404047981 */ /* 0x000ea4000c1e1500 */
[----:B--2---:R0:W2:Y:S01]  /*11d0*/  I2F.S16 R24, R4 ;  /* 0x0000000400187306 */ /* 0x0040a20000101400 */
[----:B------:R-:W-:Y:S05]  /*11e0*/  BRA `(.L_x_9137) ;  /* 0x0000000800f07947 */ /* 0x000fea0003800000 */
.L_x_9133:
        /* <DEDUP_REMOVED lines=8> */
.L_x_9141:
[----:B------:R-:W2:Y:S02]  /*1270*/  LDG.E.U16 R4, desc[UR36][R4.64] ;  /* 0x0000002404047981 */ /* 0x000ea4000c1e1500 */
[----:B--2---:R-:W-:Y:S01]  /*1280*/  HADD2.F32 R24, -RZ, R4.H0_H0 ;  /* 0x20000004ff187230 */ /* 0x004fe20000004100 */
[----:B------:R-:W-:Y:S06]  /*1290*/  BRA `(.L_x_9137) ;  /* 0x0000000800c47947 */ /* 0x000fec0003800000 */
.L_x_9140:
        /* <DEDUP_REMOVED lines=8> */
.L_x_9143:
[----:B------:R-:W2:Y:S02]  /*1320*/  LDG.E.U16 R4, desc[UR36][R4.64] ;  /* 0x0000002404047981 */ /* 0x000ea4000c1e1500 */
[----:B--2---:R-:W-:Y:S01]  /*1330*/  HADD2.F32 R24, -RZ, R4.H0_H0 ;  /* 0x20000004ff187230 */ /* 0x004fe20000004100 */
[----:B------:R-:W-:Y:S06]  /*1340*/  BRA `(.L_x_9137) ;  /* 0x0000000800987947 */ /* 0x000fec0003800000 */
.L_x_9142:
[----:B------:R-:W2:Y:S01]  /*1350*/  LDG.E.64 R4, desc[UR36][R4.64] ;  /* 0x0000002404047981 */ /* 0x000ea2000c1e1b00 */
[----:B------:R-:W-:Y:S01]  /*1360*/  UMOV UR4, 0xf0000000 ;  /* 0xf000000000047882 */ /* 0x000fe20000000000 */
[----:B------:R-:W-:Y:S01]  /*1370*/  UMOV UR5, 0x380fffff ;  /* 0x380fffff00057882 */ /* 0x000fe20000000000 */
[----:B--2---:R-:W0:Y:S01]  /*1380*/  F2F.F32.F64 R24, R4 ;  /* 0x0000000400187310 */ /* 0x004e220000301000 */
[----:B------:R-:W-:-:S14]  /*1390*/  DSETP.GEU.AND P0, PT, |R4|, UR4, PT ;  /* 0x0000000404007e2a */ /* 0x000fdc000bf0e200 */
[----:B0-----:R-:W-:Y:S01]  /*13a0*/  @!P0 FMUL R24, R24, 1.175494350822287508e-38 ;  /* 0x0080000018188820 */ /* 0x001fe20000400000 */
[----:B------:R-:W-:Y:S06]  /*13b0*/  BRA `(.L_x_9137) ;  /* 0x00000008007c7947 */ /* 0x000fec0003800000 */
.L_x_9132:
        /* <DEDUP_REMOVED lines=12> */
.L_x_9146:
[----:B------:R-:W2:Y:S01]  /*1480*/  LDG.E.64 R4, desc[UR36][R4.64] ;  /* 0x0000002404047981 */ /* 0x000ea2000c1e1b00 */
[----:B------:R-:W-:Y:S01]  /*1490*/  UMOV UR4, 0xf0000000 ;  /* 0xf000000000047882 */ /* 0x000fe20000000000 */
[----:B------:R-:W-:Y:S01]  /*14a0*/  UMOV UR5, 0x380fffff ;  /* 0x380fffff00057882 */ /* 0x000fe20000000000 */
[----:B--2---:R-:W0:Y:S01]  /*14b0*/  F2F.F32.F64 R24, R4 ;  /* 0x0000000400187310 */ /* 0x004e220000301000 */
[----:B------:R-:W-:-:S14]  /*14c0*/  DSETP.GEU.AND P0, PT, |R4|, UR4, PT ;  /* 0x0000000404007e2a */ /* 0x000fdc000bf0e200 */
[----:B0-----:R-:W-:Y:S01]  /*14d0*/  @!P0 FMUL R24, R24, 1.175494350822287508e-38 ;  /* 0x0080000018188820 */ /* 0x001fe20000400000 */
[----:B------:R-:W-:Y:S06]  /*14e0*/  BRA `(.L_x_9137) ;  /* 0x0000000800307947 */ /* 0x000fec0003800000 */
.L_x_9145:
        /* <DEDUP_REMOVED lines=26> */
.L_x_9148:
        /* <DEDUP_REMOVED lines=13> */
.L_x_9147:
[----:B------:R-:W2:Y:S02]  /*1760*/  LDG.E.U16 R4, desc[UR36][R4.64] ;  /* 0x0000002404047981 */ /* 0x000ea4000c1e1500 */
[----:B--2---:R-:W-:Y:S01]  /*1770*/  IMAD.U32 R24, R4, 0x10000, RZ ;  /* 0x0001000004187824 */ /* 0x004fe200078e00ff */
[----:B------:R-:W-:Y:S06]  /*1780*/  BRA `(.L_x_9137) ;  /* 0x0000000400887947 */ /* 0x000fec0003800000 */
.L_x_9144:
        /* <DEDUP_REMOVED lines=11> */
.L_x_9151:
        /* <DEDUP_REMOVED lines=20> */
.L_x_9153:
[----:B------:R-:W-:Y:S05]  /*1980*/  BSYNC B0 ;  /* 0x0000000000007941 */ /* 0x000fea0003800000 */
.L_x_9152:
[----:B------:R-:W-:Y:S01]  /*1990*/  IMAD.SHL.U32 R3, R3, 0x100000, RZ ;  /* 0x0010000003037824 */ /* 0x000fe200078e00ff */
[----:B------:R-:W-:-:S04]  /*19a0*/  LEA R5, R0, 0x3b800000, 0x17 ;  /* 0x3b80000000057811 */ /* 0x000fc800078eb8ff */
[----:B------:R-:W-:Y:S01]  /*19b0*/  LOP3.LUT R24, R5, R3, R24, 0xfe, !PT ;  /* 0x0000000305187212 */ /* 0x000fe200078efe18 */
[----:B------:R-:W-:Y:S06]  /*19c0*/  BRA `(.L_x_9137) ;  /* 0x0000000000f87947 */ /* 0x000fec0003800000 */
.L_x_9150:
        /* <DEDUP_REMOVED lines=20> */
.L_x_9155:
[----:B------:R-:W-:Y:S05]  /*1b10*/  BSYNC B0 ;  /* 0x0000000000007941 */ /* 0x000fea0003800000 */
.L_x_9154:
[----:B------:R-:W-:Y:S01]  /*1b20*/  IMAD.SHL.U32 R3, R3, 0x200000, RZ ;  /* 0x0020000003037824 */ /* 0x000fe200078e00ff */
[----:B------:R-:W-:-:S04]  /*1b30*/  LEA R5, R0, 0x37800000, 0x17 ;  /* 0x3780000000057811 */ /* 0x000fc800078eb8ff */
[----:B------:R-:W-:Y:S01]  /*1b40*/  LOP3.LUT R24, R5, R3, R24, 0xfe, !PT ;  /* 0x0000000305187212 */ /* 0x000fe200078efe18 */
[----:B------:R-:W-:Y:S06]  /*1b50*/  BRA `(.L_x_9137) ;  /* 0x0000000000947947 */ /* 0x000fec0003800000 */
.L_x_9149:
        /* <DEDUP_REMOVED lines=14> */
.L_x_9136:
        /* <DEDUP_REMOVED lines=16> */
.L_x_9158:
[----:B------:R-:W-:Y:S01]  /*1d40*/  IMAD.MOV.U32 R24, RZ, RZ, RZ ;  /* 0x000000ffff187224 */ /* 0x000fe200078e00ff */
[----:B------:R-:W-:Y:S06]  /*1d50*/  BRA `(.L_x_9137) ;  /* 0x0000000000147947 */ /* 0x000fec0003800000 */
.L_x_9157:
[----:B------:R-:W2:Y:S02]  /*1d60*/  LDG.E.64 R24, desc[UR36][R4.64] ;  /* 0x0000002404187981 */ /* 0x000ea4000c1e1b00 */
[----:B--2---:R0:W2:Y:S01]  /*1d70*/  I2F.U64 R24, R24 ;  /* 0x0000001800187312 */ /* 0x0040a20000301000 */
[----:B------:R-:W-:Y:S05]  /*1d80*/  BRA `(.L_x_9137) ;  /* 0x0000000000087947 */ /* 0x000fea0003800000 */
.L_x_9156:
[----:B------:R-:W2:Y:S02]  /*1d90*/  LDG.E R4, desc[UR36][R4.64] ;  /* 0x0000002404047981 */ /* 0x000ea4000c1e1900 */
[----:B--2---:R-:W-:-:S07]  /*1da0*/  I2FP.F32.U32 R24, R4 ;  /* 0x0000000400187245 */ /* 0x004fce0000201000 */
.L_x_9137:
[----:B------:R-:W-:Y:S05]  /*1db0*/  BSYNC B6 ;  /* 0x0000000000067941 */ /* 0x000fea0003800000 */
.L_x_9131:
[----:B------:R-:W-:-:S07]  /*1dc0*/  VIADD R16, R16, 0x80 ;  /* 0x0000008010107836 */ /* 0x000fce0000000000 */
.L_x_9130:
[----:B------:R-:W-:Y:S05]  /*1dd0*/  BSYNC B7 ;  /* 0x0000000000077941 */ /* 0x000fea0003800000 */
.L_x_9129:
[----:B------:R-:W-:Y:S01]  /*1de0*/  ISETP.GE.AND P0, PT, R16, R17, PT ;  /* 0x000000111000720c */ /* 0x000fe20003f06270 */
[----:B------:R-:W-:Y:S01]  /*1df0*/  BSSY B7, `(.L_x_9159) ;  /* 0x00000ea000077945 */ /* 0x000fe20003800000 */
[----:B------:R-:W-:Y:S02]  /*1e00*/  IMAD.MOV.U32 R18, RZ, RZ, RZ ;  /* 0x000000ffff127224 */ /* 0x000fe400078e00ff */
[----:B0-----:R-:W-:-:S09]  /*1e10*/  IMAD.MOV.U32 R23, RZ, RZ, RZ ;  /* 0x000000ffff177224 */ /* 0x001fd200078e00ff */
[----:B------:R-:W-:Y:S05]  /*1e20*/  @P0 BRA `(.L_x_9160) ;  /* 0x0000000c00980947 */ /* 0x000fea0003800000 */
[----:B--2-4-:R-:W0:Y:S01]  /*1e30*/  LDC.64 R4, c[0x0][0x220] ;  /* 0x00008800ff047b82 */ /* 0x014e220000000a00 */
        /* <DEDUP_REMOVED lines=21> */
.L_x_9165:
[----:B------:R-:W2:Y:S02]  /*1f90*/  LDG.E.U8 R4, desc[UR36][R4.64] ;  /* 0x0000002404047981 */ /* 0x000ea4000c1e1100 */
[----:B--2---:R-:W-:Y:S01]  /*1fa0*/  I2FP.F32.U32 R23, R4 ;  /* 0x0000000400177245 */ /* 0x004fe20000201000 */
[----:B------:R-:W-:Y:S06]  /*1fb0*/  BRA `(.L_x_9167) ;  /* 0x0000000c002c7947 */ /* 0x000fec0003800000 */
.L_x_9164:
        /* <DEDUP_REMOVED lines=9> */
.L_x_9169:
[----:B------:R-:W2:Y:S02]  /*2050*/  LDG.E R4, desc[UR36][R4.64] ;  /* 0x0000002404047981 */ /* 0x000ea4000c1e1900 */
[----:B--2---:R-:W-:Y:S01]  /*2060*/  I2FP.F32.S32 R23, R4 ;  /* 0x0000000400177245 */ /* 0x004fe20000201400 */
[----:B------:R-:W-:Y:S06]  /*2070*/  BRA `(.L_x_9167) ;  /* 0x0000000800fc7947 */ /* 0x000fec0003800000 */
.L_x_9168:
[----:B------:R-:W2:Y:S02]  /*2080*/  LDG.E.U16 R4, desc[UR36][R4.64] ;  /* 0x0000002404047981 */ /* 0x000ea4000c1e1500 */
[----:B--2---:R4:W0:Y:S01]  /*2090*/  I2F.S16 R23, R4 ;  /* 0x0000000400177306 */ /* 0x0048220000101400 */
[----:B------:R-:W-:Y:S05]  /*20a0*/  BRA `(.L_x_9167) ;  /* 0x0000000800f07947 */ /* 0x000fea0003800000 */
.L_x_9163:
        /* <DEDUP_REMOVED lines=8> */
.L_x_9171:
[----:B------:R-:W2:Y:S02]  /*2130*/  LDG.E.U16 R4, desc[UR36][R4.64] ;  /* 0x0000002404047981 */ /* 0x000ea4000c1e1500 */
[----:B--2---:R-:W-:Y:S01]  /*2140*/  HADD2.F32 R23, -RZ, R4.H0_H0 ;  /* 0x20000004ff177230 */ /* 0x004fe20000004100 */
[----:B------:R-:W-:Y:S06]  /*2150*/  BRA `(.L_x_9167) ;  /* 0x0000000800c47947 */ /* 0x000fec0003800000 */
.L_x_9170:
        /* <DEDUP_REMOVED lines=8> */
.L_x_9173:
[----:B------:R-:W2:Y:S02]  /*21e0*/  LDG.E.U16 R4, desc[UR36][R4.64] ;  /* 0x0000002404047981 */ /* 0x000ea4000c1e1500 */
[----:B--2---:R-:W-:Y:S01]  /*21f0*/  HADD2.F32 R23, -RZ, R4.H0_H0 ;  /* 0x20000004ff177230 */ /* 0x004fe20000004100 */
[----:B------:R-:W-:Y:S06]  /*2200*/  BRA `(.L_x_9167) ;  /* 0x0000000800987947 */ /* 0x000fec0003800000 */
.L_x_9172:
[----:B------:R-:W2:Y:S01]  /*2210*/  LDG.E.64 R4, desc[UR36][R4.64] ;  /* 0x0000002404047981 */ /* 0x000ea2000c1e1b00 */
[----:B------:R-:W-:Y:S01]  /*2220*/  UMOV UR4, 0xf0000000 ;  /* 0xf000000000047882 */ /* 0x000fe20000000000 */
[----:B------:R-:W-:Y:S01]  /*2230*/  UMOV UR5, 0x380fffff ;  /* 0x380fffff00057882 */ /* 0x000fe20000000000 */
[----:B--2---:R-:W0:Y:S01]  /*2240*/  F2F.F32.F64 R23, R4 ;  /* 0x0000000400177310 */ /* 0x004e220000301000 */
[----:B------:R-:W-:-:S14]  /*2250*/  DSETP.GEU.AND P0, PT, |R4|, UR4, PT ;  /* 0x0000000404007e2a */ /* 0x000fdc000bf0e200 */
[----:B0-----:R-:W-:Y:S01]  /*2260*/  @!P0 FMUL R23, R23, 1.175494350822287508e-38 ;  /* 0x0080000017178820 */ /* 0x001fe20000400000 */
[----:B------:R-:W-:Y:S06]  /*2270*/  BRA `(.L_x_9167) ;  /* 0x00000008007c7947 */ /* 0x000fec0003800000 */
.L_x_9162:
        /* <DEDUP_REMOVED lines=12> */
.L_x_9176:
[----:B------:R-:W2:Y:S01]  /*2340*/  LDG.E.64 R4, desc[UR36][R4.64] ;  /* 0x0000002404047981 */ /* 0x000ea2000c1e1b00 */
[----:B------:R-:W-:Y:S01]  /*2350*/  UMOV UR4, 0xf0000000 ;  /* 0xf000000000047882 */ /* 0x000fe20000000000 */
[----:B------:R-:W-:Y:S01]  /*2360*/  UMOV UR5, 0x380fffff ;  /* 0x380fffff00057882 */ /* 0x000fe20000000000 */
[----:B--2---:R-:W0:Y:S01]  /*2370*/  F2F.F32.F64 R23, R4 ;  /* 0x0000000400177310 */ /* 0x004e220000301000 */
[----:B------:R-:W-:-:S14]  /*2380*/  DSETP.GEU.AND P0, PT, |R4|, UR4, PT ;  /* 0x0000000404007e2a */ /* 0x000fdc000bf0e200 */
[----:B0-----:R-:W-:Y:S01]  /*2390*/  @!P0 FMUL R23, R23, 1.175494350822287508e-38 ;  /* 0x0080000017178820 */ /* 0x001fe20000400000 */
[----:B------:R-:W-:Y:S06]  /*23a0*/  BRA `(.L_x_9167) ;  /* 0x0000000800307947 */ /* 0x000fec0003800000 */
.L_x_9175:
        /* <DEDUP_REMOVED lines=26> */
.L_x_9178:
        /* <DEDUP_REMOVED lines=13> */
.L_x_9177:
[----:B------:R-:W2:Y:S02]  /*2620*/  LDG.E.U16 R4, desc[UR36][R4.64] ;  /* 0x0000002404047981 */ /* 0x000ea4000c1e1500 */
[----:B--2---:R-:W-:Y:S01]  /*2630*/  IMAD.U32 R23, R4, 0x10000, RZ ;  /* 0x0001000004177824 */ /* 0x004fe200078e00ff */
[----:B------:R-:W-:Y:S06]  /*2640*/  BRA `(.L_x_9167) ;  /* 0x0000000400887947 */ /* 0x000fec0003800000 */
.L_x_9174:
        /* <DEDUP_REMOVED lines=11> */
.L_x_9181:
        /* <DEDUP_REMOVED lines=20> */
.L_x_9183:
[----:B------:R-:W-:Y:S05]  /*2840*/  BSYNC B0 ;  /* 0x0000000000007941 */ /* 0x000fea0003800000 */
.L_x_9182:
[----:B------:R-:W-:Y:S01]  /*2850*/  IMAD.SHL.U32 R3, R3, 0x100000, RZ ;  /* 0x0010000003037824 */ /* 0x000fe200078e00ff */
[----:B------:R-:W-:-:S04]  /*2860*/  LEA R0, R0, 0x3b800000, 0x17 ;  /* 0x3b80000000007811 */ /* 0x000fc800078eb8ff */
[----:B------:R-:W-:Y:S01]  /*2870*/  LOP3.LUT R23, R0, R3, R23, 0xfe, !PT ;  /* 0x0000000300177212 */ /* 0x000fe200078efe17 */
[----:B------:R-:W-:Y:S06]  /*2880*/  BRA `(.L_x_9167) ;  /* 0x0000000000f87947 */ /* 0x000fec0003800000 */
.L_x_9180:
        /* <DEDUP_REMOVED lines=20> */
.L_x_9185:
[----:B------:R-:W-:Y:S05]  /*29d0*/  BSYNC B0 ;  /* 0x0000000000007941 */ /* 0x000fea0003800000 */
.L_x_9184:
[----:B------:R-:W-:Y:S01]  /*29e0*/  IMAD.SHL.U32 R3, R3, 0x200000, RZ ;  /* 0x0020000003037824 */ /* 0x000fe200078e00ff */
[----:B------:R-:W-:-:S04]  /*29f0*/  LEA R0, R0, 0x37800000, 0x17 ;  /* 0x3780000000007811 */ /* 0x000fc800078eb8ff */
[----:B------:R-:W-:Y:S01]  /*2a00*/  LOP3.LUT R23, R0, R3, R23, 0xfe, !PT ;  /* 0x0000000300177212 */ /* 0x000fe200078efe17 */
[----:B------:R-:W-:Y:S06]  /*2a10*/  BRA `(.L_x_9167) ;  /* 0x0000000000947947 */ /* 0x000fec0003800000 */
.L_x_9179:
        /* <DEDUP_REMOVED lines=14> */
.L_x_9166:
        /* <DEDUP_REMOVED lines=16> */
.L_x_9188:
[----:B------:R-:W-:Y:S01]  /*2c00*/  IMAD.MOV.U32 R23, RZ, RZ, RZ ;  /* 0x000000ffff177224 */ /* 0x000fe200078e00ff */
[----:B------:R-:W-:Y:S06]  /*2c10*/  BRA `(.L_x_9167) ;  /* 0x0000000000147947 */ /* 0x000fec0003800000 */
.L_x_9187:
[----:B------:R-:W2:Y:S02]  /*2c20*/  LDG.E.64 R4, desc[UR36][R4.64] ;  /* 0x0000002404047981 */ /* 0x000ea4000c1e1b00 */
[----:B--2---:R0:W2:Y:S01]  /*2c30*/  I2F.U64 R23, R4 ;  /* 0x0000000400177312 */ /* 0x0040a20000301000 */
[----:B------:R-:W-:Y:S05]  /*2c40*/  BRA `(.L_x_9167) ;  /* 0x0000000000087947 */ /* 0x000fea0003800000 */
.L_x_9186:
[----:B------:R-:W2:Y:S02]  /*2c50*/  LDG.E R4, desc[UR36][R4.64] ;  /* 0x0000002404047981 */ /* 0x000ea4000c1e1900 */
[----:B--2---:R-:W-:-:S07]  /*2c60*/  I2FP.F32.U32 R23, R4 ;  /* 0x0000000400177245 */ /* 0x004fce0000201000 */
.L_x_9167:
[----:B------:R-:W-:Y:S05]  /*2c70*/  BSYNC B6 ;  /* 0x0000000000067941 */ /* 0x000fea0003800000 */
.L_x_9161:
[----:B------:R-:W-:-:S07]  /*2c80*/  VIADD R16, R16, 0x80 ;  /* 0x0000008010107836 */ /* 0x000fce0000000000 */
.L_x_9160:
[----:B------:R-:W-:Y:S05]  /*2c90*/  BSYNC B7 ;  /* 0x0000000000077941 */ /* 0x000fea0003800000 */
.L_x_9159:
[----:B------:R-:W-:Y:S01]  /*2ca0*/  ISETP.GE.AND P0, PT, R16, R17, PT ;  /* 0x000000111000720c */ /* 0x000fe20003f06270 */
[----:B------:R-:W-:-:S12]  /*2cb0*/  BSSY B6, `(.L_x_9189) ;  /* 0x00000e1000067945 */ /* 0x000fd80003800000 */
[----:B------:R-:W-:Y:S05]  /*2cc0*/  @P0 BRA `(.L_x_9190) ;  /* 0x0000000c007c0947 */ /* 0x000fea0003800000 */
[----:B0-2-4-:R-:W0:Y:S01]  /*2cd0*/  LDC.64 R4, c[0x0][0x220] ;  /* 0x00008800ff047b82 */ /* 0x015e220000000a00 */
        /* <DEDUP_REMOVED lines=19> */
.L_x_9194:
[----:B------:R-:W2:Y:S02]  /*2e10*/  LDG.E.U8 R4, desc[UR36][R4.64] ;  /* 0x0000002404047981 */ /* 0x000ea4000c1e1100 */
[----:B--2---:R-:W-:Y:S01]  /*2e20*/  I2FP.F32.U32 R18, R4 ;  /* 0x0000000400127245 */ /* 0x004fe20000201000 */
[----:B------:R-:W-:Y:S06]  /*2e30*/  BRA `(.L_x_9190) ;  /* 0x0000000c00207947 */ /* 0x000fec0003800000 */
.L_x_9193:
        /* <DEDUP_REMOVED lines=9> */
.L_x_9197:
[----:B------:R-:W2:Y:S02]  /*2ed0*/  LDG.E R4, desc[UR36][R4.64] ;  /* 0x0000002404047981 */ /* 0x000ea4000c1e1900 */
[----:B--2---:R-:W-:Y:S01]  /*2ee0*/  I2FP.F32.S32 R18, R4 ;  /* 0x0000000400127245 */ /* 0x004fe20000201400 */
[----:B------:R-:W-:Y:S06]  /*2ef0*/  BRA `(.L_x_9190) ;  /* 0x0000000800f07947 */ /* 0x000fec0003800000 */
.L_x_9196:
[----:B------:R-:W2:Y:S02]  /*2f00*/  LDG.E.U16 R4, desc[UR36][R4.64] ;  /* 0x0000002404047981 */ /* 0x000ea4000c1e1500 */
[----:B--2---:R0:W2:Y:S01]  /*2f10*/  I2F.S16 R18, R4 ;  /* 0x0000000400127306 */ /* 0x0040a20000101400 */
[----:B------:R-:W-:Y:S05]  /*2f20*/  BRA `(.L_x_9190) ;  /* 0x0000000800e47947 */ /* 0x000fea0003800000 */
.L_x_9192:
        /* <DEDUP_REMOVED lines=8> */
.L_x_9199:
[----:B------:R-:W2:Y:S02]  /*2fb0*/  LDG.E.U16 R4, desc[UR36][R4.64] ;  /* 0x0000002404047981 */ /* 0x000ea4000c1e1500 */
[----:B--2---:R-:W-:Y:S01]  /*2fc0*/  HADD2.F32 R18, -RZ, R4.H0_H0 ;  /* 0x20000004ff127230 */ /* 0x004fe20000004100 */
[----:B------:R-:W-:Y:S06]  /*2fd0*/  BRA `(.L_x_9190) ;  /* 0x0000000800b87947 */ /* 0x000fec0003800000 */
.L_x_9198:
        /* <DEDUP_REMOVED lines=8> */
.L_x_9201:
[----:B------:R-:W2:Y:S02]  /*3060*/  LDG.E.U16 R4, desc[UR36][R4.64] ;  /* 0x0000002404047981 */ /* 0x000ea4000c1e1500 */
[----:B--2---:R-:W-:Y:S01]  /*3070*/  HADD2.F32 R18, -RZ, R4.H0_H0 ;  /* 0x20000004ff127230 */ /* 0x004fe20000004100 */
[----:B------:R-:W-:Y:S06]  /*3080*/  BRA `(.L_x_9190) ;  /* 0x00000008008c7947 */ /* 0x000fec0003800000 */
.L_x_9200:
[----:B------:R-:W2:Y:S01]  /*3090*/  LDG.E.64 R4, desc[UR36][R4.64] ;  /* 0x0000002404047981 */ /* 0x000ea2000c1e1b00 */
[----:B------:R-:W-:Y:S01]  /*30a0*/  UMOV UR4, 0xf0000000 ;  /* 0xf000000000047882 */ /* 0x000fe20000000000 */
[----:B------:R-:W-:Y:S01]  /*30b0*/  UMOV UR5, 0x380fffff ;  /* 0x380fffff00057882 */ /* 0x000fe20000000000 */
[----:B--2---:R-:W0:Y:S01]  /*30c0*/  F2F.F32.F64 R18, R4 ;  /* 0x0000000400127310 */ /* 0x004e220000301000 */
[----:B------:R-:W-:-:S14]  /*30d0*/  DSETP.GEU.AND P0, PT, |R4|, UR4, PT ;  /* 0x0000000404007e2a */ /* 0x000fdc000bf0e200 */
[----:B0-----:R-:W-:Y:S01]  /*30e0*/  @!P0 FMUL R18, R18, 1.175494350822287508e-38 ;  /* 0x0080000012128820 */ /* 0x001fe20000400000 */
[----:B------:R-:W-:Y:S06]  /*30f0*/  BRA `(.L_x_9190) ;  /* 0x0000000800707947 */ /* 0x000fec0003800000 */
.L_x_9191:
        /* <DEDUP_REMOVED lines=12> */
.L_x_9204:
[----:B------:R-:W2:Y:S01]  /*31c0*/  LDG.E.64 R4, desc[UR36][R4.64] ;  /* 0x0000002404047981 */ /* 0x000ea2000c1e1b00 */
[----:B------:R-:W-:Y:S01]  /*31d0*/  UMOV UR4, 0xf0000000 ;  /* 0xf000000000047882 */ /* 0x000fe20000000000 */
[----:B------:R-:W-:Y:S01]  /*31e0*/  UMOV UR5, 0x380fffff ;  /* 0x380fffff00057882 */ /* 0x000fe20000000000 */
[----:B--2---:R-:W0:Y:S01]  /*31f0*/  F2F.F32.F64 R18, R4 ;  /* 0x0000000400127310 */ /* 0x004e220000301000 */
[----:B------:R-:W-:-:S14]  /*3200*/  DSETP.GEU.AND P0, PT, |R4|, UR4, PT ;  /* 0x0000000404007e2a */ /* 0x000fdc000bf0e200 */
[----:B0-----:R-:W-:Y:S01]  /*3210*/  @!P0 FMUL R18, R18, 1.175494350822287508e-38 ;  /* 0x0080000012128820 */ /* 0x001fe20000400000 */
[----:B------:R-:W-:Y:S06]  /*3220*/  BRA `(.L_x_9190) ;  /* 0x0000000800247947 */ /* 0x000fec0003800000 */
.L_x_9203:
        /* <DEDUP_REMOVED lines=26> */
.L_x_9206:
        /* <DEDUP_REMOVED lines=13> */
.L_x_9205:
[----:B------:R-:W2:Y:S02]  /*34a0*/  LDG.E.U16 R4, desc[UR36][R4.64] ;  /* 0x0000002404047981 */ /* 0x000ea4000c1e1500 */
[----:B--2---:R-:W-:Y:S01]  /*34b0*/  IMAD.U32 R18, R4, 0x10000, RZ ;  /* 0x0001000004127824 */ /* 0x004fe200078e00ff */
[----:B------:R-:W-:Y:S06]  /*34c0*/  BRA `(.L_x_9190) ;  /* 0x00000004007c7947 */ /* 0x000fec0003800000 */
.L_x_9202:
        /* <DEDUP_REMOVED lines=11> */
.L_x_9209:
        /* <DEDUP_REMOVED lines=19> */
.L_x_9211:
[----:B------:R-:W-:Y:S05]  /*36b0*/  BSYNC B0 ;  /* 0x0000000000007941 */ /* 0x000fea0003800000 */
.L_x_9210:
[----:B------:R-:W-:Y:S01]  /*36c0*/  IMAD.SHL.U32 R3, R3, 0x100000, RZ ;  /* 0x0010000003037824 */ /* 0x000fe200078e00ff */
[----:B------:R-:W-:-:S04]  /*36d0*/  LEA R5, R0, 0x3b800000, 0x17 ;  /* 0x3b80000000057811 */ /* 0x000fc800078eb8ff */
[----:B------:R-:W-:Y:S01]  /*36e0*/  LOP3.LUT R18, R5, R3, R18, 0xfe, !PT ;  /* 0x0000000305127212 */ /* 0x000fe200078efe12 */
[----:B------:R-:W-:Y:S06]  /*36f0*/  BRA `(.L_x_9190) ;  /* 0x0000000000f07947 */ /* 0x000fec0003800000 */
.L_x_9208:
        /* <DEDUP_REMOVED lines=19> */
.L_x_9213:
[----:B------:R-:W-:Y:S05]  /*3830*/  BSYNC B0 ;  /* 0x0000000000007941 */ /* 0x000fea0003800000 */
.L_x_9212:
[----:B------:R-:W-:Y:S01]  /*3840*/  IMAD.SHL.U32 R3, R3, 0x200000, RZ ;  /* 0x0020000003037824 */ /* 0x000fe200078e00ff */
[----:B------:R-:W-:-:S04]  /*3850*/  LEA R5, R0, 0x37800000, 0x17 ;  /* 0x3780000000057811 */ /* 0x000fc800078eb8ff */
[----:B------:R-:W-:Y:S01]  /*3860*/  LOP3.LUT R18, R5, R3, R18, 0xfe, !PT ;  /* 0x0000000305127212 */ /* 0x000fe200078efe12 */
[----:B------:R-:W-:Y:S06]  /*3870*/  BRA `(.L_x_9190) ;  /* 0x0000000000907947 */ /* 0x000fec0003800000 */
.L_x_9207:
        /* <DEDUP_REMOVED lines=14> */
.L_x_9195:
        /* <DEDUP_REMOVED lines=16> */
.L_x_9216:
[----:B------:R-:W-:Y:S05]  /*3a60*/  BRA `(.L_x_9190) ;  /* 0x0000000000147947 */ /* 0x000fea0003800000 */
.L_x_9215:
[----:B------:R-:W2:Y:S02]  /*3a70*/  LDG.E.64 R18, desc[UR36][R4.64] ;  /* 0x0000002404127981 */ /* 0x000ea4000c1e1b00 */
[----:B--2---:R0:W2:Y:S01]  /*3a80*/  I2F.U64 R18, R18 ;  /* 0x0000001200127312 */ /* 0x0040a20000301000 */
[----:B------:R-:W-:Y:S05]  /*3a90*/  BRA `(.L_x_9190) ;  /* 0x0000000000087947 */ /* 0x000fea0003800000 */
.L_x_9214:
[----:B------:R-:W2:Y:S02]  /*3aa0*/  LDG.E R4, desc[UR36][R4.64] ;  /* 0x0000002404047981 */ /* 0x000ea4000c1e1900 */
[----:B--2---:R-:W-:-:S07]  /*3ab0*/  I2FP.F32.U32 R18, R4 ;  /* 0x0000000400127245 */ /* 0x004fce0000201000 */
.L_x_9190:
[----:B------:R-:W-:Y:S05]  /*3ac0*/  BSYNC B6 ;  /* 0x0000000000067941 */ /* 0x000fea0003800000 */
.L_x_9189:
[----:B0-----:R-:W0:Y:S01]  /*3ad0*/  S2R R19, SR_TID.X ;  /* 0x0000000000137919 */ /* 0x001e220000002100 */
[----:B------:R-:W1:Y:S01]  /*3ae0*/  LDC.U8 R16, c[0x0][0x234] ;  /* 0x00008d00ff107b82 */ /* 0x000e620000000000 */
[----:B------:R-:W-:Y:S01]  /*3af0*/  BSSY B0, `(.L_x_9217) ;  /* 0x000002b000007945 */ /* 0x000fe20003800000 */
[CC--:B0-----:R-:W-:Y:S01]  /*3b00*/  ISETP.GE.AND P2, PT, R19.reuse, R17.reuse, PT ;  /* 0x000000111300720c */ /* 0x0c1fe20003f46270 */
[C---:B------:R-:W-:Y:S02]  /*3b10*/  VIADD R0, R19.reuse, 0x100 ;  /* 0x0000010013007836 */ /* 0x040fe40000000000 */
[C---:B--2-4-:R-:W-:Y:S02]  /*3b20*/  VIADD R4, R19.reuse, 0x180 ;  /* 0x0000018013047836 */ /* 0x054fe40000000000 */
[----:B------:R-:W-:Y:S01]  /*3b30*/  VIADD R26, R19, 0x80 ;  /* 0x00000080131a7836 */ /* 0x000fe20000000000 */
[-C--:B------:R-:W-:Y:S02]  /*3b40*/  ISETP.GE.AND P0, PT, R0, R17.reuse, PT ;  /* 0x000000110000720c */ /* 0x080fe40003f06270 */
[----:B------:R-:W-:-:S02]  /*3b50*/  ISETP.GE.AND P1, PT, R4, R17, PT ;  /* 0x000000110400720c */ /* 0x000fc40003f26270 */
[----:B------:R-:W-:-:S03]  /*3b60*/  ISETP.GE.AND P4, PT, R26, R17, PT ;  /* 0x000000111a00720c */ /* 0x000fc60003f86270 */
[----:B------:R-:W-:Y:S10]  /*3b70*/  @P2 BRA `(.L_x_9218) ;  /* 0x0000000000882947 */ /* 0x000ff40003800000 */
[----:B-1-3-5:R-:W-:Y:S01]  /*3b80*/  FMUL.FTZ R0, R22, 0.70710676908493041992 ;  /* 0x3f3504f316007820 */ /* 0x02afe20000410000 */
        /* <DEDUP_REMOVED lines=32> */
[----:B------:R-:W-:-:S07]  /*3d90*/  FMUL.FTZ R4, R4, R3 ;  /* 0x0000000304047220 */ /* 0x000fce0000410000 */
.L_x_9218:
[----:B------:R-:W-:Y:S05]  /*3da0*/  BSYNC B0 ;  /* 0x0000000000007941 */ /* 0x000fea0003800000 */
.L_x_9217:
[----:B------:R-:W-:Y:S04]  /*3db0*/  BSSY B0, `(.L_x_9219) ;  /* 0x0000024000007945 */ /* 0x000fe80003800000 */
[----:B------:R-:W-:Y:S05]  /*3dc0*/  @P4 BRA `(.L_x_9220) ;  /* 0x0000000000884947 */ /* 0x000fea0003800000 */
[----:B-----5:R-:W-:Y:S01]  /*3dd0*/  FMUL.FTZ R0, R24, 0.70710676908493041992 ;  /* 0x3f3504f318007820 */ /* 0x020fe20000410000 */
        /* <DEDUP_REMOVED lines=31> */
[----:B-1-3--:R-:W-:-:S04]  /*3fd0*/  FADD.FTZ R22, R5, 1 ;  /* 0x3f80000005167421 */ /* 0x00afc80000010000 */
[----:B------:R-:W-:-:S07]  /*3fe0*/  FMUL.FTZ R22, R22, R3 ;  /* 0x0000000316167220 */ /* 0x000fce0000410000 */
.L_x_9220:
[----:B------:R-:W-:Y:S05]  /*3ff0*/  BSYNC B0 ;  /* 0x0000000000007941 */ /* 0x000fea0003800000 */
.L_x_9219:
[----:B------:R-:W-:Y:S04]  /*4000*/  BSSY B0, `(.L_x_9221) ;  /* 0x0000024000007945 */ /* 0x000fe80003800000 */
[----:B------:R-:W-:Y:S05]  /*4010*/  @P0 BRA `(.L_x_9222) ;  /* 0x0000000000880947 */ /* 0x000fea0003800000 */
[C---:B-----5:R-:W-:Y:S01]  /*4020*/  FMUL.FTZ R0, R23.reuse, 0.70710676908493041992 ;  /* 0x3f3504f317007820 */ /* 0x060fe20000410000 */
[----:B------:R-:W-:Y:S02]  /*4030*/  IMAD.MOV.U32 R7, RZ, RZ, 0x38eb4c3a ;  /* 0x38eb4c3aff077424 */ /* 0x000fe400078e00ff */
[----:B------:R-:W-:Y:S01]  /*4040*/  FMUL.FTZ R23, R23, 0.5 ;  /* 0x3f00000017177820 */ /* 0x000fe20000410000 */
        /* <DEDUP_REMOVED lines=28> */
[----:B------:R-:W-:-:S05]  /*4210*/  @P0 LOP3.LUT R5, R3, 0x80000000, R0, 0xb8, !PT ;  /* 0x8000000003050812 */ /* 0x000fca00078eb800 */
[----:B------:R-:W-:-:S04]  /*4220*/  FADD.FTZ R24, R5, 1 ;  /* 0x3f80000005187421 */ /* 0x000fc80000010000 */
[----:B------:R-:W-:-:S07]  /*4230*/  FMUL.FTZ R24, R24, R23 ;  /* 0x0000001718187220 */ /* 0x000fce0000410000 */
.L_x_9222:
[----:B------:R-:W-:Y:S05]  /*4240*/  BSYNC B0 ;  /* 0x0000000000007941 */ /* 0x000fea0003800000 */
.L_x_9221:
        /* <DEDUP_REMOVED lines=36> */
.L_x_9224:
[----:B------:R-:W-:Y:S05]  /*4490*/  BSYNC B0 ;  /* 0x0000000000007941 */ /* 0x000fea0003800000 */
.L_x_9223:
        /* <DEDUP_REMOVED lines=23> */
.L_x_9230:
[----:B------:R-:W0:Y:S01]  /*4610*/  F2I.S64.TRUNC R4, R4 ;  /* 0x0000000400047311 */ /* 0x000e22000020d900 */
[----:B------:R-:W-:Y:S02]  /*4620*/  IMAD.MOV.U32 R19, RZ, RZ, R26 ;  /* 0x000000ffff137224 */ /* 0x000fe400078e001a */
[----:B0-----:R-:W-:-:S05]  /*4630*/  IMAD.MOV.U32 R3, RZ, RZ, R4 ;  /* 0x000000ffff037224 */ /* 0x001fca00078e0004 */
[----:B------:R0:W-:Y:S01]  /*4640*/  STG.E.U8 desc[UR36][R8.64], R3 ;  /* 0x0000000308007986 */ /* 0x0001e2000c101124 */
[----:B------:R-:W-:Y:S05]  /*4650*/  BRA `(.L_x_9226) ;  /* 0x0000000c00907947 */ /* 0x000fea0003800000 */
.L_x_9229:
        /* <DEDUP_REMOVED lines=10> */
.L_x_9233:
[----:B------:R-:W0:Y:S01]  /*4700*/  F2I.FTZ.TRUNC.NTZ R3, R4 ;  /* 0x0000000400037305 */ /* 0x000e22000021f100 */
[----:B------:R-:W-:Y:S01]  /*4710*/  IMAD.MOV.U32 R19, RZ, RZ, R26 ;  /* 0x000000ffff137224 */ /* 0x000fe200078e001a */
[----:B0-----:R4:W-:Y:S01]  /*4720*/  STG.E desc[UR36][R8.64], R3 ;  /* 0x0000000308007986 */ /* 0x0019e2000c101924 */
[----:B------:R-:W-:Y:S05]  /*4730*/  BRA `(.L_x_9226) ;  /* 0x0000000c00587947 */ /* 0x000fea0003800000 */
.L_x_9232:
[----:B------:R-:W0:Y:S01]  /*4740*/  F2I.FTZ.TRUNC.NTZ R3, R4 ;  /* 0x0000000400037305 */ /* 0x000e22000021f100 */
[----:B------:R-:W-:Y:S01]  /*4750*/  IMAD.MOV.U32 R19, RZ, RZ, R26 ;  /* 0x000000ffff137224 */ /* 0x000fe200078e001a */
[----:B0-----:R0:W-:Y:S01]  /*4760*/  STG.E.U16 desc[UR36][R8.64], R3 ;  /* 0x0000000308007986 */ /* 0x0011e2000c101524 */
[----:B------:R-:W-:Y:S05]  /*4770*/  BRA `(.L_x_9226) ;  /* 0x0000000c00487947 */ /* 0x000fea0003800000 */
.L_x_9228:
        /* <DEDUP_REMOVED lines=9> */
.L_x_9235:
[----:B------:R-:W-:Y:S01]  /*4810*/  F2FP.F16.F32.PACK_AB R4, RZ, R4 ;  /* 0x00000004ff04723e */ /* 0x000fe200000000ff */
[----:B------:R-:W-:-:S04]  /*4820*/  IMAD.MOV.U32 R19, RZ, RZ, R26 ;  /* 0x000000ffff137224 */ /* 0x000fc800078e001a */
[----:B------:R0:W-:Y:S01]  /*4830*/  STG.E.U16 desc[UR36][R8.64], R4 ;  /* 0x0000000408007986 */ /* 0x0001e2000c101524 */
[----:B------:R-:W-:Y:S05]  /*4840*/  BRA `(.L_x_9226) ;  /* 0x0000000c00147947 */ /* 0x000fea0003800000 */
.L_x_9234:
        /* <DEDUP_REMOVED lines=10> */
.L_x_9237:
[----:B------:R-:W-:Y:S01]  /*48f0*/  F2FP.F16.F32.PACK_AB R3, RZ, R4 ;  /* 0x00000004ff03723e */ /* 0x000fe200000000ff */
[----:B------:R-:W-:-:S03]  /*4900*/  IMAD.MOV.U32 R19, RZ, RZ, R26 ;  /* 0x000000ffff137224 */ /* 0x000fc600078e001a */
[----:B------:R-:W-:-:S05]  /*4910*/  PRMT R3, R3, 0x5410, RZ ;  /* 0x0000541003037816 */ /* 0x000fca00000000ff */
[----:B------:R0:W-:Y:S01]  /*4920*/  STG.E desc[UR36][R8.64], R3 ;  /* 0x0000000308007986 */ /* 0x0001e2000c101924 */
[----:B------:R-:W-:Y:S05]  /*4930*/  BRA `(.L_x_9226) ;  /* 0x0000000800d87947 */ /* 0x000fea0003800000 */
.L_x_9236:
[----:B------:R-:W-:Y:S01]  /*4940*/  FMUL.FTZ R4, R4, 1 ;  /* 0x3f80000004047820 */ /* 0x000fe20000410000 */
[----:B------:R-:W-:-:S05]  /*4950*/  IMAD.MOV.U32 R19, RZ, RZ, R26 ;  /* 0x000000ffff137224 */ /* 0x000fca00078e001a */
[----:B------:R-:W0:Y:S02]  /*4960*/  F2F.F64.F32 R4, R4 ;  /* 0x0000000400047310 */ /* 0x000e240000201800 */
[----:B0-----:R0:W-:Y:S01]  /*4970*/  STG.E.64 desc[UR36][R8.64], R4 ;  /* 0x0000000408007986 */ /* 0x0011e2000c101b24 */
[----:B------:R-:W-:Y:S05]  /*4980*/  BRA `(.L_x_9226) ;  /* 0x0000000800c47947 */ /* 0x000fea0003800000 */
.L_x_9227:
        /* <DEDUP_REMOVED lines=13> */
.L_x_9240:
[----:B------:R-:W-:Y:S01]  /*4a60*/  FMUL.FTZ R4, R4, 1 ;  /* 0x3f80000004047820 */ /* 0x000fe20000410000 */
[----:B------:R-:W-:Y:S01]  /*4a70*/  CS2R R6, SRZ ;  /* 0x0000000000067805 */ /* 0x000fe2000001ff00 */
[----:B------:R-:W-:-:S04]  /*4a80*/  IMAD.MOV.U32 R19, RZ, RZ, R26 ;  /* 0x000000ffff137224 */ /* 0x000fc800078e001a */
[----:B------:R-:W0:Y:S02]  /*4a90*/  F2F.F64.F32 R4, R4 ;  /* 0x0000000400047310 */ /* 0x000e240000201800 */
[----:B0-----:R0:W-:Y:S01]  /*4aa0*/  STG.E.128 desc[UR36][R8.64], R4 ;  /* 0x0000000408007986 */ /* 0x0011e2000c101d24 */
[----:B------:R-:W-:Y:S05]  /*4ab0*/  BRA `(.L_x_9226) ;  /* 0x0000000800787947 */ /* 0x000fea0003800000 */
.L_x_9239:
        /* <DEDUP_REMOVED lines=20> */
.L_x_9244:
[----:B------:R-:W-:Y:S05]  /*4c00*/  BSYNC B0 ;  /* 0x0000000000007941 */ /* 0x000fea0003800000 */
.L_x_9243:
[----:B------:R-:W-:Y:S01]  /*4c10*/  LOP3.LUT R5, R0, R5, RZ, 0xfc, !PT ;  /* 0x0000000500057212 */ /* 0x000fe200078efcff */
[----:B------:R-:W-:-:S04]  /*4c20*/  IMAD.MOV.U32 R19, RZ, RZ, R26 ;  /* 0x000000ffff137224 */ /* 0x000fc800078e001a */
[----:B------:R0:W-:Y:S01]  /*4c30*/  STG.E.U8 desc[UR36][R8.64], R5 ;  /* 0x0000000508007986 */ /* 0x0001e2000c101124 */
[----:B------:R-:W-:Y:S05]  /*4c40*/  BRA `(.L_x_9226) ;  /* 0x0000000800147947 */ /* 0x000fea0003800000 */
.L_x_9242:
        /* <DEDUP_REMOVED lines=12> */
.L_x_9246:
[----:B------:R-:W-:Y:S01]  /*4d10*/  IMAD.MOV.U32 R0, RZ, RZ, 0x7f ;  /* 0x0000007fff007424 */ /* 0x000fe200078e00ff */
[----:B------:R-:W-:-:S04]  /*4d20*/  ISETP.GT.U32.AND P0, PT, R5, 0x7f800000, PT ;  /* 0x7f8000000500780c */ /* 0x000fc80003f04070 */
[----:B------:R-:W-:-:S09]  /*4d30*/  SEL R0, R0, 0x7c, P0 ;  /* 0x0000007c00007807 */ /* 0x000fd20000000000 */
.L_x_9247:
[----:B------:R-:W-:Y:S05]  /*4d40*/  BSYNC B0 ;  /* 0x0000000000007941 */ /* 0x000fea0003800000 */
.L_x_9245:
[----:B------:R-:W-:Y:S01]  /*4d50*/  LOP3.LUT R4, R4, 0x80000000, RZ, 0xc0, !PT ;  /* 0x8000000004047812 */ /* 0x000fe200078ec0ff */
[----:B------:R-:W-:-:S03]  /*4d60*/  IMAD.MOV.U32 R19, RZ, RZ, R26 ;  /* 0x000000ffff137224 */ /* 0x000fc600078e001a */
[----:B------:R-:W-:-:S04]  /*4d70*/  SHF.R.U32.HI R3, RZ, 0x18, R4 ;  /* 0x00000018ff037819 */ /* 0x000fc80000011604 */
[----:B------:R-:W-:-:S05]  /*4d80*/  LOP3.LUT R3, R0, R3, RZ, 0xfc, !PT ;  /* 0x0000000300037212 */ /* 0x000fca00078efcff */
[----:B------:R0:W-:Y:S01]  /*4d90*/  STG.E.U8 desc[UR36][R8.64], R3 ;  /* 0x0000000308007986 */ /* 0x0001e2000c101124 */
[----:B------:R-:W-:Y:S05]  /*4da0*/  BRA `(.L_x_9226) ;  /* 0x0000000400bc7947 */ /* 0x000fea0003800000 */
.L_x_9241:
[----:B------:R-:W-:Y:S01]  /*4db0*/  F2FP.BF16.F32.PACK_AB R4, RZ, R4 ;  /* 0x00000004ff04723e */ /* 0x000fe200000010ff */
[----:B------:R-:W-:-:S04]  /*4dc0*/  IMAD.MOV.U32 R19, RZ, RZ, R26 ;  /* 0x000000ffff137224 */ /* 0x000fc800078e001a */
[----:B------:R0:W-:Y:S01]  /*4dd0*/  STG.E.U16 desc[UR36][R8.64], R4 ;  /* 0x0000000408007986 */ /* 0x0001e2000c101524 */
[----:B------:R-:W-:Y:S05]  /*4de0*/  BRA `(.L_x_9226) ;  /* 0x0000000400ac7947 */ /* 0x000fea0003800000 */
.L_x_9238:
        /* <DEDUP_REMOVED lines=12> */
.L_x_9250:
        /* <DEDUP_REMOVED lines=16> */
.L_x_9253:
[----:B------:R-:W-:-:S04]  /*4fb0*/  LOP3.LUT R4, R4, 0x80000000, RZ, 0xc0, !PT ;  /* 0x8000000004047812 */ /* 0x000fc800078ec0ff */
[----:B------:R-:W-:-:S04]  /*4fc0*/  SHF.R.U32.HI R4, RZ, 0x18, R4 ;  /* 0x00000018ff047819 */ /* 0x000fc80000011604 */
[----:B------:R-:W-:-:S04]  /*4fd0*/  LOP3.LUT R3, R3, R4, RZ, 0xfc, !PT ;  /* 0x0000000403037212 */ /* 0x000fc800078efcff */
[----:B------:R-:W-:-:S07]  /*4fe0*/  PRMT R0, R3, 0x7610, R0 ;  /* 0x0000761003007816 */ /* 0x000fce0000000000 */
.L_x_9252:
[----:B------:R-:W-:Y:S05]  /*4ff0*/  BSYNC B0 ;  /* 0x0000000000007941 */ /* 0x000fea0003800000 */
.L_x_9251:
[----:B------:R0:W-:Y:S01]  /*5000*/  STG.E.U8 desc[UR36][R8.64], R0 ;  /* 0x0000000008007986 */ /* 0x0001e2000c101124 */
[----:B------:R-:W-:Y:S01]  /*5010*/  IMAD.MOV.U32 R19, RZ, RZ, R26 ;  /* 0x000000ffff137224 */ /* 0x000fe200078e001a */
[----:B------:R-:W-:Y:S06]  /*5020*/  BRA `(.L_x_9226) ;  /* 0x00000004001c7947 */ /* 0x000fec0003800000 */
.L_x_9249:
        /* <DEDUP_REMOVED lines=16> */
.L_x_9256:
[----:B------:R-:W-:-:S04]  /*5130*/  LOP3.LUT R4, R4, 0x80000000, RZ, 0xc0, !PT ;  /* 0x8000000004047812 */ /* 0x000fc800078ec0ff */
[----:B------:R-:W-:-:S04]  /*5140*/  SHF.R.U32.HI R4, RZ, 0x18, R4 ;  /* 0x00000018ff047819 */ /* 0x000fc80000011604 */
[----:B------:R-:W-:-:S04]  /*5150*/  LOP3.LUT R3, R3, R4, RZ, 0xfc, !PT ;  /* 0x0000000403037212 */ /* 0x000fc800078efcff */
[----:B------:R-:W-:-:S07]  /*5160*/  PRMT R0, R3, 0x7610, R0 ;  /* 0x0000761003007816 */ /* 0x000fce0000000000 */
.L_x_9255:
[----:B------:R-:W-:Y:S05]  /*5170*/  BSYNC B0 ;  /* 0x0000000000007941 */ /* 0x000fea0003800000 */
.L_x_9254:
[----:B------:R0:W-:Y:S01]  /*5180*/  STG.E.U8 desc[UR36][R8.64], R0 ;  /* 0x0000000008007986 */ /* 0x0001e2000c101124 */
[----:B------:R-:W-:Y:S01]  /*5190*/  IMAD.MOV.U32 R19, RZ, RZ, R26 ;  /* 0x000000ffff137224 */ /* 0x000fe200078e001a */
[----:B------:R-:W-:Y:S06]  /*51a0*/  BRA `(.L_x_9226) ;  /* 0x0000000000bc7947 */ /* 0x000fec0003800000 */
.L_x_9248:
        /* <DEDUP_REMOVED lines=22> */
.L_x_9231:
        /* <DEDUP_REMOVED lines=15> */
[----:B0--3-5:R-:W-:Y:S05]  /*5400*/  CALL.ABS.NOINC R14 ;  /* 0x000000000e007343 */ /* 0x029fea0003c00000 */
.L_x_9259:
[----:B------:R-:W-:Y:S01]  /*5410*/  IMAD.MOV.U32 R19, RZ, RZ, R26 ;  /* 0x000000ffff137224 */ /* 0x000fe200078e001a */
[----:B------:R-:W-:Y:S06]  /*5420*/  BRA `(.L_x_9226) ;  /* 0x00000000001c7947 */ /* 0x000fec0003800000 */
.L_x_9258:
[----:B------:R-:W0:Y:S01]  /*5430*/  F2I.U64.TRUNC R4, R4 ;  /* 0x0000000400047311 */ /* 0x000e22000020d800 */
[----:B------:R-:W-:Y:S01]  /*5440*/  IMAD.MOV.U32 R19, RZ, RZ, R26 ;  /* 0x000000ffff137224 */ /* 0x000fe200078e001a */
[----:B0-----:R0:W-:Y:S01]  /*5450*/  STG.E.64 desc[UR36][R8.64], R4 ;  /* 0x0000000408007986 */ /* 0x0011e2000c101b24 */
[----:B------:R-:W-:Y:S05]  /*5460*/  BRA `(.L_x_9226) ;  /* 0x00000000000c7947 */ /* 0x000fea0003800000 */
.L_x_9257:
[----:B------:R-:W0:Y:S01]  /*5470*/  F2I.FTZ.U32.TRUNC.NTZ R3, R4 ;  /* 0x0000000400037305 */ /* 0x000e22000021f000 */
[----:B------:R-:W-:Y:S01]  /*5480*/  IMAD.MOV.U32 R19, RZ, RZ, R26 ;  /* 0x000000ffff137224 */ /* 0x000fe200078e001a */
[----:B0-----:R0:W-:Y:S06]  /*5490*/  STG.E desc[UR36][R8.64], R3 ;  /* 0x0000000308007986 */ /* 0x0011ec000c101924 */
.L_x_9226:
[----:B------:R-:W-:Y:S05]  /*54a0*/  BSYNC B6 ;  /* 0x0000000000067941 */ /* 0x000fea0003800000 */
.L_x_9225:
[----:B------:R-:W-:Y:S01]  /*54b0*/  ISETP.GE.AND P0, PT, R19, R17, PT ;  /* 0x000000111300720c */ /* 0x000fe20003f06270 */
[----:B------:R-:W-:-:S12]  /*54c0*/  BSSY B6, `(.L_x_9260) ;  /* 0x00001d8000067945 */ /* 0x000fd80003800000 */
[----:B------:R-:W-:Y:S05]  /*54d0*/  @P0 BRA `(.L_x_9261) ;  /* 0x0000001c00580947 */ /* 0x000fea0003800000 */
[----:B0-2-4-:R-:W0:Y:S01]  /*54e0*/  LDC.64 R8, c[0x0][0x218] ;  /* 0x00008600ff087b82 */ /* 0x015e220000000a00 */
        /* <DEDUP_REMOVED lines=17> */
[----:B---3-5:R-:W0:Y:S02]  /*5600*/  F2I.FTZ.TRUNC.NTZ R3, R22 ;  /* 0x0000001600037305 */ /* 0x028e24000021f100 */
[----:B0-----:R4:W-:Y:S01]  /*5610*/  STG.E.U8 desc[UR36][R8.64], R3 ;  /* 0x0000000308007986 */ /* 0x0019e2000c101124 */
[----:B------:R-:W-:Y:S05]  /*5620*/  BRA `(.L_x_9267) ;  /* 0x0000000c00507947 */ /* 0x000fea0003800000 */
.L_x_9265:
[----:B---3-5:R-:W0:Y:S02]  /*5630*/  F2I.S64.TRUNC R22, R22 ;  /* 0x0000001600167311 */ /* 0x028e24000020d900 */
[----:B0-----:R-:W-:-:S05]  /*5640*/  IMAD.MOV.U32 R3, RZ, RZ, R22 ;  /* 0x000000ffff037224 */ /* 0x001fca00078e0016 */
[----:B------:R3:W-:Y:S01]  /*5650*/  STG.E.U8 desc[UR36][R8.64], R3 ;  /* 0x0000000308007986 */ /* 0x0007e2000c101124 */
[----:B------:R-:W-:Y:S05]  /*5660*/  BRA `(.L_x_9267) ;  /* 0x0000000c00407947 */ /* 0x000fea0003800000 */
.L_x_9264:
[----:B------:R-:W-:-:S13]  /*5670*/  ISETP.NE.AND P0, PT, R0, 0x2, PT ;  /* 0x000000020000780c */ /* 0x000fda0003f05270 */
[----:B------:R-:W-:Y:S05]  /*5680*/  @!P0 BRA `(.L_x_9268) ;  /* 0x0000000000288947 */ /* 0x000fea0003800000 */
[----:B------:R-:W-:-:S13]  /*5690*/  ISETP.NE.AND P0, PT, R0, 0x3, PT ;  /* 0x000000030000780c */ /* 0x000fda0003f05270 */
[----:B------:R-:W-:Y:S05]  /*56a0*/  @!P0 BRA `(.L_x_9269) ;  /* 0x0000000000148947 */ /* 0x000fea0003800000 */
[----:B------:R-:W-:-:S13]  /*56b0*/  ISETP.NE.AND P0, PT, R0, 0x4, PT ;  /* 0x000000040000780c */ /* 0x000fda0003f05270 */
[----:B------:R-:W-:Y:S05]  /*56c0*/  @P0 BRA `(.L_x_9266) ;  /* 0x0000000800d00947 */ /* 0x000fea0003800000 */
[----:B---3-5:R-:W0:Y:S02]  /*56d0*/  F2I.S64.TRUNC R22, R22 ;  /* 0x0000001600167311 */ /* 0x028e24000020d900 */
[----:B0-----:R1:W-:Y:S01]  /*56e0*/  STG.E.64 desc[UR36][R8.64], R22 ;  /* 0x0000001608007986 */ /* 0x0013e2000c101b24 */
[----:B------:R-:W-:Y:S05]  /*56f0*/  BRA `(.L_x_9267) ;  /* 0x0000000c001c7947 */ /* 0x000fea0003800000 */
.L_x_9269:
[----:B---3-5:R-:W0:Y:S02]  /*5700*/  F2I.FTZ.TRUNC.NTZ R3, R22 ;  /* 0x0000001600037305 */ /* 0x028e24000021f100 */
[----:B0-----:R2:W-:Y:S01]  /*5710*/  STG.E desc[UR36][R8.64], R3 ;  /* 0x0000000308007986 */ /* 0x0015e2000c101924 */
[----:B------:R-:W-:Y:S05]  /*5720*/  BRA `(.L_x_9267) ;  /* 0x0000000c00107947 */ /* 0x000fea0003800000 */
.L_x_9268:
[----:B---3-5:R-:W0:Y:S02]  /*5730*/  F2I.FTZ.TRUNC.NTZ R3, R22 ;  /* 0x0000001600037305 */ /* 0x028e24000021f100 */
[----:B0-----:R0:W-:Y:S01]  /*5740*/  STG.E.U16 desc[UR36][R8.64], R3 ;  /* 0x0000000308007986 */ /* 0x0011e2000c101524 */
[----:B------:R-:W-:Y:S05]  /*5750*/  BRA `(.L_x_9267) ;  /* 0x0000000c00047947 */ /* 0x000fea0003800000 */
.L_x_9263:
[----:B------:R-:W-:-:S13]  /*5760*/  ISETP.GT.AND P0, PT, R0, 0x6, PT ;  /* 0x000000060000780c */ /* 0x000fda0003f04270 */
[----:B------:R-:W-:Y:S05]  /*5770*/  @P0 BRA `(.L_x_9270) ;  /* 0x0000000000240947 */ /* 0x000fea0003800000 */
[----:B------:R-:W-:-:S13]  /*5780*/  ISETP.NE.AND P0, PT, R0, 0x5, PT ;  /* 0x000000050000780c */ /* 0x000fda0003f05270 */
[----:B------:R-:W-:Y:S05]  /*5790*/  @!P0 BRA `(.L_x_9271) ;  /* 0x0000000000108947 */ /* 0x000fea0003800000 */
[----:B------:R-:W-:-:S13]  /*57a0*/  ISETP.NE.AND P0, PT, R0, 0x6, PT ;  /* 0x000000060000780c */ /* 0x000fda0003f05270 */
[----:B------:R-:W-:Y:S05]  /*57b0*/  @P0 BRA `(.L_x_9266) ;  /* 0x0000000800940947 */ /* 0x000fea0003800000 */
[----:B---3-5:R0:W-:Y:S01]  /*57c0*/  STG.E desc[UR36][R8.64], R22 ;  /* 0x0000001608007986 */ /* 0x0281e2000c101924 */
[----:B------:R-:W-:Y:S05]  /*57d0*/  BRA `(.L_x_9267) ;  /* 0x0000000800e47947 */ /* 0x000fea0003800000 */
.L_x_9271:
[----:B---3-5:R-:W-:-:S05]  /*57e0*/  F2FP.F16.F32.PACK_AB R22, RZ, R22 ;  /* 0x00000016ff16723e */ /* 0x028fca00000000ff */
[----:B------:R0:W-:Y:S01]  /*57f0*/  STG.E.U16 desc[UR36][R8.64], R22 ;  /* 0x0000001608007986 */ /* 0x0001e2000c101524 */
[----:B------:R-:W-:Y:S05]  /*5800*/  BRA `(.L_x_9267) ;  /* 0x0000000800d87947 */ /* 0x000fea0003800000 */
.L_x_9270:
[----:B------:R-:W-:-:S13]  /*5810*/  ISETP.NE.AND P0, PT, R0, 0x7, PT ;  /* 0x000000070000780c */ /* 0x000fda0003f05270 */
[----:B------:R-:W-:Y:S05]  /*5820*/  @!P0 BRA `(.L_x_9272) ;  /* 0x00000000002c8947 */ /* 0x000fea0003800000 */
[----:B------:R-:W-:-:S13]  /*5830*/  ISETP.NE.AND P0, PT, R0, 0x8, PT ;  /* 0x000000080000780c */ /* 0x000fda0003f05270 */
[----:B------:R-:W-:Y:S05]  /*5840*/  @!P0 BRA `(.L_x_9273) ;  /* 0x0000000000148947 */ /* 0x000fea0003800000 */
[----:B------:R-:W-:-:S13]  /*5850*/  ISETP.NE.AND P0, PT, R0, 0x9, PT ;  /* 0x000000090000780c */ /* 0x000fda0003f05270 */
[----:B------:R-:W-:Y:S05]  /*5860*/  @P0 BRA `(.L_x_9266) ;  /* 0x0000000800680947 */ /* 0x000fea0003800000 */
[----:B-----5:R-:W-:-:S05]  /*5870*/  IMAD.MOV.U32 R23, RZ, RZ, RZ ;  /* 0x000000ffff177224 */ /* 0x020fca00078e00ff */
[----:B---3--:R0:W-:Y:S01]  /*5880*/  STG.E.64 desc[UR36][R8.64], R22 ;  /* 0x0000001608007986 */ /* 0x0081e2000c101b24 */
[----:B------:R-:W-:Y:S05]  /*5890*/  BRA `(.L_x_9267) ;  /* 0x0000000800b47947 */ /* 0x000fea0003800000 */
.L_x_9273:
[----:B---3-5:R-:W-:-:S04]  /*58a0*/  F2FP.F16.F32.PACK_AB R3, RZ, R22 ;  /* 0x00000016ff03723e */ /* 0x028fc800000000ff */
[----:B------:R-:W-:-:S05]  /*58b0*/  PRMT R3, R3, 0x5410, RZ ;  /* 0x0000541003037816 */ /* 0x000fca00000000ff */
[----:B------:R0:W-:Y:S01]  /*58c0*/  STG.E desc[UR36][R8.64], R3 ;  /* 0x0000000308007986 */ /* 0x0001e2000c101924 */
[----:B------:R-:W-:Y:S05]  /*58d0*/  BRA `(.L_x_9267) ;  /* 0x0000000800a47947 */ /* 0x000fea0003800000 */
.L_x_9272:
[----:B---3-5:R-:W-:-:S06]  /*58e0*/  FMUL.FTZ R4, R22, 1 ;  /* 0x3f80000016047820 */ /* 0x028fcc0000410000 */
[----:B------:R-:W0:Y:S02]  /*58f0*/  F2F.F64.F32 R4, R4 ;  /* 0x0000000400047310 */ /* 0x000e240000201800 */
[----:B0-----:R0:W-:Y:S01]  /*5900*/  STG.E.64 desc[UR36][R8.64], R4 ;  /* 0x0000000408007986 */ /* 0x0011e2000c101b24 */
[----:B------:R-:W-:Y:S05]  /*5910*/  BRA `(.L_x_9267) ;  /* 0x0000000800947947 */ /* 0x000fea0003800000 */
.L_x_9262:
        /* <DEDUP_REMOVED lines=8> */
[----:B---3-5:R-:W-:-:S04]  /*59a0*/  FSETP.NEU.FTZ.AND P0, PT, R22, RZ, PT ;  /* 0x000000ff1600720b */ /* 0x028fc80003f1d000 */
[----:B------:R-:W-:-:S05]  /*59b0*/  SEL R3, RZ, 0x1, !P0 ;  /* 0x00000001ff037807 */ /* 0x000fca0004000000 */
[----:B------:R0:W-:Y:S01]  /*59c0*/  STG.E.U8 desc[UR36][R8.64], R3 ;  /* 0x0000000308007986 */ /* 0x0001e2000c101124 */
[----:B------:R-:W-:Y:S05]  /*59d0*/  BRA `(.L_x_9267) ;  /* 0x0000000800647947 */ /* 0x000fea0003800000 */
.L_x_9276:
[----:B---3-5:R-:W-:Y:S01]  /*59e0*/  FMUL.FTZ R4, R22, 1 ;  /* 0x3f80000016047820 */ /* 0x028fe20000410000 */
[----:B------:R-:W-:-:S05]  /*59f0*/  CS2R R6, SRZ ;  /* 0x0000000000067805 */ /* 0x000fca000001ff00 */
[----:B------:R-:W0:Y:S02]  /*5a00*/  F2F.F64.F32 R4, R4 ;  /* 0x0000000400047310 */ /* 0x000e240000201800 */
[----:B0-----:R0:W-:Y:S01]  /*5a10*/  STG.E.128 desc[UR36][R8.64], R4 ;  /* 0x0000000408007986 */ /* 0x0011e2000c101d24 */
[----:B------:R-:W-:Y:S05]  /*5a20*/  BRA `(.L_x_9267) ;  /* 0x0000000800507947 */ /* 0x000fea0003800000 */
.L_x_9275:
[----:B------:R-:W-:-:S13]  /*5a30*/  ISETP.NE.AND P0, PT, R0, 0xf, PT ;  /* 0x0000000f0000780c */ /* 0x000fda0003f05270 */
[----:B------:R-:W-:Y:S05]  /*5a40*/  @!P0 BRA `(.L_x_9277) ;  /* 0x0000000000ac8947 */ /* 0x000fea0003800000 */
[----:B------:R-:W-:-:S13]  /*5a50*/  ISETP.NE.AND P0, PT, R0, 0x17, PT ;  /* 0x000000170000780c */ /* 0x000fda0003f05270 */
[----:B------:R-:W-:Y:S05]  /*5a60*/  @!P0 BRA `(.L_x_9278) ;  /* 0x0000000000508947 */ /* 0x000fea0003800000 */
[----:B------:R-:W-:-:S13]  /*5a70*/  ISETP.NE.AND P0, PT, R0, 0x18, PT ;  /* 0x000000180000780c */ /* 0x000fda0003f05270 */
[----:B------:R-:W-:Y:S05]  /*5a80*/  @P0 BRA `(.L_x_9266) ;  /* 0x0000000400e00947 */ /* 0x000fea0003800000 */
[C---:B---3-5:R-:W-:Y:S01]  /*5a90*/  LOP3.LUT R4, R22.reuse, 0x7fffffff, RZ, 0xc0, !PT ;  /* 0x7fffffff16047812 */ /* 0x068fe200078ec0ff */
        /* <DEDUP_REMOVED lines=13> */
.L_x_9280:
[----:B------:R-:W-:Y:S05]  /*5b70*/  BSYNC B0 ;  /* 0x0000000000007941 */ /* 0x000fea0003800000 */
.L_x_9279:
[----:B------:R-:W-:-:S05]  /*5b80*/  LOP3.LUT R5, R0, R5, RZ, 0xfc, !PT ;  /* 0x0000000500057212 */ /* 0x000fca00078efcff */
[----:B------:R0:W-:Y:S01]  /*5b90*/  STG.E.U8 desc[UR36][R8.64], R5 ;  /* 0x0000000508007986 */ /* 0x0001e2000c101124 */
[----:B------:R-:W-:Y:S05]  /*5ba0*/  BRA `(.L_x_9267) ;  /* 0x0000000400f07947 */ /* 0x000fea0003800000 */
.L_x_9278:
[----:B---3-5:R-:W-:Y:S01]  /*5bb0*/  LOP3.LUT R4, R22, 0x7fffffff, RZ, 0xc0, !PT ;  /* 0x7fffffff16047812 */ /* 0x028fe200078ec0ff */
        /* <DEDUP_REMOVED lines=11> */
.L_x_9282:
[----:B------:R-:W-:Y:S01]  /*5c70*/  IMAD.MOV.U32 R0, RZ, RZ, 0x7f ;  /* 0x0000007fff007424 */ /* 0x000fe200078e00ff */
[----:B------:R-:W-:-:S04]  /*5c80*/  ISETP.GT.U32.AND P0, PT, R4, 0x7f800000, PT ;  /* 0x7f8000000400780c */ /* 0x000fc80003f04070 */
[----:B------:R-:W-:-:S09]  /*5c90*/  SEL R0, R0, 0x7c, P0 ;  /* 0x0000007c00007807 */ /* 0x000fd20000000000 */
.L_x_9283:
[----:B------:R-:W-:Y:S05]  /*5ca0*/  BSYNC B0 ;  /* 0x0000000000007941 */ /* 0x000fea0003800000 */
.L_x_9281:
[----:B------:R-:W-:-:S04]  /*5cb0*/  LOP3.LUT R22, R22, 0x80000000, RZ, 0xc0, !PT ;  /* 0x8000000016167812 */ /* 0x000fc800078ec0ff */
[----:B------:R-:W-:-:S04]  /*5cc0*/  SHF.R.U32.HI R3, RZ, 0x18, R22 ;  /* 0x00000018ff037819 */ /* 0x000fc80000011616 */
[----:B------:R-:W-:-:S05]  /*5cd0*/  LOP3.LUT R3, R0, R3, RZ, 0xfc, !PT ;  /* 0x0000000300037212 */ /* 0x000fca00078efcff */
[----:B------:R0:W-:Y:S01]  /*5ce0*/  STG.E.U8 desc[UR36][R8.64], R3 ;  /* 0x0000000308007986 */ /* 0x0001e2000c101124 */
[----:B------:R-:W-:Y:S05]  /*5cf0*/  BRA `(.L_x_9267) ;  /* 0x00000004009c7947 */ /* 0x000fea0003800000 */
.L_x_9277:
[----:B---3-5:R-:W-:-:S05]  /*5d00*/  F2FP.BF16.F32.PACK_AB R22, RZ, R22 ;  /* 0x00000016ff16723e */ /* 0x028fca00000010ff */
[----:B------:R0:W-:Y:S01]  /*5d10*/  STG.E.U16 desc[UR36][R8.64], R22 ;  /* 0x0000001608007986 */ /* 0x0001e2000c101524 */
[----:B------:R-:W-:Y:S05]  /*5d20*/  BRA `(.L_x_9267) ;  /* 0x0000000400907947 */ /* 0x000fea0003800000 */
.L_x_9274:
        /* <DEDUP_REMOVED lines=8> */
[----:B---3-5:R-:W0:Y:S02]  /*5db0*/  F2I.FTZ.U32.TRUNC.NTZ R3, R22 ;  /* 0x0000001600037305 */ /* 0x028e24000021f000 */
[----:B0-----:R0:W-:Y:S01]  /*5dc0*/  STG.E.U16 desc[UR36][R8.64], R3 ;  /* 0x0000000308007986 */ /* 0x0011e2000c101524 */
[----:B------:R-:W-:Y:S05]  /*5dd0*/  BRA `(.L_x_9267) ;  /* 0x0000000400647947 */ /* 0x000fea0003800000 */
.L_x_9286:
[----:B---3-5:R-:W-:Y:S01]  /*5de0*/  LOP3.LUT R3, R22, 0x7fffffff, RZ, 0xc0, !PT ;  /* 0x7fffffff16037812 */ /* 0x028fe200078ec0ff */
        /* <DEDUP_REMOVED lines=15> */
.L_x_9289:
[----:B------:R-:W-:-:S04]  /*5ee0*/  LOP3.LUT R22, R22, 0x80000000, RZ, 0xc0, !PT ;  /* 0x8000000016167812 */ /* 0x000fc800078ec0ff */
[----:B------:R-:W-:-:S04]  /*5ef0*/  SHF.R.U32.HI R3, RZ, 0x18, R22 ;  /* 0x00000018ff037819 */ /* 0x000fc80000011616 */
[----:B------:R-:W-:-:S04]  /*5f00*/  LOP3.LUT R0, R0, R3, RZ, 0xfc, !PT ;  /* 0x0000000300007212 */ /* 0x000fc800078efcff */
[----:B------:R-:W-:-:S07]  /*5f10*/  PRMT R4, R0, 0x7610, R4 ;  /* 0x0000761000047816 */ /* 0x000fce0000000004 */
.L_x_9288:
[----:B------:R-:W-:Y:S05]  /*5f20*/  BSYNC B0 ;  /* 0x0000000000007941 */ /* 0x000fea0003800000 */
.L_x_9287:
[----:B------:R0:W-:Y:S01]  /*5f30*/  STG.E.U8 desc[UR36][R8.64], R4 ;  /* 0x0000000408007986 */ /* 0x0001e2000c101124 */
[----:B------:R-:W-:Y:S05]  /*5f40*/  BRA `(.L_x_9267) ;  /* 0x0000000400087947 */ /* 0x000fea0003800000 */
.L_x_9285:
        /* <DEDUP_REMOVED lines=16> */
.L_x_9292:
[----:B------:R-:W-:-:S04]  /*6050*/  LOP3.LUT R22, R22, 0x80000000, RZ, 0xc0, !PT ;  /* 0x8000000016167812 */ /* 0x000fc800078ec0ff */
[----:B------:R-:W-:-:S04]  /*6060*/  SHF.R.U32.HI R3, RZ, 0x18, R22 ;  /* 0x00000018ff037819 */ /* 0x000fc80000011616 */
[----:B------:R-:W-:-:S04]  /*6070*/  LOP3.LUT R0, R0, R3, RZ, 0xfc, !PT ;  /* 0x0000000300007212 */ /* 0x000fc800078efcff */
[----:B------:R-:W-:-:S07]  /*6080*/  PRMT R4, R0, 0x7610, R4 ;  /* 0x0000761000047816 */ /* 0x000fce0000000004 */
.L_x_9291:
[----:B------:R-:W-:Y:S05]  /*6090*/  BSYNC B0 ;  /* 0x0000000000007941 */ /* 0x000fea0003800000 */
.L_x_9290:
[----:B------:R0:W-:Y:S01]  /*60a0*/  STG.E.U8 desc[UR36][R8.64], R4 ;  /* 0x0000000408007986 */ /* 0x0001e2000c101124 */
[----:B------:R-:W-:Y:S05]  /*60b0*/  BRA `(.L_x_9267) ;  /* 0x0000000000ac7947 */ /* 0x000fea0003800000 */
.L_x_9284:
[----:B------:R-:W-:-:S13]  /*60c0*/  ISETP.NE.AND P0, PT, R0, 0x1c, PT ;  /* 0x0000001c0000780c */ /* 0x000fda0003f05270 */
[----:B------:R-:W-:Y:S05]  /*60d0*/  @!P0 BRA `(.L_x_9293) ;  /* 0x00000000009c8947 */ /* 0x000fea0003800000 */
[----:B------:R-:W-:-:S13]  /*60e0*/  ISETP.NE.AND P0, PT, R0, 0x1d, PT ;  /* 0x0000001d0000780c */ /* 0x000fda0003f05270 */
[----:B------:R-:W-:Y:S05]  /*60f0*/  @!P0 BRA `(.L_x_9294) ;  /* 0x0000000000888947 */ /* 0x000fea0003800000 */
[----:B------:R-:W-:-:S13]  /*6100*/  ISETP.NE.AND P0, PT, R0, 0x2c, PT ;  /* 0x0000002c0000780c */ /* 0x000fda0003f05270 */
[----:B------:R-:W-:Y:S05]  /*6110*/  @P0 BRA `(.L_x_9266) ;  /* 0x00000000003c0947 */ /* 0x000fea0003800000 */
[----:B---3-5:R-:W-:-:S04]  /*6120*/  SHF.R.U32.HI R4, RZ, 0x17, R22 ;  /* 0x00000017ff047819 */ /* 0x028fc80000011616 */
        /* <DEDUP_REMOVED lines=14> */
.L_x_9266:
        /* <DEDUP_REMOVED lines=16> */
.L_x_9295:
[----:B------:R-:W-:Y:S05]  /*6310*/  BRA `(.L_x_9267) ;  /* 0x0000000000147947 */ /* 0x000fea0003800000 */
.L_x_9294:
[----:B---3-5:R-:W0:Y:S02]  /*6320*/  F2I.U64.TRUNC R22, R22 ;  /* 0x0000001600167311 */ /* 0x028e24000020d800 */
[----:B0-----:R0:W-:Y:S01]  /*6330*/  STG.E.64 desc[UR36][R8.64], R22 ;  /* 0x0000001608007986 */ /* 0x0011e2000c101b24 */
[----:B------:R-:W-:Y:S05]  /*6340*/  BRA `(.L_x_9267) ;  /* 0x0000000000087947 */ /* 0x000fea0003800000 */
.L_x_9293:
[----:B---3-5:R-:W0:Y:S02]  /*6350*/  F2I.FTZ.U32.TRUNC.NTZ R3, R22 ;  /* 0x0000001600037305 */ /* 0x028e24000021f000 */
[----:B0-----:R0:W-:Y:S02]  /*6360*/  STG.E desc[UR36][R8.64], R3 ;  /* 0x0000000308007986 */ /* 0x0011e4000c101924 */
.L_x_9267:
        /* <DEDUP_REMOVED lines=24> */
.L_x_9299:
[----:B------:R-:W0:Y:S02]  /*64f0*/  F2I.S64.TRUNC R24, R24 ;  /* 0x0000001800187311 */ /* 0x000e24000020d900 */
[----:B0-----:R-:W-:-:S05]  /*6500*/  IMAD.MOV.U32 R3, RZ, RZ, R24 ;  /* 0x000000ffff037224 */ /* 0x001fca00078e0018 */
[----:B------:R0:W-:Y:S01]  /*6510*/  STG.E.U8 desc[UR36][R8.64], R3 ;  /* 0x0000000308007986 */ /* 0x0001e2000c101124 */
[----:B------:R-:W-:Y:S05]  /*6520*/  BRA `(.L_x_9301) ;  /* 0x0000000c00407947 */ /* 0x000fea0003800000 */
.L_x_9298:
        /* <DEDUP_REMOVED lines=9> */
.L_x_9303:
[----:B------:R-:W0:Y:S02]  /*65c0*/  F2I.FTZ.TRUNC.NTZ R3, R24 ;  /* 0x0000001800037305 */ /* 0x000e24000021f100 */
[----:B0-----:R0:W-:Y:S01]  /*65d0*/  STG.E desc[UR36][R8.64], R3 ;  /* 0x0000000308007986 */ /* 0x0011e2000c101924 */
[----:B------:R-:W-:Y:S05]  /*65e0*/  BRA `(.L_x_9301) ;  /* 0x0000000c00107947 */ /* 0x000fea0003800000 */
.L_x_9302:
[----:B------:R-:W0:Y:S02]  /*65f0*/  F2I.FTZ.TRUNC.NTZ R3, R24 ;  /* 0x0000001800037305 */ /* 0x000e24000021f100 */
[----:B0-----:R0:W-:Y:S01]  /*6600*/  STG.E.U16 desc[UR36][R8.64], R3 ;  /* 0x0000000308007986 */ /* 0x0011e2000c101524 */
[----:B------:R-:W-:Y:S05]  /*6610*/  BRA `(.L_x_9301) ;  /* 0x0000000c00047947 */ /* 0x000fea0003800000 */
.L_x_9297:
        /* <DEDUP_REMOVED lines=8> */
.L_x_9305:
[----:B------:R-:W-:-:S05]  /*66a0*/  F2FP.F16.F32.PACK_AB R24, RZ, R24 ;  /* 0x00000018ff18723e */ /* 0x000fca00000000ff */
[----:B------:R0:W-:Y:S01]  /*66b0*/  STG.E.U16 desc[UR36][R8.64], R24 ;  /* 0x0000001808007986 */ /* 0x0001e2000c101524 */
[----:B------:R-:W-:Y:S05]  /*66c0*/  BRA `(.L_x_9301) ;  /* 0x0000000800d87947 */ /* 0x000fea0003800000 */
.L_x_9304:
        /* <DEDUP_REMOVED lines=9> */
.L_x_9307:
[----:B------:R-:W-:-:S04]  /*6760*/  F2FP.F16.F32.PACK_AB R3, RZ, R24 ;  /* 0x00000018ff03723e */ /* 0x000fc800000000ff */
[----:B------:R-:W-:-:S05]  /*6770*/  PRMT R3, R3, 0x5410, RZ ;  /* 0x0000541003037816 */ /* 0x000fca00000000ff */
[----:B------:R0:W-:Y:S01]  /*6780*/  STG.E desc[UR36][R8.64], R3 ;  /* 0x0000000308007986 */ /* 0x0001e2000c101924 */
[----:B------:R-:W-:Y:S05]  /*6790*/  BRA `(.L_x_9301) ;  /* 0x0000000800a47947 */ /* 0x000fea0003800000 */
.L_x_9306:
[----:B------:R-:W-:-:S06]  /*67a0*/  FMUL.FTZ R4, R24, 1 ;  /* 0x3f80000018047820 */ /* 0x000fcc0000410000 */
[----:B------:R-:W0:Y:S02]  /*67b0*/  F2F.F64.F32 R4, R4 ;  /* 0x0000000400047310 */ /* 0x000e240000201800 */
[----:B0-----:R0:W-:Y:S01]  /*67c0*/  STG.E.64 desc[UR36][R8.64], R4 ;  /* 0x0000000408007986 */ /* 0x0011e2000c101b24 */
[----:B------:R-:W-:Y:S05]  /*67d0*/  BRA `(.L_x_9301) ;  /* 0x0000000800947947 */ /* 0x000fea0003800000 */
.L_x_9296:
        /* <DEDUP_REMOVED lines=12> */
.L_x_9310:
[----:B------:R-:W-:Y:S01]  /*68a0*/  FMUL.FTZ R4, R24, 1 ;  /* 0x3f80000018047820 */ /* 0x000fe20000410000 */
[----:B------:R-:W-:-:S05]  /*68b0*/  CS2R R6, SRZ ;  /* 0x0000000000067805 */ /* 0x000fca000001ff00 */
[----:B------:R-:W0:Y:S02]  /*68c0*/  F2F.F64.F32 R4, R4 ;  /* 0x0000000400047310 */ /* 0x000e240000201800 */
[----:B0-----:R0:W-:Y:S01]  /*68d0*/  STG.E.128 desc[UR36][R8.64], R4 ;  /* 0x0000000408007986 */ /* 0x0011e2000c101d24 */
[----:B------:R-:W-:Y:S05]  /*68e0*/  BRA `(.L_x_9301) ;  /* 0x0000000800507947 */ /* 0x000fea0003800000 */
.L_x_9309:
        /* <DEDUP_REMOVED lines=20> */
.L_x_9314:
[----:B------:R-:W-:Y:S05]  /*6a30*/  BSYNC B0 ;  /* 0x0000000000007941 */ /* 0x000fea0003800000 */
.L_x_9313:
[----:B------:R-:W-:-:S05]  /*6a40*/  LOP3.LUT R5, R0, R5, RZ, 0xfc, !PT ;  /* 0x0000000500057212 */ /* 0x000fca00078efcff */
[----:B------:R0:W-:Y:S01]  /*6a50*/  STG.E.U8 desc[UR36][R8.64], R5 ;  /* 0x0000000508007986 */ /* 0x0001e2000c101124 */
[----:B------:R-:W-:Y:S05]  /*6a60*/  BRA `(.L_x_9301) ;  /* 0x0000000400f07947 */ /* 0x000fea0003800000 */
.L_x_9312:
        /* <DEDUP_REMOVED lines=12> */
.L_x_9316:
[----:B------:R-:W-:Y:S01]  /*6b30*/  IMAD.MOV.U32 R0, RZ, RZ, 0x7f ;  /* 0x0000007fff007424 */ /* 0x000fe200078e00ff */
[----:B------:R-:W-:-:S04]  /*6b40*/  ISETP.GT.U32.AND P0, PT, R4, 0x7f800000, PT ;  /* 0x7f8000000400780c */ /* 0x000fc80003f04070 */
[----:B------:R-:W-:-:S09]  /*6b50*/  SEL R0, R0, 0x7c, P0 ;  /* 0x0000007c00007807 */ /* 0x000fd20000000000 */
.L_x_9317:
[----:B------:R-:W-:Y:S05]  /*6b60*/  BSYNC B0 ;  /* 0x0000000000007941 */ /* 0x000fea0003800000 */
.L_x_9315:
[----:B------:R-:W-:-:S04]  /*6b70*/  LOP3.LUT R24, R24, 0x80000000, RZ, 0xc0, !PT ;  /* 0x8000000018187812 */ /* 0x000fc800078ec0ff */
[----:B------:R-:W-:-:S04]  /*6b80*/  SHF.R.U32.HI R3, RZ, 0x18, R24 ;  /* 0x00000018ff037819 */ /* 0x000fc80000011618 */
[----:B------:R-:W-:-:S05]  /*6b90*/  LOP3.LUT R3, R0, R3, RZ, 0xfc, !PT ;  /* 0x0000000300037212 */ /* 0x000fca00078efcff */
[----:B------:R0:W-:Y:S01]  /*6ba0*/  STG.E.U8 desc[UR36][R8.64], R3 ;  /* 0x0000000308007986 */ /* 0x0001e2000c101124 */
[----:B------:R-:W-:Y:S05]  /*6bb0*/  BRA `(.L_x_9301) ;  /* 0x00000004009c7947 */ /* 0x000fea0003800000 */
.L_x_9311:
[----:B------:R-:W-:-:S05]  /*6bc0*/  F2FP.BF16.F32.PACK_AB R24, RZ, R24 ;  /* 0x00000018ff18723e */ /* 0x000fca00000010ff */
[----:B------:R0:W-:Y:S01]  /*6bd0*/  STG.E.U16 desc[UR36][R8.64], R24 ;  /* 0x0000001808007986 */ /* 0x0001e2000c101524 */
[----:B------:R-:W-:Y:S05]  /*6be0*/  BRA `(.L_x_9301) ;  /* 0x0000000400907947 */ /* 0x000fea0003800000 */
.L_x_9308:
        /* <DEDUP_REMOVED lines=11> */
.L_x_9320:
        /* <DEDUP_REMOVED lines=16> */
.L_x_9323:
[----:B------:R-:W-:-:S04]  /*6da0*/  LOP3.LUT R24, R24, 0x80000000, RZ, 0xc0, !PT ;  /* 0x8000000018187812 */ /* 0x000fc800078ec0ff */
[----:B------:R-:W-:-:S04]  /*6db0*/  SHF.R.U32.HI R3, RZ, 0x18, R24 ;  /* 0x00000018ff037819 */ /* 0x000fc80000011618 */
[----:B------:R-:W-:-:S04]  /*6dc0*/  LOP3.LUT R0, R0, R3, RZ, 0xfc, !PT ;  /* 0x0000000300007212 */ /* 0x000fc800078efcff */
[----:B------:R-:W-:-:S07]  /*6dd0*/  PRMT R4, R0, 0x7610, R4 ;  /* 0x0000761000047816 */ /* 0x000fce0000000004 */
.L_x_9322:
[----:B------:R-:W-:Y:S05]  /*6de0*/  BSYNC B0 ;  /* 0x0000000000007941 */ /* 0x000fea0003800000 */
.L_x_9321:
[----:B------:R3:W-:Y:S01]  /*6df0*/  STG.E.U8 desc[UR36][R8.64], R4 ;  /* 0x0000000408007986 */ /* 0x0007e2000c101124 */
[----:B------:R-:W-:Y:S05]  /*6e00*/  BRA `(.L_x_9301) ;  /* 0x0000000400087947 */ /* 0x000fea0003800000 */
.L_x_9319:
        /* <DEDUP_REMOVED lines=16> */
.L_x_9326:
[----:B------:R-:W-:-:S04]  /*6f10*/  LOP3.LUT R24, R24, 0x80000000, RZ, 0xc0, !PT ;  /* 0x8000000018187812 */ /* 0x000fc800078ec0ff */
[----:B------:R-:W-:-:S04]  /*6f20*/  SHF.R.U32.HI R3, RZ, 0x18, R24 ;  /* 0x00000018ff037819 */ /* 0x000fc80000011618 */
[----:B------:R-:W-:-:S04]  /*6f30*/  LOP3.LUT R0, R0, R3, RZ, 0xfc, !PT ;  /* 0x0000000300007212 */ /* 0x000fc800078efcff */
[----:B------:R-:W-:-:S07]  /*6f40*/  PRMT R4, R0, 0x7610, R4 ;  /* 0x0000761000047816 */ /* 0x000fce0000000004 */
.L_x_9325:
[----:B------:R-:W-:Y:S05]  /*6f50*/  BSYNC B0 ;  /* 0x0000000000007941 */ /* 0x000fea0003800000 */
.L_x_9324:
[----:B------:R0:W-:Y:S01]  /*6f60*/  STG.E.U8 desc[UR36][R8.64], R4 ;  /* 0x0000000408007986 */ /* 0x0001e2000c101124 */
[----:B------:R-:W-:Y:S05]  /*6f70*/  BRA `(.L_x_9301) ;  /* 0x0000000000ac7947 */ /* 0x000fea0003800000 */
.L_x_9318:
        /* <DEDUP_REMOVED lines=21> */
.L_x_9300:
        /* <DEDUP_REMOVED lines=16> */
.L_x_9329:
[----:B------:R-:W-:Y:S05]  /*71d0*/  BRA `(.L_x_9301) ;  /* 0x0000000000147947 */ /* 0x000fea0003800000 */
.L_x_9328:
[----:B------:R-:W0:Y:S02]  /*71e0*/  F2I.U64.TRUNC R24, R24 ;  /* 0x0000001800187311 */ /* 0x000e24000020d800 */
[----:B0-----:R2:W-:Y:S01]  /*71f0*/  STG.E.64 desc[UR36][R8.64], R24 ;  /* 0x0000001808007986 */ /* 0x0015e2000c101b24 */
[----:B------:R-:W-:Y:S05]  /*7200*/  BRA `(.L_x_9301) ;  /* 0x0000000000087947 */ /* 0x000fea0003800000 */
.L_x_9327:
[----:B------:R-:W0:Y:S02]  /*7210*/  F2I.FTZ.U32.TRUNC.NTZ R3, R24 ;  /* 0x0000001800037305 */ /* 0x000e24000021f000 */
[----:B0-----:R0:W-:Y:S02]  /*7220*/  STG.E desc[UR36][R8.64], R3 ;  /* 0x0000000308007986 */ /* 0x0011e4000c101924 */
.L_x_9301:
[----:B------:R-:W-:-:S07]  /*7230*/  VIADD R19, R19, 0x80 ;  /* 0x0000008013137836 */ /* 0x000fce0000000000 */
.L_x_9261:
[----:B------:R-:W-:Y:S05]  /*7240*/  BSYNC B6 ;  /* 0x0000000000067941 */ /* 0x000fea0003800000 */
.L_x_9260:
[----:B------:R-:W-:-:S13]  /*7250*/  ISETP.GE.AND P0, PT, R19, R17, PT ;  /* 0x000000111300720c */ /* 0x000fda0003f06270 */
[----:B------:R-:W-:Y:S05]  /*7260*/  @P0 EXIT ;  /* 0x000000000000094d */ /* 0x000fea0003800000 */
[----:B0-23--:R-:W0:Y:S01]  /*7270*/  LDC.64 R4, c[0x0][0x218] ;  /* 0x00008600ff047b82 */ /* 0x00de220000000a00 */
[----:B-1----:R-:W-:Y:S01]  /*7280*/  PRMT R0, R16, 0x9910, RZ ;  /* 0x0000991010007816 */ /* 0x002fe200000000ff */
[----:B------:R-:W-:Y:S01]  /*7290*/  IMAD R2, R2, 0x200, R19 ;  /* 0x0000020002027824 */ /* 0x000fe200078e0213 */
[----:B------:R-:W-:Y:S02]  /*72a0*/  ULDC UR4, c[0x0][0x238] ;  /* 0x00008e0000047ab9 */ /* 0x000fe40000000800 */
[----:B------:R-:W-:Y:S01]  /*72b0*/  ISETP.GT.AND P1, PT, R0, 0x9, PT ;  /* 0x000000090000780c */ /* 0x000fe20003f24270 */
[----:B----4-:R-:W-:-:S05]  /*72c0*/  IMAD R3, R2, UR4, RZ ;  /* 0x0000000402037c24 */ /* 0x010fca000f8e02ff */
        /* <DEDUP_REMOVED lines=14> */
.L_x_9333:
[----:B-----5:R-:W0:Y:S02]  /*73b0*/  F2I.S64.TRUNC R18, R18 ;  /* 0x0000001200127311 */ /* 0x020e24000020d900 */
[----:B0-----:R-:W-:-:S05]  /*73c0*/  IMAD.MOV.U32 R5, RZ, RZ, R18 ;  /* 0x000000ffff057224 */ /* 0x001fca00078e0012 */
[----:B------:R-:W-:Y:S01]  /*73d0*/  STG.E.U8 desc[UR36][R2.64], R5 ;  /* 0x0000000502007986 */ /* 0x000fe2000c101124 */
[----:B------:R-:W-:Y:S05]  /*73e0*/  EXIT ;  /* 0x000000000000794d */ /* 0x000fea0003800000 */
.L_x_9332:
        /* <DEDUP_REMOVED lines=9> */
.L_x_9336:
[----:B-----5:R-:W0:Y:S02]  /*7480*/  F2I.FTZ.TRUNC.NTZ R5, R18 ;  /* 0x0000001200057305 */ /* 0x020e24000021f100 */
[----:B0-----:R-:W-:Y:S01]  /*7490*/  STG.E desc[UR36][R2.64], R5 ;  /* 0x0000000502007986 */ /* 0x001fe2000c101924 */
[----:B------:R-:W-:Y:S05]  /*74a0*/  EXIT ;  /* 0x000000000000794d */ /* 0x000fea0003800000 */
.L_x_9335:
[----:B-----5:R-:W0:Y:S02]  /*74b0*/  F2I.FTZ.TRUNC.NTZ R5, R18 ;  /* 0x0000001200057305 */ /* 0x020e24000021f100 */
[----:B0-----:R-:W-:Y:S01]  /*74c0*/  STG.E.U16 desc[UR36][R2.64], R5 ;  /* 0x0000000502007986 */ /* 0x001fe2000c101524 */
[----:B------:R-:W-:Y:S05]  /*74d0*/  EXIT ;  /* 0x000000000000794d */ /* 0x000fea0003800000 */
.L_x_9331:
        /* <DEDUP_REMOVED lines=8> */
.L_x_9338:
[----:B-----5:R-:W-:-:S05]  /*7560*/  F2FP.F16.F32.PACK_AB R18, RZ, R18 ;  /* 0x00000012ff12723e */ /* 0x020fca00000000ff */
[----:B------:R-:W-:Y:S01]  /*7570*/  STG.E.U16 desc[UR36][R2.64], R18 ;  /* 0x0000001202007986 */ /* 0x000fe2000c101524 */
[----:B------:R-:W-:Y:S05]  /*7580*/  EXIT ;  /* 0x000000000000794d */ /* 0x000fea0003800000 */
.L_x_9337:
        /* <DEDUP_REMOVED lines=9> */
.L_x_9340:
[----:B-----5:R-:W-:-:S04]  /*7620*/  F2FP.F16.F32.PACK_AB R5, RZ, R18 ;  /* 0x00000012ff05723e */ /* 0x020fc800000000ff */
[----:B------:R-:W-:-:S05]  /*7630*/  PRMT R5, R5, 0x5410, RZ ;  /* 0x0000541005057816 */ /* 0x000fca00000000ff */
[----:B------:R-:W-:Y:S01]  /*7640*/  STG.E desc[UR36][R2.64], R5 ;  /* 0x0000000502007986 */ /* 0x000fe2000c101924 */
[----:B------:R-:W-:Y:S05]  /*7650*/  EXIT ;  /* 0x000000000000794d */ /* 0x000fea0003800000 */
.L_x_9339:
[----:B-----5:R-:W-:-:S06]  /*7660*/  FMUL.FTZ R4, R18, 1 ;  /* 0x3f80000012047820 */ /* 0x020fcc0000410000 */
[----:B------:R-:W0:Y:S02]  /*7670*/  F2F.F64.F32 R4, R4 ;  /* 0x0000000400047310 */ /* 0x000e240000201800 */
[----:B0-----:R-:W-:Y:S01]  /*7680*/  STG.E.64 desc[UR36][R2.64], R4 ;  /* 0x0000000402007986 */ /* 0x001fe2000c101b24 */
[----:B------:R-:W-:Y:S05]  /*7690*/  EXIT ;  /* 0x000000000000794d */ /* 0x000fea0003800000 */
.L_x_9330:
        /* <DEDUP_REMOVED lines=12> */
.L_x_9343:
[----:B-----5:R-:W-:Y:S01]  /*7760*/  FMUL.FTZ R4, R18, 1 ;  /* 0x3f80000012047820 */ /* 0x020fe20000410000 */
[----:B------:R-:W-:-:S05]  /*7770*/  CS2R R6, SRZ ;  /* 0x0000000000067805 */ /* 0x000fca000001ff00 */
[----:B------:R-:W0:Y:S02]  /*7780*/  F2F.F64.F32 R4, R4 ;  /* 0x0000000400047310 */ /* 0x000e240000201800 */
[----:B0-----:R-:W-:Y:S01]  /*7790*/  STG.E.128 desc[UR36][R2.64], R4 ;  /* 0x0000000402007986 */ /* 0x001fe2000c101d24 */
[----:B------:R-:W-:Y:S05]  /*77a0*/  EXIT ;  /* 0x000000000000794d */ /* 0x000fea0003800000 */
.L_x_9342:
        /* <DEDUP_REMOVED lines=20> */
.L_x_9347:
[----:B------:R-:W-:Y:S05]  /*78f0*/  BSYNC B0 ;  /* 0x0000000000007941 */ /* 0x000fea0003800000 */
.L_x_9346:
[----:B------:R-:W-:-:S05]  /*7900*/  LOP3.LUT R7, R0, R7, RZ, 0xfc, !PT ;  /* 0x0000000700077212 */ /* 0x000fca00078efcff */
[----:B------:R-:W-:Y:S01]  /*7910*/  STG.E.U8 desc[UR36][R2.64], R7 ;  /* 0x0000000702007986 */ /* 0x000fe2000c101124 */
[----:B------:R-:W-:Y:S05]  /*7920*/  EXIT ;  /* 0x000000000000794d */ /* 0x000fea0003800000 */
.L_x_9345:
        /* <DEDUP_REMOVED lines=12> */
.L_x_9349:
[----:B------:R-:W-:Y:S01]  /*79f0*/  IMAD.MOV.U32 R0, RZ, RZ, 0x7f ;  /* 0x0000007fff007424 */ /* 0x000fe200078e00ff */
[----:B------:R-:W-:-:S04]  /*7a00*/  ISETP.GT.U32.AND P0, PT, R4, 0x7f800000, PT ;  /* 0x7f8000000400780c */ /* 0x000fc80003f04070 */
[----:B------:R-:W-:-:S09]  /*7a10*/  SEL R0, R0, 0x7c, P0 ;  /* 0x0000007c00007807 */ /* 0x000fd20000000000 */
.L_x_9350:
[----:B------:R-:W-:Y:S05]  /*7a20*/  BSYNC B0 ;  /* 0x0000000000007941 */ /* 0x000fea0003800000 */
.L_x_9348:
[----:B------:R-:W-:-:S04]  /*7a30*/  LOP3.LUT R18, R18, 0x80000000, RZ, 0xc0, !PT ;  /* 0x8000000012127812 */ /* 0x000fc800078ec0ff */
[----:B------:R-:W-:-:S04]  /*7a40*/  SHF.R.U32.HI R5, RZ, 0x18, R18 ;  /* 0x00000018ff057819 */ /* 0x000fc80000011612 */
[----:B------:R-:W-:-:S05]  /*7a50*/  LOP3.LUT R5, R0, R5, RZ, 0xfc, !PT ;  /* 0x0000000500057212 */ /* 0x000fca00078efcff */
[----:B------:R-:W-:Y:S01]  /*7a60*/  STG.E.U8 desc[UR36][R2.64], R5 ;  /* 0x0000000502007986 */ /* 0x000fe2000c101124 */
[----:B------:R-:W-:Y:S05]  /*7a70*/  EXIT ;  /* 0x000000000000794d */ /* 0x000fea0003800000 */
.L_x_9344:
[----:B-----5:R-:W-:-:S05]  /*7a80*/  F2FP.BF16.F32.PACK_AB R18, RZ, R18 ;  /* 0x00000012ff12723e */ /* 0x020fca00000010ff */
[----:B------:R-:W-:Y:S01]  /*7a90*/  STG.E.U16 desc[UR36][R2.64], R18 ;  /* 0x0000001202007986 */ /* 0x000fe2000c101524 */
[----:B------:R-:W-:Y:S05]  /*7aa0*/  EXIT ;  /* 0x000000000000794d */ /* 0x000fea0003800000 */
.L_x_9341:
        /* <DEDUP_REMOVED lines=11> */
.L_x_9353:
        /* <DEDUP_REMOVED lines=16> */
.L_x_9356:
[----:B------:R-:W-:-:S04]  /*7c60*/  LOP3.LUT R18, R18, 0x80000000, RZ, 0xc0, !PT ;  /* 0x8000000012127812 */ /* 0x000fc800078ec0ff */
[----:B------:R-:W-:-:S04]  /*7c70*/  SHF.R.U32.HI R5, RZ, 0x18, R18 ;  /* 0x00000018ff057819 */ /* 0x000fc80000011612 */
[----:B------:R-:W-:-:S04]  /*7c80*/  LOP3.LUT R4, R4, R5, RZ, 0xfc, !PT ;  /* 0x0000000504047212 */ /* 0x000fc800078efcff */
[----:B------:R-:W-:-:S07]  /*7c90*/  PRMT R0, R4, 0x7610, R0 ;  /* 0x0000761004007816 */ /* 0x000fce0000000000 */
.L_x_9355:
[----:B------:R-:W-:Y:S05]  /*7ca0*/  BSYNC B0 ;  /* 0x0000000000007941 */ /* 0x000fea0003800000 */
.L_x_9354:
[----:B------:R-:W-:Y:S01]  /*7cb0*/  STG.E.U8 desc[UR36][R2.64], R0 ;  /* 0x0000000002007986 */ /* 0x000fe2000c101124 */
[----:B------:R-:W-:Y:S05]  /*7cc0*/  EXIT ;  /* 0x000000000000794d */ /* 0x000fea0003800000 */
.L_x_9352:
        /* <DEDUP_REMOVED lines=16> */
.L_x_9359:
[----:B------:R-:W-:-:S04]  /*7dd0*/  LOP3.LUT R18, R18, 0x80000000, RZ, 0xc0, !PT ;  /* 0x8000000012127812 */ /* 0x000fc800078ec0ff */
[----:B------:R-:W-:-:S04]  /*7de0*/  SHF.R.U32.HI R5, RZ, 0x18, R18 ;  /* 0x00000018ff057819 */ /* 0x000fc80000011612 */
[----:B------:R-:W-:-:S04]  /*7df0*/  LOP3.LUT R4, R4, R5, RZ, 0xfc, !PT ;  /* 0x0000000504047212 */ /* 0x000fc800078efcff */
[----:B------:R-:W-:-:S07]  /*7e00*/  PRMT R0, R4, 0x7610, R0 ;  /* 0x0000761004007816 */ /* 0x000fce0000000000 */
.L_x_9358:
[----:B------:R-:W-:Y:S05]  /*7e10*/  BSYNC B0 ;  /* 0x0000000000007941 */ /* 0x000fea0003800000 */
.L_x_9357:
[----:B------:R-:W-:Y:S01]  /*7e20*/  STG.E.U8 desc[UR36][R2.64], R0 ;  /* 0x0000000002007986 */ /* 0x000fe2000c101124 */
[----:B------:R-:W-:Y:S05]  /*7e30*/  EXIT ;  /* 0x000000000000794d */ /* 0x000fea0003800000 */
.L_x_9351:
        /* <DEDUP_REMOVED lines=21> */
.L_x_9334:
        /* <DEDUP_REMOVED lines=16> */
.L_x_9362:
[----:B------:R-:W-:Y:S05]  /*8090*/  EXIT ;  /* 0x000000000000794d */ /* 0x000fea0003800000 */
.L_x_9361:
[----:B-----5:R-:W0:Y:S02]  /*80a0*/  F2I.U64.TRUNC R18, R18 ;  /* 0x0000001200127311 */ /* 0x020e24000020d800 */
[----:B0-----:R-:W-:Y:S01]  /*80b0*/  STG.E.64 desc[UR36][R2.64], R18 ;  /* 0x0000001202007986 */ /* 0x001fe2000c101b24 */
[----:B------:R-:W-:Y:S05]  /*80c0*/  EXIT ;  /* 0x000000000000794d */ /* 0x000fea0003800000 */
.L_x_9360:
[----:B-----5:R-:W0:Y:S02]  /*80d0*/  F2I.FTZ.U32.TRUNC.NTZ R5, R18 ;  /* 0x0000001200057305 */ /* 0x020e24000021f000 */
[----:B0-----:R-:W-:Y:S01]  /*80e0*/  STG.E desc[UR36][R2.64], R5 ;  /* 0x0000000502007986 */ /* 0x001fe2000c101924 */
[----:B------:R-:W-:Y:S05]  /*80f0*/  EXIT ;  /* 0x000000000000794d */ /* 0x000fea0003800000 */
.L_x_9363:
        /* <DEDUP_REMOVED lines=16> */
.L_x_12894:


//--------------------- .text._ZN2at6native18elementwise_kernelILi128ELi2EZNS0_22gpu_kernel_impl_nocastIZZZNS0_18GeluCUDAKernelImplERNS_18TensorIteratorBaseENS0_8GeluTypeEENKUlvE0_clEvENKUlvE0_clEvEUlfE_EEvS4_RKT_EUliE_EEviT1_ --------------------------
	.section	.text._ZN2at6native18elementwise_kernelILi128ELi2EZNS0_22gpu_kernel_impl_nocastIZZZNS0_18GeluCUDAKernelImplERNS_18TensorIteratorBaseENS0_8GeluTypeEENKUlvE0_clEvENKUlvE0_clEvEUlfE_EEvS4_RKT_EUliE_EEviT1_,"ax",@progbits
	.align	128
        .global         _ZN2at6native18elementwise_kernelILi128ELi2EZNS0_22gpu_kernel_impl_nocastIZZZNS0_18GeluCUDAKernelImplERNS_18TensorIteratorBaseENS0_8GeluTypeEENKUlvE0_clEvENKUlvE0_clEvEUlfE_EEvS4_RKT_EUliE_EEviT1_
        .type           _ZN2at6native18elementwise_kernelILi128ELi2EZNS0_22gpu_kernel_impl_nocastIZZZNS0_18GeluCUDAKernelImplERNS_18TensorIteratorBaseENS0_8GeluTypeEENKUlvE0_clEvENKUlvE0_clEvEUlfE_EEvS4_RKT_EUliE_EEviT1_,@function
        .size           _ZN2at6native18elementwise_kernelILi128ELi2EZNS0_22gpu_kernel_impl_nocastIZZZNS0_18GeluCUDAKernelImplERNS_18TensorIteratorBaseENS0_8GeluTypeEENKUlvE0_clEvENKUlvE0_clEvEUlfE_EEvS4_RKT_EUliE_EEviT1_,(.L_x_12895 - _ZN2at6native18elementwise_kernelILi128ELi2EZNS0_22gpu_kernel_impl_nocastIZZZNS0_18GeluCUDAKernelImplERNS_18TensorIteratorBaseENS0_8GeluTypeEENKUlvE0_clEvENKUlvE0_clEvEUlfE_EEvS4_RKT_EUliE_EEviT1_)
        .other          _ZN2at6native18elementwise_kernelILi128ELi2EZNS0_22gpu_kernel_impl_nocastIZZZNS0_18GeluCUDAKernelImplERNS_18TensorIteratorBaseENS0_8GeluTypeEENKUlvE0_clEvENKUlvE0_clEvEUlfE_EEvS4_RKT_EUliE_EEviT1_,@"STO_CUDA_ENTRY STV_DEFAULT"
_ZN2at6native18elementwise_kernelILi128ELi2EZNS0_22gpu_kernel_impl_nocastIZZZNS0_18GeluCUDAKernelImplERNS_18TensorIteratorBaseENS0_8GeluTypeEENKUlvE0_clEvENKUlvE0_clEvEUlfE_EEvS4_RKT_EUliE_EEviT1_:
.text._ZN2at6native18elementwise_kernelILi128ELi2EZNS0_22gpu_kernel_impl_nocastIZZZNS0_18GeluCUDAKernelImplERNS_18TensorIteratorBaseENS0_8GeluTypeEENKUlvE0_clEvENKUlvE0_clEvEUlfE_EEvS4_RKT_EUliE_EEviT1_:
        /* <DEDUP_REMOVED lines=11> */
[----:B------:R-:W-:Y:S02]  /*00b0*/  CS2R R2, SRZ ;  /* 0x0000000000027805 */ /* 0x000fe4000001ff00 */
[----:B0-----:R-:W-:-:S13]  /*00c0*/  ISETP.NE.AND P0, PT, R8, RZ, PT ;  /* 0x000000ff0800720c */ /* 0x001fda0003f05270 */
[----:B------:R-:W-:Y:S05]  /*00d0*/  @!P0 BRA `(.L_x_9366) ;  /* 0x0000001000b08947 */ /* 0x000fea0003800000 */
[----:B------:R-:W-:Y:S01]  /*00e0*/  HFMA2.MMA R2, -RZ, RZ, 0, 0 ;  /* 0x00000000ff027435 */ /* 0x000fe200000001ff */
[----:B------:R-:W-:Y:S01]  /*00f0*/  MOV R3, R7 ;  /* 0x0000000700037202 */ /* 0x000fe20000000f00 */
[----:B------:R-:W-:Y:S01]  /*0100*/  ULDC.64 UR8, c[0x0][0x220] ;  /* 0x0000880000087ab9 */ /* 0x000fe20000000a00 */
[----:B------:R-:W-:Y:S01]  /*0110*/  ISETP.NE.AND P0, PT, R8, 0x1, PT ;  /* 0x000000010800780c */ /* 0x000fe20003f05270 */
[----:B------:R-:W-:-:S06]  /*0120*/  ULDC UR7, c[0x0][0x21c] ;  /* 0x0000870000077ab9 */ /* 0x000fcc0000000800 */
        /* <DEDUP_REMOVED lines=17> */
[C---:B------:R-:W-:Y:S02]  /*0240*/  IMAD R3, R4.reuse, UR10, RZ ;  /* 0x0000000a04037c24 */ /* 0x040fe4000f8e02ff */
[----:B------:R-:W-:Y:S02]  /*0250*/  IMAD R2, R4, UR11, RZ ;  /* 0x0000000b04027c24 */ /* 0x000fe4000f8e02ff */
        /* <DEDUP_REMOVED lines=262> */
[----:B------:R-:W-:-:S03]  /*12c0*/  @P0 IMAD.MOV.U32 R8, RZ, RZ, RZ ;  /* 0x000000ffff080224 */ /* 0x000fc600078e00ff */
[C---:B------:R-:W-:Y:S01]  /*12d0*/  IADD3 R11, -R9.reuse, RZ, RZ ;  /* 0x000000ff090b7210 */ /* 0x040fe20007ffe1ff */
[----:B------:R-:W1:Y:S08]  /*12e0*/  @P0 LDC R15, c[0x0][0x33c] ;  /* 0x0000cf00ff0f0b82 */ /* 0x000e700000000800 */
[----:B------:R-:W2:Y:S01]  /*12f0*/  @P0 LDC.64 R6, c[0x0][0x408] ;  /* 0x00010200ff060b82 */ /* 0x000ea20000000a00 */
[----:B0-----:R-:W-:-:S05]  /*1300*/  @P0 IMAD.HI.U32 R4, R9, R12, R8 ;  /* 0x0000000c09040227 */ /* 0x001fca00078e0008 */
[----:B------:R-:W-:Y:S01]  /*1310*/  @P0 SHF.R.U32.HI R8, RZ, R13, R4 ;  /* 0x0000000dff080219 */ /* 0x000fe20000011604 */
[----:B------:R-:W-:Y:S01]  /*1320*/  IMAD R4, R11, UR8, R5 ;  /* 0x000000080b047c24 */ /* 0x000fe2000f8e0205 */
[----:B------:R-:W-:Y:S02]  /*1330*/  ULDC.64 UR8, c[0x0][0x400] ;  /* 0x0001000000087ab9 */ /* 0x000fe40000000a00 */
[----:B------:R-:W-:Y:S01]  /*1340*/  @P0 IADD3 R8, -R8, RZ, RZ ;  /* 0x000000ff08080210 */ /* 0x000fe20007ffe1ff */
[C---:B------:R-:W-:Y:S02]  /*1350*/  IMAD R3, R4.reuse, UR8, R3 ;  /* 0x0000000804037c24 */ /* 0x040fe4000f8e0203 */
[----:B------:R-:W-:Y:S02]  /*1360*/  IMAD R2, R4, UR9, R2 ;  /* 0x0000000904027c24 */ /* 0x000fe4000f8e0202 */
[----:B-1----:R-:W-:-:S04]  /*1370*/  @P0 IMAD R8, R8, R15, R9 ;  /* 0x0000000f08080224 */ /* 0x002fc800078e0209 */
[C---:B--2---:R-:W-:Y:S02]  /*1380*/  @P0 IMAD R3, R8.reuse, R6, R3 ;  /* 0x0000000608030224 */ /* 0x044fe400078e0203 */
[----:B------:R-:W-:-:S07]  /*1390*/  @P0 IMAD R2, R8, R7, R2 ;  /* 0x0000000708020224 */ /* 0x000fce00078e0202 */
.L_x_9366:
[----:B------:R-:W-:Y:S02]  /*13a0*/  ULDC.64 UR8, c[0x0][0x418] ;  /* 0x0001060000087ab9 */ /* 0x000fe40000000a00 */
[----:B------:R-:W-:-:S04]  /*13b0*/  IADD3 R6, P0, R2, UR8, RZ ;  /* 0x0000000802067c10 */ /* 0x000fc8000ff1e0ff */
[----:B------:R-:W-:Y:S01]  /*13c0*/  IADD3.X R7, RZ, UR9, RZ, P0, !PT ;  /* 0x00000009ff077c10 */ /* 0x000fe200087fe4ff */
[----:B------:R-:W-:-:S04]  /*13d0*/  ULDC.64 UR8, c[0x0][0x410] ;  /* 0x0001040000087ab9 */ /* 0x000fc80000000a00 */
[----:B------:R0:W2:Y:S01]  /*13e0*/  LDG.E R2, desc[UR4][R6.64] ;  /* 0x0000000406027981 */ /* 0x0000a2000c1e1900 */
[----:B------:R-:W-:Y:S02]  /*13f0*/  MOV R9, 0x38eb4c3a ;  /* 0x38eb4c3a00097802 */ /* 0x000fe40000000f00 */
[----:B------:R-:W-:Y:S02]  /*1400*/  MOV R11, 0x3aae005b ;  /* 0x3aae005b000b7802 */ /* 0x000fe40000000f00 */
[----:B------:R-:W-:Y:S02]  /*1410*/  MOV R10, 0x3c09919f ;  /* 0x3c09919f000a7802 */ /* 0x000fe40000000f00 */
[----:B0-----:R-:W-:Y:S01]  /*1420*/  MOV R7, 0x3d24d99a ;  /* 0x3d24d99a00077802 */ /* 0x001fe20000000f00 */
[----:B--2---:R-:W-:-:S04]  /*1430*/  FMUL.FTZ R4, R2, 0.70710676908493041992 ;  /* 0x3f3504f302047820 */ /* 0x004fc80000410000 */
        /* <DEDUP_REMOVED lines=11> */
[----:B------:R-:W-:Y:S01]  /*14f0*/  MOV R7, 0x3f69b4f9 ;  /* 0x3f69b4f900077802 */ /* 0x000fe20000000f00 */
[C---:B------:R-:W-:Y:S01]  /*1500*/  FFMA.FTZ R9, R8.reuse, R9, R6 ;  /* 0x0000000908097223 */ /* 0x040fe20000010006 */
[----:B------:R-:W-:Y:S01]  /*1510*/  FSEL R6, R11, 0.11284004896879196167, P0 ;  /* 0x3de718af0b067808 */ /* 0x000fe20000000000 */
[----:B------:R-:W-:Y:S01]  /*1520*/  IMAD.MOV.U32 R11, RZ, RZ, 0x3f210a14 ;  /* 0x3f210a14ff0b7424 */ /* 0x000fe200078e00ff */
[----:B------:R-:W-:Y:S01]  /*1530*/  FSEL R5, R5, R4, P0 ;  /* 0x0000000405057208 */ /* 0x000fe20000000000 */
[----:B------:R-:W-:Y:S01]  /*1540*/  FFMA.FTZ R9, R8, R9, R10 ;  /* 0x0000000908097223 */ /* 0x000fe2000001000a */
[----:B------:R-:W-:Y:S02]  /*1550*/  FSEL R10, R7, -0.37612664699554443359, P0 ;  /* 0xbec093ac070a7808 */ /* 0x000fe40000000000 */
[----:B------:R-:W-:Y:S01]  /*1560*/  IADD3 R7, R0, 0x80, RZ ;  /* 0x0000008000077810 */ /* 0x000fe20007ffe0ff */
[----:B------:R-:W-:Y:S01]  /*1570*/  FFMA.FTZ R9, R8, R9, R6 ;  /* 0x0000000908097223 */ /* 0x000fe20000010006 */
[----:B------:R-:W-:-:S03]  /*1580*/  FSEL R6, R11, 0.12837915122509002686, P0 ;  /* 0x3e0375d30b067808 */ /* 0x000fc60000000000 */
[----:B------:R-:W-:-:S04]  /*1590*/  FFMA.FTZ R9, R8, R9, R10 ;  /* 0x0000000908097223 */ /* 0x000fc8000001000a */
[----:B------:R-:W-:-:S04]  /*15a0*/  FFMA.FTZ R6, R8, R9, R6 ;  /* 0x0000000908067223 */ /* 0x000fc80000010006 */
[----:B------:R-:W-:-:S04]  /*15b0*/  FFMA.FTZ R6, R6, R5, R5 ;  /* 0x0000000506067223 */ /* 0x000fc80000010005 */
[----:B------:R-:W0:Y:S02]  /*15c0*/  @P0 MUFU.EX2 R5, R6 ;  /* 0x0000000600050308 */ /* 0x000e240000000800 */
[----:B0-----:R-:W-:-:S05]  /*15d0*/  @P0 FADD.FTZ R5, -R5, 1 ;  /* 0x3f80000005050421 */ /* 0x001fca0000010100 */
[----:B------:R-:W-:Y:S02]  /*15e0*/  @P0 LOP3.LUT R6, R5, 0x80000000, R4, 0xb8, !PT ;  /* 0x8000000005060812 */ /* 0x000fe400078eb804 */
[----:B------:R-:W-:Y:S01]  /*15f0*/  IADD3 R4, P0, R3, UR8, RZ ;  /* 0x0000000803047c10 */ /* 0x000fe2000ff1e0ff */
[----:B------:R-:W-:Y:S02]  /*1600*/  FMUL.FTZ R3, R2, 0.5 ;  /* 0x3f00000002037820 */ /* 0x000fe40000410000 */
[----:B------:R-:W-:Y:S01]  /*1610*/  FADD.FTZ R2, R6, 1 ;  /* 0x3f80000006027421 */ /* 0x000fe20000010000 */
[----:B------:R-:W-:-:S03]  /*1620*/  IADD3.X R5, RZ, UR9, RZ, P0, !PT ;  /* 0x00000009ff057c10 */ /* 0x000fc600087fe4ff */
[----:B------:R-:W-:-:S05]  /*1630*/  FMUL.FTZ R3, R2, R3 ;  /* 0x0000000302037220 */ /* 0x000fca0000410000 */
[----:B------:R0:W-:Y:S02]  /*1640*/  STG.E desc[UR4][R4.64], R3 ;  /* 0x0000000304007986 */ /* 0x0001e4000c101904 */
.L_x_9365:
[----:B------:R-:W-:Y:S05]  /*1650*/  BSYNC B0 ;  /* 0x0000000000007941 */ /* 0x000fea0003800000 */
.L_x_9364:
[----:B------:R-:W-:-:S13]  /*1660*/  ISETP.GE.AND P0, PT, R7, UR6, PT ;  /* 0x0000000607007c0c */ /* 0x000fda000bf06270 */
[----:B------:R-:W-:Y:S05]  /*1670*/  @P0 EXIT ;  /* 0x000000000000094d */ /* 0x000fea0003800000 */
[----:B------:R-:W1:Y:S01]  /*1680*/  LDC R8, c[0x0][0x218] ;  /* 0x00008600ff087b82 */ /* 0x000e620000000800 */
[----:B0-----:R-:W-:Y:S01]  /*1690*/  HFMA2.MMA R3, -RZ, RZ, 0, 0 ;  /* 0x00000000ff037435 */ /* 0x001fe200000001ff */
[----:B------:R-:W-:Y:S02]  /*16a0*/  MOV R0, RZ ;  /* 0x000000ff00007202 */ /* 0x000fe40000000f00 */
[----:B-1----:R-:W-:-:S13]  /*16b0*/  ISETP.NE.AND P0, PT, R8, RZ, PT ;  /* 0x000000ff0800720c */ /* 0x002fda0003f05270 */
[----:B------:R-:W-:Y:S05]  /*16c0*/  @!P0 BRA `(.L_x_9367) ;  /* 0x0000001000a88947 */ /* 0x000fea0003800000 */
[----:B------:R-:W-:Y:S01]  /*16d0*/  MOV R2, RZ ;  /* 0x000000ff00027202 */ /* 0x000fe20000000f00 */
[----:B------:R-:W-:Y:S01]  /*16e0*/  ULDC.64 UR6, c[0x0][0x220] ;  /* 0x0000880000067ab9 */ /* 0x000fe20000000a00 */
[----:B------:R-:W-:Y:S02]  /*16f0*/  MOV R3, R7 ;  /* 0x0000000700037202 */ /* 0x000fe40000000f00 */
        /* <DEDUP_REMOVED lines=282> */
[----:B------:R-:W-:Y:S02]  /*28a0*/  ULDC.64 UR6, c[0x0][0x400] ;  /* 0x0001000000067ab9 */ /* 0x000fe40000000a00 */
[----:B------:R-:W-:-:S04]  /*28b0*/  IMAD.MOV R4, RZ, RZ, -R7 ;  /* 0x000000ffff047224 */ /* 0x000fc800078e0a07 */
[----:B------:R-:W1:Y:S01]  /*28c0*/  @P0 LDC R11, c[0x0][0x33c] ;  /* 0x0000cf00ff0b0b82 */ /* 0x000e620000000800 */
[----:B------:R-:W-:-:S04]  /*28d0*/  IMAD R4, R4, UR8, R5 ;  /* 0x0000000804047c24 */ /* 0x000fc8000f8e0205 */
        /* <DEDUP_REMOVED lines=9> */
.L_x_9367:
        /* <DEDUP_REMOVED lines=12> */
[----:B------:R-:W-:Y:S02]  /*2a30*/  FSETP.GE.FTZ.AND P0, PT, |R2|, 1.0029599666595458984, PT ;  /* 0x3f8060fe0200780b */ /* 0x000fe40003f16200 */
[C---:B------:R-:W-:Y:S02]  /*2a40*/  FADD.FTZ R11, -R6.reuse, -RZ ;  /* 0x800000ff060b7221 */ /* 0x040fe40000010100 */
[----:B------:R-:W-:Y:S02]  /*2a50*/  FSEL R7, R6, R7, P0 ;  /* 0x0000000706077208 */ /* 0x000fe40000000000 */
[----:B------:R-:W-:Y:S02]  /*2a60*/  FSEL R8, R8, 8.4834944573231041431e-05, P0 ;  /* 0x38b1e96a08087808 */ /* 0x000fe40000000000 */
[----:B------:R-:W-:-:S02]  /*2a70*/  FSEL R10, -R10, -0.00082130916416645050049, P0 ;  /* 0xba574d200a0a7808 */ /* 0x000fc40000000100 */
[----:B------:R-:W-:Y:S02]  /*2a80*/  FSEL R5, R9, 0.0052134888246655464172, P0 ;  /* 0x3baad5ea09057808 */ /* 0x000fe40000000000 */
[----:B------:R-:W-:Y:S01]  /*2a90*/  FSEL R9, -R4, -0.026868773624300956726, P0 ;  /* 0xbcdc1be704097808 */ /* 0x000fe20000000100 */
[C---:B------:R-:W-:Y:S01]  /*2aa0*/  FFMA.FTZ R8, R7.reuse, R8, R10 ;  /* 0x0000000807087223 */ /* 0x040fe2000001000a */
[----:B------:R-:W-:Y:S02]  /*2ab0*/  MOV R10, 0x3e235519 ;  /* 0x3e235519000a7802 */ /* 0x000fe40000000f00 */
[----:B------:R-:W-:Y:S01]  /*2ac0*/  MOV R4, 0x3f69b4f9 ;  /* 0x3f69b4f900047802 */ /* 0x000fe20000000f00 */
[C---:B------:R-:W-:Y:S01]  /*2ad0*/  FFMA.FTZ R8, R7.reuse, R8, R5 ;  /* 0x0000000807087223 */ /* 0x040fe20000010005 */
[----:B------:R-:W-:Y:S02]  /*2ae0*/  FSEL R5, R10, 0.11284004896879196167, P0 ;  /* 0x3de718af0a057808 */ /* 0x000fe40000000000 */
[----:B------:R-:W-:Y:S01]  /*2af0*/  MOV R10, 0x3f210a14 ;  /* 0x3f210a14000a7802 */ /* 0x000fe20000000f00 */
[----:B------:R-:W-:Y:S01]  /*2b00*/  FFMA.FTZ R8, R7, R8, R9 ;  /* 0x0000000807087223 */ /* 0x000fe20000010009 */
[----:B------:R-:W-:-:S02]  /*2b10*/  FSEL R9, R4, -0.37612664699554443359, P0 ;  /* 0xbec093ac04097808 */ /* 0x000fc40000000000 */
        /* <DEDUP_REMOVED lines=14> */
[----:B------:R-:W-:Y:S01]  /*2c00*/  STG.E desc[UR4][R2.64], R5 ;  /* 0x0000000502007986 */ /* 0x000fe2000c101904 */
[----:B------:R-:W-:Y:S05]  /*2c10*/  EXIT ;  /* 0x000000000000794d */ /* 0x000fea0003800000 */
.L_x_9368:
        /* <DEDUP_REMOVED lines=14> */
.L_x_12895:


//--------------------- .text._ZN2at6native27unrolled_elementwise_kernelIZZZNS0_18GeluCUDAKernelImplERNS_18TensorIteratorBaseENS0_8GeluTypeEENKUlvE0_clEvENKUlvE0_clEvEUlfE_St5arrayIPcLm2EELi4E23TrivialOffsetCalculatorILi1EjESC_NS0_6memory15LoadWithoutCastENSD_16StoreWithoutCastEEEviT_T0_T2_T3_T4_T5_ --------------------------
	.section	.text._ZN2at6native27unrolled_elementwise_kernelIZZZNS0_18GeluCUDAKernelImplERNS_18TensorIteratorBaseENS0_8GeluTypeEENKUlvE0_clEvENKUlvE0_clEvEUlfE_St5arrayIPcLm2EELi4E23TrivialOffsetCalculatorILi1EjESC_NS0_6memory15LoadWithoutCastENSD_16StoreWithoutCastEEEviT_T0_T2_T3_T4_T5_,"ax",@progbits
	.align	128
        .global         _ZN2at6native27unrolled_elementwise_kernelIZZZNS0_18GeluCUDAKernelImplERNS_18TensorIteratorBaseENS0_8GeluTypeEENKUlvE0_clEvENKUlvE0_clEvEUlfE_St5arrayIPcLm2EELi4E23TrivialOffsetCalculatorILi1EjESC_NS0_6memory15LoadWithoutCastENSD_16StoreWithoutCastEEEviT_T0_T2_T3_T4_T5_
        .type           _ZN2at6native27unrolled_elementwise_kernelIZZZNS0_18GeluCUDAKernelImplERNS_18TensorIteratorBaseENS0_8GeluTypeEENKUlvE0_clEvENKUlvE0_clEvEUlfE_St5arrayIPcLm2EELi4E23TrivialOffsetCalculatorILi1EjESC_NS0_6memory15LoadWithoutCastENSD_16StoreWithoutCastEEEviT_T0_T2_T3_T4_T5_,@function
        .size           _ZN2at6native27unrolled_elementwise_kernelIZZZNS0_18GeluCUDAKernelImplERNS_18TensorIteratorBaseENS0_8GeluTypeEENKUlvE0_clEvENKUlvE0_clEvEUlfE_St5arrayIPcLm2EELi4E23TrivialOffsetCalculatorILi1EjESC_NS0_6memory15LoadWithoutCastENSD_16StoreWithoutCastEEEviT_T0_T2_T3_T4_T5_,(.L_x_12896 - _ZN2at6native27unrolled_elementwise_kernelIZZZNS0_18GeluCUDAKernelImplERNS_18TensorIteratorBaseENS0_8GeluTypeEENKUlvE0_clEvENKUlvE0_clEvEUlfE_St5arrayIPcLm2EELi4E23TrivialOffsetCalculatorILi1EjESC_NS0_6memory15LoadWithoutCastENSD_16StoreWithoutCastEEEviT_T0_T2_T3_T4_T5_)
        .other          _ZN2at6native27unrolled_elementwise_kernelIZZZNS0_18GeluCUDAKernelImplERNS_18TensorIteratorBaseENS0_8GeluTypeEENKUlvE0_clEvENKUlvE0_clEvEUlfE_St5arrayIPcLm2EELi4E23TrivialOffsetCalculatorILi1EjESC_NS0_6memory15LoadWithoutCastENSD_16StoreWithoutCastEEEviT_T0_T2_T3_T4_T5_,@"STO_CUDA_ENTRY STV_DEFAULT"
_ZN2at6native27unrolled_elementwise_kernelIZZZNS0_18GeluCUDAKernelImplERNS_18TensorIteratorBaseENS0_8GeluTypeEENKUlvE0_clEvENKUlvE0_clEvEUlfE_St5arrayIPcLm2EELi4E23TrivialOffsetCalculatorILi1EjESC_NS0_6memory15LoadWithoutCastENSD_16StoreWithoutCastEEEviT_T0_T2_T3_T4_T5_:
.text._ZN2at6native27unrolled_elementwise_kernelIZZZNS0_18GeluCUDAKernelImplERNS_18TensorIteratorBaseENS0_8GeluTypeEENKUlvE0_clEvENKUlvE0_clEvEUlfE_St5arrayIPcLm2EELi4E23TrivialOffsetCalculatorILi1EjESC_NS0_6memory15LoadWithoutCastENSD_16StoreWithoutCastEEEviT_T0_T2_T3_T4_T5_:
[----:B------:R-:W-:Y:S01]  /*0000*/  LDC R1, c[0x0][0x28] ;  /* 0x00000a00ff017b82 */ /* 0x000fe20000000800 */
[----:B------:R-:W0:Y:S07]  /*0010*/  S2R R2, SR_CTAID.X ;  /* 0x0000000000027919 */ /* 0x000e2e0000002500 */
[----:B------:R-:W0:Y:S01]  /*0020*/  LDC R3, c[0x0][0x210] ;  /* 0x00008400ff037b82 */ /* 0x000e220000000800 */
[----:B------:R-:W-:Y:S01]  /*0030*/  ULDC.64 UR4, c[0x0][0x208] ;  /* 0x0000820000047ab9 */ /* 0x000fe20000000a00 */
[----:B------:R-:W-:Y:S01]  /*0040*/  MOV R0, RZ ;  /* 0x000000ff00007202 */ /* 0x000fe20000000f00 */
        /* <DEDUP_REMOVED lines=9> */
[----:B------:R-:W-:Y:S01]  /*00e0*/  @!P1 IADD3 R5, R5, 0x80, RZ ;  /* 0x0000008005059810 */ /* 0x000fe20007ffe0ff */
[----:B------:R-:W-:-:S03]  /*00f0*/  IMAD.MOV.U32 R8, RZ, RZ, RZ ;  /* 0x000000ffff087224 */ /* 0x000fc600078e00ff */
        /* <DEDUP_REMOVED lines=9> */
[----:B-1----:R-:W-:Y:S01]  /*0190*/  @!P3 IMAD.WIDE.U32 R16, R17, 0x4, R6 ;  /* 0x000000041110b825 */ /* 0x002fe200078e0006 */
[----:B------:R-:W-:-:S03]  /*01a0*/  HFMA2.MMA R7, -RZ, RZ, 0, 0 ;  /* 0x00000000ff077435 */ /* 0x000fc600000001ff */
[----:B0-----:R-:W-:Y:S01]  /*01b0*/  @!P0 IMAD.WIDE.U32 R12, R9, 0x4, R12 ;  /* 0x00000004090c8825 */ /* 0x001fe200078e000c */
[C---:B------:R-:W-:Y:S01]  /*01c0*/  IADD3 R18, R4.reuse, 0x100, RZ ;  /* 0x0000010004127810 */ /* 0x040fe20007ffe0ff */
[----:B------:R-:W-:Y:S01]  /*01d0*/  BSSY B0, `(.L_x_9369) ;  /* 0x0000030000007945 */ /* 0x000fe20003800000 */
[C---:B------:R-:W-:Y:S01]  /*01e0*/  IADD3 R20, R4.reuse, 0x180, RZ ;  /* 0x0000018004147810 */ /* 0x040fe20007ffe0ff */
[----:B------:R-:W-:Y:S01]  /*01f0*/  VIADD R6, R4, 0x80 ;  /* 0x0000008004067836 */ /* 0x000fe20000000000 */
[----:B------:R0:W5:Y:S01]  /*0200*/  @!P0 LDG.E R8, desc[UR4][R12.64] ;  /* 0x000000040c088981 */ /* 0x000162000c1e1900 */
[----:B--2---:R-:W-:-:S03]  /*0210*/  @!P2 IMAD.WIDE.U32 R14, R5, 0x4, R14 ;  /* 0x00000004050ea825 */ /* 0x004fc600078e000e */
[----:B------:R0:W5:Y:S01]  /*0220*/  @!P1 LDG.E R7, desc[UR4][R10.64] ;  /* 0x000000040a079981 */ /* 0x000162000c1e1900 */
[----:B------:R-:W-:-:S03]  /*0230*/  IMAD.MOV.U32 R5, RZ, RZ, RZ ;  /* 0x000000ffff057224 */ /* 0x000fc600078e00ff */
[----:B------:R0:W5:Y:S01]  /*0240*/  @!P2 LDG.E R0, desc[UR4][R14.64] ;  /* 0x000000040e00a981 */ /* 0x000162000c1e1900 */
[-C--:B------:R-:W-:Y:S02]  /*0250*/  ISETP.GE.AND P1, PT, R18, R3.reuse, PT ;  /* 0x000000031200720c */ /* 0x080fe40003f26270 */
[-C--:B------:R-:W-:Y:S01]  /*0260*/  ISETP.GE.AND P2, PT, R20, R3.reuse, PT ;  /* 0x000000031400720c */ /* 0x080fe20003f46270 */
[----:B------:R0:W5:Y:S01]  /*0270*/  @!P3 LDG.E R5, desc[UR4][R16.64] ;  /* 0x000000041005b981 */ /* 0x000162000c1e1900 */
[-C--:B------:R-:W-:Y:S02]  /*0280*/  ISETP.GE.AND P3, PT, R6, R3.reuse, PT ;  /* 0x000000030600720c */ /* 0x080fe40003f66270 */
[----:B------:R-:W-:Y:S01]  /*0290*/  ISETP.GE.AND P4, PT, R4, R3, PT ;  /* 0x000000030400720c */ /* 0x000fe20003f86270 */
[----:B------:R-:W-:-:S12]  /*02a0*/  @P0 BRA `(.L_x_9370) ;  /* 0x0000000000880947 */ /* 0x000fd80003800000 */
[----:B-----5:R-:W-:Y:S01]  /*02b0*/  FMUL.FTZ R9, R8, 0.70710676908493041992 ;  /* 0x3f3504f308097820 */ /* 0x020fe20000410000 */
[----:B0-----:R-:W-:Y:S01]  /*02c0*/  MOV R13, 0x38eb4c3a ;  /* 0x38eb4c3a000d7802 */ /* 0x001fe20000000f00 */
[----:B------:R-:W-:Y:S01]  /*02d0*/  IMAD.MOV.U32 R12, RZ, RZ, 0x3c09919f ;  /* 0x3c09919fff0c7424 */ /* 0x000fe200078e00ff */
[----:B------:R-:W-:Y:S01]  /*02e0*/  MOV R15, 0x3aae005b ;  /* 0x3aae005b000f7802 */ /* 0x000fe20000000f00 */
[C---:B------:R-:W-:Y:S01]  /*02f0*/  FADD.FTZ R11, |R9|.reuse, -RZ ;  /* 0x800000ff090b7221 */ /* 0x040fe20000010200 */
[C---:B------:R-:W-:Y:S01]  /*0300*/  FMUL.FTZ R10, R9.reuse, R9 ;  /* 0x00000009090a7220 */ /* 0x040fe20000410000 */
[----:B------:R-:W-:Y:S01]  /*0310*/  FSETP.GE.FTZ.AND P0, PT, |R9|, 1.0029599666595458984, PT ;  /* 0x3f8060fe0900780b */ /* 0x000fe20003f16200 */
[----:B------:R-:W-:Y:S01]  /*0320*/  IMAD.MOV.U32 R16, RZ, RZ, 0x3f69b4f9 ;  /* 0x3f69b4f9ff107424 */ /* 0x000fe200078e00ff */
[----:B------:R-:W-:Y:S02]  /*0330*/  MOV R14, 0x3d24d99a ;  /* 0x3d24d99a000e7802 */ /* 0x000fe40000000f00 */
[----:B------:R-:W-:-:S02]  /*0340*/  FSEL R10, R11, R10, P0 ;  /* 0x0000000a0b0a7208 */ /* 0x000fc40000000000 */
        /* <DEDUP_REMOVED lines=24> */
.L_x_9370:
[----:B------:R-:W-:Y:S05]  /*04d0*/  BSYNC B0 ;  /* 0x0000000000007941 */ /* 0x000fea0003800000 */
.L_x_9369:
[----:B------:R-:W-:Y:S04]  /*04e0*/  BSSY B0, `(.L_x_9371) ;  /* 0x0000024000007945 */ /* 0x000fe80003800000 */
[----:B------:R-:W-:Y:S05]  /*04f0*/  @P3 BRA `(.L_x_9372) ;  /* 0x0000000000883947 */ /* 0x000fea0003800000 */
[----:B0-----:R-:W-:Y:S01]  /*0500*/  HFMA2.MMA R13, -RZ, RZ, 0.61474609375, 16.90625 ;  /* 0x38eb4c3aff0d7435 */ /* 0x001fe200000001ff */
[----:B-----5:R-:W-:Y:S01]  /*0510*/  FMUL.FTZ R9, R7, 0.70710676908493041992 ;  /* 0x3f3504f307097820 */ /* 0x020fe20000410000 */
[----:B------:R-:W-:Y:S01]  /*0520*/  IMAD.MOV.U32 R15, RZ, RZ, 0x3aae005b ;  /* 0x3aae005bff0f7424 */ /* 0x000fe200078e00ff */
[----:B------:R-:W-:Y:S01]  /*0530*/  HFMA2.MMA R14, -RZ, RZ, 1.28515625, -179.25 ;  /* 0x3d24d99aff0e7435 */ /* 0x000fe200000001ff */
[----:B------:R-:W-:Y:S01]  /*0540*/  MOV R12, 0x3c09919f ;  /* 0x3c09919f000c7802 */ /* 0x000fe20000000f00 */
[C---:B------:R-:W-:Y:S01]  /*0550*/  FADD.FTZ R11, |R9|.reuse, -RZ ;  /* 0x800000ff090b7221 */ /* 0x040fe20000010200 */
[C---:B------:R-:W-:Y:S01]  /*0560*/  FMUL.FTZ R10, R9.reuse, R9 ;  /* 0x00000009090a7220 */ /* 0x040fe20000410000 */
[----:B------:R-:W-:Y:S02]  /*0570*/  FSETP.GE.FTZ.AND P0, PT, |R9|, 1.0029599666595458984, PT ;  /* 0x3f8060fe0900780b */ /* 0x000fe40003f16200 */
[----:B------:R-:W-:Y:S02]  /*0580*/  MOV R16, 0x3f69b4f9 ;  /* 0x3f69b4f900107802 */ /* 0x000fe40000000f00 */
[----:B------:R-:W-:-:S02]  /*0590*/  FSEL R10, R11, R10, P0 ;  /* 0x0000000a0b0a7208 */ /* 0x000fc40000000000 */
        /* <DEDUP_REMOVED lines=8> */
[----:B------:R-:W-:Y:S01]  /*0620*/  HFMA2.MMA R15, -RZ, RZ, 1.7822265625, 0.000185489654541015625 ;  /* 0x3f210a14ff0f7435 */ /* 0x000fe200000001ff */
        /* <DEDUP_REMOVED lines=15> */
.L_x_9372:
[----:B------:R-:W-:Y:S05]  /*0720*/  BSYNC B0 ;  /* 0x0000000000007941 */ /* 0x000fea0003800000 */
.L_x_9371:
[----:B------:R-:W-:Y:S04]  /*0730*/  BSSY B0, `(.L_x_9373) ;  /* 0x0000024000007945 */ /* 0x000fe80003800000 */
[----:B------:R-:W-:Y:S05]  /*0740*/  @P1 BRA `(.L_x_9374) ;  /* 0x0000000000881947 */ /* 0x000fea0003800000 */
[----:B-----5:R-:W-:Y:S01]  /*0750*/  FMUL.FTZ R9, R5, 0.70710676908493041992 ;  /* 0x3f3504f305097820 */ /* 0x020fe20000410000 */
[----:B0-----:R-:W-:Y:S01]  /*0760*/  HFMA2.MMA R12, -RZ, RZ, 1.0087890625, -0.000686168670654296875 ;  /* 0x3c09919fff0c7435 */ /* 0x001fe200000001ff */
[----:B------:R-:W-:Y:S01]  /*0770*/  IMAD.MOV.U32 R13, RZ, RZ, 0x38eb4c3a ;  /* 0x38eb4c3aff0d7424 */ /* 0x000fe200078e00ff */
[----:B------:R-:W-:Y:S01]  /*0780*/  MOV R15, 0x3aae005b ;  /* 0x3aae005b000f7802 */ /* 0x000fe20000000f00 */
[C---:B------:R-:W-:Y:S01]  /*0790*/  FADD.FTZ R11, |R9|.reuse, -RZ ;  /* 0x800000ff090b7221 */ /* 0x040fe20000010200 */
[C---:B------:R-:W-:Y:S01]  /*07a0*/  FMUL.FTZ R10, R9.reuse, R9 ;  /* 0x00000009090a7220 */ /* 0x040fe20000410000 */
[----:B------:R-:W-:Y:S01]  /*07b0*/  FSETP.GE.FTZ.AND P0, PT, |R9|, 1.0029599666595458984, PT ;  /* 0x3f8060fe0900780b */ /* 0x000fe20003f16200 */
[----:B------:R-:W-:Y:S01]  /*07c0*/  IMAD.MOV.U32 R14, RZ, RZ, 0x3d24d99a ;  /* 0x3d24d99aff0e7424 */ /* 0x000fe200078e00ff */
[----:B------:R-:W-:Y:S02]  /*07d0*/  HFMA2.MMA R16, -RZ, RZ, 1.8525390625, -0.310791015625 ;  /* 0x3f69b4f9ff107435 */ /* 0x000fe400000001ff */
        /* <DEDUP_REMOVED lines=25> */
.L_x_9374:
[----:B------:R-:W-:Y:S05]  /*0970*/  BSYNC B0 ;  /* 0x0000000000007941 */ /* 0x000fea0003800000 */
.L_x_9373:
[----:B------:R-:W-:Y:S04]  /*0980*/  BSSY B0, `(.L_x_9375) ;  /* 0x0000024000007945 */ /* 0x000fe80003800000 */
[----:B------:R-:W-:Y:S05]  /*0990*/  @P2 BRA `(.L_x_9376) ;  /* 0x0000000000882947 */ /* 0x000fea0003800000 */
[----:B0-----:R-:W-:Y:S01]  /*09a0*/  HFMA2.MMA R15, -RZ, RZ, 0.8349609375, 5.424022674560546875e-06 ;  /* 0x3aae005bff0f7435 */ /* 0x001fe200000001ff */
[----:B-----5:R-:W-:Y:S01]  /*09b0*/  FMUL.FTZ R9, R0, 0.70710676908493041992 ;  /* 0x3f3504f300097820 */ /* 0x020fe20000410000 */
[----:B------:R-:W-:Y:S01]  /*09c0*/  MOV R13, 0x38eb4c3a ;  /* 0x38eb4c3a000d7802 */ /* 0x000fe20000000f00 */
[----:B------:R-:W-:Y:S01]  /*09d0*/  IMAD.MOV.U32 R12, RZ, RZ, 0x3c09919f ;  /* 0x3c09919fff0c7424 */ /* 0x000fe200078e00ff */
        /* <DEDUP_REMOVED lines=30> */
.L_x_9376:
[----:B------:R-:W-:Y:S05]  /*0bc0*/  BSYNC B0 ;  /* 0x0000000000007941 */ /* 0x000fea0003800000 */
.L_x_9375:
[----:B------:R-:W-:Y:S04]  /*0bd0*/  BSSY B0, `(.L_x_9377) ;  /* 0x0000017000007945 */ /* 0x000fe80003800000 */
[----:B------:R-:W-:Y:S04]  /*0be0*/  BSSY B1, `(.L_x_9378) ;  /* 0x000000f000017945 */ /* 0x000fe80003800000 */
[----:B------:R-:W-:Y:S05]  /*0bf0*/  @P4 BRA `(.L_x_9379) ;  /* 0x0000000000344947 */ /* 0x000fea0003800000 */
[----:B0-----:R-:W0:Y:S01]  /*0c00*/  LDC.64 R10, c[0x0][0x218] ;  /* 0x00008600ff0a7b82 */ /* 0x001e220000000a00 */
[----:B------:R-:W-:Y:S01]  /*0c10*/  LEA R9, R2, R4, 0x9 ;  /* 0x0000000402097211 */ /* 0x000fe200078e48ff */
[----:B------:R-:W-:-:S05]  /*0c20*/  IMAD.MOV.U32 R4, RZ, RZ, R6 ;  /* 0x000000ffff047224 */ /* 0x000fca00078e0006 */
[----:B------:R-:W-:-:S13]  /*0c30*/  ISETP.GE.AND P0, PT, R4, R3, PT ;  /* 0x000000030400720c */ /* 0x000fda0003f06270 */
[----:B------:R-:W-:Y:S05]  /*0c40*/  @P0 BREAK B1 ;  /* 0x0000000000010942 */ /* 0x000fea0003800000 */
[----:B0-----:R-:W-:-:S05]  /*0c50*/  IMAD.WIDE.U32 R10, R9, 0x4, R10 ;  /* 0x00000004090a7825 */ /* 0x001fca00078e000a */
[----:B-----5:R0:W-:Y:S01]  /*0c60*/  STG.E desc[UR4][R10.64], R8 ;  /* 0x000000080a007986 */ /* 0x0201e2000c101904 */
[----:B------:R-:W-:Y:S05]  /*0c70*/  @P0 BRA `(.L_x_9380) ;  /* 0x0000000000300947 */ /* 0x000fea0003800000 */
[----:B0-----:R-:W0:Y:S01]  /*0c80*/  LDC.64 R8, c[0x0][0x218] ;  /* 0x00008600ff087b82 */ /* 0x001e220000000a00 */
[----:B------:R-:W-:Y:S02]  /*0c90*/  LEA R11, R2, R4, 0x9 ;  /* 0x00000004020b7211 */ /* 0x000fe400078e48ff */
[----:B------:R-:W-:-:S03]  /*0ca0*/  IADD3 R4, R4, 0x80, RZ ;  /* 0x0000008004047810 */ /* 0x000fc60007ffe0ff */
[----:B0-----:R-:W-:-:S05]  /*0cb0*/  IMAD.WIDE.U32 R8, R11, 0x4, R8 ;  /* 0x000000040b087825 */ /* 0x001fca00078e0008 */
[----:B------:R1:W-:Y:S02]  /*0cc0*/  STG.E desc[UR4][R8.64], R7 ;  /* 0x0000000708007986 */ /* 0x0003e4000c101904 */
.L_x_9379:
[----:B------:R-:W-:Y:S05]  /*0cd0*/  BSYNC B1 ;  /* 0x0000000000017941 */ /* 0x000fea0003800000 */
.L_x_9378:
[----:B------:R-:W-:-:S13]  /*0ce0*/  ISETP.GE.AND P0, PT, R4, R3, PT ;  /* 0x000000030400720c */ /* 0x000fda0003f06270 */
[----:B-1---5:R-:W1:Y:S01]  /*0cf0*/  @!P0 LDC.64 R6, c[0x0][0x218] ;  /* 0x00008600ff068b82 */ /* 0x022e620000000a00 */
[----:B------:R-:W-:Y:S01]  /*0d00*/  @!P0 IMAD R9, R2, 0x200, R4 ;  /* 0x0000020002098824 */ /* 0x000fe200078e0204 */
[----:B------:R-:W-:-:S03]  /*0d10*/  @!P0 IADD3 R4, R4, 0x80, RZ ;  /* 0x0000008004048810 */ /* 0x000fc60007ffe0ff */
[----:B-1----:R-:W-:-:S05]  /*0d20*/  @!P0 IMAD.WIDE.U32 R6, R9, 0x4, R6 ;  /* 0x0000000409068825 */ /* 0x002fca00078e0006 */
[----:B------:R1:W-:Y:S02]  /*0d30*/  @!P0 STG.E desc[UR4][R6.64], R5 ;  /* 0x0000000506008986 */ /* 0x0003e4000c101904 */
.L_x_9380:
[----:B------:R-:W-:Y:S05]  /*0d40*/  BSYNC B0 ;  /* 0x0000000000007941 */ /* 0x000fea0003800000 */
.L_x_9377:
[----:B------:R-:W-:Y:S05]  /*0d50*/  WARPSYNC.ALL ;  /* 0x0000000000007948 */ /* 0x000fea0003800000 */
[----:B------:R-:W-:-:S13]  /*0d60*/  ISETP.GE.AND P0, PT, R4, R3, PT ;  /* 0x000000030400720c */ /* 0x000fda0003f06270 */
[----:B------:R-:W-:Y:S05]  /*0d70*/  @P0 EXIT ;  /* 0x000000000000094d */ /* 0x000fea0003800000 */
[----:B-1----:R-:W1:Y:S01]  /*0d80*/  LDC.64 R6, c[0x0][0x218] ;  /* 0x00008600ff067b82 */ /* 0x002e620000000a00 */
[----:B------:R-:W-:-:S05]  /*0d90*/  LEA R3, R2, R4, 0x9 ;  /* 0x0000000402037211 */ /* 0x000fca00078e48ff */
[----:B-1----:R-:W-:-:S05]  /*0da0*/  IMAD.WIDE.U32 R2, R3, 0x4, R6 ;  /* 0x0000000403027825 */ /* 0x002fca00078e0006 */
[----:B------:R-:W-:Y:S01]  /*0db0*/  STG.E desc[UR4][R2.64], R13 ;  /* 0x0000000d02007986 */ /* 0x000fe2000c101904 */
[----:B------:R-:W-:Y:S05]  /*0dc0*/  EXIT ;  /* 0x000000000000794d */ /* 0x000fea0003800000 */
.L_x_9381:
        /* <DEDUP_REMOVED lines=11> */
.L_x_12896:


//--------------------- .text._ZN2at6native29vectorized_elementwise_kernelILi2EZZZNS0_18GeluCUDAKernelImplERNS_18TensorIteratorBaseENS0_8GeluTypeEENKUlvE0_clEvENKUlvE0_clEvEUlfE_St5arrayIPcLm2EEEEviT0_T1_ --------------------------
	.section	.text._ZN2at6native29vectorized_elementwise_kernelILi2EZZZNS0_18GeluCUDAKernelImplERNS_18TensorIteratorBaseENS0_8GeluTypeEENKUlvE0_clEvENKUlvE0_clEvEUlfE_St5arrayIPcLm2EEEEviT0_T1_,"ax",@progbits
	.align	128
        .global         _ZN2at6native29vectorized_elementwise_kernelILi2EZZZNS0_18GeluCUDAKernelImplERNS_18TensorIteratorBaseENS0_8GeluTypeEENKUlvE0_clEvENKUlvE0_clEvEUlfE_St5arrayIPcLm2EEEEviT0_T1_
        .type           _ZN2at6native29vectorized_elementwise_kernelILi2EZZZNS0_18GeluCUDAKernelImplERNS_18TensorIteratorBaseENS0_8GeluTypeEENKUlvE0_clEvENKUlvE0_clEvEUlfE_St5arrayIPcLm2EEEEviT0_T1_,@function
        .size           _ZN2at6native29vectorized_elementwise_kernelILi2EZZZNS0_18GeluCUDAKernelImplERNS_18TensorIteratorBaseENS0_8GeluTypeEENKUlvE0_clEvENKUlvE0_clEvEUlfE_St5arrayIPcLm2EEEEviT0_T1_,(.L_x_12897 - _ZN2at6native29vectorized_elementwise_kernelILi2EZZZNS0_18GeluCUDAKernelImplERNS_18TensorIteratorBaseENS0_8GeluTypeEENKUlvE0_clEvENKUlvE0_clEvEUlfE_St5arrayIPcLm2EEEEviT0_T1_)
        .other          _ZN2at6native29vectorized_elementwise_kernelILi2EZZZNS0_18GeluCUDAKernelImplERNS_18TensorIteratorBaseENS0_8GeluTypeEENKUlvE0_clEvENKUlvE0_clEvEUlfE_St5arrayIPcLm2EEEEviT0_T1_,@"STO_CUDA_ENTRY STV_DEFAULT"
_ZN2at6native29vectorized_elementwise_kernelILi2EZZZNS0_18GeluCUDAKernelImplERNS_18TensorIteratorBaseENS0_8GeluTypeEENKUlvE0_clEvENKUlvE0_clEvEUlfE_St5arrayIPcLm2EEEEviT0_T1_:
.text._ZN2at6native29vectorized_elementwise_kernelILi2EZZZNS0_18GeluCUDAKernelImplERNS_18TensorIteratorBaseENS0_8GeluTypeEENKUlvE0_clEvENKUlvE0_clEvEUlfE_St5arrayIPcLm2EEEEviT0_T1_:
        /* <DEDUP_REMOVED lines=15> */
[----:B------:R-:W-:Y:S01]  /*00f0*/  HFMA2.MMA R0, -RZ, RZ, 0.61474609375, 16.90625 ;  /* 0x38eb4c3aff007435 */ /* 0x000fe200000001ff */
[----:B------:R-:W-:Y:S01]  /*0100*/  MOV R12, 0x3aae005b ;  /* 0x3aae005b000c7802 */ /* 0x000fe20000000f00 */
[----:B------:R-:W-:Y:S01]  /*0110*/  HFMA2.MMA R14, -RZ, RZ, 1.28515625, -179.25 ;  /* 0x3d24d99aff0e7435 */ /* 0x000fe200000001ff */
[----:B------:R-:W-:Y:S01]  /*0120*/  IMAD.MOV.U32 R13, RZ, RZ, 0x3c09919f ;  /* 0x3c09919fff0d7424 */ /* 0x000fe200078e00ff */
[----:B------:R-:W-:Y:S01]  /*0130*/  MOV R15, 0x3e235519 ;  /* 0x3e235519000f7802 */ /* 0x000fe20000000f00 */
[----:B------:R-:W5:Y:S01]  /*0140*/  LDG.E.64 R6, desc[UR4][R6.64+0xc00] ;  /* 0x000c000406067981 */ /* 0x000f62000c1e1b00 */
[----:B--2---:R-:W-:-:S04]  /*0150*/  FMUL.FTZ R18, R8, 0.70710676908493041992 ;  /* 0x3f3504f308127820 */ /* 0x004fc80000410000 */
        /* <DEDUP_REMOVED lines=11> */
[----:B------:R-:W-:-:S03]  /*0210*/  FSEL R17, R15, 0.11284004896879196167, P0 ;  /* 0x3de718af0f117808 */ /* 0x000fc60000000000 */
[----:B------:R-:W-:-:S03]  /*0220*/  FFMA.FTZ R10, R19, R10, R21 ;  /* 0x0000000a130a7223 */ /* 0x000fc60000010015 */
[----:B------:R-:W-:Y:S01]  /*0230*/  FSEL R21, R16, -0.37612664699554443359, P0 ;  /* 0xbec093ac10157808 */ /* 0x000fe20000000000 */
[----:B------:R-:W-:Y:S01]  /*0240*/  FFMA.FTZ R20, R19, R10, R17 ;  /* 0x0000000a13147223 */ /* 0x000fe20000010011 */
[----:B------:R-:W-:Y:S02]  /*0250*/  IMAD.MOV.U32 R17, RZ, RZ, 0x3f210a14 ;  /* 0x3f210a14ff117424 */ /* 0x000fe400078e00ff */
[----:B------:R-:W-:Y:S01]  /*0260*/  FMUL.FTZ R10, R9, 0.70710676908493041992 ;  /* 0x3f3504f3090a7820 */ /* 0x000fe20000410000 */
[----:B------:R-:W-:Y:S02]  /*0270*/  FFMA.FTZ R22, R19, R20, R21 ;  /* 0x0000001413167223 */ /* 0x000fe40000010015 */
        /* <DEDUP_REMOVED lines=8> */
[----:B------:R-:W-:-:S04]  /*0300*/  FADD.FTZ R11, -R11, -RZ ;  /* 0x800000ff0b0b7221 */ /* 0x000fc80000010100 */
[----:B------:R-:W-:Y:S01]  /*0310*/  FFMA.FTZ R24, R19, R24, R26 ;  /* 0x0000001813187223 */ /* 0x000fe2000001001a */
[----:B------:R-:W-:Y:S02]  /*0320*/  FSEL R26, R13, 0.0052134888246655464172, P1 ;  /* 0x3baad5ea0d1a7808 */ /* 0x000fe40000800000 */
[----:B------:R-:W-:Y:S02]  /*0330*/  FSEL R11, R11, R18, P0 ;  /* 0x000000120b0b7208 */ /* 0x000fe40000000000 */
[----:B------:R-:W-:Y:S01]  /*0340*/  FSEL R21, -R14, -0.026868773624300956726, P1 ;  /* 0xbcdc1be70e157808 */ /* 0x000fe20000800100 */
[C---:B------:R-:W-:Y:S02]  /*0350*/  FFMA.FTZ R24, R19.reuse, R24, R26 ;  /* 0x0000001813187223 */ /* 0x040fe4000001001a */
[----:B------:R-:W-:Y:S02]  /*0360*/  FFMA.FTZ R22, R22, R11, R11 ;  /* 0x0000000b16167223 */ /* 0x000fe4000001000b */
[----:B------:R-:W-:Y:S01]  /*0370*/  FFMA.FTZ R24, R19, R24, R21 ;  /* 0x0000001813187223 */ /* 0x000fe20000010015 */
[----:B------:R-:W-:Y:S01]  /*0380*/  FSEL R21, R15, 0.11284004896879196167, P1 ;  /* 0x3de718af0f157808 */ /* 0x000fe20000800000 */
[----:B------:R-:W0:Y:S04]  /*0390*/  @P0 MUFU.EX2 R11, R22 ;  /* 0x00000016000b0308 */ /* 0x000e280000000800 */
        /* <DEDUP_REMOVED lines=26> */
[----:B------:R-:W-:-:S04]  /*0540*/  FSEL R20, R16, -0.37612664699554443359, P0 ;  /* 0xbec093ac10147808 */ /* 0x000fc80000000000 */
[----:B------:R-:W-:Y:S01]  /*0550*/  @P1 LOP3.LUT R21, R27, 0x80000000, R10, 0xb8, !PT ;  /* 0x800000001b151812 */ /* 0x000fe200078eb80a */
[----:B------:R-:W-:Y:S01]  /*0560*/  FFMA.FTZ R20, R19, R24, R20 ;  /* 0x0000001813147223 */ /* 0x000fe20000010014 */
[----:B------:R-:W-:Y:S01]  /*0570*/  FSEL R10, R17, 0.12837915122509002686, P0 ;  /* 0x3e0375d3110a7808 */ /* 0x000fe20000000000 */
[----:B------:R-:W-:Y:S01]  /*0580*/  FADD.FTZ R24, -R18, -RZ ;  /* 0x800000ff12187221 */ /* 0x000fe20000010100 */
[----:B------:R-:W-:-:S03]  /*0590*/  FMUL.FTZ R18, R5, 0.70710676908493041992 ;  /* 0x3f3504f305127820 */ /* 0x000fc60000410000 */
[----:B------:R-:W-:Y:S01]  /*05a0*/  FFMA.FTZ R20, R19, R20, R10 ;  /* 0x0000001413147223 */ /* 0x000fe2000001000a */
[----:B------:R-:W-:Y:S01]  /*05b0*/  FSEL R19, R24, R11, P0 ;  /* 0x0000000b18137208 */ /* 0x000fe20000000000 */
[C---:B------:R-:W-:Y:S01]  /*05c0*/  FADD.FTZ R10, |R18|.reuse, -RZ ;  /* 0x800000ff120a7221 */ /* 0x040fe20000010200 */
[C---:B------:R-:W-:Y:S01]  /*05d0*/  FMUL.FTZ R27, R18.reuse, R18 ;  /* 0x00000012121b7220 */ /* 0x040fe20000410000 */
[----:B------:R-:W-:Y:S02]  /*05e0*/  FSETP.GE.FTZ.AND P1, PT, |R18|, 1.0029599666595458984, PT ;  /* 0x3f8060fe1200780b */ /* 0x000fe40003f36200 */
[----:B------:R-:W-:Y:S02]  /*05f0*/  FFMA.FTZ R20, R20, R19, R19 ;  /* 0x0000001314147223 */ /* 0x000fe40000010013 */
[----:B------:R-:W-:Y:S02]  /*0600*/  FSEL R19, R10, R27, P1 ;  /* 0x0000001b0a137208 */ /* 0x000fe40000800000 */
[----:B------:R-:W-:-:S02]  /*0610*/  FSEL R24, R0, 8.4834944573231041431e-05, P1 ;  /* 0x38b1e96a00187808 */ /* 0x000fc40000800000 */
        /* <DEDUP_REMOVED lines=12> */
[----:B------:R-:W0:Y:S01]  /*06e0*/  @P0 MUFU.EX2 R19, R20 ;  /* 0x0000001400130308 */ /* 0x000e220000000800 */
[----:B------:R-:W-:-:S05]  /*06f0*/  FADD.FTZ R27, -R10, -RZ ;  /* 0x800000ff0a1b7221 */ /* 0x000fca0000010100 */
[----:B------:R-:W-:Y:S01]  /*0700*/  FSEL R27, R27, R18, P1 ;  /* 0x000000121b1b7208 */ /* 0x000fe20000800000 */
[----:B0-----:R-:W-:-:S04]  /*0710*/  @P0 FADD.FTZ R10, -R19, 1 ;  /* 0x3f800000130a0421 */ /* 0x001fc80000010100 */
[----:B------:R-:W-:Y:S01]  /*0720*/  FFMA.FTZ R19, R24, R27, R27 ;  /* 0x0000001b18137223 */ /* 0x000fe2000001001b */
[----:B------:R-:W-:-:S03]  /*0730*/  @P0 LOP3.LUT R20, R10, 0x80000000, R11, 0xb8, !PT ;  /* 0x800000000a140812 */ /* 0x000fc600078eb80b */
[----:B------:R-:W0:Y:S01]  /*0740*/  @P1 MUFU.EX2 R24, R19 ;  /* 0x0000001300181308 */ /* 0x000e220000000800 */
[----:B------:R-:W1:Y:S01]  /*0750*/  LDC.64 R10, c[0x0][0x218] ;  /* 0x00008600ff0a7b82 */ /* 0x000e620000000a00 */
[----:B0-----:R-:W-:-:S05]  /*0760*/  @P1 FADD.FTZ R27, -R24, 1 ;  /* 0x3f800000181b1421 */ /* 0x001fca0000010100 */
[----:B------:R-:W-:Y:S01]  /*0770*/  @P1 LOP3.LUT R19, R27, 0x80000000, R18, 0xb8, !PT ;  /* 0x800000001b131812 */ /* 0x000fe200078eb812 */
[----:B----4-:R-:W-:Y:S01]  /*0780*/  FMUL.FTZ R18, R2, 0.70710676908493041992 ;  /* 0x3f3504f302127820 */ /* 0x010fe20000410000 */
[----:B-1----:R-:W-:-:S04]  /*0790*/  IMAD.WIDE.U32 R10, R23, 0x4, R10 ;  /* 0x00000004170a7825 */ /* 0x002fc800078e000a */
[C---:B------:R-:W-:Y:S01]  /*07a0*/  FADD.FTZ R23, |R18|.reuse, -RZ ;  /* 0x800000ff12177221 */ /* 0x040fe20000010200 */
[C---:B------:R-:W-:Y:S01]  /*07b0*/  FMUL.FTZ R24, R18.reuse, R18 ;  /* 0x0000001212187220 */ /* 0x040fe20000410000 */
[----:B------:R-:W-:Y:S01]  /*07c0*/  FSETP.GE.FTZ.AND P0, PT, |R18|, 1.0029599666595458984, PT ;  /* 0x3f8060fe1200780b */ /* 0x000fe20003f16200 */
[----:B------:R-:W-:-:S03]  /*07d0*/  IMAD.WIDE R10, R25, 0x8, R10 ;  /* 0x00000008190a7825 */ /* 0x000fc600078e020a */
        /* <DEDUP_REMOVED lines=13> */
[----:B------:R-:W-:-:S05]  /*08b0*/  FSEL R26, R17, 0.12837915122509002686, P0 ;  /* 0x3e0375d3111a7808 */ /* 0x000fca0000000000 */
[----:B------:R-:W-:Y:S01]  /*08c0*/  FFMA.FTZ R25, R24, R25, R26 ;  /* 0x0000001918197223 */ /* 0x000fe2000001001a */
[----:B------:R-:W-:-:S05]  /*08d0*/  FSEL R24, R23, R18, P0 ;  /* 0x0000001217187208 */ /* 0x000fca0000000000 */
[----:B------:R-:W-:Y:S01]  /*08e0*/  FFMA.FTZ R23, R25, R24, R24 ;  /* 0x0000001819177223 */ /* 0x000fe20000010018 */
[----:B------:R-:W-:Y:S01]  /*08f0*/  FADD.FTZ R25, R22, 1 ;  /* 0x3f80000016197421 */ /* 0x000fe20000010000 */
[----:B------:R-:W-:Y:S01]  /*0900*/  FMUL.FTZ R22, R3, 0.70710676908493041992 ;  /* 0x3f3504f303167820 */ /* 0x000fe20000410000 */
[----:B------:R-:W-:Y:S01]  /*0910*/  FADD.FTZ R26, R21, 1 ;  /* 0x3f800000151a7421 */ /* 0x000fe20000010000 */
[----:B------:R-:W-:Y:S02]  /*0920*/  FMUL.FTZ R9, R9, 0.5 ;  /* 0x3f00000009097820 */ /* 0x000fe40000410000 */
[C---:B------:R-:W-:Y:S01]  /*0930*/  FADD.FTZ R24, |R22|.reuse, -RZ ;  /* 0x800000ff16187221 */ /* 0x040fe20000010200 */
[C---:B------:R-:W-:Y:S01]  /*0940*/  FMUL.FTZ R21, R22.reuse, R22 ;  /* 0x0000001616157220 */ /* 0x040fe20000410000 */
[----:B------:R-:W-:Y:S01]  /*0950*/  FSETP.GE.FTZ.AND P1, PT, |R22|, 1.0029599666595458984, PT ;  /* 0x3f8060fe1600780b */ /* 0x000fe20003f36200 */
[----:B------:R-:W-:Y:S01]  /*0960*/  FMUL.FTZ R8, R8, 0.5 ;  /* 0x3f00000008087820 */ /* 0x000fe20000410000 */
[----:B------:R-:W-:-:S02]  /*0970*/  FMUL.FTZ R9, R9, R26 ;  /* 0x0000001a09097220 */ /* 0x000fc40000410000 */
[----:B------:R-:W-:Y:S02]  /*0980*/  FSEL R21, R24, R21, P1 ;  /* 0x0000001518157208 */ /* 0x000fe40000800000 */
[----:B------:R-:W-:Y:S02]  /*0990*/  FSEL R26, R0, 8.4834944573231041431e-05, P1 ;  /* 0x38b1e96a001a7808 */ /* 0x000fe40000800000 */
[----:B------:R-:W-:Y:S01]  /*09a0*/  FSEL R28, -R12, -0.00082130916416645050049, P1 ;  /* 0xba574d200c1c7808 */ /* 0x000fe20000800100 */
[----:B------:R-:W-:Y:S01]  /*09b0*/  FMUL.FTZ R8, R8, R25 ;  /* 0x0000001908087220 */ /* 0x000fe20000410000 */
        /* <DEDUP_REMOVED lines=13> */
[----:B------:R-:W-:Y:S01]  /*0a90*/  FADD.FTZ R25, R20, 1 ;  /* 0x3f80000014197421 */ /* 0x000fe20000010000 */
[----:B-----5:R-:W-:Y:S01]  /*0aa0*/  FMUL.FTZ R20, R6, 0.70710676908493041992 ;  /* 0x3f3504f306147820 */ /* 0x020fe20000410000 */
[----:B------:R-:W-:Y:S01]  /*0ab0*/  FADD.FTZ R26, R19, 1 ;  /* 0x3f800000131a7421 */ /* 0x000fe20000010000 */
[----:B------:R-:W-:Y:S01]  /*0ac0*/  FFMA.FTZ R21, R21, R24, R24 ;  /* 0x0000001815157223 */ /* 0x000fe20000010018 */
[----:B------:R-:W-:Y:S01]  /*0ad0*/  FMUL.FTZ R5, R5, 0.5 ;  /* 0x3f00000005057820 */ /* 0x000fe20000410000 */
        /* <DEDUP_REMOVED lines=19> */
[----:B------:R-:W-:Y:S01]  /*0c10*/  FSEL R25, R17, 0.12837915122509002686, P2 ;  /* 0x3e0375d311197808 */ /* 0x000fe20001000000 */
[----:B------:R-:W-:-:S04]  /*0c20*/  FMUL.FTZ R24, R7, 0.70710676908493041992 ;  /* 0x3f3504f307187820 */ /* 0x000fc80000410000 */
[----:B------:R-:W-:Y:S01]  /*0c30*/  FFMA.FTZ R19, R19, R26, R25 ;  /* 0x0000001a13137223 */ /* 0x000fe20000010019 */
[----:B------:R-:W-:Y:S01]  /*0c40*/  FSEL R26, R27, R20, P2 ;  /* 0x000000141b1a7208 */ /* 0x000fe20001000000 */
[C---:B------:R-:W-:Y:S01]  /*0c50*/  FADD.FTZ R25, |R24|.reuse, -RZ ;  /* 0x800000ff18197221 */ /* 0x040fe20000010200 */
[----:B------:R-:W-:-:S03]  /*0c60*/  FSETP.GE.FTZ.AND P3, PT, |R24|, 1.0029599666595458984, PT ;  /* 0x3f8060fe1800780b */ /* 0x000fc60003f76200 */
[----:B------:R-:W-:Y:S01]  /*0c70*/  FFMA.FTZ R19, R19, R26, R26 ;  /* 0x0000001a13137223 */ /* 0x000fe2000001001a */
[----:B------:R-:W-:Y:S01]  /*0c80*/  FMUL.FTZ R26, R24, R24 ;  /* 0x00000018181a7220 */ /* 0x000fe20000410000 */
        /* <DEDUP_REMOVED lines=19> */
[----:B------:R-:W2:Y:S08]  /*0dc0*/  @P2 MUFU.EX2 R14, R19 ;  /* 0x00000013000e2308 */ /* 0x000eb00000000800 */
[----:B------:R-:W3:Y:S01]  /*0dd0*/  @P3 MUFU.EX2 R16, R0 ;  /* 0x0000000000103308 */ /* 0x000ee20000000800 */
[----:B0-----:R-:W-:Y:S01]  /*0de0*/  @P0 FADD.FTZ R15, -R12, 1 ;  /* 0x3f8000000c0f0421 */ /* 0x001fe20000010100 */
[----:B-1----:R-:W-:Y:S01]  /*0df0*/  @P1 FADD.FTZ R13, -R13, 1 ;  /* 0x3f8000000d0d1421 */ /* 0x002fe20000010100 */
[----:B--2---:R-:W-:-:S03]  /*0e00*/  @P2 FADD.FTZ R17, -R14, 1 ;  /* 0x3f8000000e112421 */ /* 0x004fc60000010100 */
[----:B------:R-:W-:Y:S02]  /*0e10*/  @P0 LOP3.LUT R23, R15, 0x80000000, R18, 0xb8, !PT ;  /* 0x800000000f170812 */ /* 0x000fe400078eb812 */
[----:B------:R-:W-:Y:S01]  /*0e20*/  @P1 LOP3.LUT R21, R13, 0x80000000, R22, 0xb8, !PT ;  /* 0x800000000d151812 */ /* 0x000fe200078eb816 */
[----:B---3--:R-:W-:Y:S01]  /*0e30*/  @P3 FADD.FTZ R25, -R16, 1 ;  /* 0x3f80000010193421 */ /* 0x008fe20000010100 */
[----:B------:R-:W-:-:S04]  /*0e40*/  @P2 LOP3.LUT R19, R17, 0x80000000, R20, 0xb8, !PT ;  /* 0x8000000011132812 */ /* 0x000fc800078eb814 */
[----:B------:R-:W-:Y:S01]  /*0e50*/  @P3 LOP3.LUT R0, R25, 0x80000000, R24, 0xb8, !PT ;  /* 0x8000000019003812 */ /* 0x000fe200078eb818 */
        /* <DEDUP_REMOVED lines=17> */
.L_x_9382:
[----:B------:R-:W0:Y:S01]  /*0f70*/  S2R R5, SR_TID.X ;  /* 0x0000000000057919 */ /* 0x000e220000002100 */
[----:B------:R-:W-:Y:S01]  /*0f80*/  HFMA2.MMA R8, -RZ, RZ, 0, 0 ;  /* 0x00000000ff087435 */ /* 0x000fe200000001ff */
        /* <DEDUP_REMOVED lines=13> */
[----:B0-----:R-:W-:-:S12]  /*1060*/  @!P6 IMAD.WIDE.U32 R10, R11, 0x4, R6 ;  /* 0x000000040b0ae825 */ /* 0x001fd800078e0006 */
[----:B------:R-:W-:Y:S01]  /*1070*/  @!P4 IMAD.IADD R25, R23, 0x1, R14 ;  /* 0x000000011719c824 */ /* 0x000fe200078e020e */
[----:B------:R-:W-:Y:S02]  /*1080*/  @!P4 IADD3 R14, R14, 0x80, RZ ;  /* 0x000000800e0ec810 */ /* 0x000fe40007ffe0ff */
[----:B------:R-:W-:Y:S01]  /*1090*/  CS2R R6, SRZ ;  /* 0x0000000000067805 */ /* 0x000fe2000001ff00 */
[----:B------:R-:W0:Y:S01]  /*10a0*/  @!P4 LDC.64 R20, c[0x0][0x220] ;  /* 0x00008800ff14cb82 */ /* 0x000e220000000a00 */
[----:B------:R-:W5:Y:S01]  /*10b0*/  @!P6 LDG.E R8, desc[UR4][R10.64] ;  /* 0x000000040a08e981 */ /* 0x000f62000c1e1900 */
[----:B------:R-:W-:-:S13]  /*10c0*/  ISETP.GE.AND P3, PT, R14, R0, PT ;  /* 0x000000000e00720c */ /* 0x000fda0003f66270 */
[----:B------:R-:W-:Y:S01]  /*10d0*/  @!P3 IADD3 R27, R23, R14, RZ ;  /* 0x0000000e171bb210 */ /* 0x000fe20007ffe0ff */
[----:B------:R-:W2:Y:S01]  /*10e0*/  @!P3 LDC.64 R2, c[0x0][0x220] ;  /* 0x00008800ff02bb82 */ /* 0x000ea20000000a00 */
[----:B------:R-:W-:-:S04]  /*10f0*/  @!P3 IADD3 R14, R14, 0x80, RZ ;  /* 0x000000800e0eb810 */ /* 0x000fc80007ffe0ff */
[----:B------:R-:W-:Y:S01]  /*1100*/  ISETP.GE.AND P2, PT, R14, R0, PT ;  /* 0x000000000e00720c */ /* 0x000fe20003f46270 */
[----:B-1----:R-:W-:-:S05]  /*1110*/  @!P5 IMAD.WIDE.U32 R16, R13, 0x4, R16 ;  /* 0x000000040d10d825 */ /* 0x002fca00078e0010 */
[----:B------:R1:W5:Y:S07]  /*1120*/  @!P5 LDG.E R7, desc[UR4][R16.64] ;  /* 0x000000041007d981 */ /* 0x00036e000c1e1900 */
[----:B------:R-:W-:Y:S01]  /*1130*/  @!P2 IMAD.IADD R15, R23, 0x1, R14 ;  /* 0x00000001170fa824 */ /* 0x000fe200078e020e */
[----:B------:R-:W-:Y:S01]  /*1140*/  @!P2 IADD3 R14, R14, 0x80, RZ ;  /* 0x000000800e0ea810 */ /* 0x000fe20007ffe0ff */
[----:B-1----:R-:W1:Y:S03]  /*1150*/  @!P0 LDC.64 R16, c[0x0][0x220] ;  /* 0x00008800ff108b82 */ /* 0x002e660000000a00 */
[----:B------:R-:W-:Y:S01]  /*1160*/  ISETP.GE.AND P1, PT, R14, R0, PT ;  /* 0x000000000e00720c */ /* 0x000fe20003f26270 */
[----:B--2---:R-:W-:-:S04]  /*1170*/  @!P3 IMAD.WIDE.U32 R26, R27, 0x4, R2 ;  /* 0x000000041b1ab825 */ /* 0x004fc800078e0002 */
[----:B------:R-:W2:Y:S08]  /*1180*/  @!P2 LDC.64 R2, c[0x0][0x220] ;  /* 0x00008800ff02ab82 */ /* 0x000eb00000000a00 */
[----:B------:R-:W-:Y:S01]  /*1190*/  @!P1 IADD3 R19, R23, R14, RZ ;  /* 0x0000000e17139210 */ /* 0x000fe20007ffe0ff */
[----:B------:R-:W3:Y:S01]  /*11a0*/  @!P1 LDC.64 R12, c[0x0][0x220] ;  /* 0x00008800ff0c9b82 */ /* 0x000ee20000000a00 */
[----:B------:R-:W-:-:S05]  /*11b0*/  @!P1 VIADD R14, R14, 0x80 ;  /* 0x000000800e0e9836 */ /* 0x000fca0000000000 */
[----:B------:R-:W-:Y:S01]  /*11c0*/  ISETP.GE.AND P6, PT, R14, R0, PT ;  /* 0x000000000e00720c */ /* 0x000fe20003fc6270 */
[----:B0-----:R-:W-:Y:S01]  /*11d0*/  @!P4 IMAD.WIDE.U32 R20, R25, 0x4, R20 ;  /* 0x000000041914c825 */ /* 0x001fe200078e0014 */
[----:B------:R-:W-:-:S03]  /*11e0*/  MOV R4, RZ ;  /* 0x000000ff00047202 */ /* 0x000fc60000000f00 */
[----:B-1----:R-:W-:Y:S01]  /*11f0*/  @!P0 IMAD.WIDE.U32 R16, R9, 0x4, R16 ;  /* 0x0000000409108825 */ /* 0x002fe200078e0010 */
[----:B------:R0:W5:Y:S07]  /*1200*/  @!P4 LDG.E R6, desc[UR4][R20.64] ;  /* 0x000000041406c981 */ /* 0x00016e000c1e1900 */
[----:B------:R-:W-:Y:S01]  /*1210*/  @!P6 IADD3 R25, R23, R14, RZ ;  /* 0x0000000e1719e210 */ /* 0x000fe20007ffe0ff */
[----:B------:R-:W-:Y:S01]  /*1220*/  HFMA2.MMA R14, -RZ, RZ, 0, 0 ;  /* 0x00000000ff0e7435 */ /* 0x000fe200000001ff */
[----:B------:R-:W-:Y:S01]  /*1230*/  IMAD.MOV.U32 R9, RZ, RZ, RZ ;  /* 0x000000ffff097224 */ /* 0x000fe200078e00ff */
[----:B------:R1:W5:Y:S01]  /*1240*/  @!P3 LDG.E R4, desc[UR4][R26.64] ;  /* 0x000000041a04b981 */ /* 0x000362000c1e1900 */
[----:B--2---:R-:W-:Y:S01]  /*1250*/  @!P2 IMAD.WIDE.U32 R2, R15, 0x4, R2 ;  /* 0x000000040f02a825 */ /* 0x004fe200078e0002 */
[----:B------:R-:W2:Y:S03]  /*1260*/  @!P6 LDC.64 R10, c[0x0][0x220] ;  /* 0x00008800ff0aeb82 */ /* 0x000ea60000000a00 */
[----:B---3--:R-:W-:Y:S01]  /*1270*/  @!P1 IMAD.WIDE.U32 R18, R19, 0x4, R12 ;  /* 0x0000000413129825 */ /* 0x008fe200078e000c */
[----:B------:R-:W-:Y:S01]  /*1280*/  CS2R R12, SRZ ;  /* 0x00000000000c7805 */ /* 0x000fe2000001ff00 */
[----:B------:R1:W5:Y:S04]  /*1290*/  @!P0 LDG.E R9, desc[UR4][R16.64] ;  /* 0x0000000410098981 */ /* 0x000368000c1e1900 */
[----:B------:R1:W5:Y:S04]  /*12a0*/  @!P2 LDG.E R14, desc[UR4][R2.64] ;  /* 0x00000004020ea981 */ /* 0x000368000c1e1900 */
[----:B------:R1:W5:Y:S01]  /*12b0*/  @!P1 LDG.E R13, desc[UR4][R18.64] ;  /* 0x00000004120d9981 */ /* 0x000362000c1e1900 */
[----:B--2---:R-:W-:-:S02]  /*12c0*/  @!P6 IMAD.WIDE.U32 R24, R25, 0x4, R10 ;  /* 0x000000041918e825 */ /* 0x004fc400078e000a */
[----:B------:R-:W2:Y:S01]  /*12d0*/  @!P0 LDC.64 R10, c[0x0][0x218] ;  /* 0x00008600ff0a8b82 */ /* 0x000ea20000000a00 */
[C---:B------:R-:W-:Y:S01]  /*12e0*/  IADD3 R15, R5.reuse, 0x80, RZ ;  /* 0x00000080050f7810 */ /* 0x040fe20007ffe0ff */
[----:B------:R-:W-:Y:S01]  /*12f0*/  BSSY B0, `(.L_x_9383) ;  /* 0x0000028000007945 */ /* 0x000fe20003800000 */
[----:B0-----:R-:W-:Y:S01]  /*1300*/  IADD3 R21, R5, 0x100, RZ ;  /* 0x0000010005157810 */ /* 0x001fe20007ffe0ff */
[----:B------:R1:W5:Y:S01]  /*1310*/  @!P6 LDG.E R12, desc[UR4][R24.64] ;  /* 0x00000004180ce981 */ /* 0x000362000c1e1900 */
[-C--:B------:R-:W-:Y:S02]  /*1320*/  ISETP.GE.AND P6, PT, R15, R0.reuse, PT ;  /* 0x000000000f00720c */ /* 0x080fe40003fc6270 */
[----:B------:R-:W-:Y:S01]  /*1330*/  ISETP.GE.AND P5, PT, R21, R0, PT ;  /* 0x000000001500720c */ /* 0x000fe20003fa6270 */
[----:B------:R-:W-:-:S12]  /*1340*/  @P0 BRA `(.L_x_9384) ;  /* 0x0000000000880947 */ /* 0x000fd80003800000 */
[----:B-1---5:R-:W-:Y:S01]  /*1350*/  FMUL.FTZ R2, R9, 0.70710676908493041992 ;  /* 0x3f3504f309027820 */ /* 0x022fe20000410000 */
[----:B------:R-:W-:Y:S01]  /*1360*/  IMAD.MOV.U32 R18, RZ, RZ, 0x3aae005b ;  /* 0x3aae005bff127424 */ /* 0x000fe200078e00ff */
[----:B------:R-:W-:Y:S02]  /*1370*/  MOV R17, 0x38eb4c3a ;  /* 0x38eb4c3a00117802 */ /* 0x000fe40000000f00 */
[C---:B------:R-:W-:Y:S01]  /*1380*/  FADD.FTZ R15, |R2|.reuse, -RZ ;  /* 0x800000ff020f7221 */ /* 0x040fe20000010200 */
[C---:B------:R-:W-:Y:S01]  /*1390*/  FMUL.FTZ R16, R2.reuse, R2 ;  /* 0x0000000202107220 */ /* 0x040fe20000410000 */
[----:B------:R-:W-:Y:S02]  /*13a0*/  FSETP.GE.FTZ.AND P1, PT, |R2|, 1.0029599666595458984, PT ;  /* 0x3f8060fe0200780b */ /* 0x000fe40003f36200 */
[----:B------:R-:W-:Y:S02]  /*13b0*/  MOV R19, 0x3c09919f ;  /* 0x3c09919f00137802 */ /* 0x000fe40000000f00 */
[----:B------:R-:W-:-:S02]  /*13c0*/  FSEL R3, R15, R16, P1 ;  /* 0x000000100f037208 */ /* 0x000fc40000800000 */
[----:B------:R-:W-:Y:S02]  /*13d0*/  FSEL R16, R17, 8.4834944573231041431e-05, P1 ;  /* 0x38b1e96a11107808 */ /* 0x000fe40000800000 */
[----:B------:R-:W-:Y:S02]  /*13e0*/  FSEL R18, -R18, -0.00082130916416645050049, P1 ;  /* 0xba574d2012127808 */ /* 0x000fe40000800100 */
[----:B------:R-:W-:Y:S02]  /*13f0*/  MOV R20, 0x3d24d99a ;  /* 0x3d24d99a00147802 */ /* 0x000fe40000000f00 */
[----:B------:R-:W-:Y:S01]  /*1400*/  FSEL R17, R19, 0.0052134888246655464172, P1 ;  /* 0x3baad5ea13117808 */ /* 0x000fe20000800000 */
[C---:B------:R-:W-:Y:S01]  /*1410*/  FFMA.FTZ R16, R3.reuse, R16, R18 ;  /* 0x0000001003107223 */ /* 0x040fe20000010012 */
[----:B------:R-:W-:Y:S02]  /*1420*/  MOV R18, 0x3e235519 ;  /* 0x3e23551900127802 */ /* 0x000fe40000000f00 */
[----:B------:R-:W-:Y:S01]  /*1430*/  FSEL R19, -R20, -0.026868773624300956726, P1 ;  /* 0xbcdc1be714137808 */ /* 0x000fe20000800100 */
[----:B------:R-:W-:Y:S01]  /*1440*/  FFMA.FTZ R16, R3, R16, R17 ;  /* 0x0000001003107223 */ /* 0x000fe20000010011 */
[----:B------:R-:W-:Y:S01]  /*1450*/  IMAD.MOV.U32 R20, RZ, RZ, 0x3f69b4f9 ;  /* 0x3f69b4f9ff147424 */ /* 0x000fe200078e00ff */
[----:B------:R-:W-:-:S02]  /*1460*/  FSEL R17, R18, 0.11284004896879196167, P1 ;  /* 0x3de718af12117808 */ /* 0x000fc40000800000 */
[C---:B------:R-:W-:Y:S01]  /*1470*/  FFMA.FTZ R16, R3.reuse, R16, R19 ;  /* 0x0000001003107223 */ /* 0x040fe20000010013 */
[----:B------:R-:W-:Y:S02]  /*1480*/  MOV R18, 0x3f210a14 ;  /* 0x3f210a1400127802 */ /* 0x000fe40000000f00 */
[----:B------:R-:W-:Y:S01]  /*1490*/  FSEL R19, R20, -0.37612664699554443359, P1 ;  /* 0xbec093ac14137808 */ /* 0x000fe20000800000 */
[----:B------:R-:W-:Y:S01]  /*14a0*/  FFMA.FTZ R16, R3, R16, R17 ;  /* 0x0000001003107223 */ /* 0x000fe20000010011 */
[----:B------:R-:W-:Y:S01]  /*14b0*/  FADD.FTZ R17, -R15, -RZ ;  /* 0x800000ff0f117221 */ /* 0x000fe20000010100 */
[----:B------:R-:W-:Y:S02]  /*14c0*/  FSEL R15, R18, 0.12837915122509002686, P1 ;  /* 0x3e0375d3120f7808 */ /* 0x000fe40000800000 */
[----:B------:R-:W-:Y:S02]  /*14d0*/  FFMA.FTZ R16, R3, R16, R19 ;  /* 0x0000001003107223 */ /* 0x000fe40000010013 */
[----:B------:R-:W-:-:S02]  /*14e0*/  FSEL R18, R17, R2, P1 ;  /* 0x0000000211127208 */ /* 0x000fc40000800000 */
        /* <DEDUP_REMOVED lines=8> */
.L_x_9384:
[----:B------:R-:W-:Y:S05]  /*1570*/  BSYNC B0 ;  /* 0x0000000000007941 */ /* 0x000fea0003800000 */
.L_x_9383:
[C---:B-1----:R-:W-:Y:S01]  /*1580*/  IADD3 R3, R5.reuse, 0x180, RZ ;  /* 0x0000018005037810 */ /* 0x042fe20007ffe0ff */
[C---:B------:R-:W-:Y:S01]  /*1590*/  VIADD R17, R5.reuse, 0x280 ;  /* 0x0000028005117836 */ /* 0x040fe20000000000 */
[C---:B------:R-:W-:Y:S01]  /*15a0*/  IADD3 R15, R5.reuse, 0x200, RZ ;  /* 0x00000200050f7810 */ /* 0x040fe20007ffe0ff */
[----:B------:R-:W-:Y:S01]  /*15b0*/  BSSY B0, `(.L_x_9385) ;  /* 0x000002a000007945 */ /* 0x000fe20003800000 */
[----:B------:R-:W-:Y:S02]  /*15c0*/  IADD3 R19, R5, 0x300, RZ ;  /* 0x0000030005137810 */ /* 0x000fe40007ffe0ff */
[-C--:B------:R-:W-:Y:S02]  /*15d0*/  ISETP.GE.AND P4, PT, R3, R0.reuse, PT ;  /* 0x000000000300720c */ /* 0x080fe40003f86270 */
[-C--:B------:R-:W-:Y:S02]  /*15e0*/  ISETP.GE.AND P3, PT, R15, R0.reuse, PT ;  /* 0x000000000f00720c */ /* 0x080fe40003f66270 */
[----:B------:R-:W-:-:S02]  /*15f0*/  ISETP.GE.AND P2, PT, R17, R0, PT ;  /* 0x000000001100720c */ /* 0x000fc40003f46270 */
[----:B------:R-:W-:Y:S02]  /*1600*/  ISETP.GE.AND P1, PT, R19, R0, PT ;  /* 0x000000001300720c */ /* 0x000fe40003f26270 */
[----:B------:R-:W-:Y:S01]  /*1610*/  IADD3 R3, R5, 0x380, RZ ;  /* 0x0000038005037810 */ /* 0x000fe20007ffe0ff */
[----:B------:R-:W-:Y:S10]  /*1620*/  @P6 BRA `(.L_x_9386) ;  /* 0x0000000000886947 */ /* 0x000ff40003800000 */
[----:B-----5:R-:W-:Y:S01]  /*1630*/  FMUL.FTZ R2, R8, 0.70710676908493041992 ;  /* 0x3f3504f308027820 */ /* 0x020fe20000410000 */
[----:B------:R-:W-:Y:S01]  /*1640*/  IMAD.MOV.U32 R20, RZ, RZ, 0x3aae005b ;  /* 0x3aae005bff147424 */ /* 0x000fe200078e00ff */
[----:B------:R-:W-:Y:S01]  /*1650*/  MOV R18, 0x38eb4c3a ;  /* 0x38eb4c3a00127802 */ /* 0x000fe20000000f00 */
[----:B------:R-:W-:Y:S01]  /*1660*/  HFMA2.MMA R17, -RZ, RZ, 1.0087890625, -0.000686168670654296875 ;  /* 0x3c09919fff117435 */ /* 0x000fe200000001ff */
        /* <DEDUP_REMOVED lines=30> */
.L_x_9386:
[----:B------:R-:W-:Y:S05]  /*1850*/  BSYNC B0 ;  /* 0x0000000000007941 */ /* 0x000fea0003800000 */
.L_x_9385:
[----:B------:R-:W-:Y:S01]  /*1860*/  ISETP.GE.AND P6, PT, R3, R0, PT ;  /* 0x000000000300720c */ /* 0x000fe20003fc6270 */
[----:B------:R-:W-:Y:S01]  /*1870*/  BSSY B0, `(.L_x_9387) ;  /* 0x0000026000007945 */ /* 0x000fe20003800000 */
[----:B------:R-:W-:-:S05]  /*1880*/  @!P0 IADD3 R3, R23, R5, RZ ;  /* 0x0000000517038210 */ /* 0x000fca0007ffe0ff */
[----:B--2---:R-:W-:Y:S01]  /*1890*/  @!P0 IMAD.WIDE.U32 R2, R3, 0x4, R10 ;  /* 0x0000000403028825 */ /* 0x004fe200078e000a */
[----:B------:R-:W-:Y:S06]  /*18a0*/  @P5 BRA `(.L_x_9388) ;  /* 0x0000000000885947 */ /* 0x000fec0003800000 */
[----:B-----5:R-:W-:Y:S01]  /*18b0*/  FMUL.FTZ R10, R7, 0.70710676908493041992 ;  /* 0x3f3504f3070a7820 */ /* 0x020fe20000410000 */
[----:B------:R-:W-:Y:S01]  /*18c0*/  HFMA2.MMA R17, -RZ, RZ, 0.61474609375, 16.90625 ;  /* 0x38eb4c3aff117435 */ /* 0x000fe200000001ff */
[----:B------:R-:W-:Y:S01]  /*18d0*/  IMAD.MOV.U32 R18, RZ, RZ, 0x3aae005b ;  /* 0x3aae005bff127424 */ /* 0x000fe200078e00ff */
        /* <DEDUP_REMOVED lines=10> */
[C---:B------:R-:W-:Y:S01]  /*1980*/  FFMA.FTZ R16, R11.reuse, R16, R18 ;  /* 0x000000100b107223 */ /* 0x040fe20000010012 */
[----:B------:R-:W-:Y:S01]  /*1990*/  MOV R18, 0x3e235519 ;  /* 0x3e23551900127802 */ /* 0x000fe20000000f00 */
[----:B------:R-:W-:Y:S02]  /*19a0*/  IMAD.MOV.U32 R20, RZ, RZ, 0x3f69b4f9 ;  /* 0x3f69b4f9ff147424 */ /* 0x000fe400078e00ff */
[----:B------:R-:W-:Y:S01]  /*19b0*/  FFMA.FTZ R16, R11, R16, R17 ;  /* 0x000000100b107223 */ /* 0x000fe20000010011 */
[----:B------:R-:W-:Y:S01]  /*19c0*/  FSEL R17, R18, 0.11284004896879196167, P5 ;  /* 0x3de718af12117808 */ /* 0x000fe20002800000 */
[----:B------:R-:W-:-:S02]  /*19d0*/  HFMA2.MMA R18, -RZ, RZ, 1.7822265625, 0.000185489654541015625 ;  /* 0x3f210a14ff127435 */ /* 0x000fc400000001ff */
[----:B------:R-:W-:Y:S01]  /*19e0*/  FFMA.FTZ R16, R11, R16, R19 ;  /* 0x000000100b107223 */ /* 0x000fe20000010013 */
[----:B------:R-:W-:-:S03]  /*19f0*/  FSEL R19, R20, -0.37612664699554443359, P5 ;  /* 0xbec093ac14137808 */ /* 0x000fc60002800000 */
[----:B------:R-:W-:Y:S01]  /*1a00*/  FFMA.FTZ R16, R11, R16, R17 ;  /* 0x000000100b107223 */ /* 0x000fe20000010011 */
[----:B------:R-:W-:-:S03]  /*1a10*/  FADD.FTZ R17, -R15, -RZ ;  /* 0x800000ff0f117221 */ /* 0x000fc60000010100 */
[----:B------:R-:W-:Y:S01]  /*1a20*/  FSEL R15, R18, 0.12837915122509002686, P5 ;  /* 0x3e0375d3120f7808 */ /* 0x000fe20002800000 */
[----:B------:R-:W-:Y:S01]  /*1a30*/  FFMA.FTZ R16, R11, R16, R19 ;  /* 0x000000100b107223 */ /* 0x000fe20000010013 */
[----:B------:R-:W-:-:S03]  /*1a40*/  FSEL R18, R17, R10, P5 ;  /* 0x0000000a11127208 */ /* 0x000fc60002800000 */
        /* <DEDUP_REMOVED lines=8> */
.L_x_9388:
[----:B------:R-:W-:Y:S05]  /*1ad0*/  BSYNC B0 ;  /* 0x0000000000007941 */ /* 0x000fea0003800000 */
.L_x_9387:
[----:B------:R-:W-:Y:S04]  /*1ae0*/  BSSY B0, `(.L_x_9389) ;  /* 0x0000024000007945 */ /* 0x000fe80003800000 */
[----:B------:R-:W-:Y:S05]  /*1af0*/  @P4 BRA `(.L_x_9390) ;  /* 0x0000000000884947 */ /* 0x000fea0003800000 */
[----:B-----5:R-:W-:Y:S01]  /*1b00*/  FMUL.FTZ R10, R6, 0.70710676908493041992 ;  /* 0x3f3504f3060a7820 */ /* 0x020fe20000410000 */
[----:B------:R-:W-:Y:S01]  /*1b10*/  HFMA2.MMA R18, -RZ, RZ, 0.8349609375, 5.424022674560546875e-06 ;  /* 0x3aae005bff127435 */ /* 0x000fe200000001ff */
[----:B------:R-:W-:Y:S01]  /*1b20*/  MOV R17, 0x38eb4c3a ;  /* 0x38eb4c3a00117802 */ /* 0x000fe20000000f00 */
[----:B------:R-:W-:Y:S02]  /*1b30*/  IMAD.MOV.U32 R19, RZ, RZ, 0x3c09919f ;  /* 0x3c09919fff137424 */ /* 0x000fe400078e00ff */
        /* <DEDUP_REMOVED lines=16> */
[----:B------:R-:W-:-:S04]  /*1c40*/  IMAD.MOV.U32 R18, RZ, RZ, 0x3f210a14 ;  /* 0x3f210a14ff127424 */ /* 0x000fc800078e00ff */
        /* <DEDUP_REMOVED lines=13> */
.L_x_9390:
[----:B------:R-:W-:Y:S05]  /*1d20*/  BSYNC B0 ;  /* 0x0000000000007941 */ /* 0x000fea0003800000 */
.L_x_9389:
[----:B------:R-:W-:Y:S04]  /*1d30*/  BSSY B0, `(.L_x_9391) ;  /* 0x0000024000007945 */ /* 0x000fe80003800000 */
[----:B------:R-:W-:Y:S05]  /*1d40*/  @P3 BRA `(.L_x_9392) ;  /* 0x0000000000883947 */ /* 0x000fea0003800000 */
[----:B-----5:R-:W-:Y:S01]  /*1d50*/  FMUL.FTZ R10, R4, 0.70710676908493041992 ;  /* 0x3f3504f3040a7820 */ /* 0x020fe20000410000 */
[----:B------:R-:W-:Y:S01]  /*1d60*/  HFMA2.MMA R17, -RZ, RZ, 0.61474609375, 16.90625 ;  /* 0x38eb4c3aff117435 */ /* 0x000fe200000001ff */
[----:B------:R-:W-:Y:S01]  /*1d70*/  MOV R18, 0x3aae005b ;  /* 0x3aae005b00127802 */ /* 0x000fe20000000f00 */
[----:B------:R-:W-:Y:S01]  /*1d80*/  HFMA2.MMA R19, -RZ, RZ, 1.0087890625, -0.000686168670654296875 ;  /* 0x3c09919fff137435 */ /* 0x000fe200000001ff */
        /* <DEDUP_REMOVED lines=10> */
[----:B------:R-:W-:Y:S01]  /*1e30*/  HFMA2.MMA R20, -RZ, RZ, 1.8525390625, -0.310791015625 ;  /* 0x3f69b4f9ff147435 */ /* 0x000fe200000001ff */
[----:B------:R-:W-:-:S02]  /*1e40*/  MOV R18, 0x3e235519 ;  /* 0x3e23551900127802 */ /* 0x000fc40000000f00 */
[C---:B------:R-:W-:Y:S02]  /*1e50*/  FFMA.FTZ R16, R11.reuse, R16, R17 ;  /* 0x000000100b107223 */ /* 0x040fe40000010011 */
[----:B------:R-:W-:Y:S02]  /*1e60*/  FSEL R17, R18, 0.11284004896879196167, P3 ;  /* 0x3de718af12117808 */ /* 0x000fe40001800000 */
[C---:B------:R-:W-:Y:S01]  /*1e70*/  FFMA.FTZ R16, R11.reuse, R16, R19 ;  /* 0x000000100b107223 */ /* 0x040fe20000010013 */
        /* <DEDUP_REMOVED lines=15> */
.L_x_9392:
[----:B------:R-:W-:Y:S05]  /*1f70*/  BSYNC B0 ;  /* 0x0000000000007941 */ /* 0x000fea0003800000 */
.L_x_9391:
[----:B------:R-:W-:Y:S04]  /*1f80*/  BSSY B0, `(.L_x_9393) ;  /* 0x0000024000007945 */ /* 0x000fe80003800000 */
[----:B------:R-:W-:Y:S05]  /*1f90*/  @P2 BRA `(.L_x_9394) ;  /* 0x0000000000882947 */ /* 0x000fea0003800000 */
[----:B-----5:R-:W-:Y:S01]  /*1fa0*/  FMUL.FTZ R10, R14, 0.70710676908493041992 ;  /* 0x3f3504f30e0a7820 */ /* 0x020fe20000410000 */
[----:B------:R-:W-:Y:S01]  /*1fb0*/  HFMA2.MMA R18, -RZ, RZ, 0.8349609375, 5.424022674560546875e-06 ;  /* 0x3aae005bff127435 */ /* 0x000fe200000001ff */
        /* <DEDUP_REMOVED lines=32> */
.L_x_9394:
[----:B------:R-:W-:Y:S05]  /*21c0*/  BSYNC B0 ;  /* 0x0000000000007941 */ /* 0x000fea0003800000 */
.L_x_9393:
[----:B------:R-:W-:Y:S04]  /*21d0*/  BSSY B0, `(.L_x_9395) ;  /* 0x0000024000007945 */ /* 0x000fe80003800000 */
[----:B------:R-:W-:Y:S05]  /*21e0*/  @P1 BRA `(.L_x_9396) ;  /* 0x0000000000881947 */ /* 0x000fea0003800000 */
[----:B------:R-:W-:Y:S01]  /*21f0*/  HFMA2.MMA R19, -RZ, RZ, 0.8349609375, 5.424022674560546875e-06 ;  /* 0x3aae005bff137435 */ /* 0x000fe200000001ff */
[----:B-----5:R-:W-:Y:S01]  /*2200*/  FMUL.FTZ R11, R13, 0.70710676908493041992 ;  /* 0x3f3504f30d0b7820 */ /* 0x020fe20000410000 */
[----:B------:R-:W-:Y:S01]  /*2210*/  MOV R17, 0x38eb4c3a ;  /* 0x38eb4c3a00117802 */ /* 0x000fe20000000f00 */
[----:B------:R-:W-:Y:S01]  /*2220*/  IMAD.MOV.U32 R18, RZ, RZ, 0x3d24d99a ;  /* 0x3d24d99aff127424 */ /* 0x000fe200078e00ff */
        /* <DEDUP_REMOVED lines=30> */
.L_x_9396:
[----:B------:R-:W-:Y:S05]  /*2410*/  BSYNC B0 ;  /* 0x0000000000007941 */ /* 0x000fea0003800000 */
.L_x_9395:
[----:B------:R-:W-:Y:S04]  /*2420*/  BSSY B0, `(.L_x_9397) ;  /* 0x0000024000007945 */ /* 0x000fe80003800000 */
[----:B------:R-:W-:Y:S05]  /*2430*/  @P6 BRA `(.L_x_9398) ;  /* 0x0000000000886947 */ /* 0x000fea0003800000 */
[----:B-----5:R-:W-:Y:S01]  /*2440*/  FMUL.FTZ R13, R12, 0.70710676908493041992 ;  /* 0x3f3504f30c0d7820 */ /* 0x020fe20000410000 */
[----:B------:R-:W-:Y:S01]  /*2450*/  IMAD.MOV.U32 R19, RZ, RZ, 0x3aae005b ;  /* 0x3aae005bff137424 */ /* 0x000fe200078e00ff */
[----:B------:R-:W-:Y:S01]  /*2460*/  MOV R17, 0x38eb4c3a ;  /* 0x38eb4c3a00117802 */ /* 0x000fe20000000f00 */
[----:B------:R-:W-:Y:S01]  /*2470*/  HFMA2.MMA R16, -RZ, RZ, 1.0087890625, -0.000686168670654296875 ;  /* 0x3c09919fff107435 */ /* 0x000fe200000001ff */
        /* <DEDUP_REMOVED lines=30> */
.L_x_9398:
[----:B------:R-:W-:Y:S05]  /*2660*/  BSYNC B0 ;  /* 0x0000000000007941 */ /* 0x000fea0003800000 */
.L_x_9397:
[----:B------:R-:W-:Y:S01]  /*2670*/  @!P0 IADD3 R5, R5, 0x80, RZ ;  /* 0x0000008005058810 */ /* 0x000fe20007ffe0ff */
[----:B-----5:R0:W-:Y:S01]  /*2680*/  @!P0 STG.E desc[UR4][R2.64], R9 ;  /* 0x0000000902008986 */ /* 0x0201e2000c101904 */
        /* <DEDUP_REMOVED lines=12> */
[----:B------:R-:W-:Y:S01]  /*2750*/  IADD3 R9, R23, R5, RZ ;  /* 0x0000000517097210 */ /* 0x000fe20007ffe0ff */
[----:B------:R-:W-:-:S04]  /*2760*/  VIADD R5, R5, 0x80 ;  /* 0x0000008005057836 */ /* 0x000fc80000000000 */
[----:B0-----:R-:W-:-:S05]  /*2770*/  IMAD.WIDE.U32 R2, R9, 0x4, R2 ;  /* 0x0000000409027825 */ /* 0x001fca00078e0002 */
[----:B------:R0:W-:Y:S02]  /*2780*/  STG.E desc[UR4][R2.64], R7 ;  /* 0x0000000702007986 */ /* 0x0001e4000c101904 */
.L_x_9401:
[----:B------:R-:W-:-:S13]  /*2790*/  ISETP.GE.AND P0, PT, R5, R0, PT ;  /* 0x000000000500720c */ /* 0x000fda0003f06270 */
[----:B------:R-:W-:Y:S05]  /*27a0*/  @P0 BRA `(.L_x_9403) ;  /* 0x0000000000300947 */ /* 0x000fea0003800000 */
[----:B0-----:R-:W0:Y:S01]  /*27b0*/  LDC.64 R2, c[0x0][0x218] ;  /* 0x00008600ff027b82 */ /* 0x001e220000000a00 */
[----:B------:R-:W-:Y:S02]  /*27c0*/  IADD3 R7, R23, R5, RZ ;  /* 0x0000000517077210 */ /* 0x000fe40007ffe0ff */
[----:B------:R-:W-:-:S03]  /*27d0*/  IADD3 R5, R5, 0x80, RZ ;  /* 0x0000008005057810 */ /* 0x000fc60007ffe0ff */
[----:B0-----:R-:W-:-:S05]  /*27e0*/  IMAD.WIDE.U32 R2, R7, 0x4, R2 ;  /* 0x0000000407027825 */ /* 0x001fca00078e0002 */
[----:B------:R1:W-:Y:S02]  /*27f0*/  STG.E desc[UR4][R2.64], R6 ;  /* 0x0000000602007986 */ /* 0x0003e4000c101904 */
.L_x_9402:
[----:B------:R-:W-:-:S13]  /*2800*/  ISETP.GE.AND P0, PT, R5, R0, PT ;  /* 0x000000000500720c */ /* 0x000fda0003f06270 */
[----:B------:R-:W-:Y:S05]  /*2810*/  @P0 BRA `(.L_x_9404) ;  /* 0x0000000000340947 */ /* 0x000fea0003800000 */
[----:B01----:R-:W0:Y:S01]  /*2820*/  LDC.64 R2, c[0x0][0x218] ;  /* 0x00008600ff027b82 */ /* 0x003e220000000a00 */
[----:B------:R-:W-:Y:S02]  /*2830*/  IADD3 R7, R23, R5, RZ ;  /* 0x0000000517077210 */ /* 0x000fe40007ffe0ff */
[----:B------:R-:W-:-:S03]  /*2840*/  IADD3 R5, R5, 0x80, RZ ;  /* 0x0000008005057810 */ /* 0x000fc60007ffe0ff */
[----:B0-----:R-:W-:-:S05]  /*2850*/  IMAD.WIDE.U32 R2, R7, 0x4, R2 ;  /* 0x0000000407027825 */ /* 0x001fca00078e0002 */
[----:B------:R1:W-:Y:S02]  /*2860*/  STG.E desc[UR4][R2.64], R4 ;  /* 0x0000000402007986 */ /* 0x0003e4000c101904 */
.L_x_9403:
[----:B------:R-:W-:-:S13]  /*2870*/  ISETP.GE.AND P0, PT, R5, R0, PT ;  /* 0x000000000500720c */ /* 0x000fda0003f06270 */
[----:B------:R-:W-:Y:S05]  /*2880*/  @P0 BREAK B1 ;  /* 0x0000000000010942 */ /* 0x000fea0003800000 */
[----:B------:R-:W-:Y:S05]  /*2890*/  @P0 BRA `(.L_x_9405) ;  /* 0x0000000000300947 */ /* 0x000fea0003800000 */
[----:B01----:R-:W0:Y:S01]  /*28a0*/  LDC.64 R2, c[0x0][0x218] ;  /* 0x00008600ff027b82 */ /* 0x003e220000000a00 */
[----:B------:R-:W-:Y:S01]  /*28b0*/  IMAD.IADD R7, R23, 0x1, R5 ;  /* 0x0000000117077824 */ /* 0x000fe200078e0205 */
[----:B------:R-:W-:-:S03]  /*28c0*/  IADD3 R5, R5, 0x80, RZ ;  /* 0x0000008005057810 */ /* 0x000fc60007ffe0ff */
[----:B0-----:R-:W-:-:S05]  /*28d0*/  IMAD.WIDE.U32 R2, R7, 0x4, R2 ;  /* 0x0000000407027825 */ /* 0x001fca00078e0002 */
[----:B------:R2:W-:Y:S02]  /*28e0*/  STG.E desc[UR4][R2.64], R10 ;  /* 0x0000000a02007986 */ /* 0x0005e4000c101904 */
.L_x_9404:
[----:B------:R-:W-:Y:S05]  /*28f0*/  BSYNC B1 ;  /* 0x0000000000017941 */ /* 0x000fea0003800000 */
.L_x_9400:
[----:B------:R-:W-:-:S13]  /*2900*/  ISETP.GE.AND P0, PT, R5, R0, PT ;  /* 0x000000000500720c */ /* 0x000fda0003f06270 */
[----:B012---:R-:W0:Y:S01]  /*2910*/  @!P0 LDC.64 R2, c[0x0][0x218] ;  /* 0x00008600ff028b82 */ /* 0x007e220000000a00 */
[----:B------:R-:W-:Y:S02]  /*2920*/  @!P0 IADD3 R7, R23, R5, RZ ;  /* 0x0000000517078210 */ /* 0x000fe40007ffe0ff */
[----:B------:R-:W-:-:S03]  /*2930*/  @!P0 IADD3 R5, R5, 0x80, RZ ;  /* 0x0000008005058810 */ /* 0x000fc60007ffe0ff */
[----:B0-----:R-:W-:-:S05]  /*2940*/  @!P0 IMAD.WIDE.U32 R2, R7, 0x4, R2 ;  /* 0x0000000407028825 */ /* 0x001fca00078e0002 */
[----:B------:R2:W-:Y:S02]  /*2950*/  @!P0 STG.E desc[UR4][R2.64], R11 ;  /* 0x0000000b02008986 */ /* 0x0005e4000c101904 */
.L_x_9405:
[----:B------:R-:W-:Y:S05]  /*2960*/  BSYNC B0 ;  /* 0x0000000000007941 */ /* 0x000fea0003800000 */
.L_x_9399:
        /* <DEDUP_REMOVED lines=8> */
.L_x_9406:
        /* <DEDUP_REMOVED lines=9> */
.L_x_12897:


//--------------------- .text._ZN2at6native29vectorized_elementwise_kernelILi4EZZZNS0_18GeluCUDAKernelImplERNS_18TensorIteratorBaseENS0_8GeluTypeEENKUlvE0_clEvENKUlvE0_clEvEUlfE_St5arrayIPcLm2EEEEviT0_T1_ --------------------------
	.section	.text._ZN2at6native29vectorized_elementwise_kernelILi4EZZZNS0_18GeluCUDAKernelImplERNS_18TensorIteratorBaseENS0_8GeluTypeEENKUlvE0_clEvENKUlvE0_clEvEUlfE_St5arrayIPcLm2EEEEviT0_T1_,"ax",@progbits
	.align	128
        .global         _ZN2at6native29vectorized_elementwise_kernelILi4EZZZNS0_18GeluCUDAKernelImplERNS_18TensorIteratorBaseENS0_8GeluTypeEENKUlvE0_clEvENKUlvE0_clEvEUlfE_St5arrayIPcLm2EEEEviT0_T1_
        .type           _ZN2at6native29vectorized_elementwise_kernelILi4EZZZNS0_18GeluCUDAKernelImplERNS_18TensorIteratorBaseENS0_8GeluTypeEENKUlvE0_clEvENKUlvE0_clEvEUlfE_St5arrayIPcLm2EEEEviT0_T1_,@function
        .size           _ZN2at6native29vectorized_elementwise_kernelILi4EZZZNS0_18GeluCUDAKernelImplERNS_18TensorIteratorBaseENS0_8GeluTypeEENKUlvE0_clEvENKUlvE0_clEvEUlfE_St5arrayIPcLm2EEEEviT0_T1_,(.L_x_12898 - _ZN2at6native29vectorized_elementwise_kernelILi4EZZZNS0_18GeluCUDAKernelImplERNS_18TensorIteratorBaseENS0_8GeluTypeEENKUlvE0_clEvENKUlvE0_clEvEUlfE_St5arrayIPcLm2EEEEviT0_T1_)
        .other          _ZN2at6native29vectorized_elementwise_kernelILi4EZZZNS0_18GeluCUDAKernelImplERNS_18TensorIteratorBaseENS0_8GeluTypeEENKUlvE0_clEvENKUlvE0_clEvEUlfE_St5arrayIPcLm2EEEEviT0_T1_,@"STO_CUDA_ENTRY STV_DEFAULT"
_ZN2at6native29vectorized_elementwise_kernelILi4EZZZNS0_18GeluCUDAKernelImplERNS_18TensorIteratorBaseENS0_8GeluTypeEENKUlvE0_clEvENKUlvE0_clEvEUlfE_St5arrayIPcLm2EEEEviT0_T1_:
.text._ZN2at6native29vectorized_elementwise_kernelILi4EZZZNS0_18GeluCUDAKernelImplERNS_18TensorIteratorBaseENS0_8GeluTypeEENKUlvE0_clEvENKUlvE0_clEvEUlfE_St5arrayIPcLm2EEEEviT0_T1_:
        /* <DEDUP_REMOVED lines=15> */
[----:B------:R-:W-:Y:S01]  /*00f0*/  IMAD.MOV.U32 R20, RZ, RZ, 0x3c09919f ;  /* 0x3c09919fff147424 */ /* 0x000fe200078e00ff */
[----:B------:R-:W-:Y:S01]  /*0100*/  HFMA2.MMA R18, -RZ, RZ, 1.28515625, -179.25 ;  /* 0x3d24d99aff127435 */ /* 0x000fe200000001ff */
[----:B------:R-:W-:Y:S02]  /*0110*/  IMAD.MOV.U32 R22, RZ, RZ, 0x3f210a14 ;  /* 0x3f210a14ff167424 */ /* 0x000fe400078e00ff */
[----:B--2---:R-:W-:Y:S01]  /*0120*/  FMUL.FTZ R2, R9, 0.70710676908493041992 ;  /* 0x3f3504f309027820 */ /* 0x004fe20000410000 */
[----:B------:R-:W-:-:S03]  /*0130*/  FMUL.FTZ R0, R8, 0.70710676908493041992 ;  /* 0x3f3504f308007820 */ /* 0x000fc60000410000 */
[C---:B------:R-:W-:Y:S01]  /*0140*/  FADD.FTZ R3, |R2|.reuse, -RZ ;  /* 0x800000ff02037221 */ /* 0x040fe20000010200 */
[----:B------:R-:W-:Y:S01]  /*0150*/  FMUL.FTZ R6, R2, R2 ;  /* 0x0000000202067220 */ /* 0x000fe20000410000 */
[C---:B------:R-:W-:Y:S01]  /*0160*/  FADD.FTZ R7, |R0|.reuse, -RZ ;  /* 0x800000ff00077221 */ /* 0x040fe20000010200 */
[----:B------:R-:W-:Y:S01]  /*0170*/  FMUL.FTZ R4, R0, R0 ;  /* 0x0000000000047220 */ /* 0x000fe20000410000 */
[----:B------:R-:W-:Y:S02]  /*0180*/  FSETP.GE.FTZ.AND P1, PT, |R2|, 1.0029599666595458984, PT ;  /* 0x3f8060fe0200780b */ /* 0x000fe40003f36200 */
[----:B------:R-:W-:Y:S02]  /*0190*/  FSETP.GE.FTZ.AND P0, PT, |R0|, 1.0029599666595458984, PT ;  /* 0x3f8060fe0000780b */ /* 0x000fe40003f16200 */
[----:B------:R-:W-:Y:S02]  /*01a0*/  FSEL R5, R3, R6, P1 ;  /* 0x0000000603057208 */ /* 0x000fe40000800000 */
[----:B------:R-:W-:-:S02]  /*01b0*/  FSEL R4, R7, R4, P0 ;  /* 0x0000000407047208 */ /* 0x000fc40000000000 */
[C---:B------:R-:W-:Y:S02]  /*01c0*/  FSEL R15, R23.reuse, 8.4834944573231041431e-05, P0 ;  /* 0x38b1e96a170f7808 */ /* 0x040fe40000000000 */
[C---:B------:R-:W-:Y:S02]  /*01d0*/  FSEL R17, -R24.reuse, -0.00082130916416645050049, P0 ;  /* 0xba574d2018117808 */ /* 0x040fe40000000100 */
[----:B------:R-:W-:Y:S02]  /*01e0*/  FSEL R6, R23, 8.4834944573231041431e-05, P1 ;  /* 0x38b1e96a17067808 */ /* 0x000fe40000800000 */
[----:B------:R-:W-:Y:S01]  /*01f0*/  FSEL R14, -R24, -0.00082130916416645050049, P1 ;  /* 0xba574d20180e7808 */ /* 0x000fe20000800100 */
[----:B------:R-:W-:Y:S01]  /*0200*/  FFMA.FTZ R15, R4, R15, R17 ;  /* 0x0000000f040f7223 */ /* 0x000fe20000010011 */
[C---:B------:R-:W-:Y:S02]  /*0210*/  FSEL R25, R20.reuse, 0.0052134888246655464172, P0 ;  /* 0x3baad5ea14197808 */ /* 0x040fe40000000000 */
[----:B------:R-:W-:Y:S01]  /*0220*/  MOV R17, 0x3e235519 ;  /* 0x3e23551900117802 */ /* 0x000fe20000000f00 */
[----:B------:R-:W-:Y:S01]  /*0230*/  FFMA.FTZ R6, R5, R6, R14 ;  /* 0x0000000605067223 */ /* 0x000fe2000001000e */
[----:B------:R-:W-:Y:S01]  /*0240*/  FSEL R14, R20, 0.0052134888246655464172, P1 ;  /* 0x3baad5ea140e7808 */ /* 0x000fe20000800000 */
[----:B------:R-:W-:Y:S01]  /*0250*/  FFMA.FTZ R15, R4, R15, R25 ;  /* 0x0000000f040f7223 */ /* 0x000fe20000010019 */
[----:B------:R-:W-:-:S02]  /*0260*/  FSEL R25, -R18, -0.026868773624300956726, P1 ;  /* 0xbcdc1be712197808 */ /* 0x000fc40000800100 */
[----:B------:R-:W-:Y:S01]  /*0270*/  FSEL R27, -R18, -0.026868773624300956726, P0 ;  /* 0xbcdc1be7121b7808 */ /* 0x000fe20000000100 */
[----:B------:R-:W-:Y:S01]  /*0280*/  FFMA.FTZ R14, R5, R6, R14 ;  /* 0x00000006050e7223 */ /* 0x000fe2000001000e */
[----:B------:R-:W-:Y:S02]  /*0290*/  FSEL R6, R17, 0.11284004896879196167, P0 ;  /* 0x3de718af11067808 */ /* 0x000fe40000000000 */
[----:B------:R-:W-:Y:S01]  /*02a0*/  FSEL R26, R22, 0.12837915122509002686, P0 ;  /* 0x3e0375d3161a7808 */ /* 0x000fe20000000000 */
[----:B------:R-:W-:Y:S01]  /*02b0*/  FFMA.FTZ R14, R5, R14, R25 ;  /* 0x0000000e050e7223 */ /* 0x000fe20000010019 */
[----:B------:R-:W-:Y:S01]  /*02c0*/  HFMA2.MMA R25, -RZ, RZ, 1.8525390625, -0.310791015625 ;  /* 0x3f69b4f9ff197435 */ /* 0x000fe200000001ff */
[----:B------:R-:W-:-:S04]  /*02d0*/  FFMA.FTZ R15, R4, R15, R27 ;  /* 0x0000000f040f7223 */ /* 0x000fc8000001001b */
[----:B------:R-:W-:Y:S01]  /*02e0*/  FFMA.FTZ R15, R4, R15, R6 ;  /* 0x0000000f040f7223 */ /* 0x000fe20000010006 */
[----:B------:R-:W-:-:S04]  /*02f0*/  FSEL R6, R17, 0.11284004896879196167, P1 ;  /* 0x3de718af11067808 */ /* 0x000fc80000800000 */
[----:B------:R-:W-:Y:S01]  /*0300*/  FSEL R27, R25, -0.37612664699554443359, P0 ;  /* 0xbec093ac191b7808 */ /* 0x000fe20000000000 */
[----:B------:R-:W-:Y:S01]  /*0310*/  FFMA.FTZ R6, R5, R14, R6 ;  /* 0x0000000e05067223 */ /* 0x000fe20000010006 */
[----:B------:R-:W-:-:S03]  /*0320*/  FSEL R14, R25, -0.37612664699554443359, P1 ;  /* 0xbec093ac190e7808 */ /* 0x000fc60000800000 */
[C---:B------:R-:W-:Y:S02]  /*0330*/  FFMA.FTZ R15, R4.reuse, R15, R27 ;  /* 0x0000000f040f7223 */ /* 0x040fe4000001001b */
        /* <DEDUP_REMOVED lines=21> */
[----:B------:R-:W-:-:S04]  /*0490*/  FADD.FTZ R15, -R7, -RZ ;  /* 0x800000ff070f7221 */ /* 0x000fc80000010100 */
[----:B------:R-:W-:Y:S01]  /*04a0*/  FFMA.FTZ R7, R14, R27, R16 ;  /* 0x0000001b0e077223 */ /* 0x000fe20000010010 */
[----:B------:R-:W-:Y:S01]  /*04b0*/  FMUL.FTZ R16, R11, 0.70710676908493041992 ;  /* 0x3f3504f30b107820 */ /* 0x000fe20000410000 */
[----:B------:R-:W-:-:S03]  /*04c0*/  FSEL R15, R15, R0, P0 ;  /* 0x000000000f0f7208 */ /* 0x000fc60000000000 */
        /* <DEDUP_REMOVED lines=20> */
[----:B------:R-:W-:Y:S01]  /*0610*/  FADD.FTZ R27, -R27, -RZ ;  /* 0x800000ff1b1b7221 */ /* 0x000fe20000010100 */
[----:B------:R-:W-:Y:S01]  /*0620*/  FMUL.FTZ R9, R9, 0.5 ;  /* 0x3f00000009097820 */ /* 0x000fe20000410000 */
[----:B------:R-:W-:Y:S02]  /*0630*/  FMUL.FTZ R11, R11, 0.5 ;  /* 0x3f0000000b0b7820 */ /* 0x000fe40000410000 */
[----:B------:R-:W-:Y:S02]  /*0640*/  FSEL R3, R3, R2, P1 ;  /* 0x0000000203037208 */ /* 0x000fe40000800000 */
[----:B------:R-:W-:-:S03]  /*0650*/  FSEL R27, R27, R16, P3 ;  /* 0x000000101b1b7208 */ /* 0x000fc60001800000 */
[----:B------:R-:W-:Y:S02]  /*0660*/  FFMA.FTZ R5, R5, R3, R3 ;  /* 0x0000000305057223 */ /* 0x000fe40000010003 */
[----:B------:R-:W0:Y:S01]  /*0670*/  @P0 MUFU.EX2 R3, R26 ;  /* 0x0000001a00030308 */ /* 0x000e220000000800 */
[----:B------:R-:W-:Y:S01]  /*0680*/  FFMA.FTZ R28, R28, R27, R27 ;  /* 0x0000001b1c1c7223 */ /* 0x000fe2000001001b */
[----:B0-----:R-:W-:-:S05]  /*0690*/  @P0 FADD.FTZ R3, -R3, 1 ;  /* 0x3f80000003030421 */ /* 0x001fca0000010100 */
[----:B------:R-:W-:Y:S02]  /*06a0*/  @P0 LOP3.LUT R26, R3, 0x80000000, R0, 0xb8, !PT ;  /* 0x80000000031a0812 */ /* 0x000fe400078eb800 */
[----:B------:R-:W0:Y:S02]  /*06b0*/  @P1 MUFU.EX2 R0, R5 ;  /* 0x0000000500001308 */ /* 0x000e240000000800 */
[----:B0-----:R-:W-:-:S05]  /*06c0*/  @P1 FADD.FTZ R3, -R0, 1 ;  /* 0x3f80000000031421 */ /* 0x001fca0000010100 */
[----:B------:R-:W-:Y:S01]  /*06d0*/  @P1 LOP3.LUT R5, R3, 0x80000000, R2, 0xb8, !PT ;  /* 0x8000000003051812 */ /* 0x000fe200078eb802 */
[----:B------:R-:W-:Y:S01]  /*06e0*/  FADD.FTZ R3, -R6, -RZ ;  /* 0x800000ff06037221 */ /* 0x000fe20000010100 */
[----:B------:R-:W-:Y:S04]  /*06f0*/  @P3 MUFU.EX2 R2, R28 ;  /* 0x0000001c00023308 */ /* 0x000fe80000000800 */
[----:B------:R-:W-:-:S05]  /*0700*/  FSEL R0, R3, R4, P2 ;  /* 0x0000000403007208 */ /* 0x000fca0001000000 */
[----:B------:R-:W-:-:S04]  /*0710*/  FFMA.FTZ R7, R7, R0, R0 ;  /* 0x0000000007077223 */ /* 0x000fc80000010000 */
[----:B------:R-:W0:Y:S02]  /*0720*/  @P2 MUFU.EX2 R0, R7 ;  /* 0x0000000700002308 */ /* 0x000e240000000800 */
[----:B0-----:R-:W-:-:S05]  /*0730*/  @P2 FADD.FTZ R3, -R0, 1 ;  /* 0x3f80000000032421 */ /* 0x001fca0000010100 */
[----:B------:R-:W-:Y:S01]  /*0740*/  @P2 LOP3.LUT R7, R3, 0x80000000, R4, 0xb8, !PT ;  /* 0x8000000003072812 */ /* 0x000fe200078eb804 */
[----:B------:R-:W-:-:S04]  /*0750*/  @P3 FADD.FTZ R3, -R2, 1 ;  /* 0x3f80000002033421 */ /* 0x000fc80000010100 */
[----:B------:R-:W-:Y:S01]  /*0760*/  FADD.FTZ R7, R7, 1 ;  /* 0x3f80000007077421 */ /* 0x000fe20000010000 */
[----:B------:R-:W-:-:S05]  /*0770*/  @P3 LOP3.LUT R28, R3, 0x80000000, R16, 0xb8, !PT ;  /* 0x80000000031c3812 */ /* 0x000fca00078eb810 */
[----:B------:R-:W-:Y:S01]  /*0780*/  FADD.FTZ R28, R28, 1 ;  /* 0x3f8000001c1c7421 */ /* 0x000fe20000010000 */
[C---:B--2---:R-:W-:Y:S01]  /*0790*/  FMUL.FTZ R0, R12.reuse, 0.70710676908493041992 ;  /* 0x3f3504f30c007820 */ /* 0x044fe20000410000 */
[----:B------:R-:W-:-:S03]  /*07a0*/  FMUL.FTZ R12, R12, 0.5 ;  /* 0x3f0000000c0c7820 */ /* 0x000fc60000410000 */
        /* <DEDUP_REMOVED lines=21> */
[----:B------:R-:W-:Y:S01]  /*0900*/  FMUL.FTZ R3, R13, 0.70710676908493041992 ;  /* 0x3f3504f30d037820 */ /* 0x000fe20000410000 */
[----:B------:R-:W-:Y:S01]  /*0910*/  FADD.FTZ R8, R5, 1 ;  /* 0x3f80000005087421 */ /* 0x000fe20000010000 */
[----:B------:R-:W-:Y:S01]  /*0920*/  FFMA.FTZ R2, R2, R29, R29 ;  /* 0x0000001d02027223 */ /* 0x000fe2000001001d */
[----:B------:R-:W-:Y:S01]  /*0930*/  FMUL.FTZ R4, R4, R27 ;  /* 0x0000001b04047220 */ /* 0x000fe20000410000 */
[C---:B------:R-:W-:Y:S01]  /*0940*/  FADD.FTZ R6, |R3|.reuse, -RZ ;  /* 0x800000ff03067221 */ /* 0x040fe20000010200 */
[C---:B------:R-:W-:Y:S01]  /*0950*/  FMUL.FTZ R27, R3.reuse, R3 ;  /* 0x00000003031b7220 */ /* 0x040fe20000410000 */
[----:B------:R-:W-:Y:S01]  /*0960*/  FSETP.GE.FTZ.AND P1, PT, |R3|, 1.0029599666595458984, PT ;  /* 0x3f8060fe0300780b */ /* 0x000fe20003f36200 */
[----:B------:R-:W-:Y:S01]  /*0970*/  FMUL.FTZ R5, R9, R8 ;  /* 0x0000000809057220 */ /* 0x000fe20000410000 */
[----:B------:R-:W-:-:S02]  /*0980*/  FMUL.FTZ R13, R13, 0.5 ;  /* 0x3f0000000d0d7820 */ /* 0x000fc40000410000 */
        /* <DEDUP_REMOVED lines=15> */
[----:B------:R-:W-:-:S05]  /*0a80*/  FSEL R9, R16, R3, P1 ;  /* 0x0000000310097208 */ /* 0x000fca0000800000 */
[----:B------:R-:W-:Y:S01]  /*0a90*/  FFMA.FTZ R8, R6, R9, R9 ;  /* 0x0000000906087223 */ /* 0x000fe20000010009 */
[----:B------:R-:W-:Y:S01]  /*0aa0*/  FMUL.FTZ R9, R14, 0.70710676908493041992 ;  /* 0x3f3504f30e097820 */ /* 0x000fe20000410000 */
[----:B------:R-:W-:Y:S01]  /*0ab0*/  FMUL.FTZ R6, R10, 0.5 ;  /* 0x3f0000000a067820 */ /* 0x000fe20000410000 */
[----:B------:R-:W-:Y:S02]  /*0ac0*/  FMUL.FTZ R14, R14, 0.5 ;  /* 0x3f0000000e0e7820 */ /* 0x000fe40000410000 */
[C---:B------:R-:W-:Y:S01]  /*0ad0*/  FADD.FTZ R10, |R9|.reuse, -RZ ;  /* 0x800000ff090a7221 */ /* 0x040fe20000010200 */
[C---:B------:R-:W-:Y:S01]  /*0ae0*/  FMUL.FTZ R27, R9.reuse, R9 ;  /* 0x00000009091b7220 */ /* 0x040fe20000410000 */
[----:B------:R-:W-:Y:S01]  /*0af0*/  FSETP.GE.FTZ.AND P2, PT, |R9|, 1.0029599666595458984, PT ;  /* 0x3f8060fe0900780b */ /* 0x000fe20003f56200 */
[----:B------:R-:W-:Y:S01]  /*0b00*/  FMUL.FTZ R6, R6, R7 ;  /* 0x0000000706067220 */ /* 0x000fe20000410000 */
[----:B------:R-:W-:Y:S02]  /*0b10*/  FMUL.FTZ R7, R11, R28 ;  /* 0x0000001c0b077220 */ /* 0x000fe40000410000 */
[C---:B------:R-:W-:Y:S01]  /*0b20*/  FSEL R11, R10.reuse, R27, P2 ;  /* 0x0000001b0a0b7208 */ /* 0x040fe20001000000 */
[----:B------:R-:W-:Y:S01]  /*0b30*/  FADD.FTZ R10, -R10, -RZ ;  /* 0x800000ff0a0a7221 */ /* 0x000fe20000010100 */
[----:B------:R-:W-:-:S02]  /*0b40*/  FSEL R16, R23, 8.4834944573231041431e-05, P2 ;  /* 0x38b1e96a17107808 */ /* 0x000fc40001000000 */
[----:B------:R-:W-:Y:S02]  /*0b50*/  FSEL R26, -R24, -0.00082130916416645050049, P2 ;  /* 0xba574d20181a7808 */ /* 0x000fe40001000100 */
[----:B------:R-:W-:-:S03]  /*0b60*/  FSEL R27, R20, 0.0052134888246655464172, P2 ;  /* 0x3baad5ea141b7808 */ /* 0x000fc60001000000 */
[----:B------:R-:W-:Y:S01]  /*0b70*/  FFMA.FTZ R16, R11, R16, R26 ;  /* 0x000000100b107223 */ /* 0x000fe2000001001a */
[C---:B------:R-:W-:Y:S01]  /*0b80*/  FMUL.FTZ R26, R15.reuse, 0.70710676908493041992 ;  /* 0x3f3504f30f1a7820 */ /* 0x040fe20000410000 */
[----:B------:R-:W-:Y:S02]  /*0b90*/  FMUL.FTZ R15, R15, 0.5 ;  /* 0x3f0000000f0f7820 */ /* 0x000fe40000410000 */
[----:B------:R-:W-:Y:S01]  /*0ba0*/  FFMA.FTZ R16, R11, R16, R27 ;  /* 0x000000100b107223 */ /* 0x000fe2000001001b */
[----:B------:R-:W-:Y:S02]  /*0bb0*/  FSEL R27, -R18, -0.026868773624300956726, P2 ;  /* 0xbcdc1be7121b7808 */ /* 0x000fe40001000100 */
[----:B------:R-:W-:-:S03]  /*0bc0*/  FSETP.GE.FTZ.AND P3, PT, |R26|, 1.0029599666595458984, PT ;  /* 0x3f8060fe1a00780b */ /* 0x000fc60003f76200 */
[----:B------:R-:W-:Y:S01]  /*0bd0*/  FFMA.FTZ R16, R11, R16, R27 ;  /* 0x000000100b107223 */ /* 0x000fe2000001001b */
[----:B------:R-:W-:Y:S02]  /*0be0*/  FSEL R27, R17, 0.11284004896879196167, P2 ;  /* 0x3de718af111b7808 */ /* 0x000fe40001000000 */
[----:B------:R-:W-:Y:S02]  /*0bf0*/  FSEL R28, R23, 8.4834944573231041431e-05, P3 ;  /* 0x38b1e96a171c7808 */ /* 0x000fe40001800000 */
[----:B------:R-:W-:Y:S01]  /*0c00*/  FSEL R24, -R24, -0.00082130916416645050049, P3 ;  /* 0xba574d2018187808 */ /* 0x000fe20001800100 */
[----:B------:R-:W-:Y:S01]  /*0c10*/  FFMA.FTZ R16, R11, R16, R27 ;  /* 0x000000100b107223 */ /* 0x000fe2000001001b */
[----:B------:R-:W-:Y:S02]  /*0c20*/  FSEL R27, R25, -0.37612664699554443359, P2 ;  /* 0xbec093ac191b7808 */ /* 0x000fe40001000000 */
[----:B------:R-:W-:Y:S02]  /*0c30*/  FSEL R17, R17, 0.11284004896879196167, P3 ;  /* 0x3de718af11117808 */ /* 0x000fe40001800000 */
[----:B------:R-:W-:Y:S01]  /*0c40*/  FSEL R25, R25, -0.37612664699554443359, P3 ;  /* 0xbec093ac19197808 */ /* 0x000fe20001800000 */
[----:B------:R-:W-:Y:S01]  /*0c50*/  FFMA.FTZ R16, R11, R16, R27 ;  /* 0x000000100b107223 */ /* 0x000fe2000001001b */
[----:B------:R-:W-:-:S02]  /*0c60*/  FSEL R27, R22, 0.12837915122509002686, P2 ;  /* 0x3e0375d3161b7808 */ /* 0x000fc40001000000 */
[----:B------:R-:W-:-:S03]  /*0c70*/  FSEL R22, R22, 0.12837915122509002686, P3 ;  /* 0x3e0375d316167808 */ /* 0x000fc60001800000 */
[----:B------:R-:W-:Y:S01]  /*0c80*/  FFMA.FTZ R16, R11, R16, R27 ;  /* 0x000000100b107223 */ /* 0x000fe2000001001b */
[----:B------:R-:W-:Y:S01]  /*0c90*/  FSEL R11, R10, R9, P2 ;  /* 0x000000090a0b7208 */ /* 0x000fe20001000000 */
[C---:B------:R-:W-:Y:S01]  /*0ca0*/  FADD.FTZ R27, |R26|.reuse, -RZ ;  /* 0x800000ff1a1b7221 */ /* 0x040fe20000010200 */
[----:B------:R-:W-:-:S03]  /*0cb0*/  FMUL.FTZ R10, R26, R26 ;  /* 0x0000001a1a0a7220 */ /* 0x000fc60000410000 */
[----:B------:R-:W-:Y:S01]  /*0cc0*/  FFMA.FTZ R16, R16, R11, R11 ;  /* 0x0000000b10107223 */ /* 0x000fe2000001000b */
[----:B------:R-:W-:Y:S02]  /*0cd0*/  FSEL R11, R20, 0.0052134888246655464172, P3 ;  /* 0x3baad5ea140b7808 */ /* 0x000fe40001800000 */
[C---:B------:R-:W-:Y:S01]  /*0ce0*/  FSEL R23, R27.reuse, R10, P3 ;  /* 0x0000000a1b177208 */ /* 0x040fe20001800000 */
[----:B------:R-:W-:Y:S01]  /*0cf0*/  FADD.FTZ R27, -R27, -RZ ;  /* 0x800000ff1b1b7221 */ /* 0x000fe20000010100 */
[----:B------:R-:W0:Y:S03]  /*0d00*/  @P1 MUFU.EX2 R20, R8 ;  /* 0x0000000800141308 */ /* 0x000e260000000800 */
[----:B------:R-:W-:Y:S01]  /*0d10*/  FFMA.FTZ R24, R23, R28, R24 ;  /* 0x0000001c17187223 */ /* 0x000fe20000010018 */
[----:B------:R-:W-:-:S03]  /*0d20*/  FSEL R27, R27, R26, P3 ;  /* 0x0000001a1b1b7208 */ /* 0x000fc60001800000 */
[----:B------:R-:W-:Y:S01]  /*0d30*/  FFMA.FTZ R24, R23, R24, R11 ;  /* 0x0000001817187223 */ /* 0x000fe2000001000b */
[----:B------:R-:W-:-:S05]  /*0d40*/  FSEL R11, -R18, -0.026868773624300956726, P3 ;  /* 0xbcdc1be7120b7808 */ /* 0x000fca0001800100 */
[C---:B------:R-:W-:Y:S02]  /*0d50*/  FFMA.FTZ R24, R23.reuse, R24, R11 ;  /* 0x0000001817187223 */ /* 0x040fe4000001000b */
[----:B------:R-:W1:Y:S02]  /*0d60*/  LDC.64 R10, c[0x0][0x218] ;  /* 0x00008600ff0a7b82 */ /* 0x000e640000000a00 */
[C---:B------:R-:W-:Y:S01]  /*0d70*/  FFMA.FTZ R24, R23.reuse, R24, R17 ;  /* 0x0000001817187223 */ /* 0x040fe20000010011 */
[----:B0-----:R-:W-:Y:S01]  /*0d80*/  @P1 FADD.FTZ R20, -R20, 1 ;  /* 0x3f80000014141421 */ /* 0x001fe20000010100 */
[----:B------:R-:W0:Y:S02]  /*0d90*/  @P0 MUFU.EX2 R17, R2 ;  /* 0x0000000200110308 */ /* 0x000e240000000800 */
[----:B------:R-:W-:Y:S02]  /*0da0*/  FFMA.FTZ R24, R23, R24, R25 ;  /* 0x0000001817187223 */ /* 0x000fe40000010019 */
[----:B------:R-:W-:-:S02]  /*0db0*/  @P1 LOP3.LUT R8, R20, 0x80000000, R3, 0xb8, !PT ;  /* 0x8000000014081812 */ /* 0x000fc400078eb803 */
[----:B------:R-:W-:Y:S02]  /*0dc0*/  FFMA.FTZ R22, R23, R24, R22 ;  /* 0x0000001817167223 */ /* 0x000fe40000010016 */
[----:B------:R-:W2:Y:S01]  /*0dd0*/  @P2 MUFU.EX2 R23, R16 ;  /* 0x0000001000172308 */ /* 0x000ea20000000800 */
[----:B------:R-:W-:Y:S01]  /*0de0*/  FADD.FTZ R8, R8, 1 ;  /* 0x3f80000008087421 */ /* 0x000fe20000010000 */
[----:B------:R-:W-:-:S03]  /*0df0*/  FFMA.FTZ R18, R22, R27, R27 ;  /* 0x0000001b16127223 */ /* 0x000fc6000001001b */
[----:B------:R-:W-:-:S03]  /*0e00*/  FMUL.FTZ R13, R8, R13 ;  /* 0x0000000d080d7220 */ /* 0x000fc60000410000 */
[----:B------:R-:W3:Y:S01]  /*0e10*/  @P3 MUFU.EX2 R22, R18 ;  /* 0x0000001200163308 */ /* 0x000ee20000000800 */
[----:B0-----:R-:W-:Y:S01]  /*0e20*/  @P0 FADD.FTZ R17, -R17, 1 ;  /* 0x3f80000011110421 */ /* 0x001fe20000010100 */
[----:B-1----:R-:W-:-:S04]  /*0e30*/  IMAD.WIDE.U32 R10, R19, 0x4, R10 ;  /* 0x00000004130a7825 */ /* 0x002fc800078e000a */
[----:B------:R-:W-:Y:S01]  /*0e40*/  @P0 LOP3.LUT R2, R17, 0x80000000, R0, 0xb8, !PT ;  /* 0x8000000011020812 */ /* 0x000fe200078eb800 */
[----:B--2---:R-:W-:Y:S01]  /*0e50*/  @P2 FADD.FTZ R24, -R23, 1 ;  /* 0x3f80000017182421 */ /* 0x004fe20000010100 */
[----:B------:R-:W-:-:S04]  /*0e60*/  IMAD.WIDE R10, R21, 0x10, R10 ;  /* 0x00000010150a7825 */ /* 0x000fc800078e020a */
[----:B------:R-:W-:Y:S01]  /*0e70*/  FADD.FTZ R3, R2, 1 ;  /* 0x3f80000002037421 */ /* 0x000fe20000010000 */
[----:B------:R-:W-:-:S03]  /*0e80*/  @P2 LOP3.LUT R16, R24, 0x80000000, R9, 0xb8, !PT ;  /* 0x8000000018102812 */ /* 0x000fc600078eb809 */
[----:B------:R-:W-:Y:S01]  /*0e90*/  FMUL.FTZ R12, R12, R3 ;  /* 0x000000030c0c7220 */ /* 0x000fe20000410000 */
[----:B------:R-:W-:Y:S01]  /*0ea0*/  STG.E.128 desc[UR4][R10.64], R4 ;  /* 0x000000040a007986 */ /* 0x000fe2000c101d04 */
[----:B---3--:R-:W-:Y:S01]  /*0eb0*/  @P3 FADD.FTZ R19, -R22, 1 ;  /* 0x3f80000016133421 */ /* 0x008fe20000010100 */
[----:B------:R-:W-:-:S04]  /*0ec0*/  FADD.FTZ R9, R16, 1 ;  /* 0x3f80000010097421 */ /* 0x000fc80000010000 */
[----:B------:R-:W-:Y:S01]  /*0ed0*/  @P3 LOP3.LUT R18, R19, 0x80000000, R26, 0xb8, !PT ;  /* 0x8000000013123812 */ /* 0x000fe200078eb81a */
[----:B------:R-:W-:-:S04]  /*0ee0*/  FMUL.FTZ R14, R9, R14 ;  /* 0x0000000e090e7220 */ /* 0x000fc80000410000 */
[----:B------:R-:W-:-:S04]  /*0ef0*/  FADD.FTZ R18, R18, 1 ;  /* 0x3f80000012127421 */ /* 0x000fc80000010000 */
[----:B------:R-:W-:-:S05]  /*0f00*/  FMUL.FTZ R15, R18, R15 ;  /* 0x0000000f120f7220 */ /* 0x000fca0000410000 */
[----:B------:R-:W-:Y:S01]  /*0f10*/  STG.E.128 desc[UR4][R10.64+0x800], R12 ;  /* 0x0008000c0a007986 */ /* 0x000fe2000c101d04 */
[----:B------:R-:W-:Y:S05]  /*0f20*/  EXIT ;  /* 0x000000000000794d */ /* 0x000fea0003800000 */
.L_x_9407:
        /* <DEDUP_REMOVED lines=74> */
[----:B------:R-:W-:Y:S01]  /*13d0*/  FFMA.FTZ R16, R3, R16, R18 ;  /* 0x0000001003107223 */ /* 0x000fe20000010012 */
[----:B------:R-:W-:Y:S01]  /*13e0*/  MOV R18, 0x3e235519 ;  /* 0x3e23551900127802 */ /* 0x000fe20000000f00 */
[----:B------:R-:W-:Y:S01]  /*13f0*/  IMAD.MOV.U32 R20, RZ, RZ, 0x3f69b4f9 ;  /* 0x3f69b4f9ff147424 */ /* 0x000fe200078e00ff */
[----:B------:R-:W-:Y:S01]  /*1400*/  FSEL R21, -R21, -0.026868773624300956726, P1 ;  /* 0xbcdc1be715157808 */ /* 0x000fe20000800100 */
[----:B------:R-:W-:Y:S01]  /*1410*/  FFMA.FTZ R16, R3, R16, R17 ;  /* 0x0000001003107223 */ /* 0x000fe20000010011 */
[----:B------:R-:W-:-:S02]  /*1420*/  FSEL R17, R18, 0.11284004896879196167, P1 ;  /* 0x3de718af12117808 */ /* 0x000fc40000800000 */
[----:B------:R-:W-:Y:S01]  /*1430*/  MOV R18, 0x3f210a14 ;  /* 0x3f210a1400127802 */ /* 0x000fe20000000f00 */
        /* <DEDUP_REMOVED lines=15> */
.L_x_9409:
[----:B------:R-:W-:Y:S05]  /*1530*/  BSYNC B0 ;  /* 0x0000000000007941 */ /* 0x000fea0003800000 */
.L_x_9408:
        /* <DEDUP_REMOVED lines=19> */
[----:B------:R-:W-:Y:S01]  /*1670*/  MOV R21, 0x3d24d99a ;  /* 0x3d24d99a00157802 */ /* 0x000fe20000000f00 */
[C---:B------:R-:W-:Y:S01]  /*1680*/  FADD.FTZ R23, -R16.reuse, -RZ ;  /* 0x800000ff10177221 */ /* 0x040fe20000010100 */
[----:B------:R-:W-:-:S02]  /*1690*/  FSEL R15, R16, R15, P6 ;  /* 0x0000000f100f7208 */ /* 0x000fc40003000000 */
[----:B------:R-:W-:Y:S02]  /*16a0*/  FSEL R18, R18, 8.4834944573231041431e-05, P6 ;  /* 0x38b1e96a12127808 */ /* 0x000fe40003000000 */
[----:B------:R-:W-:Y:S02]  /*16b0*/  FSEL R20, -R20, -0.00082130916416645050049, P6 ;  /* 0xba574d2014147808 */ /* 0x000fe40003000100 */
[----:B------:R-:W-:Y:S02]  /*16c0*/  FSEL R17, R17, 0.0052134888246655464172, P6 ;  /* 0x3baad5ea11117808 */ /* 0x000fe40003000000 */
[----:B------:R-:W-:Y:S01]  /*16d0*/  FSEL R21, -R21, -0.026868773624300956726, P6 ;  /* 0xbcdc1be715157808 */ /* 0x000fe20003000100 */
[----:B------:R-:W-:Y:S01]  /*16e0*/  FFMA.FTZ R18, R15, R18, R20 ;  /* 0x000000120f127223 */ /* 0x000fe20000010014 */
[----:B------:R-:W-:Y:S01]  /*16f0*/  HFMA2.MMA R20, -RZ, RZ, 1.5341796875, 81.5625 ;  /* 0x3e235519ff147435 */ /* 0x000fe200000001ff */
[----:B------:R-:W-:Y:S02]  /*1700*/  FSEL R16, R23, R2, P6 ;  /* 0x0000000217107208 */ /* 0x000fe40003000000 */
        /* <DEDUP_REMOVED lines=16> */
.L_x_9411:
[----:B------:R-:W-:Y:S05]  /*1810*/  BSYNC B0 ;  /* 0x0000000000007941 */ /* 0x000fea0003800000 */
.L_x_9410:
        /* <DEDUP_REMOVED lines=17> */
[----:B------:R-:W-:Y:S01]  /*1930*/  IMAD.MOV.U32 R20, RZ, RZ, 0x3f69b4f9 ;  /* 0x3f69b4f9ff147424 */ /* 0x000fe200078e00ff */
[----:B------:R-:W-:Y:S01]  /*1940*/  FSEL R21, -R21, -0.026868773624300956726, P5 ;  /* 0xbcdc1be715157808 */ /* 0x000fe20002800100 */
[----:B------:R-:W-:Y:S01]  /*1950*/  FFMA.FTZ R16, R11, R16, R18 ;  /* 0x000000100b107223 */ /* 0x000fe20000010012 */
[----:B------:R-:W-:-:S03]  /*1960*/  MOV R18, 0x3e235519 ;  /* 0x3e23551900127802 */ /* 0x000fc60000000f00 */
[C---:B------:R-:W-:Y:S01]  /*1970*/  FFMA.FTZ R16, R11.reuse, R16, R17 ;  /* 0x000000100b107223 */ /* 0x040fe20000010011 */
[----:B------:R-:W-:Y:S01]  /*1980*/  FSEL R17, R18, 0.11284004896879196167, P5 ;  /* 0x3de718af12117808 */ /* 0x000fe20002800000 */
[----:B------:R-:W-:Y:S02]  /*1990*/  HFMA2.MMA R18, -RZ, RZ, 1.7822265625, 0.000185489654541015625 ;  /* 0x3f210a14ff127435 */ /* 0x000fe400000001ff */
        /* <DEDUP_REMOVED lines=15> */
.L_x_9413:
[----:B------:R-:W-:Y:S05]  /*1a90*/  BSYNC B0 ;  /* 0x0000000000007941 */ /* 0x000fea0003800000 */
.L_x_9412:
        /* <DEDUP_REMOVED lines=36> */
.L_x_9415:
[----:B------:R-:W-:Y:S05]  /*1ce0*/  BSYNC B0 ;  /* 0x0000000000007941 */ /* 0x000fea0003800000 */
.L_x_9414:
        /* <DEDUP_REMOVED lines=13> */
[----:B------:R-:W-:Y:S01]  /*1dc0*/  FSEL R17, R20, 0.0052134888246655464172, P3 ;  /* 0x3baad5ea14117808 */ /* 0x000fe20001800000 */
[----:B------:R-:W-:Y:S01]  /*1dd0*/  HFMA2.MMA R20, -RZ, RZ, 1.8525390625, -0.310791015625 ;  /* 0x3f69b4f9ff147435 */ /* 0x000fe200000001ff */
[----:B------:R-:W-:Y:S01]  /*1de0*/  FSEL R21, -R21, -0.026868773624300956726, P3 ;  /* 0xbcdc1be715157808 */ /* 0x000fe20001800100 */
[----:B------:R-:W-:Y:S01]  /*1df0*/  FFMA.FTZ R16, R11, R16, R18 ;  /* 0x000000100b107223 */ /* 0x000fe20000010012 */
[----:B------:R-:W-:-:S03]  /*1e00*/  MOV R18, 0x3e235519 ;  /* 0x3e23551900127802 */ /* 0x000fc60000000f00 */
[C---:B------:R-:W-:Y:S01]  /*1e10*/  FFMA.FTZ R16, R11.reuse, R16, R17 ;  /* 0x000000100b107223 */ /* 0x040fe20000010011 */
[----:B------:R-:W-:Y:S02]  /*1e20*/  FSEL R17, R18, 0.11284004896879196167, P3 ;  /* 0x3de718af12117808 */ /* 0x000fe40001800000 */
        /* <DEDUP_REMOVED lines=16> */
.L_x_9417:
[----:B------:R-:W-:Y:S05]  /*1f30*/  BSYNC B0 ;  /* 0x0000000000007941 */ /* 0x000fea0003800000 */
.L_x_9416:
        /* <DEDUP_REMOVED lines=36> */
.L_x_9419:
[----:B------:R-:W-:Y:S05]  /*2180*/  BSYNC B0 ;  /* 0x0000000000007941 */ /* 0x000fea0003800000 */
.L_x_9418:
[----:B------:R-:W-:Y:S04]  /*2190*/  BSSY B0, `(.L_x_9420) ;  /* 0x0000024000007945 */ /* 0x000fe80003800000 */
[----:B------:R-:W-:Y:S05]  /*21a0*/  @P1 BRA `(.L_x_9421) ;  /* 0x0000000000881947 */ /* 0x000fea0003800000 */
[----:B------:R-:W-:Y:S01]  /*21b0*/  HFMA2.MMA R21, -RZ, RZ, 0.8349609375, 5.424022674560546875e-06 ;  /* 0x3aae005bff157435 */ /* 0x000fe200000001ff */
[----:B-----5:R-:W-:Y:S01]  /*21c0*/  FMUL.FTZ R11, R13, 0.70710676908493041992 ;  /* 0x3f3504f30d0b7820 */ /* 0x020fe20000410000 */
[----:B------:R-:W-:Y:S01]  /*21d0*/  MOV R17, 0x38eb4c3a ;  /* 0x38eb4c3a00117802 */ /* 0x000fe20000000f00 */
[----:B------:R-:W-:Y:S01]  /*21e0*/  HFMA2.MMA R20, -RZ, RZ, 1.5341796875, 81.5625 ;  /* 0x3e235519ff147435 */ /* 0x000fe200000001ff */
[----:B------:R-:W-:Y:S01]  /*21f0*/  MOV R16, 0x3c09919f ;  /* 0x3c09919f00107802 */ /* 0x000fe20000000f00 */
[C---:B------:R-:W-:Y:S01]  /*2200*/  FADD.FTZ R15, |R11|.reuse, -RZ ;  /* 0x800000ff0b0f7221 */ /* 0x040fe20000010200 */
[C---:B------:R-:W-:Y:S01]  /*2210*/  FMUL.FTZ R14, R11.reuse, R11 ;  /* 0x0000000b0b0e7220 */ /* 0x040fe20000410000 */
[----:B------:R-:W-:Y:S01]  /*2220*/  FSETP.GE.FTZ.AND P1, PT, |R11|, 1.0029599666595458984, PT ;  /* 0x3f8060fe0b00780b */ /* 0x000fe20003f36200 */
[----:B------:R-:W-:Y:S01]  /*2230*/  IMAD.MOV.U32 R18, RZ, RZ, 0x3d24d99a ;  /* 0x3d24d99aff127424 */ /* 0x000fe200078e00ff */
[----:B------:R-:W-:Y:S02]  /*2240*/  HFMA2.MMA R22, -RZ, RZ, 1.7822265625, 0.000185489654541015625 ;  /* 0x3f210a14ff167435 */ /* 0x000fe400000001ff */
[----:B------:R-:W-:-:S02]  /*2250*/  FSEL R14, R15, R14, P1 ;  /* 0x0000000e0f0e7208 */ /* 0x000fc40000800000 */
        /* <DEDUP_REMOVED lines=23> */
.L_x_9421:
[----:B------:R-:W-:Y:S05]  /*23d0*/  BSYNC B0 ;  /* 0x0000000000007941 */ /* 0x000fea0003800000 */
.L_x_9420:
[----:B------:R-:W-:Y:S04]  /*23e0*/  BSSY B0, `(.L_x_9422) ;  /* 0x0000024000007945 */ /* 0x000fe80003800000 */
[----:B------:R-:W-:Y:S05]  /*23f0*/  @P6 BRA `(.L_x_9423) ;  /* 0x0000000000886947 */ /* 0x000fea0003800000 */
[----:B-----5:R-:W-:Y:S01]  /*2400*/  FMUL.FTZ R13, R12, 0.70710676908493041992 ;  /* 0x3f3504f30c0d7820 */ /* 0x020fe20000410000 */
[----:B------:R-:W-:Y:S01]  /*2410*/  HFMA2.MMA R16, -RZ, RZ, 1.0087890625, -0.000686168670654296875 ;  /* 0x3c09919fff107435 */ /* 0x000fe200000001ff */
[----:B------:R-:W-:Y:S01]  /*2420*/  IMAD.MOV.U32 R21, RZ, RZ, 0x3aae005b ;  /* 0x3aae005bff157424 */ /* 0x000fe200078e00ff */
[----:B------:R-:W-:Y:S01]  /*2430*/  MOV R17, 0x38eb4c3a ;  /* 0x38eb4c3a00117802 */ /* 0x000fe20000000f00 */
[C---:B------:R-:W-:Y:S01]  /*2440*/  FADD.FTZ R15, |R13|.reuse, -RZ ;  /* 0x800000ff0d0f7221 */ /* 0x040fe20000010200 */
[C---:B------:R-:W-:Y:S01]  /*2450*/  FMUL.FTZ R14, R13.reuse, R13 ;  /* 0x0000000d0d0e7220 */ /* 0x040fe20000410000 */
[----:B------:R-:W-:Y:S01]  /*2460*/  FSETP.GE.FTZ.AND P1, PT, |R13|, 1.0029599666595458984, PT ;  /* 0x3f8060fe0d00780b */ /* 0x000fe20003f36200 */
[----:B------:R-:W-:Y:S01]  /*2470*/  HFMA2.MMA R20, -RZ, RZ, 1.5341796875, 81.5625 ;  /* 0x3e235519ff147435 */ /* 0x000fe200000001ff */
[----:B------:R-:W-:Y:S01]  /*2480*/  MOV R18, 0x3d24d99a ;  /* 0x3d24d99a00127802 */ /* 0x000fe20000000f00 */
[----:B------:R-:W-:Y:S01]  /*2490*/  IMAD.MOV.U32 R22, RZ, RZ, 0x3f210a14 ;  /* 0x3f210a14ff167424 */ /* 0x000fe200078e00ff */
        /* <DEDUP_REMOVED lines=24> */
.L_x_9423:
[----:B------:R-:W-:Y:S05]  /*2620*/  BSYNC B0 ;  /* 0x0000000000007941 */ /* 0x000fea0003800000 */
.L_x_9422:
        /* <DEDUP_REMOVED lines=18> */
.L_x_9426:
[----:B------:R-:W-:-:S13]  /*2750*/  ISETP.GE.AND P0, PT, R5, R0, PT ;  /* 0x000000000500720c */ /* 0x000fda0003f06270 */
[----:B------:R-:W-:Y:S05]  /*2760*/  @P0 BRA `(.L_x_9428) ;  /* 0x0000000000300947 */ /* 0x000fea0003800000 */
[----:B0-----:R-:W0:Y:S01]  /*2770*/  LDC.64 R2, c[0x0][0x218] ;  /* 0x00008600ff027b82 */ /* 0x001e220000000a00 */
[----:B------:R-:W-:Y:S02]  /*2780*/  IADD3 R7, R19, R5, RZ ;  /* 0x0000000513077210 */ /* 0x000fe40007ffe0ff */
[----:B------:R-:W-:-:S03]  /*2790*/  IADD3 R5, R5, 0x80, RZ ;  /* 0x0000008005057810 */ /* 0x000fc60007ffe0ff */
[----:B0-----:R-:W-:-:S05]  /*27a0*/  IMAD.WIDE.U32 R2, R7, 0x4, R2 ;  /* 0x0000000407027825 */ /* 0x001fca00078e0002 */
[----:B------:R1:W-:Y:S02]  /*27b0*/  STG.E desc[UR4][R2.64], R6 ;  /* 0x0000000602007986 */ /* 0x0003e4000c101904 */
.L_x_9427:
[----:B------:R-:W-:-:S13]  /*27c0*/  ISETP.GE.AND P0, PT, R5, R0, PT ;  /* 0x000000000500720c */ /* 0x000fda0003f06270 */
[----:B------:R-:W-:Y:S05]  /*27d0*/  @P0 BRA `(.L_x_9429) ;  /* 0x0000000000340947 */ /* 0x000fea0003800000 */
[----:B01----:R-:W0:Y:S01]  /*27e0*/  LDC.64 R2, c[0x0][0x218] ;  /* 0x00008600ff027b82 */ /* 0x003e220000000a00 */
[----:B------:R-:W-:Y:S02]  /*27f0*/  IADD3 R7, R19, R5, RZ ;  /* 0x0000000513077210 */ /* 0x000fe40007ffe0ff */
[----:B------:R-:W-:-:S03]  /*2800*/  IADD3 R5, R5, 0x80, RZ ;  /* 0x0000008005057810 */ /* 0x000fc60007ffe0ff */
[----:B0-----:R-:W-:-:S05]  /*2810*/  IMAD.WIDE.U32 R2, R7, 0x4, R2 ;  /* 0x0000000407027825 */ /* 0x001fca00078e0002 */
[----:B------:R1:W-:Y:S02]  /*2820*/  STG.E desc[UR4][R2.64], R4 ;  /* 0x0000000402007986 */ /* 0x0003e4000c101904 */
.L_x_9428:
        /* <DEDUP_REMOVED lines=8> */
.L_x_9429:
[----:B------:R-:W-:Y:S05]  /*28b0*/  BSYNC B1 ;  /* 0x0000000000017941 */ /* 0x000fea0003800000 */
.L_x_9425:
[----:B------:R-:W-:-:S13]  /*28c0*/  ISETP.GE.AND P0, PT, R5, R0, PT ;  /* 0x000000000500720c */ /* 0x000fda0003f06270 */
[----:B012---:R-:W0:Y:S01]  /*28d0*/  @!P0 LDC.64 R2, c[0x0][0x218] ;  /* 0x00008600ff028b82 */ /* 0x007e220000000a00 */
[----:B------:R-:W-:Y:S02]  /*28e0*/  @!P0 IADD3 R7, R19, R5, RZ ;  /* 0x0000000513078210 */ /* 0x000fe40007ffe0ff */
[----:B------:R-:W-:-:S03]  /*28f0*/  @!P0 IADD3 R5, R5, 0x80, RZ ;  /* 0x0000008005058810 */ /* 0x000fc60007ffe0ff */
[----:B0-----:R-:W-:-:S05]  /*2900*/  @!P0 IMAD.WIDE.U32 R2, R7, 0x4, R2 ;  /* 0x0000000407028825 */ /* 0x001fca00078e0002 */
[----:B------:R2:W-:Y:S02]  /*2910*/  @!P0 STG.E desc[UR4][R2.64], R11 ;  /* 0x0000000b02008986 */ /* 0x0005e4000c101904 */
.L_x_9430:
[----:B------:R-:W-:Y:S05]  /*2920*/  BSYNC B0 ;  /* 0x0000000000007941 */ /* 0x000fea0003800000 */
.L_x_9424:
        /* <DEDUP_REMOVED lines=8> */
.L_x_9431:
        /* <DEDUP_REMOVED lines=13> */
.L_x_12898:


//--------------------- .text._ZN2at6native29vectorized_elementwise_kernelILi8EZZZNS0_18GeluCUDAKernelImplERNS_18TensorIteratorBaseENS0_8GeluTypeEENKUlvE0_clEvENKUlvE0_clEvEUlfE_St5arrayIPcLm2EEEEviT0_T1_ --------------------------
	.section	.text._ZN2at6native29vectorized_elementwise_kernelILi8EZZZNS0_18GeluCUDAKernelImplERNS_18TensorIteratorBaseENS0_8GeluTypeEENKUlvE0_clEvENKUlvE0_clEvEUlfE_St5arrayIPcLm2EEEEviT0_T1_,"ax",@progbits
	.align	128
        .global         _ZN2at6native29vectorized_elementwise_kernelILi8EZZZNS0_18GeluCUDAKernelImplERNS_18TensorIteratorBaseENS0_8GeluTypeEENKUlvE0_clEvENKUlvE0_clEvEUlfE_St5arrayIPcLm2EEEEviT0_T1_
        .type           _ZN2at6native29vectorized_elementwise_kernelILi8EZZZNS0_18GeluCUDAKernelImplERNS_18TensorIteratorBaseENS0_8GeluTypeEENKUlvE0_clEvENKUlvE0_clEvEUlfE_St5arrayIPcLm2EEEEviT0_T1_,@function
        .size           _ZN2at6native29vectorized_elementwise_kernelILi8EZZZNS0_18GeluCUDAKernelImplERNS_18TensorIteratorBaseENS0_8GeluTypeEENKUlvE0_clEvENKUlvE0_clEvEUlfE_St5arrayIPcLm2EEEEviT0_T1_,(.L_x_12899 - _ZN2at6native29vectorized_elementwise_kernelILi8EZZZNS0_18GeluCUDAKernelImplERNS_18TensorIteratorBaseENS0_8GeluTypeEENKUlvE0_clEvENKUlvE0_clEvEUlfE_St5arrayIPcLm2EEEEviT0_T1_)
        .other          _ZN2at6native29vectorized_elementwise_kernelILi8EZZZNS0_18GeluCUDAKernelImplERNS_18TensorIteratorBaseENS0_8GeluTypeEENKUlvE0_clEvENKUlvE0_clEvEUlfE_St5arrayIPcLm2EEEEviT0_T1_,@"STO_CUDA_ENTRY STV_DEFAULT"
_ZN2at6native29vectorized_elementwise_kernelILi8EZZZNS0_18GeluCUDAKernelImplERNS_18TensorIteratorBaseENS0_8GeluTypeEENKUlvE0_clEvENKUlvE0_clEvEUlfE_St5arrayIPcLm2EEEEviT0_T1_:
.text._ZN2at6native29vectorized_elementwise_kernelILi8EZZZNS0_18GeluCUDAKernelImplERNS_18TensorIteratorBaseENS0_8GeluTypeEENKUlvE0_clEvENKUlvE0_clEvEUlfE_St5arrayIPcLm2EEEEviT0_T1_:
        /* <DEDUP_REMOVED lines=243> */
.L_x_9432:
        /* <DEDUP_REMOVED lines=96> */
.L_x_9434:
[----:B------:R-:W-:Y:S05]  /*1530*/  BSYNC B0 ;  /* 0x0000000000007941 */ /* 0x000fea0003800000 */
.L_x_9433:
        /* <DEDUP_REMOVED lines=45> */
.L_x_9436:
[----:B------:R-:W-:Y:S05]  /*1810*/  BSYNC B0 ;  /* 0x0000000000007941 */ /* 0x000fea0003800000 */
.L_x_9435:
        /* <DEDUP_REMOVED lines=39> */
.L_x_9438:
[----:B------:R-:W-:Y:S05]  /*1a90*/  BSYNC B0 ;  /* 0x0000000000007941 */ /* 0x000fea0003800000 */
.L_x_9437:
        /* <DEDUP_REMOVED lines=36> */
.L_x_9440:
[----:B------:R-:W-:Y:S05]  /*1ce0*/  BSYNC B0 ;  /* 0x0000000000007941 */ /* 0x000fea0003800000 */
.L_x_9439:
        /* <DEDUP_REMOVED lines=36> */
.L_x_9442:
[----:B------:R-:W-:Y:S05]  /*1f30*/  BSYNC B0 ;  /* 0x0000000000007941 */ /* 0x000fea0003800000 */
.L_x_9441:
        /* <DEDUP_REMOVED lines=36> */
.L_x_9444:
[----:B------:R-:W-:Y:S05]  /*2180*/  BSYNC B0 ;  /* 0x0000000000007941 */ /* 0x000fea0003800000 */
.L_x_9443:
        /* <DEDUP_REMOVED lines=36> */
.L_x_9446:
[----:B------:R-:W-:Y:S05]  /*23d0*/  BSYNC B0 ;  /* 0x0000000000007941 */ /* 0x000fea0003800000 */
.L_x_9445:
        /* <DEDUP_REMOVED lines=36> */
.L_x_9448:
[----:B------:R-:W-:Y:S05]  /*2620*/  BSYNC B0 ;  /* 0x0000000000007941 */ /* 0x000fea0003800000 */
.L_x_9447:
        /* <DEDUP_REMOVED lines=18> */
.L_x_9451:
[----:B------:R-:W-:-:S13]  /*2750*/  ISETP.GE.AND P0, PT, R5, R0, PT ;  /* 0x000000000500720c */ /* 0x000fda0003f06270 */
[----:B------:R-:W-:Y:S05]  /*2760*/  @P0 BRA `(.L_x_9453) ;  /* 0x0000000000300947 */ /* 0x000fea0003800000 */
[----:B0-----:R-:W0:Y:S01]  /*2770*/  LDC.64 R2, c[0x0][0x218] ;  /* 0x00008600ff027b82 */ /* 0x001e220000000a00 */
[----:B------:R-:W-:Y:S02]  /*2780*/  IADD3 R7, R19, R5, RZ ;  /* 0x0000000513077210 */ /* 0x000fe40007ffe0ff */
[----:B------:R-:W-:-:S03]  /*2790*/  IADD3 R5, R5, 0x80, RZ ;  /* 0x0000008005057810 */ /* 0x000fc60007ffe0ff */
[----:B0-----:R-:W-:-:S05]  /*27a0*/  IMAD.WIDE.U32 R2, R7, 0x4, R2 ;  /* 0x0000000407027825 */ /* 0x001fca00078e0002 */
[----:B------:R1:W-:Y:S02]  /*27b0*/  STG.E desc[UR4][R2.64], R6 ;  /* 0x0000000602007986 */ /* 0x0003e4000c101904 */
.L_x_9452:
[----:B------:R-:W-:-:S13]  /*27c0*/  ISETP.GE.AND P0, PT, R5, R0, PT ;  /* 0x000000000500720c */ /* 0x000fda0003f06270 */
[----:B------:R-:W-:Y:S05]  /*27d0*/  @P0 BRA `(.L_x_9454) ;  /* 0x0000000000340947 */ /* 0x000fea0003800000 */
[----:B01----:R-:W0:Y:S01]  /*27e0*/  LDC.64 R2, c[0x0][0x218] ;  /* 0x00008600ff027b82 */ /* 0x003e220000000a00 */
[----:B------:R-:W-:Y:S02]  /*27f0*/  IADD3 R7, R19, R5, RZ ;  /* 0x0000000513077210 */ /* 0x000fe40007ffe0ff */
[----:B------:R-:W-:-:S03]  /*2800*/  IADD3 R5, R5, 0x80, RZ ;  /* 0x0000008005057810 */ /* 0x000fc60007ffe0ff */
[----:B0-----:R-:W-:-:S05]  /*2810*/  IMAD.WIDE.U32 R2, R7, 0x4, R2 ;  /* 0x0000000407027825 */ /* 0x001fca00078e0002 */
[----:B------:R1:W-:Y:S02]  /*2820*/  STG.E desc[UR4][R2.64], R4 ;  /* 0x0000000402007986 */ /* 0x0003e4000c101904 */
.L_x_9453:
        /* <DEDUP_REMOVED lines=8> */
.L_x_9454:
[----:B------:R-:W-:Y:S05]  /*28b0*/  BSYNC B1 ;  /* 0x0000000000017941 */ /* 0x000fea0003800000 */
.L_x_9450:
[----:B------:R-:W-:-:S13]  /*28c0*/  ISETP.GE.AND P0, PT, R5, R0, PT ;  /* 0x000000000500720c */ /* 0x000fda0003f06270 */
[----:B012---:R-:W0:Y:S01]  /*28d0*/  @!P0 LDC.64 R2, c[0x0][0x218] ;  /* 0x00008600ff028b82 */ /* 0x007e220000000a00 */
[----:B------:R-:W-:Y:S02]  /*28e0*/  @!P0 IADD3 R7, R19, R5, RZ ;  /* 0x0000000513078210 */ /* 0x000fe40007ffe0ff */
[----:B------:R-:W-:-:S03]  /*28f0*/  @!P0 IADD3 R5, R5, 0x80, RZ ;  /* 0x0000008005058810 */ /* 0x000fc60007ffe0ff */
[----:B0-----:R-:W-:-:S05]  /*2900*/  @!P0 IMAD.WIDE.U32 R2, R7, 0x4, R2 ;  /* 0x0000000407028825 */ /* 0x001fca00078e0002 */
[----:B------:R2:W-:Y:S02]  /*2910*/  @!P0 STG.E desc[UR4][R2.64], R11 ;  /* 0x0000000b02008986 */ /* 0x0005e4000c101904 */
.L_x_9455:
[----:B------:R-:W-:Y:S05]  /*2920*/  BSYNC B0 ;  /* 0x0000000000007941 */ /* 0x000fea0003800000 */
.L_x_9449:
        /* <DEDUP_REMOVED lines=8> */
.L_x_9456:
        /* <DEDUP_REMOVED lines=13> */
.L_x_12899:


//--------------------- .text._ZN2at6native18elementwise_kernelILi128ELi4EZNS0_15gpu_kernel_implIZZZNS0_18GeluCUDAKernelImplERNS_18TensorIteratorBaseENS0_8GeluTypeEENKUlvE0_clEvENKUlvE_clEvEUldE_EEvS4_RKT_EUliE_EEviT1_ --------------------------
	.section	.text._ZN2at6native18elementwise_kernelILi128ELi4EZNS0_15gpu_kernel_implIZZZNS0_18GeluCUDAKernelImplERNS_18TensorIteratorBaseENS0_8GeluTypeEENKUlvE0_clEvENKUlvE_clEvEUldE_EEvS4_RKT_EUliE_EEviT1_,"ax",@progbits
	.align	128
        .global         _ZN2at6native18elementwise_kernelILi128ELi4EZNS0_15gpu_kernel_implIZZZNS0_18GeluCUDAKernelImplERNS_18TensorIteratorBaseENS0_8GeluTypeEENKUlvE0_clEvENKUlvE_clEvEUldE_EEvS4_RKT_EUliE_EEviT1_
        .type           _ZN2at6native18elementwise_kernelILi128ELi4EZNS0_15gpu_kernel_implIZZZNS0_18GeluCUDAKernelImplERNS_18TensorIteratorBaseENS0_8GeluTypeEENKUlvE0_clEvENKUlvE_clEvEUldE_EEvS4_RKT_EUliE_EEviT1_,@function
        .size           _ZN2at6native18elementwise_kernelILi128ELi4EZNS0_15gpu_kernel_implIZZZNS0_18GeluCUDAKernelImplERNS_18TensorIteratorBaseENS0_8GeluTypeEENKUlvE0_clEvENKUlvE_clEvEUldE_EEvS4_RKT_EUliE_EEviT1_,(.L_x_12900 - _ZN2at6native18elementwise_kernelILi128ELi4EZNS0_15gpu_kernel_implIZZZNS0_18GeluCUDAKernelImplERNS_18TensorIteratorBaseENS0_8GeluTypeEENKUlvE0_clEvENKUlvE_clEvEUldE_EEvS4_RKT_EUliE_EEviT1_)
        .other          _ZN2at6native18elementwise_kernelILi128ELi4EZNS0_15gpu_kernel_implIZZZNS0_18GeluCUDAKernelImplERNS_18TensorIteratorBaseENS0_8GeluTypeEENKUlvE0_clEvENKUlvE_clEvEUldE_EEvS4_RKT_EUliE_EEviT1_,@"STO_CUDA_ENTRY STV_DEFAULT"
_ZN2at6native18elementwise_kernelILi128ELi4EZNS0_15gpu_kernel_implIZZZNS0_18GeluCUDAKernelImplERNS_18TensorIteratorBaseENS0_8GeluTypeEENKUlvE0_clEvENKUlvE_clEvEUldE_EEvS4_RKT_EUliE_EEviT1_:
.text._ZN2at6native18elementwise_kernelILi128ELi4EZNS0_15gpu_kernel_implIZZZNS0_18GeluCUDAKernelImplERNS_18TensorIteratorBaseENS0_8GeluTypeEENKUlvE0_clEvENKUlvE_clEvEUldE_EEvS4_RKT_EUliE_EEviT1_:
        /* <DEDUP_REMOVED lines=314> */
.L_x_9459:
        /* <DEDUP_REMOVED lines=21> */
.L_x_9463:
[----:B------:R-:W2:Y:S02]  /*14f0*/  LDG.E.U8 R2, desc[UR36][R4.64] ;  /* 0x0000002404027981 */ /* 0x000ea4000c1e1100 */
[----:B--2---:R-:W0:Y:S01]  /*1500*/  I2F.F64.U16 R2, R2 ;  /* 0x0000000200027312 */ /* 0x004e220000101800 */
[----:B------:R-:W-:Y:S05]  /*1510*/  BRA `(.L_x_9465) ;  /* 0x0000000c00707947 */ /* 0x000fea0003800000 */
.L_x_9462:
        /* <DEDUP_REMOVED lines=9> */
.L_x_9467:
[----:B------:R-:W2:Y:S02]  /*15b0*/  LDG.E R2, desc[UR36][R4.64] ;  /* 0x0000002404027981 */ /* 0x000ea4000c1e1900 */
[----:B--2---:R-:W0:Y:S01]  /*15c0*/  I2F.F64 R2, R2 ;  /* 0x0000000200027312 */ /* 0x004e220000201c00 */
[----:B------:R-:W-:Y:S05]  /*15d0*/  BRA `(.L_x_9465) ;  /* 0x0000000c00407947 */ /* 0x000fea0003800000 */
.L_x_9466:
[----:B------:R-:W2:Y:S02]  /*15e0*/  LDG.E.U16 R2, desc[UR36][R4.64] ;  /* 0x0000002404027981 */ /* 0x000ea4000c1e1500 */
[----:B--2---:R-:W0:Y:S01]  /*15f0*/  I2F.F64.S16 R2, R2 ;  /* 0x0000000200027312 */ /* 0x004e220000101c00 */
[----:B------:R-:W-:Y:S05]  /*1600*/  BRA `(.L_x_9465) ;  /* 0x0000000c00347947 */ /* 0x000fea0003800000 */
.L_x_9461:
        /* <DEDUP_REMOVED lines=10> */
.L_x_9469:
[----:B------:R-:W2:Y:S02]  /*16b0*/  LDG.E.U16 R0, desc[UR36][R4.64] ;  /* 0x0000002404007981 */ /* 0x000ea4000c1e1500 */
[----:B--2---:R-:W-:-:S05]  /*16c0*/  HADD2.F32 R0, -RZ, R0.H0_H0 ;  /* 0x20000000ff007230 */ /* 0x004fca0000004100 */
[----:B------:R-:W-:-:S04]  /*16d0*/  FMUL.FTZ R0, R0, 1 ;  /* 0x3f80000000007820 */ /* 0x000fc80000410000 */
[----:B------:R0:W1:Y:S01]  /*16e0*/  F2F.F64.F32 R2, R0 ;  /* 0x0000000000027310 */ /* 0x0000620000201800 */
[----:B------:R-:W-:Y:S05]  /*16f0*/  BRA `(.L_x_9465) ;  /* 0x0000000800f87947 */ /* 0x000fea0003800000 */
.L_x_9468:
        /* <DEDUP_REMOVED lines=10> */
.L_x_9471:
[----:B------:R-:W2:Y:S02]  /*17a0*/  LDG.E.U16 R4, desc[UR36][R4.64] ;  /* 0x0000002404047981 */ /* 0x000ea4000c1e1500 */
[----:B--2---:R-:W-:-:S05]  /*17b0*/  HADD2.F32 R0, -RZ, R4.H0_H0 ;  /* 0x20000004ff007230 */ /* 0x004fca0000004100 */
[----:B------:R-:W-:-:S04]  /*17c0*/  FMUL.FTZ R0, R0, 1 ;  /* 0x3f80000000007820 */ /* 0x000fc80000410000 */
[----:B------:R0:W1:Y:S01]  /*17d0*/  F2F.F64.F32 R2, R0 ;  /* 0x0000000000027310 */ /* 0x0000620000201800 */
[----:B------:R-:W-:Y:S05]  /*17e0*/  BRA `(.L_x_9465) ;  /* 0x0000000800bc7947 */ /* 0x000fea0003800000 */
.L_x_9470:
[----:B------:R0:W5:Y:S01]  /*17f0*/  LDG.E.64 R2, desc[UR36][R4.64] ;  /* 0x0000002404027981 */ /* 0x000162000c1e1b00 */
[----:B------:R-:W-:Y:S05]  /*1800*/  BRA `(.L_x_9465) ;  /* 0x0000000800b47947 */ /* 0x000fea0003800000 */
.L_x_9460:
        /* <DEDUP_REMOVED lines=13> */
.L_x_9474:
[----:B------:R0:W5:Y:S01]  /*18e0*/  LDG.E.64 R2, desc[UR36][R4.64] ;  /* 0x0000002404027981 */ /* 0x000162000c1e1b00 */
[----:B------:R-:W-:Y:S05]  /*18f0*/  BRA `(.L_x_9465) ;  /* 0x0000000800787947 */ /* 0x000fea0003800000 */
.L_x_9473:
        /* <DEDUP_REMOVED lines=11> */
[----:B------:R-:W-:-:S04]  /*19b0*/  IADD3 R6, R2, 0x1000000, RZ ;  /* 0x0100000002067810 */ /* 0x000fc80007ffe0ff */
        /* <DEDUP_REMOVED lines=16> */
.L_x_9476:
        /* <DEDUP_REMOVED lines=15> */
.L_x_9475:
[----:B------:R-:W2:Y:S02]  /*1bb0*/  LDG.E.U16 R0, desc[UR36][R4.64] ;  /* 0x0000002404007981 */ /* 0x000ea4000c1e1500 */
[----:B--2---:R-:W-:-:S04]  /*1bc0*/  IMAD.U32 R0, R0, 0x10000, RZ ;  /* 0x0001000000007824 */ /* 0x004fc800078e00ff */
[----:B------:R-:W-:-:S04]  /*1bd0*/  FMUL.FTZ R0, R0, 1 ;  /* 0x3f80000000007820 */ /* 0x000fc80000410000 */
[----:B------:R0:W1:Y:S01]  /*1be0*/  F2F.F64.F32 R2, R0 ;  /* 0x0000000000027310 */ /* 0x0000620000201800 */
[----:B------:R-:W-:Y:S05]  /*1bf0*/  BRA `(.L_x_9465) ;  /* 0x0000000400b87947 */ /* 0x000fea0003800000 */
.L_x_9472:
        /* <DEDUP_REMOVED lines=11> */
.L_x_9479:
        /* <DEDUP_REMOVED lines=21> */
.L_x_9483:
[----:B------:R-:W-:Y:S05]  /*1e00*/  BSYNC B1 ;  /* 0x0000000000017941 */ /* 0x000fea0003800000 */
.L_x_9482:
[----:B------:R-:W-:Y:S01]  /*1e10*/  LEA R3, R0, 0x3b800000, 0x17 ;  /* 0x3b80000000037811 */ /* 0x000fe200078eb8ff */
[----:B------:R-:W-:-:S05]  /*1e20*/  IMAD.SHL.U32 R0, R2, 0x100000, RZ ;  /* 0x0010000002007824 */ /* 0x000fca00078e00ff */
[----:B------:R-:W-:-:S07]  /*1e30*/  LOP3.LUT R0, R3, R0, R4, 0xfe, !PT ;  /* 0x0000000003007212 */ /* 0x000fce00078efe04 */
.L_x_9481:
[----:B------:R-:W-:Y:S05]  /*1e40*/  BSYNC B0 ;  /* 0x0000000000007941 */ /* 0x000fea0003800000 */
.L_x_9480:
[----:B------:R-:W-:-:S04]  /*1e50*/  FMUL.FTZ R0, R0, 1 ;  /* 0x3f80000000007820 */ /* 0x000fc80000410000 */
[----:B------:R1:W2:Y:S01]  /*1e60*/  F2F.F64.F32 R2, R0 ;  /* 0x0000000000027310 */ /* 0x0002a20000201800 */
[----:B------:R-:W-:Y:S05]  /*1e70*/  BRA `(.L_x_9465) ;  /* 0x0000000400187947 */ /* 0x000fea0003800000 */
.L_x_9478:
[----:B------:R-:W2:Y:S01]  /*1e80*/  LDG.E.U8 R2, desc[UR36][R4.64] ;  /* 0x0000002404027981 */ /* 0x000ea2000c1e1100 */
[----:B------:R-:W-:Y:S01]  /*1e90*/  BSSY B0, `(.L_x_9484) ;  /* 0x0000018000007945 */ /* 0x000fe20003800000 */
[----:B------:R-:W-:Y:S01]  /*1ea0*/  HFMA2.MMA R0, -RZ, RZ, 0, 0 ;  /* 0x00000000ff007435 */ /* 0x000fe200000001ff */
        /* <DEDUP_REMOVED lines=18> */
.L_x_9487:
[----:B------:R-:W-:Y:S05]  /*1fd0*/  BSYNC B1 ;  /* 0x0000000000017941 */ /* 0x000fea0003800000 */
.L_x_9486:
[----:B------:R-:W-:Y:S01]  /*1fe0*/  LEA R3, R0, 0x37800000, 0x17 ;  /* 0x3780000000037811 */ /* 0x000fe200078eb8ff */
[----:B------:R-:W-:-:S05]  /*1ff0*/  IMAD.SHL.U32 R0, R2, 0x200000, RZ ;  /* 0x0020000002007824 */ /* 0x000fca00078e00ff */
[----:B------:R-:W-:-:S07]  /*2000*/  LOP3.LUT R0, R3, R0, R4, 0xfe, !PT ;  /* 0x0000000003007212 */ /* 0x000fce00078efe04 */
.L_x_9485:
[----:B------:R-:W-:Y:S05]  /*2010*/  BSYNC B0 ;  /* 0x0000000000007941 */ /* 0x000fea0003800000 */
.L_x_9484:
[----:B------:R-:W-:-:S04]  /*2020*/  FMUL.FTZ R0, R0, 1 ;  /* 0x3f80000000007820 */ /* 0x000fc80000410000 */
[----:B------:R3:W4:Y:S01]  /*2030*/  F2F.F64.F32 R2, R0 ;  /* 0x0000000000027310 */ /* 0x0007220000201800 */
[----:B------:R-:W-:Y:S05]  /*2040*/  BRA `(.L_x_9465) ;  /* 0x0000000000a47947 */ /* 0x000fea0003800000 */
.L_x_9477:
        /* <DEDUP_REMOVED lines=14> */
.L_x_9491:
[----:B------:R-:W-:Y:S05]  /*2130*/  BSYNC B0 ;  /* 0x0000000000007941 */ /* 0x000fea0003800000 */
.L_x_9490:
[----:B------:R-:W-:-:S04]  /*2140*/  FMUL.FTZ R0, R0, 1 ;  /* 0x3f80000000007820 */ /* 0x000fc80000410000 */
[----:B------:R0:W1:Y:S01]  /*2150*/  F2F.F64.F32 R2, R0 ;  /* 0x0000000000027310 */ /* 0x0000620000201800 */
[----:B------:R-:W-:Y:S05]  /*2160*/  BRA `(.L_x_9465) ;  /* 0x00000000005c7947 */ /* 0x000fea0003800000 */
.L_x_9464:
[----:B------:R-:W-:Y:S01]  /*2170*/  MOV R0, 0x0 ;  /* 0x0000000000007802 */ /* 0x000fe20000000f00 */
[----:B------:R-:W-:Y:S01]  /*2180*/  ULDC.64 UR4, c[0x4][0x128] ;  /* 0x01004a0000047ab9 */ /* 0x000fe20000000a00 */
[----:B------:R-:W-:Y:S01]  /*2190*/  ULDC.64 UR6, c[0x4][0x8] ;  /* 0x0100020000067ab9 */ /* 0x000fe20000000a00 */
[----:B------:R-:W-:Y:S01]  /*21a0*/  IMAD.U32 R4, RZ, RZ, UR4 ;  /* 0x00000004ff047e24 */ /* 0x000fe2000f8e00ff */
[----:B------:R0:W1:Y:S01]  /*21b0*/  LDC.64 R2, c[0x4][R0] ;  /* 0x0100000000027b82 */ /* 0x0000620000000a00 */
[----:B------:R-:W-:Y:S01]  /*21c0*/  IMAD.U32 R5, RZ, RZ, UR5 ;  /* 0x00000005ff057e24 */ /* 0x000fe2000f8e00ff */
[----:B------:R-:W-:Y:S01]  /*21d0*/  ULDC.64 UR4, c[0x4][0x130] ;  /* 0x01004c0000047ab9 */ /* 0x000fe20000000a00 */
[----:B------:R-:W-:Y:S01]  /*21e0*/  MOV R10, UR6 ;  /* 0x00000006000a7c02 */ /* 0x000fe20008000f00 */
        /* <DEDUP_REMOVED lines=8> */
.L_x_9492:
[----:B------:R-:W-:Y:S01]  /*2270*/  CS2R R2, SRZ ;  /* 0x0000000000027805 */ /* 0x000fe2000001ff00 */
[----:B------:R-:W-:Y:S06]  /*2280*/  BRA `(.L_x_9465) ;  /* 0x0000000000147947 */ /* 0x000fec0003800000 */
.L_x_9489:
[----:B------:R-:W2:Y:S02]  /*2290*/  LDG.E.64 R2, desc[UR36][R4.64] ;  /* 0x0000002404027981 */ /* 0x000ea4000c1e1b00 */
[----:B--2---:R-:W0:Y:S01]  /*22a0*/  I2F.F64.U64 R2, R2 ;  /* 0x0000000200027312 */ /* 0x004e220000301800 */
[----:B------:R-:W-:Y:S05]  /*22b0*/  BRA `(.L_x_9465) ;  /* 0x0000000000087947 */ /* 0x000fea0003800000 */
.L_x_9488:
[----:B------:R-:W2:Y:S02]  /*22c0*/  LDG.E R2, desc[UR36][R4.64] ;  /* 0x0000002404027981 */ /* 0x000ea4000c1e1900 */
[----:B--2---:R-:W0:Y:S02]  /*22d0*/  I2F.F64.U32 R2, R2 ;  /* 0x0000000200027312 */ /* 0x004e240000201800 */
.L_x_9465:
[----:B------:R-:W-:Y:S01]  /*22e0*/  UMOV UR4, 0x667f3bcd ;  /* 0x667f3bcd00047882 */ /* 0x000fe20000000000 */
[----:B------:R-:W-:Y:S01]  /*22f0*/  UMOV UR5, 0x3fe6a09e ;  /* 0x3fe6a09e00057882 */ /* 0x000fe20000000000 */
[----:B------:R-:W-:Y:S01]  /*2300*/  IMAD.MOV.U32 R6, RZ, RZ, -0x24b905a1 ;  /* 0xdb46fa5fff067424 */ /* 0x000fe200078e00ff */
[C---:B012-45:R-:W-:Y:S01]  /*2310*/  DMUL R4, R2.reuse, UR4 ;  /* 0x0000000402047c28 */ /* 0x077fe20008000000 */
[----:B------:R-:W-:Y:S01]  /*2320*/  IMAD.MOV.U32 R7, RZ, RZ, 0x3d47088f ;  /* 0x3d47088fff077424 */ /* 0x000fe200078e00ff */
[----:B------:R-:W-:Y:S01]  /*2330*/  UMOV UR4, 0xfba6f279 ;  /* 0xfba6f27900047882 */ /* 0x000fe20000000000 */
[----:B------:R-:W-:Y:S01]  /*2340*/  UMOV UR5, 0x3cf0679a ;  /* 0x3cf0679a00057882 */ /* 0x000fe20000000000 */
[----:B------:R-:W-:Y:S01]  /*2350*/  UMOV UR6, 0xfefa39ef ;  /* 0xfefa39ef00067882 */ /* 0x000fe20000000000 */
[----:B------:R-:W-:Y:S01]  /*2360*/  UMOV UR7, 0x3fe62e42 ;  /* 0x3fe62e4200077882 */ /* 0x000fe20000000000 */
[----:B------:R-:W-:Y:S01]  /*2370*/  IMAD.MOV.U32 R12, RZ, RZ, -0x7649667 ;  /* 0xf89b6999ff0c7424 */ /* 0x000fe200078e00ff */
[----:B------:R-:W-:Y:S01]  /*2380*/  DMUL R2, R2, 0.5 ;  /* 0x3fe0000002027828 */ /* 0x000fe20000000000 */
[----:B------:R-:W-:Y:S01]  /*2390*/  IMAD.MOV.U32 R13, RZ, RZ, 0x3e928a27 ;  /* 0x3e928a27ff0d7424 */ /* 0x000fe200078e00ff */
        /* <DEDUP_REMOVED lines=70> */
[----:B---3--:R-:W0:Y:S02]  /*2800*/  F2F.F32.F64 R0, R10 ;  /* 0x0000000a00007310 */ /* 0x008e240000301000 */
[----:B------:R-:W-:-:S14]  /*2810*/  DSETP.GEU.AND P0, PT, |R10|, UR4, PT ;  /* 0x000000040a007e2a */ /* 0x000fdc000bf0e200 */
        /* <DEDUP_REMOVED lines=44> */
[----:B------:R-:W-:Y:S01]  /*2ae0*/  DADD R10, R6, R10 ;  /* 0x00000000060a7229 */ /* 0x000fe2000000000a */
[----:B------:R-:W0:Y:S07]  /*2af0*/  LDC.U8 R6, c[0x0][0x421] ;  /* 0x00010840ff067b82 */ /* 0x000e2e0000000000 */
[----:B------:R-:W-:-:S10]  /*2b00*/  DFMA R10, -R10, R8, R12 ;  /* 0x000000080a0a722b */ /* 0x000fd4000000010c */
[----:B------:R-:W-:Y:S02]  /*2b10*/  FSEL R4, R11, 1.875, !P0 ;  /* 0x3ff000000b047808 */ /* 0x000fe40004000000 */
[----:B------:R-:W-:Y:S02]  /*2b20*/  FSEL R10, R10, RZ, !P0 ;  /* 0x000000ff0a0a7208 */ /* 0x000fe40004000000 */
[----:B------:R-:W-:Y:S02]  /*2b30*/  LOP3.LUT R11, R4, 0x80000000, R5, 0xb8, !PT ;  /* 0x80000000040b7812 */ /* 0x000fe400078eb805 */
[----:B0-----:R-:W-:-:S04]  /*2b40*/  PRMT R0, R6, 0x9910, RZ ;  /* 0x0000991006007816 */ /* 0x001fc800000000ff */
[----:B------:R-:W-:Y:S01]  /*2b50*/  DADD R4, R10, 1 ;  /* 0x3ff000000a047429 */ /* 0x000fe20000000000 */
[----:B------:R-:W-:-:S07]  /*2b60*/  ISETP.GT.AND P0, PT, R0, 0x9, PT ;  /* 0x000000090000780c */ /* 0x000fce0003f04270 */
[----:B------:R-:W-:-:S06]  /*2b70*/  DMUL R4, R4, R2 ;  /* 0x0000000204047228 */ /* 0x000fcc0000000000 */
        /* <DEDUP_REMOVED lines=12> */
.L_x_9496:
[----:B------:R-:W0:Y:S02]  /*2c40*/  F2I.S64.F64.TRUNC R4, R4 ;  /* 0x0000000400047311 */ /* 0x000e24000030d900 */
[----:B0-----:R-:W-:-:S05]  /*2c50*/  IMAD.MOV.U32 R3, RZ, RZ, R4 ;  /* 0x000000ffff037224 */ /* 0x001fca00078e0004 */
[----:B------:R3:W-:Y:S01]  /*2c60*/  STG.E.U8 desc[UR36][R16.64], R3 ;  /* 0x0000000310007986 */ /* 0x0007e2000c101124 */
[----:B------:R-:W-:Y:S05]  /*2c70*/  BRA `(.L_x_9498) ;  /* 0x0000000c00a87947 */ /* 0x000fea0003800000 */
.L_x_9495:
        /* <DEDUP_REMOVED lines=9> */
.L_x_9500:
[----:B------:R-:W0:Y:S02]  /*2d10*/  F2I.F64.TRUNC R5, R4 ;  /* 0x0000000400057311 */ /* 0x000e24000030d100 */
[----:B0-----:R1:W-:Y:S01]  /*2d20*/  STG.E desc[UR36][R16.64], R5 ;  /* 0x0000000510007986 */ /* 0x0013e2000c101924 */
[----:B------:R-:W-:Y:S05]  /*2d30*/  BRA `(.L_x_9498) ;  /* 0x0000000c00787947 */ /* 0x000fea0003800000 */
.L_x_9499:
[----:B------:R-:W0:Y:S02]  /*2d40*/  F2I.F64.TRUNC R5, R4 ;  /* 0x0000000400057311 */ /* 0x000e24000030d100 */
[----:B0-----:R2:W-:Y:S01]  /*2d50*/  STG.E.U16 desc[UR36][R16.64], R5 ;  /* 0x0000000510007986 */ /* 0x0015e2000c101524 */
[----:B------:R-:W-:Y:S05]  /*2d60*/  BRA `(.L_x_9498) ;  /* 0x0000000c006c7947 */ /* 0x000fea0003800000 */
.L_x_9494:
        /* <DEDUP_REMOVED lines=11> */
.L_x_9502:
[----:B------:R-:W0:Y:S01]  /*2e20*/  F2F.F32.F64 R0, R4 ;  /* 0x0000000400007310 */ /* 0x000e220000301000 */
[----:B------:R-:W-:-:S14]  /*2e30*/  DSETP.GEU.AND P0, PT, |R4|, UR4, PT ;  /* 0x0000000404007e2a */ /* 0x000fdc000bf0e200 */
[----:B0-----:R-:W-:-:S05]  /*2e40*/  @!P0 FMUL R0, R0, 1.175494350822287508e-38 ;  /* 0x0080000000008820 */ /* 0x001fca0000400000 */
[----:B------:R-:W-:-:S05]  /*2e50*/  F2FP.F16.F32.PACK_AB R0, RZ, R0 ;  /* 0x00000000ff00723e */ /* 0x000fca00000000ff */
[----:B------:R0:W-:Y:S01]  /*2e60*/  STG.E.U16 desc[UR36][R16.64], R0 ;  /* 0x0000000010007986 */ /* 0x0001e2000c101524 */
[----:B------:R-:W-:Y:S05]  /*2e70*/  BRA `(.L_x_9498) ;  /* 0x0000000c00287947 */ /* 0x000fea0003800000 */
.L_x_9501:
        /* <DEDUP_REMOVED lines=12> */
.L_x_9504:
[----:B------:R-:W0:Y:S01]  /*2f40*/  F2F.F32.F64 R0, R4 ;  /* 0x0000000400007310 */ /* 0x000e220000301000 */
[----:B------:R-:W-:-:S14]  /*2f50*/  DSETP.GEU.AND P0, PT, |R4|, UR4, PT ;  /* 0x0000000404007e2a */ /* 0x000fdc000bf0e200 */
[----:B0-----:R-:W-:-:S05]  /*2f60*/  @!P0 FMUL R0, R0, 1.175494350822287508e-38 ;  /* 0x0080000000008820 */ /* 0x001fca0000400000 */
[----:B------:R-:W-:-:S04]  /*2f70*/  F2FP.F16.F32.PACK_AB R3, RZ, R0 ;  /* 0x00000000ff03723e */ /* 0x000fc800000000ff */
[----:B------:R-:W-:-:S05]  /*2f80*/  PRMT R3, R3, 0x5410, RZ ;  /* 0x0000541003037816 */ /* 0x000fca00000000ff */
[----:B------:R0:W-:Y:S01]  /*2f90*/  STG.E desc[UR36][R16.64], R3 ;  /* 0x0000000310007986 */ /* 0x0001e2000c101924 */
[----:B------:R-:W-:Y:S05]  /*2fa0*/  BRA `(.L_x_9498) ;  /* 0x0000000800dc7947 */ /* 0x000fea0003800000 */
.L_x_9503:
[----:B------:R0:W-:Y:S01]  /*2fb0*/  STG.E.64 desc[UR36][R16.64], R4 ;  /* 0x0000000410007986 */ /* 0x0001e2000c101b24 */
[----:B------:R-:W-:Y:S05]  /*2fc0*/  BRA `(.L_x_9498) ;  /* 0x0000000800d47947 */ /* 0x000fea0003800000 */
.L_x_9493:
        /* <DEDUP_REMOVED lines=12> */
.L_x_9507:
[----:B------:R-:W-:-:S05]  /*3090*/  CS2R R6, SRZ ;  /* 0x0000000000067805 */ /* 0x000fca000001ff00 */
[----:B------:R0:W-:Y:S01]  /*30a0*/  STG.E.128 desc[UR36][R16.64], R4 ;  /* 0x0000000410007986 */ /* 0x0001e2000c101d24 */
[----:B------:R-:W-:Y:S05]  /*30b0*/  BRA `(.L_x_9498) ;  /* 0x0000000800987947 */ /* 0x000fea0003800000 */
.L_x_9506:
        /* <DEDUP_REMOVED lines=23> */
.L_x_9511:
[----:B------:R-:W-:Y:S05]  /*3230*/  BSYNC B0 ;  /* 0x0000000000007941 */ /* 0x000fea0003800000 */
.L_x_9510:
[----:B------:R-:W-:-:S05]  /*3240*/  LOP3.LUT R3, R0, R3, RZ, 0xfc, !PT ;  /* 0x0000000300037212 */ /* 0x000fca00078efcff */
[----:B------:R0:W-:Y:S01]  /*3250*/  STG.E.U8 desc[UR36][R16.64], R3 ;  /* 0x0000000310007986 */ /* 0x0001e2000c101124 */
[----:B------:R-:W-:Y:S05]  /*3260*/  BRA `(.L_x_9498) ;  /* 0x00000008002c7947 */ /* 0x000fea0003800000 */
.L_x_9509:
        /* <DEDUP_REMOVED lines=15> */
.L_x_9513:
[----:B------:R-:W-:Y:S01]  /*3360*/  IMAD.MOV.U32 R0, RZ, RZ, 0x7f ;  /* 0x0000007fff007424 */ /* 0x000fe200078e00ff */
[----:B------:R-:W-:-:S04]  /*3370*/  ISETP.GT.U32.AND P0, PT, R2, 0x7f800000, PT ;  /* 0x7f8000000200780c */ /* 0x000fc80003f04070 */
[----:B------:R-:W-:-:S09]  /*3380*/  SEL R0, R0, 0x7c, P0 ;  /* 0x0000007c00007807 */ /* 0x000fd20000000000 */
.L_x_9514:
[----:B------:R-:W-:Y:S05]  /*3390*/  BSYNC B0 ;  /* 0x0000000000007941 */ /* 0x000fea0003800000 */
.L_x_9512:
[----:B------:R-:W-:-:S04]  /*33a0*/  LOP3.LUT R2, R3, 0x80000000, RZ, 0xc0, !PT ;  /* 0x8000000003027812 */ /* 0x000fc800078ec0ff */
[----:B------:R-:W-:-:S04]  /*33b0*/  SHF.R.U32.HI R3, RZ, 0x18, R2 ;  /* 0x00000018ff037819 */ /* 0x000fc80000011602 */
[----:B------:R-:W-:-:S05]  /*33c0*/  LOP3.LUT R3, R0, R3, RZ, 0xfc, !PT ;  /* 0x0000000300037212 */ /* 0x000fca00078efcff */
[----:B------:R0:W-:Y:S01]  /*33d0*/  STG.E.U8 desc[UR36][R16.64], R3 ;  /* 0x0000000310007986 */ /* 0x0001e2000c101124 */
[----:B------:R-:W-:Y:S05]  /*33e0*/  BRA `(.L_x_9498) ;  /* 0x0000000400cc7947 */ /* 0x000fea0003800000 */
.L_x_9508:
[----:B------:R-:W0:Y:S01]  /*33f0*/  F2F.F32.F64 R0, R4 ;  /* 0x0000000400007310 */ /* 0x000e220000301000 */
[----:B------:R-:W-:-:S14]  /*3400*/  DSETP.GEU.AND P0, PT, |R4|, UR4, PT ;  /* 0x0000000404007e2a */ /* 0x000fdc000bf0e200 */
[----:B0-----:R-:W-:-:S05]  /*3410*/  @!P0 FMUL R0, R0, 1.175494350822287508e-38 ;  /* 0x0080000000008820 */ /* 0x001fca0000400000 */
[----:B------:R-:W-:-:S05]  /*3420*/  F2FP.BF16.F32.PACK_AB R0, RZ, R0 ;  /* 0x00000000ff00723e */ /* 0x000fca00000010ff */
[----:B------:R0:W-:Y:S01]  /*3430*/  STG.E.U16 desc[UR36][R16.64], R0 ;  /* 0x0000000010007986 */ /* 0x0001e2000c101524 */
[----:B------:R-:W-:Y:S05]  /*3440*/  BRA `(.L_x_9498) ;  /* 0x0000000400b47947 */ /* 0x000fea0003800000 */
.L_x_9505:
        /* <DEDUP_REMOVED lines=11> */
.L_x_9517:
        /* <DEDUP_REMOVED lines=19> */
.L_x_9520:
[----:B------:R-:W-:-:S04]  /*3630*/  LOP3.LUT R2, R3, 0x80000000, RZ, 0xc0, !PT ;  /* 0x8000000003027812 */ /* 0x000fc800078ec0ff */
[----:B------:R-:W-:-:S04]  /*3640*/  SHF.R.U32.HI R3, RZ, 0x18, R2 ;  /* 0x00000018ff037819 */ /* 0x000fc80000011602 */
[----:B------:R-:W-:-:S04]  /*3650*/  LOP3.LUT R0, R0, R3, RZ, 0xfc, !PT ;  /* 0x0000000300007212 */ /* 0x000fc800078efcff */
[----:B------:R-:W-:-:S07]  /*3660*/  PRMT R8, R0, 0x7610, R8 ;  /* 0x0000761000087816 */ /* 0x000fce0000000008 */
.L_x_9519:
[----:B------:R-:W-:Y:S05]  /*3670*/  BSYNC B0 ;  /* 0x0000000000007941 */ /* 0x000fea0003800000 */
.L_x_9518:
[----:B------:R0:W-:Y:S01]  /*3680*/  STG.E.U8 desc[UR36][R16.64], R8 ;  /* 0x0000000810007986 */ /* 0x0001e2000c101124 */
[----:B------:R-:W-:Y:S05]  /*3690*/  BRA `(.L_x_9498) ;  /* 0x0000000400207947 */ /* 0x000fea0003800000 */
.L_x_9516:
        /* <DEDUP_REMOVED lines=19> */
.L_x_9523:
[----:B------:R-:W-:-:S04]  /*37d0*/  LOP3.LUT R2, R3, 0x80000000, RZ, 0xc0, !PT ;  /* 0x8000000003027812 */ /* 0x000fc800078ec0ff */
[----:B------:R-:W-:-:S04]  /*37e0*/  SHF.R.U32.HI R3, RZ, 0x18, R2 ;  /* 0x00000018ff037819 */ /* 0x000fc80000011602 */
[----:B------:R-:W-:-:S04]  /*37f0*/  LOP3.LUT R0, R0, R3, RZ, 0xfc, !PT ;  /* 0x0000000300007212 */ /* 0x000fc800078efcff */
[----:B------:R-:W-:-:S07]  /*3800*/  PRMT R8, R0, 0x7610, R8 ;  /* 0x0000761000087816 */ /* 0x000fce0000000008 */
.L_x_9522:
[----:B------:R-:W-:Y:S05]  /*3810*/  BSYNC B0 ;  /* 0x0000000000007941 */ /* 0x000fea0003800000 */
.L_x_9521:
[----:B------:R0:W-:Y:S01]  /*3820*/  STG.E.U8 desc[UR36][R16.64], R8 ;  /* 0x0000000810007986 */ /* 0x0001e2000c101124 */
[----:B------:R-:W-:Y:S05]  /*3830*/  BRA `(.L_x_9498) ;  /* 0x0000000000b87947 */ /* 0x000fea0003800000 */
.L_x_9515:
        /* <DEDUP_REMOVED lines=24> */
.L_x_9497:
        /* <DEDUP_REMOVED lines=16> */
.L_x_9526:
[----:B------:R-:W-:Y:S05]  /*3ac0*/  BRA `(.L_x_9498) ;  /* 0x0000000000147947 */ /* 0x000fea0003800000 */
.L_x_9525:
[----:B------:R-:W0:Y:S02]  /*3ad0*/  F2I.U64.F64.TRUNC R4, R4 ;  /* 0x0000000400047311 */ /* 0x000e24000030d800 */
[----:B0-----:R0:W-:Y:S01]  /*3ae0*/  STG.E.64 desc[UR36][R16.64], R4 ;  /* 0x0000000410007986 */ /* 0x0011e2000c101b24 */
[----:B------:R-:W-:Y:S05]  /*3af0*/  BRA `(.L_x_9498) ;  /* 0x0000000000087947 */ /* 0x000fea0003800000 */
.L_x_9524:
[----:B------:R-:W0:Y:S02]  /*3b00*/  F2I.U32.F64.TRUNC R5, R4 ;  /* 0x0000000400057311 */ /* 0x000e24000030d000 */
[----:B0-----:R0:W-:Y:S02]  /*3b10*/  STG.E desc[UR36][R16.64], R5 ;  /* 0x0000000510007986 */ /* 0x0011e4000c101924 */
.L_x_9498:
[----:B0-----:R-:W0:Y:S01]  /*3b20*/  S2R R0, SR_TID.X ;  /* 0x0000000000007919 */ /* 0x001e220000002100 */
[----:B---3--:R-:W0:Y:S02]  /*3b30*/  S2R R3, SR_CTAID.X ;  /* 0x0000000000037919 */ /* 0x008e240000002500 */
[----:B0-----:R-:W-:-:S04]  /*3b40*/  IMAD R0, R3, 0x200, R0 ;  /* 0x0000020003007824 */ /* 0x001fc800078e0200 */
[----:B------:R-:W-:-:S07]  /*3b50*/  VIADD R19, R0, 0x80 ;  /* 0x0000008000137836 */ /* 0x000fce0000000000 */
.L_x_9458:
[----:B------:R-:W-:Y:S05]  /*3b60*/  BSYNC B6 ;  /* 0x0000000000067941 */ /* 0x000fea0003800000 */
.L_x_9457:
[----:B------:R-:W-:Y:S01]  /*3b70*/  ULDC UR4, c[0x0][0x210] ;  /* 0x0000840000047ab9 */ /* 0x000fe20000000800 */
[----:B------:R-:W-:Y:S01]  /*3b80*/  BSSY B6, `(.L_x_9527) ;  /* 0x00003ab000067945 */ /* 0x000fe20003800000 */
[----:B------:R-:W-:-:S13]  /*3b90*/  ISETP.GE.AND P0, PT, R19, UR4, PT ;  /* 0x0000000413007c0c */ /* 0x000fda000bf06270 */
[----:B------:R-:W-:Y:S05]  /*3ba0*/  @P0 BRA `(.L_x_9528) ;  /* 0x0000003800a00947 */ /* 0x000fea0003800000 */
[----:B------:R-:W0:Y:S01]  /*3bb0*/  LDC R6, c[0x0][0x218] ;  /* 0x00008600ff067b82 */ /* 0x000e220000000800 */
[----:B------:R-:W-:Y:S02]  /*3bc0*/  IMAD.MOV.U32 R0, RZ, RZ, RZ ;  /* 0x000000ffff007224 */ /* 0x000fe400078e00ff */
[----:B-12-4-:R-:W-:Y:S01]  /*3bd0*/  IMAD.MOV.U32 R16, RZ, RZ, RZ ;  /* 0x000000ffff107224 */ /* 0x016fe200078e00ff */
        /* <DEDUP_REMOVED lines=300> */
.L_x_9529:
        /* <DEDUP_REMOVED lines=21> */
.L_x_9533:
[----:B------:R-:W2:Y:S02]  /*4ff0*/  LDG.E.U8 R2, desc[UR36][R4.64] ;  /* 0x0000002404027981 */ /* 0x000ea4000c1e1100 */
[----:B--2---:R-:W0:Y:S01]  /*5000*/  I2F.F64.U16 R2, R2 ;  /* 0x0000000200027312 */ /* 0x004e220000101800 */
[----:B------:R-:W-:Y:S05]  /*5010*/  BRA `(.L_x_9535) ;  /* 0x0000000c00707947 */ /* 0x000fea0003800000 */
.L_x_9532:
        /* <DEDUP_REMOVED lines=9> */
.L_x_9537:
[----:B------:R-:W2:Y:S02]  /*50b0*/  LDG.E R2, desc[UR36][R4.64] ;  /* 0x0000002404027981 */ /* 0x000ea4000c1e1900 */
[----:B--2---:R-:W0:Y:S01]  /*50c0*/  I2F.F64 R2, R2 ;  /* 0x0000000200027312 */ /* 0x004e220000201c00 */
[----:B------:R-:W-:Y:S05]  /*50d0*/  BRA `(.L_x_9535) ;  /* 0x0000000c00407947 */ /* 0x000fea0003800000 */
.L_x_9536:
[----:B------:R-:W2:Y:S02]  /*50e0*/  LDG.E.U16 R2, desc[UR36][R4.64] ;  /* 0x0000002404027981 */ /* 0x000ea4000c1e1500 */
[----:B--2---:R-:W0:Y:S01]  /*50f0*/  I2F.F64.S16 R2, R2 ;  /* 0x0000000200027312 */ /* 0x004e220000101c00 */
[----:B------:R-:W-:Y:S05]  /*5100*/  BRA `(.L_x_9535) ;  /* 0x0000000c00347947 */ /* 0x000fea0003800000 */
.L_x_9531:
        /* <DEDUP_REMOVED lines=10> */
.L_x_9539:
[----:B------:R-:W2:Y:S02]  /*51b0*/  LDG.E.U16 R0, desc[UR36][R4.64] ;  /* 0x0000002404007981 */ /* 0x000ea4000c1e1500 */
[----:B--2---:R-:W-:-:S05]  /*51c0*/  HADD2.F32 R0, -RZ, R0.H0_H0 ;  /* 0x20000000ff007230 */ /* 0x004fca0000004100 */
[----:B------:R-:W-:-:S04]  /*51d0*/  FMUL.FTZ R0, R0, 1 ;  /* 0x3f80000000007820 */ /* 0x000fc80000410000 */
[----:B------:R0:W1:Y:S01]  /*51e0*/  F2F.F64.F32 R2, R0 ;  /* 0x0000000000027310 */ /* 0x0000620000201800 */
[----:B------:R-:W-:Y:S05]  /*51f0*/  BRA `(.L_x_9535) ;  /* 0x0000000800f87947 */ /* 0x000fea0003800000 */
.L_x_9538:
        /* <DEDUP_REMOVED lines=10> */
.L_x_9541:
[----:B------:R-:W2:Y:S02]  /*52a0*/  LDG.E.U16 R4, desc[UR36][R4.64] ;  /* 0x0000002404047981 */ /* 0x000ea4000c1e1500 */
[----:B--2---:R-:W-:-:S05]  /*52b0*/  HADD2.F32 R0, -RZ, R4.H0_H0 ;  /* 0x20000004ff007230 */ /* 0x004fca0000004100 */
[----:B------:R-:W-:-:S04]  /*52c0*/  FMUL.FTZ R0, R0, 1 ;  /* 0x3f80000000007820 */ /* 0x000fc80000410000 */
[----:B------:R0:W1:Y:S01]  /*52d0*/  F2F.F64.F32 R2, R0 ;  /* 0x0000000000027310 */ /* 0x0000620000201800 */
[----:B------:R-:W-:Y:S05]  /*52e0*/  BRA `(.L_x_9535) ;  /* 0x0000000800bc7947 */ /* 0x000fea0003800000 */
.L_x_9540:
[----:B------:R0:W5:Y:S01]  /*52f0*/  LDG.E.64 R2, desc[UR36][R4.64] ;  /* 0x0000002404027981 */ /* 0x000162000c1e1b00 */
[----:B------:R-:W-:Y:S05]  /*5300*/  BRA `(.L_x_9535) ;  /* 0x0000000800b47947 */ /* 0x000fea0003800000 */
.L_x_9530:
        /* <DEDUP_REMOVED lines=13> */
.L_x_9544:
[----:B------:R0:W5:Y:S01]  /*53e0*/  LDG.E.64 R2, desc[UR36][R4.64] ;  /* 0x0000002404027981 */ /* 0x000162000c1e1b00 */
[----:B------:R-:W-:Y:S05]  /*53f0*/  BRA `(.L_x_9535) ;  /* 0x0000000800787947 */ /* 0x000fea0003800000 */
.L_x_9543:
        /* <DEDUP_REMOVED lines=28> */
.L_x_9546:
        /* <DEDUP_REMOVED lines=15> */
.L_x_9545:
[----:B------:R-:W2:Y:S02]  /*56b0*/  LDG.E.U16 R0, desc[UR36][R4.64] ;  /* 0x0000002404007981 */ /* 0x000ea4000c1e1500 */
[----:B--2---:R-:W-:-:S05]  /*56c0*/  SHF.L.U32 R0, R0, 0x10, RZ ;  /* 0x0000001000007819 */ /* 0x004fca00000006ff */
[----:B------:R-:W-:-:S04]  /*56d0*/  FMUL.FTZ R0, R0, 1 ;  /* 0x3f80000000007820 */ /* 0x000fc80000410000 */
[----:B------:R0:W1:Y:S01]  /*56e0*/  F2F.F64.F32 R2, R0 ;  /* 0x0000000000027310 */ /* 0x0000620000201800 */
[----:B------:R-:W-:Y:S05]  /*56f0*/  BRA `(.L_x_9535) ;  /* 0x0000000400b87947 */ /* 0x000fea0003800000 */
.L_x_9542:
        /* <DEDUP_REMOVED lines=11> */
.L_x_9549:
        /* <DEDUP_REMOVED lines=21> */
.L_x_9553:
[----:B------:R-:W-:Y:S05]  /*5900*/  BSYNC B1 ;  /* 0x0000000000017941 */ /* 0x000fea0003800000 */
.L_x_9552:
[----:B------:R-:W-:Y:S01]  /*5910*/  LEA R3, R0, 0x3b800000, 0x17 ;  /* 0x3b80000000037811 */ /* 0x000fe200078eb8ff */
[----:B------:R-:W-:-:S05]  /*5920*/  IMAD.SHL.U32 R0, R2, 0x100000, RZ ;  /* 0x0010000002007824 */ /* 0x000fca00078e00ff */
[----:B------:R-:W-:-:S07]  /*5930*/  LOP3.LUT R0, R3, R0, R4, 0xfe, !PT ;  /* 0x0000000003007212 */ /* 0x000fce00078efe04 */
.L_x_9551:
[----:B------:R-:W-:Y:S05]  /*5940*/  BSYNC B0 ;  /* 0x0000000000007941 */ /* 0x000fea0003800000 */
.L_x_9550:
[----:B------:R-:W-:-:S04]  /*5950*/  FMUL.FTZ R0, R0, 1 ;  /* 0x3f80000000007820 */ /* 0x000fc80000410000 */
[----:B------:R1:W2:Y:S01]  /*5960*/  F2F.F64.F32 R2, R0 ;  /* 0x0000000000027310 */ /* 0x0002a20000201800 */
[----:B------:R-:W-:Y:S05]  /*5970*/  BRA `(.L_x_9535) ;  /* 0x0000000400187947 */ /* 0x000fea0003800000 */
.L_x_9548:
        /* <DEDUP_REMOVED lines=21> */
.L_x_9557:
[----:B------:R-:W-:Y:S05]  /*5ad0*/  BSYNC B1 ;  /* 0x0000000000017941 */ /* 0x000fea0003800000 */
.L_x_9556:
[----:B------:R-:W-:Y:S01]  /*5ae0*/  LEA R3, R0, 0x37800000, 0x17 ;  /* 0x3780000000037811 */ /* 0x000fe200078eb8ff */
[----:B------:R-:W-:-:S05]  /*5af0*/  IMAD.SHL.U32 R0, R2, 0x200000, RZ ;  /* 0x0020000002007824 */ /* 0x000fca00078e00ff */
[----:B------:R-:W-:-:S07]  /*5b00*/  LOP3.LUT R0, R3, R0, R4, 0xfe, !PT ;  /* 0x0000000003007212 */ /* 0x000fce00078efe04 */
.L_x_9555:
[----:B------:R-:W-:Y:S05]  /*5b10*/  BSYNC B0 ;  /* 0x0000000000007941 */ /* 0x000fea0003800000 */
.L_x_9554:
[----:B------:R-:W-:-:S04]  /*5b20*/  FMUL.FTZ R0, R0, 1 ;  /* 0x3f80000000007820 */ /* 0x000fc80000410000 */
[----:B------:R3:W4:Y:S01]  /*5b30*/  F2F.F64.F32 R2, R0 ;  /* 0x0000000000027310 */ /* 0x0007220000201800 */
[----:B------:R-:W-:Y:S05]  /*5b40*/  BRA `(.L_x_9535) ;  /* 0x0000000000a47947 */ /* 0x000fea0003800000 */
.L_x_9547:
        /* <DEDUP_REMOVED lines=14> */
.L_x_9561:
[----:B------:R-:W-:Y:S05]  /*5c30*/  BSYNC B0 ;  /* 0x0000000000007941 */ /* 0x000fea0003800000 */
.L_x_9560:
[----:B------:R-:W-:-:S04]  /*5c40*/  FMUL.FTZ R0, R0, 1 ;  /* 0x3f80000000007820 */ /* 0x000fc80000410000 */
[----:B------:R0:W1:Y:S01]  /*5c50*/  F2F.F64.F32 R2, R0 ;  /* 0x0000000000027310 */ /* 0x0000620000201800 */
[----:B------:R-:W-:Y:S05]  /*5c60*/  BRA `(.L_x_9535) ;  /* 0x00000000005c7947 */ /* 0x000fea0003800000 */
.L_x_9534:
        /* <DEDUP_REMOVED lines=15> */
[----:B0-----:R-:W-:Y:S05]  /*5d60*/  CALL.ABS.NOINC R2 ;  /* 0x0000000002007343 */ /* 0x001fea0003c00000 */
.L_x_9562:
[----:B------:R-:W-:Y:S01]  /*5d70*/  CS2R R2, SRZ ;  /* 0x0000000000027805 */ /* 0x000fe2000001ff00 */
[----:B------:R-:W-:Y:S06]  /*5d80*/  BRA `(.L_x_9535) ;  /* 0x0000000000147947 */ /* 0x000fec0003800000 */
.L_x_9559:
[----:B------:R-:W2:Y:S02]  /*5d90*/  LDG.E.64 R2, desc[UR36][R4.64] ;  /* 0x0000002404027981 */ /* 0x000ea4000c1e1b00 */
[----:B--2---:R-:W0:Y:S01]  /*5da0*/  I2F.F64.U64 R2, R2 ;  /* 0x0000000200027312 */ /* 0x004e220000301800 */
[----:B------:R-:W-:Y:S05]  /*5db0*/  BRA `(.L_x_9535) ;  /* 0x0000000000087947 */ /* 0x000fea0003800000 */
.L_x_9558:
[----:B------:R-:W2:Y:S02]  /*5dc0*/  LDG.E R2, desc[UR36][R4.64] ;  /* 0x0000002404027981 */ /* 0x000ea4000c1e1900 */
[----:B--2---:R-:W0:Y:S02]  /*5dd0*/  I2F.F64.U32 R2, R2 ;  /* 0x0000000200027312 */ /* 0x004e240000201800 */
.L_x_9535:
        /* <DEDUP_REMOVED lines=90> */
[----:B0-----:R-:W-:-:S02]  /*6380*/  FMUL.FTZ R14, R0, 1 ;  /* 0x3f800000000e7820 */ /* 0x001fc40000410000 */
[----:B------:R-:W0:Y:S01]  /*6390*/  LDC.U8 R0, c[0x0][0x421] ;  /* 0x00010840ff007b82 */ /* 0x000e220000000000 */
        /* <DEDUP_REMOVED lines=8> */
[----:B------:R-:W1:Y:S04]  /*6420*/  F2F.F64.F32 R8, R14 ;  /* 0x0000000e00087310 */ /* 0x000e680000201800 */
        /* <DEDUP_REMOVED lines=27> */
[----:B-1----:R-:W-:-:S06]  /*65e0*/  DADD R12, -R8, 1 ;  /* 0x3ff00000080c7429 */ /* 0x002fcc0000000100 */
[----:B------:R-:W-:Y:S01]  /*65f0*/  DADD R10, R6, R10 ;  /* 0x00000000060a7229 */ /* 0x000fe2000000000a */
[----:B0-----:R-:W-:-:S07]  /*6600*/  PRMT R6, R0, 0x9910, RZ ;  /* 0x0000991000067816 */ /* 0x001fce00000000ff */
[----:B------:R-:W-:-:S10]  /*6610*/  DFMA R10, -R10, R8, R12 ;  /* 0x000000080a0a722b */ /* 0x000fd4000000010c */
[----:B------:R-:W-:Y:S02]  /*6620*/  FSEL R4, R11, 1.875, !P0 ;  /* 0x3ff000000b047808 */ /* 0x000fe40004000000 */
[----:B------:R-:W-:Y:S02]  /*6630*/  FSEL R10, R10, RZ, !P0 ;  /* 0x000000ff0a0a7208 */ /* 0x000fe40004000000 */
[----:B------:R-:W-:Y:S02]  /*6640*/  LOP3.LUT R11, R4, 0x80000000, R5, 0xb8, !PT ;  /* 0x80000000040b7812 */ /* 0x000fe400078eb805 */
[----:B------:R-:W-:-:S04]  /*6650*/  ISETP.GT.AND P0, PT, R6, 0x9, PT ;  /* 0x000000090600780c */ /* 0x000fc80003f04270 */
[----:B------:R-:W-:-:S08]  /*6660*/  DADD R4, R10, 1 ;  /* 0x3ff000000a047429 */ /* 0x000fd00000000000 */
[----:B------:R-:W-:Y:S01]  /*6670*/  DMUL R4, R4, R2 ;  /* 0x0000000204047228 */ /* 0x000fe20000000000 */
        /* <DEDUP_REMOVED lines=12> */
.L_x_9566:
[----:B------:R-:W0:Y:S02]  /*6740*/  F2I.S64.F64.TRUNC R4, R4 ;  /* 0x0000000400047311 */ /* 0x000e24000030d900 */
[----:B0-----:R-:W-:-:S05]  /*6750*/  IMAD.MOV.U32 R3, RZ, RZ, R4 ;  /* 0x000000ffff037224 */ /* 0x001fca00078e0004 */
[----:B------:R0:W-:Y:S01]  /*6760*/  STG.E.U8 desc[UR36][R16.64], R3 ;  /* 0x0000000310007986 */ /* 0x0001e2000c101124 */
[----:B------:R-:W-:Y:S05]  /*6770*/  BRA `(.L_x_9568) ;  /* 0x0000000c00a87947 */ /* 0x000fea0003800000 */
.L_x_9565:
        /* <DEDUP_REMOVED lines=9> */
.L_x_9570:
[----:B------:R-:W0:Y:S02]  /*6810*/  F2I.F64.TRUNC R5, R4 ;  /* 0x0000000400057311 */ /* 0x000e24000030d100 */
[----:B0-----:R0:W-:Y:S01]  /*6820*/  STG.E desc[UR36][R16.64], R5 ;  /* 0x0000000510007986 */ /* 0x0011e2000c101924 */
[----:B------:R-:W-:Y:S05]  /*6830*/  BRA `(.L_x_9568) ;  /* 0x0000000c00787947 */ /* 0x000fea0003800000 */
.L_x_9569:
[----:B------:R-:W0:Y:S02]  /*6840*/  F2I.F64.TRUNC R5, R4 ;  /* 0x0000000400057311 */ /* 0x000e24000030d100 */
[----:B0-----:R0:W-:Y:S01]  /*6850*/  STG.E.U16 desc[UR36][R16.64], R5 ;  /* 0x0000000510007986 */ /* 0x0011e2000c101524 */
[----:B------:R-:W-:Y:S05]  /*6860*/  BRA `(.L_x_9568) ;  /* 0x0000000c006c7947 */ /* 0x000fea0003800000 */
.L_x_9564:
        /* <DEDUP_REMOVED lines=11> */
.L_x_9572:
[----:B------:R-:W0:Y:S01]  /*6920*/  F2F.F32.F64 R0, R4 ;  /* 0x0000000400007310 */ /* 0x000e220000301000 */
[----:B------:R-:W-:-:S14]  /*6930*/  DSETP.GEU.AND P0, PT, |R4|, UR4, PT ;  /* 0x0000000404007e2a */ /* 0x000fdc000bf0e200 */
[----:B0-----:R-:W-:-:S05]  /*6940*/  @!P0 FMUL R0, R0, 1.175494350822287508e-38 ;  /* 0x0080000000008820 */ /* 0x001fca0000400000 */
[----:B------:R-:W-:-:S05]  /*6950*/  F2FP.F16.F32.PACK_AB R0, RZ, R0 ;  /* 0x00000000ff00723e */ /* 0x000fca00000000ff */
[----:B------:R0:W-:Y:S01]  /*6960*/  STG.E.U16 desc[UR36][R16.64], R0 ;  /* 0x0000000010007986 */ /* 0x0001e2000c101524 */
[----:B------:R-:W-:Y:S05]  /*6970*/  BRA `(.L_x_9568) ;  /* 0x0000000c00287947 */ /* 0x000fea0003800000 */
.L_x_9571:
        /* <DEDUP_REMOVED lines=12> */
.L_x_9574:
[----:B------:R-:W0:Y:S01]  /*6a40*/  F2F.F32.F64 R0, R4 ;  /* 0x0000000400007310 */ /* 0x000e220000301000 */
[----:B------:R-:W-:-:S14]  /*6a50*/  DSETP.GEU.AND P0, PT, |R4|, UR4, PT ;  /* 0x0000000404007e2a */ /* 0x000fdc000bf0e200 */
[----:B0-----:R-:W-:-:S05]  /*6a60*/  @!P0 FMUL R0, R0, 1.175494350822287508e-38 ;  /* 0x0080000000008820 */ /* 0x001fca0000400000 */
[----:B------:R-:W-:-:S04]  /*6a70*/  F2FP.F16.F32.PACK_AB R3, RZ, R0 ;  /* 0x00000000ff03723e */ /* 0x000fc800000000ff */
[----:B------:R-:W-:-:S05]  /*6a80*/  PRMT R3, R3, 0x5410, RZ ;  /* 0x0000541003037816 */ /* 0x000fca00000000ff */
[----:B------:R0:W-:Y:S01]  /*6a90*/  STG.E desc[UR36][R16.64], R3 ;  /* 0x0000000310007986 */ /* 0x0001e2000c101924 */
[----:B------:R-:W-:Y:S05]  /*6aa0*/  BRA `(.L_x_9568) ;  /* 0x0000000800dc7947 */ /* 0x000fea0003800000 */
.L_x_9573:
[----:B------:R0:W-:Y:S01]  /*6ab0*/  STG.E.64 desc[UR36][R16.64], R4 ;  /* 0x0000000410007986 */ /* 0x0001e2000c101b24 */
[----:B------:R-:W-:Y:S05]  /*6ac0*/  BRA `(.L_x_9568) ;  /* 0x0000000800d47947 */ /* 0x000fea0003800000 */
.L_x_9563:
        /* <DEDUP_REMOVED lines=12> */
.L_x_9577:
[----:B------:R-:W-:-:S05]  /*6b90*/  CS2R R6, SRZ ;  /* 0x0000000000067805 */ /* 0x000fca000001ff00 */
[----:B------:R0:W-:Y:S01]  /*6ba0*/  STG.E.128 desc[UR36][R16.64], R4 ;  /* 0x0000000410007986 */ /* 0x0001e2000c101d24 */
[----:B------:R-:W-:Y:S05]  /*6bb0*/  BRA `(.L_x_9568) ;  /* 0x0000000800987947 */ /* 0x000fea0003800000 */
.L_x_9576:
        /* <DEDUP_REMOVED lines=23> */
.L_x_9581:
[----:B------:R-:W-:Y:S05]  /*6d30*/  BSYNC B0 ;  /* 0x0000000000007941 */ /* 0x000fea0003800000 */
.L_x_9580:
[----:B------:R-:W-:-:S05]  /*6d40*/  LOP3.LUT R3, R0, R3, RZ, 0xfc, !PT ;  /* 0x0000000300037212 */ /* 0x000fca00078efcff */
[----:B------:R0:W-:Y:S01]  /*6d50*/  STG.E.U8 desc[UR36][R16.64], R3 ;  /* 0x0000000310007986 */ /* 0x0001e2000c101124 */
[----:B------:R-:W-:Y:S05]  /*6d60*/  BRA `(.L_x_9568) ;  /* 0x00000008002c7947 */ /* 0x000fea0003800000 */
.L_x_9579:
        /* <DEDUP_REMOVED lines=15> */
.L_x_9583:
[----:B------:R-:W-:Y:S01]  /*6e60*/  IMAD.MOV.U32 R0, RZ, RZ, 0x7f ;  /* 0x0000007fff007424 */ /* 0x000fe200078e00ff */
[----:B------:R-:W-:-:S04]  /*6e70*/  ISETP.GT.U32.AND P0, PT, R2, 0x7f800000, PT ;  /* 0x7f8000000200780c */ /* 0x000fc80003f04070 */
[----:B------:R-:W-:-:S09]  /*6e80*/  SEL R0, R0, 0x7c, P0 ;  /* 0x0000007c00007807 */ /* 0x000fd20000000000 */
.L_x_9584:
[----:B------:R-:W-:Y:S05]  /*6e90*/  BSYNC B0 ;  /* 0x0000000000007941 */ /* 0x000fea0003800000 */
.L_x_9582:
[----:B------:R-:W-:-:S04]  /*6ea0*/  LOP3.LUT R2, R3, 0x80000000, RZ, 0xc0, !PT ;  /* 0x8000000003027812 */ /* 0x000fc800078ec0ff */
[----:B------:R-:W-:-:S04]  /*6eb0*/  SHF.R.U32.HI R3, RZ, 0x18, R2 ;  /* 0x00000018ff037819 */ /* 0x000fc80000011602 */
[----:B------:R-:W-:-:S05]  /*6ec0*/  LOP3.LUT R3, R0, R3, RZ, 0xfc, !PT ;  /* 0x0000000300037212 */ /* 0x000fca00078efcff */
[----:B------:R0:W-:Y:S01]  /*6ed0*/  STG.E.U8 desc[UR36][R16.64], R3 ;  /* 0x0000000310007986 */ /* 0x0001e2000c101124 */
[----:B------:R-:W-:Y:S05]  /*6ee0*/  BRA `(.L_x_9568) ;  /* 0x0000000400cc7947 */ /* 0x000fea0003800000 */
.L_x_9578:
[----:B------:R-:W0:Y:S01]  /*6ef0*/  F2F.F32.F64 R0, R4 ;  /* 0x0000000400007310 */ /* 0x000e220000301000 */
[----:B------:R-:W-:-:S14]  /*6f00*/  DSETP.GEU.AND P0, PT, |R4|, UR4, PT ;  /* 0x0000000404007e2a */ /* 0x000fdc000bf0e200 */
[----:B0-----:R-:W-:-:S05]  /*6f10*/  @!P0 FMUL R0, R0, 1.175494350822287508e-38 ;  /* 0x0080000000008820 */ /* 0x001fca0000400000 */
[----:B------:R-:W-:-:S05]  /*6f20*/  F2FP.BF16.F32.PACK_AB R0, RZ, R0 ;  /* 0x00000000ff00723e */ /* 0x000fca00000010ff */
[----:B------:R0:W-:Y:S01]  /*6f30*/  STG.E.U16 desc[UR36][R16.64], R0 ;  /* 0x0000000010007986 */ /* 0x0001e2000c101524 */
[----:B------:R-:W-:Y:S05]  /*6f40*/  BRA `(.L_x_9568) ;  /* 0x0000000400b47947 */ /* 0x000fea0003800000 */
.L_x_9575:
        /* <DEDUP_REMOVED lines=11> */
.L_x_9587:
        /* <DEDUP_REMOVED lines=19> */
.L_x_9590:
[----:B------:R-:W-:-:S04]  /*7130*/  LOP3.LUT R2, R3, 0x80000000, RZ, 0xc0, !PT ;  /* 0x8000000003027812 */ /* 0x000fc800078ec0ff */
[----:B------:R-:W-:-:S04]  /*7140*/  SHF.R.U32.HI R3, RZ, 0x18, R2 ;  /* 0x00000018ff037819 */ /* 0x000fc80000011602 */
[----:B------:R-:W-:-:S04]  /*7150*/  LOP3.LUT R0, R0, R3, RZ, 0xfc, !PT ;  /* 0x0000000300007212 */ /* 0x000fc800078efcff */
[----:B------:R-:W-:-:S07]  /*7160*/  PRMT R8, R0, 0x7610, R8 ;  /* 0x0000761000087816 */ /* 0x000fce0000000008 */
.L_x_9589:
[----:B------:R-:W-:Y:S05]  /*7170*/  BSYNC B0 ;  /* 0x0000000000007941 */ /* 0x000fea0003800000 */
.L_x_9588:
[----:B------:R3:W-:Y:S01]  /*7180*/  STG.E.U8 desc[UR36][R16.64], R8 ;  /* 0x0000000810007986 */ /* 0x0007e2000c101124 */
[----:B------:R-:W-:Y:S05]  /*7190*/  BRA `(.L_x_9568) ;  /* 0x0000000400207947 */ /* 0x000fea0003800000 */
.L_x_9586:
        /* <DEDUP_REMOVED lines=19> */
.L_x_9593:
[----:B------:R-:W-:-:S04]  /*72d0*/  LOP3.LUT R2, R3, 0x80000000, RZ, 0xc0, !PT ;  /* 0x8000000003027812 */ /* 0x000fc800078ec0ff */
[----:B------:R-:W-:-:S04]  /*72e0*/  SHF.R.U32.HI R3, RZ, 0x18, R2 ;  /* 0x00000018ff037819 */ /* 0x000fc80000011602 */
[----:B------:R-:W-:-:S04]  /*72f0*/  LOP3.LUT R0, R0, R3, RZ, 0xfc, !PT ;  /* 0x0000000300007212 */ /* 0x000fc800078efcff */
[----:B------:R-:W-:-:S07]  /*7300*/  PRMT R8, R0, 0x7610, R8 ;  /* 0x0000761000087816 */ /* 0x000fce0000000008 */
.L_x_9592:
[----:B------:R-:W-:Y:S05]  /*7310*/  BSYNC B0 ;  /* 0x0000000000007941 */ /* 0x000fea0003800000 */
.L_x_9591:
[----:B------:R0:W-:Y:S01]  /*7320*/  STG.E.U8 desc[UR36][R16.64], R8 ;  /* 0x0000000810007986 */ /* 0x0001e2000c101124 */
[----:B------:R-:W-:Y:S05]  /*7330*/  BRA `(.L_x_9568) ;  /* 0x0000000000b87947 */ /* 0x000fea0003800000 */
.L_x_9585:
        /* <DEDUP_REMOVED lines=24> */
.L_x_9567:
        /* <DEDUP_REMOVED lines=16> */
.L_x_9596:
[----:B------:R-:W-:Y:S05]  /*75c0*/  BRA `(.L_x_9568) ;  /* 0x0000000000147947 */ /* 0x000fea0003800000 */
.L_x_9595:
[----:B------:R-:W0:Y:S02]  /*75d0*/  F2I.U64.F64.TRUNC R4, R4 ;  /* 0x0000000400047311 */ /* 0x000e24000030d800 */
[----:B0-----:R2:W-:Y:S01]  /*75e0*/  STG.E.64 desc[UR36][R16.64], R4 ;  /* 0x0000000410007986 */ /* 0x0015e2000c101b24 */
[----:B------:R-:W-:Y:S05]  /*75f0*/  BRA `(.L_x_9568) ;  /* 0x0000000000087947 */ /* 0x000fea0003800000 */
.L_x_9594:
[----:B------:R-:W0:Y:S02]  /*7600*/  F2I.U32.F64.TRUNC R5, R4 ;  /* 0x0000000400057311 */ /* 0x000e24000030d000 */
[----:B0-----:R0:W-:Y:S02]  /*7610*/  STG.E desc[UR36][R16.64], R5 ;  /* 0x0000000510007986 */ /* 0x0011e4000c101924 */
.L_x_9568:
[----:B------:R-:W-:-:S07]  /*7620*/  VIADD R19, R19, 0x80 ;  /* 0x0000008013137836 */ /* 0x000fce0000000000 */
.L_x_9528:
[----:B------:R-:W-:Y:S05]  /*7630*/  BSYNC B6 ;  /* 0x0000000000067941 */ /* 0x000fea0003800000 */
.L_x_9527:
        /* <DEDUP_REMOVED lines=298> */
[----:B------:R-:W-:-:S09]  /*88e0*/  ULDC.64 UR4, c[0x0][0x340] ;  /* 0x0000d00000047ab9 */ /* 0x000fd20000000a00 */
        /* <DEDUP_REMOVED lines=8> */
.L_x_9599:
        /* <DEDUP_REMOVED lines=21> */
.L_x_9603:
[----:B------:R-:W2:Y:S02]  /*8ac0*/  LDG.E.U8 R2, desc[UR36][R4.64] ;  /* 0x0000002404027981 */ /* 0x000ea4000c1e1100 */
[----:B--2---:R-:W0:Y:S01]  /*8ad0*/  I2F.F64.U16 R2, R2 ;  /* 0x0000000200027312 */ /* 0x004e220000101800 */
[----:B------:R-:W-:Y:S05]  /*8ae0*/  BRA `(.L_x_9605) ;  /* 0x0000000c00707947 */ /* 0x000fea0003800000 */
.L_x_9602:
        /* <DEDUP_REMOVED lines=9> */
.L_x_9607:
[----:B------:R-:W2:Y:S02]  /*8b80*/  LDG.E R2, desc[UR36][R4.64] ;  /* 0x0000002404027981 */ /* 0x000ea4000c1e1900 */
[----:B--2---:R-:W0:Y:S01]  /*8b90*/  I2F.F64 R2, R2 ;  /* 0x0000000200027312 */ /* 0x004e220000201c00 */
[----:B------:R-:W-:Y:S05]  /*8ba0*/  BRA `(.L_x_9605) ;  /* 0x0000000c00407947 */ /* 0x000fea0003800000 */
.L_x_9606:
[----:B------:R-:W2:Y:S02]  /*8bb0*/  LDG.E.U16 R2, desc[UR36][R4.64] ;  /* 0x0000002404027981 */ /* 0x000ea4000c1e1500 */
[----:B--2---:R-:W0:Y:S01]  /*8bc0*/  I2F.F64.S16 R2, R2 ;  /* 0x0000000200027312 */ /* 0x004e220000101c00 */
[----:B------:R-:W-:Y:S05]  /*8bd0*/  BRA `(.L_x_9605) ;  /* 0x0000000c00347947 */ /* 0x000fea0003800000 */
.L_x_9601:
        /* <DEDUP_REMOVED lines=10> */
.L_x_9609:
[----:B------:R-:W2:Y:S02]  /*8c80*/  LDG.E.U16 R0, desc[UR36][R4.64] ;  /* 0x0000002404007981 */ /* 0x000ea4000c1e1500 */
[----:B--2---:R-:W-:-:S05]  /*8c90*/  HADD2.F32 R0, -RZ, R0.H0_H0 ;  /* 0x20000000ff007230 */ /* 0x004fca0000004100 */
[----:B------:R-:W-:-:S04]  /*8ca0*/  FMUL.FTZ R0, R0, 1 ;  /* 0x3f80000000007820 */ /* 0x000fc80000410000 */
[----:B------:R0:W1:Y:S01]  /*8cb0*/  F2F.F64.F32 R2, R0 ;  /* 0x0000000000027310 */ /* 0x0000620000201800 */
[----:B------:R-:W-:Y:S05]  /*8cc0*/  BRA `(.L_x_9605) ;  /* 0x0000000800f87947 */ /* 0x000fea0003800000 */
.L_x_9608:
        /* <DEDUP_REMOVED lines=10> */
.L_x_9611:
[----:B------:R-:W2:Y:S02]  /*8d70*/  LDG.E.U16 R4, desc[UR36][R4.64] ;  /* 0x0000002404047981 */ /* 0x000ea4000c1e1500 */
[----:B--2---:R-:W-:-:S05]  /*8d80*/  HADD2.F32 R0, -RZ, R4.H0_H0 ;  /* 0x20000004ff007230 */ /* 0x004fca0000004100 */
[----:B------:R-:W-:-:S04]  /*8d90*/  FMUL.FTZ R0, R0, 1 ;  /* 0x3f80000000007820 */ /* 0x000fc80000410000 */
[----:B------:R0:W1:Y:S01]  /*8da0*/  F2F.F64.F32 R2, R0 ;  /* 0x0000000000027310 */ /* 0x0000620000201800 */
[----:B------:R-:W-:Y:S05]  /*8db0*/  BRA `(.L_x_9605) ;  /* 0x0000000800bc7947 */ /* 0x000fea0003800000 */
.L_x_9610:
[----:B------:R0:W5:Y:S01]  /*8dc0*/  LDG.E.64 R2, desc[UR36][R4.64] ;  /* 0x0000002404027981 */ /* 0x000162000c1e1b00 */
[----:B------:R-:W-:Y:S05]  /*8dd0*/  BRA `(.L_x_9605) ;  /* 0x0000000800b47947 */ /* 0x000fea0003800000 */
.L_x_9600:
        /* <DEDUP_REMOVED lines=13> */
.L_x_9614:
[----:B------:R0:W5:Y:S01]  /*8eb0*/  LDG.E.64 R2, desc[UR36][R4.64] ;  /* 0x0000002404027981 */ /* 0x000162000c1e1b00 */
[----:B------:R-:W-:Y:S05]  /*8ec0*/  BRA `(.L_x_9605) ;  /* 0x0000000800787947 */ /* 0x000fea0003800000 */
.L_x_9613:
        /* <DEDUP_REMOVED lines=28> */
.L_x_9616:
[----:B------:R-:W2:Y:S02]  /*9090*/  LDG.E.U8 R3, desc[UR36][R4.64] ;  /* 0x0000002404037981 */ /* 0x000ea4000c1e1100 */
[----:B--2---:R-:W-:-:S05]  /*90a0*/  IMAD.SHL.U32 R0, R3, 0x2000000, RZ ;  /* 0x0200000003007824 */ /* 0x004fca00078e00ff */
[----:B------:R-:W-:-:S13]  /*90b0*/  ISETP.GE.U32.AND P0, PT, R0, 0x8000000, PT ;  /* 0x080000000000780c */ /* 0x000fda0003f06070 */
[C---:B------:R-:W-:Y:S01]  /*90c0*/  @!P0 IMAD.SHL.U32 R0, R3.reuse, 0x100, RZ ;  /* 0x0000010003008824 */ /* 0x040fe200078e00ff */
[C---:B------:R-:W-:Y:S01]  /*90d0*/  @P0 SHF.L.U32 R2, R3.reuse, 0x15, RZ ;  /* 0x0000001503020819 */ /* 0x040fe200000006ff */
[----:B------:R-:W-:-:S03]  /*90e0*/  IMAD.SHL.U32 R3, R3, 0x1000000, RZ ;  /* 0x0100000003037824 */ /* 0x000fc600078e00ff */
        /* <DEDUP_REMOVED lines=9> */
.L_x_9615:
[----:B------:R-:W2:Y:S02]  /*9180*/  LDG.E.U16 R0, desc[UR36][R4.64] ;  /* 0x0000002404007981 */ /* 0x000ea4000c1e1500 */
[----:B--2---:R-:W-:-:S04]  /*9190*/  IMAD.U32 R0, R0, 0x10000, RZ ;  /* 0x0001000000007824 */ /* 0x004fc800078e00ff */
[----:B------:R-:W-:-:S04]  /*91a0*/  FMUL.FTZ R0, R0, 1 ;  /* 0x3f80000000007820 */ /* 0x000fc80000410000 */
[----:B------:R0:W1:Y:S01]  /*91b0*/  F2F.F64.F32 R2, R0 ;  /* 0x0000000000027310 */ /* 0x0000620000201800 */
[----:B------:R-:W-:Y:S05]  /*91c0*/  BRA `(.L_x_9605) ;  /* 0x0000000400b87947 */ /* 0x000fea0003800000 */
.L_x_9612:
        /* <DEDUP_REMOVED lines=11> */
.L_x_9619:
        /* <DEDUP_REMOVED lines=21> */
.L_x_9623:
[----:B------:R-:W-:Y:S05]  /*93d0*/  BSYNC B1 ;  /* 0x0000000000017941 */ /* 0x000fea0003800000 */
.L_x_9622:
[----:B------:R-:W-:Y:S01]  /*93e0*/  LEA R3, R0, 0x3b800000, 0x17 ;  /* 0x3b80000000037811 */ /* 0x000fe200078eb8ff */
[----:B------:R-:W-:-:S05]  /*93f0*/  IMAD.SHL.U32 R0, R2, 0x100000, RZ ;  /* 0x0010000002007824 */ /* 0x000fca00078e00ff */
[----:B------:R-:W-:-:S07]  /*9400*/  LOP3.LUT R0, R3, R0, R4, 0xfe, !PT ;  /* 0x0000000003007212 */ /* 0x000fce00078efe04 */
.L_x_9621:
[----:B------:R-:W-:Y:S05]  /*9410*/  BSYNC B0 ;  /* 0x0000000000007941 */ /* 0x000fea0003800000 */
.L_x_9620:
[----:B------:R-:W-:-:S04]  /*9420*/  FMUL.FTZ R0, R0, 1 ;  /* 0x3f80000000007820 */ /* 0x000fc80000410000 */
[----:B------:R1:W2:Y:S01]  /*9430*/  F2F.F64.F32 R2, R0 ;  /* 0x0000000000027310 */ /* 0x0002a20000201800 */
[----:B------:R-:W-:Y:S05]  /*9440*/  BRA `(.L_x_9605) ;  /* 0x0000000400187947 */ /* 0x000fea0003800000 */
.L_x_9618:
        /* <DEDUP_REMOVED lines=21> */
.L_x_9627:
[----:B------:R-:W-:Y:S05]  /*95a0*/  BSYNC B1 ;  /* 0x0000000000017941 */ /* 0x000fea0003800000 */
.L_x_9626:
[----:B------:R-:W-:Y:S01]  /*95b0*/  LEA R3, R0, 0x37800000, 0x17 ;  /* 0x3780000000037811 */ /* 0x000fe200078eb8ff */
[----:B------:R-:W-:-:S05]  /*95c0*/  IMAD.SHL.U32 R0, R2, 0x200000, RZ ;  /* 0x0020000002007824 */ /* 0x000fca00078e00ff */
[----:B------:R-:W-:-:S07]  /*95d0*/  LOP3.LUT R0, R3, R0, R4, 0xfe, !PT ;  /* 0x0000000003007212 */ /* 0x000fce00078efe04 */
.L_x_9625:
[----:B------:R-:W-:Y:S05]  /*95e0*/  BSYNC B0 ;  /* 0x0000000000007941 */ /* 0x000fea0003800000 */
.L_x_9624:
[----:B------:R-:W-:-:S04]  /*95f0*/  FMUL.FTZ R0, R0, 1 ;  /* 0x3f80000000007820 */ /* 0x000fc80000410000 */
[----:B------:R3:W4:Y:S01]  /*9600*/  F2F.F64.F32 R2, R0 ;  /* 0x0000000000027310 */ /* 0x0007220000201800 */
[----:B------:R-:W-:Y:S05]  /*9610*/  BRA `(.L_x_9605) ;  /* 0x0000000000a47947 */ /* 0x000fea0003800000 */
.L_x_9617:
        /* <DEDUP_REMOVED lines=14> */
.L_x_9631:
[----:B------:R-:W-:Y:S05]  /*9700*/  BSYNC B0 ;  /* 0x0000000000007941 */ /* 0x000fea0003800000 */
.L_x_9630:
[----:B------:R-:W-:-:S04]  /*9710*/  FMUL.FTZ R0, R0, 1 ;  /* 0x3f80000000007820 */ /* 0x000fc80000410000 */
[----:B------:R0:W1:Y:S01]  /*9720*/  F2F.F64.F32 R2, R0 ;  /* 0x0000000000027310 */ /* 0x0000620000201800 */
[----:B------:R-:W-:Y:S05]  /*9730*/  BRA `(.L_x_9605) ;  /* 0x00000000005c7947 */ /* 0x000fea0003800000 */
.L_x_9604:
        /* <DEDUP_REMOVED lines=16> */
.L_x_9632:
[----:B------:R-:W-:Y:S01]  /*9840*/  CS2R R2, SRZ ;  /* 0x0000000000027805 */ /* 0x000fe2000001ff00 */
[----:B------:R-:W-:Y:S06]  /*9850*/  BRA `(.L_x_9605) ;  /* 0x0000000000147947 */ /* 0x000fec0003800000 */
.L_x_9629:
[----:B------:R-:W2:Y:S02]  /*9860*/  LDG.E.64 R2, desc[UR36][R4.64] ;  /* 0x0000002404027981 */ /* 0x000ea4000c1e1b00 */
[----:B--2---:R-:W0:Y:S01]  /*9870*/  I2F.F64.U64 R2, R2 ;  /* 0x0000000200027312 */ /* 0x004e220000301800 */
[----:B------:R-:W-:Y:S05]  /*9880*/  BRA `(.L_x_9605) ;  /* 0x0000000000087947 */ /* 0x000fea0003800000 */
.L_x_9628:
[----:B------:R-:W2:Y:S02]  /*9890*/  LDG.E R2, desc[UR36][R4.64] ;  /* 0x0000002404027981 */ /* 0x000ea4000c1e1900 */
[----:B--2---:R-:W0:Y:S02]  /*98a0*/  I2F.F64.U32 R2, R2 ;  /* 0x0000000200027312 */ /* 0x004e240000201800 */
.L_x_9605:
        /* <DEDUP_REMOVED lines=150> */
.L_x_9636:
[----:B------:R-:W0:Y:S02]  /*a210*/  F2I.S64.F64.TRUNC R4, R4 ;  /* 0x0000000400047311 */ /* 0x000e24000030d900 */
[----:B0-----:R-:W-:-:S05]  /*a220*/  IMAD.MOV.U32 R3, RZ, RZ, R4 ;  /* 0x000000ffff037224 */ /* 0x001fca00078e0004 */
[----:B------:R3:W-:Y:S01]  /*a230*/  STG.E.U8 desc[UR36][R16.64], R3 ;  /* 0x0000000310007986 */ /* 0x0007e2000c101124 */
[----:B------:R-:W-:Y:S05]  /*a240*/  BRA `(.L_x_9638) ;  /* 0x0000000c00a87947 */ /* 0x000fea0003800000 */
.L_x_9635:
        /* <DEDUP_REMOVED lines=9> */
.L_x_9640:
[----:B------:R-:W0:Y:S02]  /*a2e0*/  F2I.F64.TRUNC R5, R4 ;  /* 0x0000000400057311 */ /* 0x000e24000030d100 */
[----:B0-----:R2:W-:Y:S01]  /*a2f0*/  STG.E desc[UR36][R16.64], R5 ;  /* 0x0000000510007986 */ /* 0x0015e2000c101924 */
[----:B------:R-:W-:Y:S05]  /*a300*/  BRA `(.L_x_9638) ;  /* 0x0000000c00787947 */ /* 0x000fea0003800000 */
.L_x_9639:
[----:B------:R-:W0:Y:S02]  /*a310*/  F2I.F64.TRUNC R5, R4 ;  /* 0x0000000400057311 */ /* 0x000e24000030d100 */
[----:B0-----:R0:W-:Y:S01]  /*a320*/  STG.E.U16 desc[UR36][R16.64], R5 ;  /* 0x0000000510007986 */ /* 0x0011e2000c101524 */
[----:B------:R-:W-:Y:S05]  /*a330*/  BRA `(.L_x_9638) ;  /* 0x0000000c006c7947 */ /* 0x000fea0003800000 */
.L_x_9634:
        /* <DEDUP_REMOVED lines=11> */
.L_x_9642:
[----:B------:R-:W0:Y:S01]  /*a3f0*/  F2F.F32.F64 R0, R4 ;  /* 0x0000000400007310 */ /* 0x000e220000301000 */
[----:B------:R-:W-:-:S14]  /*a400*/  DSETP.GEU.AND P0, PT, |R4|, UR4, PT ;  /* 0x0000000404007e2a */ /* 0x000fdc000bf0e200 */
[----:B0-----:R-:W-:-:S05]  /*a410*/  @!P0 FMUL R0, R0, 1.175494350822287508e-38 ;  /* 0x0080000000008820 */ /* 0x001fca0000400000 */
[----:B------:R-:W-:-:S05]  /*a420*/  F2FP.F16.F32.PACK_AB R0, RZ, R0 ;  /* 0x00000000ff00723e */ /* 0x000fca00000000ff */
[----:B------:R0:W-:Y:S01]  /*a430*/  STG.E.U16 desc[UR36][R16.64], R0 ;  /* 0x0000000010007986 */ /* 0x0001e2000c101524 */
[----:B------:R-:W-:Y:S05]  /*a440*/  BRA `(.L_x_9638) ;  /* 0x0000000c00287947 */ /* 0x000fea0003800000 */
.L_x_9641:
        /* <DEDUP_REMOVED lines=12> */
.L_x_9644:
[----:B------:R-:W0:Y:S01]  /*a510*/  F2F.F32.F64 R0, R4 ;  /* 0x0000000400007310 */ /* 0x000e220000301000 */
[----:B------:R-:W-:-:S14]  /*a520*/  DSETP.GEU.AND P0, PT, |R4|, UR4, PT ;  /* 0x0000000404007e2a */ /* 0x000fdc000bf0e200 */
[----:B0-----:R-:W-:-:S05]  /*a530*/  @!P0 FMUL R0, R0, 1.175494350822287508e-38 ;  /* 0x0080000000008820 */ /* 0x001fca0000400000 */
[----:B------:R-:W-:-:S04]  /*a540*/  F2FP.F16.F32.PACK_AB R3, RZ, R0 ;  /* 0x00000000ff03723e */ /* 0x000fc800000000ff */
[----:B------:R-:W-:-:S05]  /*a550*/  PRMT R3, R3, 0x5410, RZ ;  /* 0x0000541003037816 */ /* 0x000fca00000000ff */
[----:B------:R0:W-:Y:S01]  /*a560*/  STG.E desc[UR36][R16.64], R3 ;  /* 0x0000000310007986 */ /* 0x0001e2000c101924 */
[----:B------:R-:W-:Y:S05]  /*a570*/  BRA `(.L_x_9638) ;  /* 0x0000000800dc7947 */ /* 0x000fea0003800000 */
.L_x_9643:
[----:B------:R0:W-:Y:S01]  /*a580*/  STG.E.64 desc[UR36][R16.64], R4 ;  /* 0x0000000410007986 */ /* 0x0001e2000c101b24 */
[----:B------:R-:W-:Y:S05]  /*a590*/  BRA `(.L_x_9638) ;  /* 0x0000000800d47947 */ /* 0x000fea0003800000 */
.L_x_9633:
        /* <DEDUP_REMOVED lines=12> */
.L_x_9647:
[----:B------:R-:W-:-:S05]  /*a660*/  CS2R R6, SRZ ;  /* 0x0000000000067805 */ /* 0x000fca000001ff00 */
[----:B------:R0:W-:Y:S01]  /*a670*/  STG.E.128 desc[UR36][R16.64], R4 ;  /* 0x0000000410007986 */ /* 0x0001e2000c101d24 */
[----:B------:R-:W-:Y:S05]  /*a680*/  BRA `(.L_x_9638) ;  /* 0x0000000800987947 */ /* 0x000fea0003800000 */
.L_x_9646:
        /* <DEDUP_REMOVED lines=23> */
.L_x_9651:
[----:B------:R-:W-:Y:S05]  /*a800*/  BSYNC B0 ;  /* 0x0000000000007941 */ /* 0x000fea0003800000 */
.L_x_9650:
[----:B------:R-:W-:-:S05]  /*a810*/  LOP3.LUT R3, R0, R3, RZ, 0xfc, !PT ;  /* 0x0000000300037212 */ /* 0x000fca00078efcff */
[----:B------:R0:W-:Y:S01]  /*a820*/  STG.E.U8 desc[UR36][R16.64], R3 ;  /* 0x0000000310007986 */ /* 0x0001e2000c101124 */
[----:B------:R-:W-:Y:S05]  /*a830*/  BRA `(.L_x_9638) ;  /* 0x00000008002c7947 */ /* 0x000fea0003800000 */
.L_x_9649:
        /* <DEDUP_REMOVED lines=15> */
.L_x_9653:
[----:B------:R-:W-:Y:S01]  /*a930*/  IMAD.MOV.U32 R0, RZ, RZ, 0x7f ;  /* 0x0000007fff007424 */ /* 0x000fe200078e00ff */
[----:B------:R-:W-:-:S04]  /*a940*/  ISETP.GT.U32.AND P0, PT, R2, 0x7f800000, PT ;  /* 0x7f8000000200780c */ /* 0x000fc80003f04070 */
[----:B------:R-:W-:-:S09]  /*a950*/  SEL R0, R0, 0x7c, P0 ;  /* 0x0000007c00007807 */ /* 0x000fd20000000000 */
.L_x_9654:
[----:B------:R-:W-:Y:S05]  /*a960*/  BSYNC B0 ;  /* 0x0000000000007941 */ /* 0x000fea0003800000 */
.L_x_9652:
[----:B------:R-:W-:-:S04]  /*a970*/  LOP3.LUT R2, R3, 0x80000000, RZ, 0xc0, !PT ;  /* 0x8000000003027812 */ /* 0x000fc800078ec0ff */
[----:B------:R-:W-:-:S04]  /*a980*/  SHF.R.U32.HI R3, RZ, 0x18, R2 ;  /* 0x00000018ff037819 */ /* 0x000fc80000011602 */
[----:B------:R-:W-:-:S05]  /*a990*/  LOP3.LUT R3, R0, R3, RZ, 0xfc, !PT ;  /* 0x0000000300037212 */ /* 0x000fca00078efcff */
[----:B------:R0:W-:Y:S01]  /*a9a0*/  STG.E.U8 desc[UR36][R16.64], R3 ;  /* 0x0000000310007986 */ /* 0x0001e2000c101124 */
[----:B------:R-:W-:Y:S05]  /*a9b0*/  BRA `(.L_x_9638) ;  /* 0x0000000400cc7947 */ /* 0x000fea0003800000 */
.L_x_9648:
[----:B------:R-:W0:Y:S01]  /*a9c0*/  F2F.F32.F64 R0, R4 ;  /* 0x0000000400007310 */ /* 0x000e220000301000 */
[----:B------:R-:W-:-:S14]  /*a9d0*/  DSETP.GEU.AND P0, PT, |R4|, UR4, PT ;  /* 0x0000000404007e2a */ /* 0x000fdc000bf0e200 */
[----:B0-----:R-:W-:-:S05]  /*a9e0*/  @!P0 FMUL R0, R0, 1.175494350822287508e-38 ;  /* 0x0080000000008820 */ /* 0x001fca0000400000 */
[----:B------:R-:W-:-:S05]  /*a9f0*/  F2FP.BF16.F32.PACK_AB R0, RZ, R0 ;  /* 0x00000000ff00723e */ /* 0x000fca00000010ff */
[----:B------:R0:W-:Y:S01]  /*aa00*/  STG.E.U16 desc[UR36][R16.64], R0 ;  /* 0x0000000010007986 */ /* 0x0001e2000c101524 */
[----:B------:R-:W-:Y:S05]  /*aa10*/  BRA `(.L_x_9638) ;  /* 0x0000000400b47947 */ /* 0x000fea0003800000 */
.L_x_9645:
        /* <DEDUP_REMOVED lines=11> */
.L_x_9657:
        /* <DEDUP_REMOVED lines=19> */
.L_x_9660:
[----:B------:R-:W-:-:S04]  /*ac00*/  LOP3.LUT R2, R3, 0x80000000, RZ, 0xc0, !PT ;  /* 0x8000000003027812 */ /* 0x000fc800078ec0ff */
[----:B------:R-:W-:-:S04]  /*ac10*/  SHF.R.U32.HI R3, RZ, 0x18, R2 ;  /* 0x00000018ff037819 */ /* 0x000fc80000011602 */
[----:B------:R-:W-:-:S04]  /*ac20*/  LOP3.LUT R0, R0, R3, RZ, 0xfc, !PT ;  /* 0x0000000300007212 */ /* 0x000fc800078efcff */
[----:B------:R-:W-:-:S07]  /*ac30*/  PRMT R8, R0, 0x7610, R8 ;  /* 0x0000761000087816 */ /* 0x000fce0000000008 */
.L_x_9659:
[----:B------:R-:W-:Y:S05]  /*ac40*/  BSYNC B0 ;  /* 0x0000000000007941 */ /* 0x000fea0003800000 */
.L_x_9658:
[----:B------:R0:W-:Y:S01]  /*ac50*/  STG.E.U8 desc[UR36][R16.64], R8 ;  /* 0x0000000810007986 */ /* 0x0001e2000c101124 */
[----:B------:R-:W-:Y:S05]  /*ac60*/  BRA `(.L_x_9638) ;  /* 0x0000000400207947 */ /* 0x000fea0003800000 */
.L_x_9656:
        /* <DEDUP_REMOVED lines=19> */
.L_x_9663:
[----:B------:R-:W-:-:S04]  /*ada0*/  LOP3.LUT R2, R3, 0x80000000, RZ, 0xc0, !PT ;  /* 0x8000000003027812 */ /* 0x000fc800078ec0ff */
[----:B------:R-:W-:-:S04]  /*adb0*/  SHF.R.U32.HI R3, RZ, 0x18, R2 ;  /* 0x00000018ff037819 */ /* 0x000fc80000011602 */
[----:B------:R-:W-:-:S04]  /*adc0*/  LOP3.LUT R0, R0, R3, RZ, 0xfc, !PT ;  /* 0x0000000300007212 */ /* 0x000fc800078efcff */
[----:B------:R-:W-:-:S07]  /*add0*/  PRMT R8, R0, 0x7610, R8 ;  /* 0x0000761000087816 */ /* 0x000fce0000000008 */
.L_x_9662:
[----:B------:R-:W-:Y:S05]  /*ade0*/  BSYNC B0 ;  /* 0x0000000000007941 */ /* 0x000fea0003800000 */
.L_x_9661:
[----:B------:R0:W-:Y:S01]  /*adf0*/  STG.E.U8 desc[UR36][R16.64], R8 ;  /* 0x0000000810007986 */ /* 0x0001e2000c101124 */
[----:B------:R-:W-:Y:S05]  /*ae00*/  BRA `(.L_x_9638) ;  /* 0x0000000000b87947 */ /* 0x000fea0003800000 */
.L_x_9655:
        /* <DEDUP_REMOVED lines=24> */
.L_x_9637:
        /* <DEDUP_REMOVED lines=16> */
.L_x_9666:
[----:B------:R-:W-:Y:S05]  /*b090*/  BRA `(.L_x_9638) ;  /* 0x0000000000147947 */ /* 0x000fea0003800000 */
.L_x_9665:
[----:B------:R-:W0:Y:S02]  /*b0a0*/  F2I.U64.F64.TRUNC R4, R4 ;  /* 0x0000000400047311 */ /* 0x000e24000030d800 */
[----:B0-----:R0:W-:Y:S01]  /*b0b0*/  STG.E.64 desc[UR36][R16.64], R4 ;  /* 0x0000000410007986 */ /* 0x0011e2000c101b24 */
[----:B------:R-:W-:Y:S05]  /*b0c0*/  BRA `(.L_x_9638) ;  /* 0x0000000000087947 */ /* 0x000fea0003800000 */
.L_x_9664:
[----:B------:R-:W0:Y:S02]  /*b0d0*/  F2I.U32.F64.TRUNC R5, R4 ;  /* 0x0000000400057311 */ /* 0x000e24000030d000 */
[----:B0-----:R0:W-:Y:S02]  /*b0e0*/  STG.E desc[UR36][R16.64], R5 ;  /* 0x0000000510007986 */ /* 0x0011e4000c101924 */
.L_x_9638:
[----:B------:R-:W-:-:S07]  /*b0f0*/  VIADD R19, R19, 0x80 ;  /* 0x0000008013137836 */ /* 0x000fce0000000000 */
.L_x_9598:
[----:B------:R-:W-:Y:S05]  /*b100*/  BSYNC B6 ;  /* 0x0000000000067941 */ /* 0x000fea0003800000 */
.L_x_9597:
        /* <DEDUP_REMOVED lines=306> */
.L_x_9667:
        /* <DEDUP_REMOVED lines=19> */
[----:B--2---:R-:W3:Y:S01]  /*c560*/  I2F.F64.S16 R2, R2 ;  /* 0x0000000200027312 */ /* 0x004ee20000101c00 */
[----:B------:R-:W-:Y:S05]  /*c570*/  BRA `(.L_x_9673) ;  /* 0x0000000c007c7947 */ /* 0x000fea0003800000 */
.L_x_9671:
[----:B------:R-:W2:Y:S02]  /*c580*/  LDG.E.U8 R2, desc[UR36][R4.64] ;  /* 0x0000002404027981 */ /* 0x000ea4000c1e1100 */
[----:B--2---:R-:W4:Y:S01]  /*c590*/  I2F.F64.U16 R2, R2 ;  /* 0x0000000200027312 */ /* 0x004f220000101800 */
[----:B------:R-:W-:Y:S05]  /*c5a0*/  BRA `(.L_x_9673) ;  /* 0x0000000c00707947 */ /* 0x000fea0003800000 */
.L_x_9670:
[----:B------:R-:W-:-:S13]  /*c5b0*/  ISETP.NE.AND P0, PT, R2, 0x2, PT ;  /* 0x000000020200780c */ /* 0x000fda0003f05270 */
[----:B------:R-:W-:Y:S05]  /*c5c0*/  @!P0 BRA `(.L_x_9674) ;  /* 0x0000000000288947 */ /* 0x000fea0003800000 */
[----:B------:R-:W-:-:S13]  /*c5d0*/  ISETP.NE.AND P0, PT, R2, 0x3, PT ;  /* 0x000000030200780c */ /* 0x000fda0003f05270 */
[----:B------:R-:W-:Y:S05]  /*c5e0*/  @!P0 BRA `(.L_x_9675) ;  /* 0x0000000000148947 */ /* 0x000fea0003800000 */
[----:B------:R-:W-:-:S13]  /*c5f0*/  ISETP.NE.AND P0, PT, R2, 0x4, PT ;  /* 0x000000040200780c */ /* 0x000fda0003f05270 */
[----:B------:R-:W-:Y:S05]  /*c600*/  @P0 BRA `(.L_x_9672) ;  /* 0x0000000800fc0947 */ /* 0x000fea0003800000 */
[----:B------:R-:W2:Y:S02]  /*c610*/  LDG.E.64 R2, desc[UR36][R4.64] ;  /* 0x0000002404027981 */ /* 0x000ea4000c1e1b00 */
[----:B--2---:R-:W1:Y:S01]  /*c620*/  I2F.F64.S64 R2, R2 ;  /* 0x0000000200027312 */ /* 0x004e620000301c00 */
[----:B------:R-:W-:Y:S05]  /*c630*/  BRA `(.L_x_9673) ;  /* 0x0000000c004c7947 */ /* 0x000fea0003800000 */
.L_x_9675:
[----:B------:R-:W2:Y:S02]  /*c640*/  LDG.E R2, desc[UR36][R4.64] ;  /* 0x0000002404027981 */ /* 0x000ea4000c1e1900 */
[----:B--2---:R-:W2:Y:S01]  /*c650*/  I2F.F64 R2, R2 ;  /* 0x0000000200027312 */ /* 0x004ea20000201c00 */
[----:B------:R-:W-:Y:S05]  /*c660*/  BRA `(.L_x_9673) ;  /* 0x0000000c00407947 */ /* 0x000fea0003800000 */
.L_x_9674:
[----:B------:R-:W2:Y:S02]  /*c670*/  LDG.E.U16 R2, desc[UR36][R4.64] ;  /* 0x0000002404027981 */ /* 0x000ea4000c1e1500 */
[----:B--2---:R-:W0:Y:S01]  /*c680*/  I2F.F64.S16 R2, R2 ;  /* 0x0000000200027312 */ /* 0x004e220000101c00 */
[----:B------:R-:W-:Y:S05]  /*c690*/  BRA `(.L_x_9673) ;  /* 0x0000000c00347947 */ /* 0x000fea0003800000 */
.L_x_9669:
        /* <DEDUP_REMOVED lines=10> */
.L_x_9677:
[----:B------:R-:W2:Y:S02]  /*c740*/  LDG.E.U16 R0, desc[UR36][R4.64] ;  /* 0x0000002404007981 */ /* 0x000ea4000c1e1500 */
[----:B--2---:R-:W-:-:S05]  /*c750*/  HADD2.F32 R0, -RZ, R0.H0_H0 ;  /* 0x20000000ff007230 */ /* 0x004fca0000004100 */
[----:B------:R-:W-:-:S04]  /*c760*/  FMUL.FTZ R0, R0, 1 ;  /* 0x3f80000000007820 */ /* 0x000fc80000410000 */
[----:B------:R0:W1:Y:S01]  /*c770*/  F2F.F64.F32 R2, R0 ;  /* 0x0000000000027310 */ /* 0x0000620000201800 */
[----:B------:R-:W-:Y:S05]  /*c780*/  BRA `(.L_x_9673) ;  /* 0x0000000800f87947 */ /* 0x000fea0003800000 */
.L_x_9676:
        /* <DEDUP_REMOVED lines=10> */
.L_x_9679:
[----:B------:R-:W2:Y:S02]  /*c830*/  LDG.E.U16 R4, desc[UR36][R4.64] ;  /* 0x0000002404047981 */ /* 0x000ea4000c1e1500 */
[----:B--2---:R-:W-:-:S05]  /*c840*/  HADD2.F32 R0, -RZ, R4.H0_H0 ;  /* 0x20000004ff007230 */ /* 0x004fca0000004100 */
[----:B------:R-:W-:-:S04]  /*c850*/  FMUL.FTZ R0, R0, 1 ;  /* 0x3f80000000007820 */ /* 0x000fc80000410000 */
[----:B------:R0:W1:Y:S01]  /*c860*/  F2F.F64.F32 R2, R0 ;  /* 0x0000000000027310 */ /* 0x0000620000201800 */
[----:B------:R-:W-:Y:S05]  /*c870*/  BRA `(.L_x_9673) ;  /* 0x0000000800bc7947 */ /* 0x000fea0003800000 */
.L_x_9678:
[----:B------:R0:W5:Y:S01]  /*c880*/  LDG.E.64 R2, desc[UR36][R4.64] ;  /* 0x0000002404027981 */ /* 0x000162000c1e1b00 */
[----:B------:R-:W-:Y:S05]  /*c890*/  BRA `(.L_x_9673) ;  /* 0x0000000800b47947 */ /* 0x000fea0003800000 */
.L_x_9668:
        /* <DEDUP_REMOVED lines=13> */
.L_x_9682:
[----:B------:R0:W5:Y:S01]  /*c970*/  LDG.E.64 R2, desc[UR36][R4.64] ;  /* 0x0000002404027981 */ /* 0x000162000c1e1b00 */
[----:B------:R-:W-:Y:S05]  /*c980*/  BRA `(.L_x_9673) ;  /* 0x0000000800787947 */ /* 0x000fea0003800000 */
.L_x_9681:
        /* <DEDUP_REMOVED lines=28> */
.L_x_9684:
        /* <DEDUP_REMOVED lines=15> */
.L_x_9683:
[----:B------:R-:W2:Y:S02]  /*cc40*/  LDG.E.U16 R0, desc[UR36][R4.64] ;  /* 0x0000002404007981 */ /* 0x000ea4000c1e1500 */
[----:B--2---:R-:W-:-:S04]  /*cc50*/  IMAD.U32 R0, R0, 0x10000, RZ ;  /* 0x0001000000007824 */ /* 0x004fc800078e00ff */
[----:B------:R-:W-:-:S04]  /*cc60*/  FMUL.FTZ R0, R0, 1 ;  /* 0x3f80000000007820 */ /* 0x000fc80000410000 */
[----:B------:R0:W1:Y:S01]  /*cc70*/  F2F.F64.F32 R2, R0 ;  /* 0x0000000000027310 */ /* 0x0000620000201800 */
[----:B------:R-:W-:Y:S05]  /*cc80*/  BRA `(.L_x_9673) ;  /* 0x0000000400b87947 */ /* 0x000fea0003800000 */
.L_x_9680:
        /* <DEDUP_REMOVED lines=11> */
.L_x_9687:
        /* <DEDUP_REMOVED lines=21> */
.L_x_9691:
[----:B------:R-:W-:Y:S05]  /*ce90*/  BSYNC B1 ;  /* 0x0000000000017941 */ /* 0x000fea0003800000 */
.L_x_9690:
[----:B------:R-:W-:Y:S02]  /*cea0*/  LEA R3, R0, 0x3b800000, 0x17 ;  /* 0x3b80000000037811 */ /* 0x000fe400078eb8ff */
[----:B------:R-:W-:-:S04]  /*ceb0*/  SHF.L.U32 R0, R2, 0x14, RZ ;  /* 0x0000001402007819 */ /* 0x000fc800000006ff */
[----:B------:R-:W-:-:S07]  /*cec0*/  LOP3.LUT R0, R3, R0, R4, 0xfe, !PT ;  /* 0x0000000003007212 */ /* 0x000fce00078efe04 */
.L_x_9689:
[----:B------:R-:W-:Y:S05]  /*ced0*/  BSYNC B0 ;  /* 0x0000000000007941 */ /* 0x000fea0003800000 */
.L_x_9688:
[----:B------:R-:W-:-:S04]  /*cee0*/  FMUL.FTZ R0, R0, 1 ;  /* 0x3f80000000007820 */ /* 0x000fc80000410000 */
[----:B------:R0:W1:Y:S01]  /*cef0*/  F2F.F64.F32 R2, R0 ;  /* 0x0000000000027310 */ /* 0x0000620000201800 */
[----:B------:R-:W-:Y:S05]  /*cf00*/  BRA `(.L_x_9673) ;  /* 0x0000000400187947 */ /* 0x000fea0003800000 */
.L_x_9686:
        /* <DEDUP_REMOVED lines=21> */
.L_x_9695:
[----:B------:R-:W-:Y:S05]  /*d060*/  BSYNC B1 ;  /* 0x0000000000017941 */ /* 0x000fea0003800000 */
.L_x_9694:
[----:B------:R-:W-:Y:S01]  /*d070*/  LEA R3, R0, 0x37800000, 0x17 ;  /* 0x3780000000037811 */ /* 0x000fe200078eb8ff */
[----:B------:R-:W-:-:S05]  /*d080*/  IMAD.SHL.U32 R0, R2, 0x200000, RZ ;  /* 0x0020000002007824 */ /* 0x000fca00078e00ff */
[----:B------:R-:W-:-:S07]  /*d090*/  LOP3.LUT R0, R3, R0, R4, 0xfe, !PT ;  /* 0x0000000003007212 */ /* 0x000fce00078efe04 */
.L_x_9693:
[----:B------:R-:W-:Y:S05]  /*d0a0*/  BSYNC B0 ;  /* 0x0000000000007941 */ /* 0x000fea0003800000 */
.L_x_9692:
[----:B------:R-:W-:-:S04]  /*d0b0*/  FMUL.FTZ R0, R0, 1 ;  /* 0x3f80000000007820 */ /* 0x000fc80000410000 */
[----:B------:R0:W1:Y:S01]  /*d0c0*/  F2F.F64.F32 R2, R0 ;  /* 0x0000000000027310 */ /* 0x0000620000201800 */
[----:B------:R-:W-:Y:S05]  /*d0d0*/  BRA `(.L_x_9673) ;  /* 0x0000000000a47947 */ /* 0x000fea0003800000 */
.L_x_9685:
        /* <DEDUP_REMOVED lines=14> */
.L_x_9699:
[----:B------:R-:W-:Y:S05]  /*d1c0*/  BSYNC B0 ;  /* 0x0000000000007941 */ /* 0x000fea0003800000 */
.L_x_9698:
[----:B------:R-:W-:-:S04]  /*d1d0*/  FMUL.FTZ R0, R0, 1 ;  /* 0x3f80000000007820 */ /* 0x000fc80000410000 */
[----:B------:R0:W1:Y:S01]  /*d1e0*/  F2F.F64.F32 R2, R0 ;  /* 0x0000000000027310 */ /* 0x0000620000201800 */
[----:B------:R-:W-:Y:S05]  /*d1f0*/  BRA `(.L_x_9673) ;  /* 0x00000000005c7947 */ /* 0x000fea0003800000 */
.L_x_9672:
        /* <DEDUP_REMOVED lines=16> */
.L_x_9700:
[----:B------:R-:W-:Y:S01]  /*d300*/  CS2R R2, SRZ ;  /* 0x0000000000027805 */ /* 0x000fe2000001ff00 */
[----:B------:R-:W-:Y:S06]  /*d310*/  BRA `(.L_x_9673) ;  /* 0x0000000000147947 */ /* 0x000fec0003800000 */
.L_x_9697:
[----:B------:R-:W2:Y:S02]  /*d320*/  LDG.E.64 R2, desc[UR36][R4.64] ;  /* 0x0000002404027981 */ /* 0x000ea4000c1e1b00 */
[----:B--2---:R-:W0:Y:S01]  /*d330*/  I2F.F64.U64 R2, R2 ;  /* 0x0000000200027312 */ /* 0x004e220000301800 */
[----:B------:R-:W-:Y:S05]  /*d340*/  BRA `(.L_x_9673) ;  /* 0x0000000000087947 */ /* 0x000fea0003800000 */
.L_x_9696:
[----:B------:R-:W2:Y:S02]  /*d350*/  LDG.E R2, desc[UR36][R4.64] ;  /* 0x0000002404027981 */ /* 0x000ea4000c1e1900 */
[----:B--2---:R-:W0:Y:S02]  /*d360*/  I2F.F64.U32 R2, R2 ;  /* 0x0000000200027312 */ /* 0x004e240000201800 */
.L_x_9673:
[----:B------:R-:W-:Y:S01]  /*d370*/  UMOV UR4, 0x667f3bcd ;  /* 0x667f3bcd00047882 */ /* 0x000fe20000000000 */
[----:B------:R-:W-:Y:S01]  /*d380*/  UMOV UR5, 0x3fe6a09e ;  /* 0x3fe6a09e00057882 */ /* 0x000fe20000000000 */
[----:B------:R-:W-:Y:S01]  /*d390*/  IMAD.MOV.U32 R6, RZ, RZ, -0x24b905a1 ;  /* 0xdb46fa5fff067424 */ /* 0x000fe200078e00ff */
[C---:B012345:R-:W-:Y:S01]  /*d3a0*/  DMUL R4, R2.reuse, UR4 ;  /* 0x0000000402047c28 */ /* 0x07ffe20008000000 */
        /* <DEDUP_REMOVED lines=146> */
.L_x_9704:
[----:B------:R-:W0:Y:S02]  /*dcd0*/  F2I.S64.F64.TRUNC R4, R4 ;  /* 0x0000000400047311 */ /* 0x000e24000030d900 */
[----:B0-----:R-:W-:-:S05]  /*dce0*/  MOV R3, R4 ;  /* 0x0000000400037202 */ /* 0x001fca0000000f00 */
[----:B------:R-:W-:Y:S01]  /*dcf0*/  STG.E.U8 desc[UR36][R16.64], R3 ;  /* 0x0000000310007986 */ /* 0x000fe2000c101124 */
[----:B------:R-:W-:Y:S05]  /*dd00*/  EXIT ;  /* 0x000000000000794d */ /* 0x000fea0003800000 */
.L_x_9703:
        /* <DEDUP_REMOVED lines=9> */
.L_x_9707:
[----:B------:R-:W0:Y:S02]  /*dda0*/  F2I.F64.TRUNC R5, R4 ;  /* 0x0000000400057311 */ /* 0x000e24000030d100 */
[----:B0-----:R-:W-:Y:S01]  /*ddb0*/  STG.E desc[UR36][R16.64], R5 ;  /* 0x0000000510007986 */ /* 0x001fe2000c101924 */
[----:B------:R-:W-:Y:S05]  /*ddc0*/  EXIT ;  /* 0x000000000000794d */ /* 0x000fea0003800000 */
.L_x_9706:
[----:B------:R-:W0:Y:S02]  /*ddd0*/  F2I.F64.TRUNC R5, R4 ;  /* 0x0000000400057311 */ /* 0x000e24000030d100 */
[----:B0-----:R-:W-:Y:S01]  /*dde0*/  STG.E.U16 desc[UR36][R16.64], R5 ;  /* 0x0000000510007986 */ /* 0x001fe2000c101524 */
[----:B------:R-:W-:Y:S05]  /*ddf0*/  EXIT ;  /* 0x000000000000794d */ /* 0x000fea0003800000 */
.L_x_9702:
        /* <DEDUP_REMOVED lines=11> */
.L_x_9709:
[----:B------:R-:W0:Y:S01]  /*deb0*/  F2F.F32.F64 R0, R4 ;  /* 0x0000000400007310 */ /* 0x000e220000301000 */
[----:B------:R-:W-:-:S14]  /*dec0*/  DSETP.GEU.AND P0, PT, |R4|, UR4, PT ;  /* 0x0000000404007e2a */ /* 0x000fdc000bf0e200 */
[----:B0-----:R-:W-:-:S05]  /*ded0*/  @!P0 FMUL R0, R0, 1.175494350822287508e-38 ;  /* 0x0080000000008820 */ /* 0x001fca0000400000 */
[----:B------:R-:W-:-:S05]  /*dee0*/  F2FP.F16.F32.PACK_AB R0, RZ, R0 ;  /* 0x00000000ff00723e */ /* 0x000fca00000000ff */
[----:B------:R-:W-:Y:S01]  /*def0*/  STG.E.U16 desc[UR36][R16.64], R0 ;  /* 0x0000000010007986 */ /* 0x000fe2000c101524 */
[----:B------:R-:W-:Y:S05]  /*df00*/  EXIT ;  /* 0x000000000000794d */ /* 0x000fea0003800000 */
.L_x_9708:
        /* <DEDUP_REMOVED lines=12> */
.L_x_9711:
[----:B------:R-:W0:Y:S01]  /*dfd0*/  F2F.F32.F64 R0, R4 ;  /* 0x0000000400007310 */ /* 0x000e220000301000 */
[----:B------:R-:W-:-:S14]  /*dfe0*/  DSETP.GEU.AND P0, PT, |R4|, UR4, PT ;  /* 0x0000000404007e2a */ /* 0x000fdc000bf0e200 */
[----:B0-----:R-:W-:-:S05]  /*dff0*/  @!P0 FMUL R0, R0, 1.175494350822287508e-38 ;  /* 0x0080000000008820 */ /* 0x001fca0000400000 */
[----:B------:R-:W-:-:S04]  /*e000*/  F2FP.F16.F32.PACK_AB R3, RZ, R0 ;  /* 0x00000000ff03723e */ /* 0x000fc800000000ff */
[----:B------:R-:W-:-:S05]  /*e010*/  PRMT R3, R3, 0x5410, RZ ;  /* 0x0000541003037816 */ /* 0x000fca00000000ff */
[----:B------:R-:W-:Y:S01]  /*e020*/  STG.E desc[UR36][R16.64], R3 ;  /* 0x0000000310007986 */ /* 0x000fe2000c101924 */
[----:B------:R-:W-:Y:S05]  /*e030*/  EXIT ;  /* 0x000000000000794d */ /* 0x000fea0003800000 */
.L_x_9710:
[----:B------:R-:W-:Y:S01]  /*e040*/  STG.E.64 desc[UR36][R16.64], R4 ;  /* 0x0000000410007986 */ /* 0x000fe2000c101b24 */
[----:B------:R-:W-:Y:S05]  /*e050*/  EXIT ;  /* 0x000000000000794d */ /* 0x000fea0003800000 */
.L_x_9701:
        /* <DEDUP_REMOVED lines=12> */
.L_x_9714:
[----:B------:R-:W-:-:S05]  /*e120*/  CS2R R6, SRZ ;  /* 0x0000000000067805 */ /* 0x000fca000001ff00 */
[----:B------:R-:W-:Y:S01]  /*e130*/  STG.E.128 desc[UR36][R16.64], R4 ;  /* 0x0000000410007986 */ /* 0x000fe2000c101d24 */
[----:B------:R-:W-:Y:S05]  /*e140*/  EXIT ;  /* 0x000000000000794d */ /* 0x000fea0003800000 */
.L_x_9713:
        /* <DEDUP_REMOVED lines=23> */
.L_x_9718:
[----:B------:R-:W-:Y:S05]  /*e2c0*/  BSYNC B0 ;  /* 0x0000000000007941 */ /* 0x000fea0003800000 */
.L_x_9717:
[----:B------:R-:W-:-:S05]  /*e2d0*/  LOP3.LUT R3, R0, R3, RZ, 0xfc, !PT ;  /* 0x0000000300037212 */ /* 0x000fca00078efcff */
[----:B------:R-:W-:Y:S01]  /*e2e0*/  STG.E.U8 desc[UR36][R16.64], R3 ;  /* 0x0000000310007986 */ /* 0x000fe2000c101124 */
[----:B------:R-:W-:Y:S05]  /*e2f0*/  EXIT ;  /* 0x000000000000794d */ /* 0x000fea0003800000 */
.L_x_9716:
        /* <DEDUP_REMOVED lines=15> */
.L_x_9720:
[----:B------:R-:W-:Y:S01]  /*e3f0*/  IMAD.MOV.U32 R0, RZ, RZ, 0x7f ;  /* 0x0000007fff007424 */ /* 0x000fe200078e00ff */
[----:B------:R-:W-:-:S04]  /*e400*/  ISETP.GT.U32.AND P0, PT, R2, 0x7f800000, PT ;  /* 0x7f8000000200780c */ /* 0x000fc80003f04070 */
[----:B------:R-:W-:-:S09]  /*e410*/  SEL R0, R0, 0x7c, P0 ;  /* 0x0000007c00007807 */ /* 0x000fd20000000000 */
.L_x_9721:
[----:B------:R-:W-:Y:S05]  /*e420*/  BSYNC B0 ;  /* 0x0000000000007941 */ /* 0x000fea0003800000 */
.L_x_9719:
[----:B------:R-:W-:-:S04]  /*e430*/  LOP3.LUT R2, R3, 0x80000000, RZ, 0xc0, !PT ;  /* 0x8000000003027812 */ /* 0x000fc800078ec0ff */
[----:B------:R-:W-:-:S04]  /*e440*/  SHF.R.U32.HI R3, RZ, 0x18, R2 ;  /* 0x00000018ff037819 */ /* 0x000fc80000011602 */
[----:B------:R-:W-:-:S05]  /*e450*/  LOP3.LUT R3, R0, R3, RZ, 0xfc, !PT ;  /* 0x0000000300037212 */ /* 0x000fca00078efcff */
[----:B------:R-:W-:Y:S01]  /*e460*/  STG.E.U8 desc[UR36][R16.64], R3 ;  /* 0x0000000310007986 */ /* 0x000fe2000c101124 */
[----:B------:R-:W-:Y:S05]  /*e470*/  EXIT ;  /* 0x000000000000794d */ /* 0x000fea0003800000 */
.L_x_9715:
[----:B------:R-:W0:Y:S01]  /*e480*/  F2F.F32.F64 R0, R4 ;  /* 0x0000000400007310 */ /* 0x000e220000301000 */
[----:B------:R-:W-:-:S14]  /*e490*/  DSETP.GEU.AND P0, PT, |R4|, UR4, PT ;  /* 0x0000000404007e2a */ /* 0x000fdc000bf0e200 */
[----:B0-----:R-:W-:-:S05]  /*e4a0*/  @!P0 FMUL R0, R0, 1.175494350822287508e-38 ;  /* 0x0080000000008820 */ /* 0x001fca0000400000 */
[----:B------:R-:W-:-:S05]  /*e4b0*/  F2FP.BF16.F32.PACK_AB R0, RZ, R0 ;  /* 0x00000000ff00723e */ /* 0x000fca00000010ff */
[----:B------:R-:W-:Y:S01]  /*e4c0*/  STG.E.U16 desc[UR36][R16.64], R0 ;  /* 0x0000000010007986 */ /* 0x000fe2000c101524 */
[----:B------:R-:W-:Y:S05]  /*e4d0*/  EXIT ;  /* 0x000000000000794d */ /* 0x000fea0003800000 */
.L_x_9712:
        /* <DEDUP_REMOVED lines=11> */
.L_x_9724:
        /* <DEDUP_REMOVED lines=19> */
.L_x_9727:
[----:B------:R-:W-:-:S04]  /*e6c0*/  LOP3.LUT R2, R3, 0x80000000, RZ, 0xc0, !PT ;  /* 0x8000000003027812 */ /* 0x000fc800078ec0ff */
[----:B------:R-:W-:-:S04]  /*e6d0*/  SHF.R.U32.HI R3, RZ, 0x18, R2 ;  /* 0x00000018ff037819 */ /* 0x000fc80000011602 */
[----:B------:R-:W-:-:S04]  /*e6e0*/  LOP3.LUT R0, R0, R3, RZ, 0xfc, !PT ;  /* 0x0000000300007212 */ /* 0x000fc800078efcff */
[----:B------:R-:W-:-:S07]  /*e6f0*/  PRMT R8, R0, 0x7610, R8 ;  /* 0x0000761000087816 */ /* 0x000fce0000000008 */
.L_x_9726:
[----:B------:R-:W-:Y:S05]  /*e700*/  BSYNC B0 ;  /* 0x0000000000007941 */ /* 0x000fea0003800000 */
.L_x_9725:
[----:B------:R-:W-:Y:S01]  /*e710*/  STG.E.U8 desc[UR36][R16.64], R8 ;  /* 0x0000000810007986 */ /* 0x000fe2000c101124 */
[----:B------:R-:W-:Y:S05]  /*e720*/  EXIT ;  /* 0x000000000000794d */ /* 0x000fea0003800000 */
.L_x_9723:
        /* <DEDUP_REMOVED lines=19> */
.L_x_9730:
[----:B------:R-:W-:-:S04]  /*e860*/  LOP3.LUT R2, R3, 0x80000000, RZ, 0xc0, !PT ;  /* 0x8000000003027812 */ /* 0x000fc800078ec0ff */
[----:B------:R-:W-:-:S04]  /*e870*/  SHF.R.U32.HI R3, RZ, 0x18, R2 ;  /* 0x00000018ff037819 */ /* 0x000fc80000011602 */
[----:B------:R-:W-:-:S04]  /*e880*/  LOP3.LUT R0, R0, R3, RZ, 0xfc, !PT ;  /* 0x0000000300007212 */ /* 0x000fc800078efcff */
[----:B------:R-:W-:-:S07]  /*e890*/  PRMT R8, R0, 0x7610, R8 ;  /* 0x0000761000087816 */ /* 0x000fce0000000008 */
.L_x_9729:
[----:B------:R-:W-:Y:S05]  /*e8a0*/  BSYNC B0 ;  /* 0x0000000000007941 */ /* 0x000fea0003800000 */
.L_x_9728:
[----:B------:R-:W-:Y:S01]  /*e8b0*/  STG.E.U8 desc[UR36][R16.64], R8 ;  /* 0x0000000810007986 */ /* 0x000fe2000c101124 */
[----:B------:R-:W-:Y:S05]  /*e8c0*/  EXIT ;  /* 0x000000000000794d */ /* 0x000fea0003800000 */
.L_x_9722:
        /* <DEDUP_REMOVED lines=20> */
[----:B------:R-:W-:-:S05]  /*ea10*/  @!P0 IMAD.MOV R0, RZ, RZ, R2 ;  /* 0x000000ffff008224 */ /* 0x000fca00078e0202 */
[----:B------:R-:W-:-:S05]  /*ea20*/  @P1 MOV R3, R0 ;  /* 0x0000000000031202 */ /* 0x000fca0000000f00 */
[----:B------:R-:W-:Y:S01]  /*ea30*/  STG.E.U8 desc[UR36][R16.64], R3 ;  /* 0x0000000310007986 */ /* 0x000fe2000c101124 */
[----:B------:R-:W-:Y:S05]  /*ea40*/  EXIT ;  /* 0x000000000000794d */ /* 0x000fea0003800000 */
.L_x_9705:
        /* <DEDUP_REMOVED lines=16> */
.L_x_9733:
[----:B------:R-:W-:Y:S05]  /*eb50*/  EXIT ;  /* 0x000000000000794d */ /* 0x000fea0003800000 */
.L_x_9732:
[----:B------:R-:W0:Y:S02]  /*eb60*/  F2I.U64.F64.TRUNC R4, R4 ;  /* 0x0000000400047311 */ /* 0x000e24000030d800 */
[----:B0-----:R-:W-:Y:S01]  /*eb70*/  STG.E.64 desc[UR36][R16.64], R4 ;  /* 0x0000000410007986 */ /* 0x001fe2000c101b24 */
[----:B------:R-:W-:Y:S05]  /*eb80*/  EXIT ;  /* 0x000000000000794d */ /* 0x000fea0003800000 */
.L_x_9731:
[----:B------:R-:W0:Y:S02]  /*eb90*/  F2I.U32.F64.TRUNC R5, R4 ;  /* 0x0000000400057311 */ /* 0x000e24000030d000 */
[----:B0-----:R-:W-:Y:S01]  /*eba0*/  STG.E desc[UR36][R16.64], R5 ;  /* 0x0000000510007986 */ /* 0x001fe2000c101924 */
[----:B------:R-:W-:Y:S05]  /*ebb0*/  EXIT ;  /* 0x000000000000794d */ /* 0x000fea0003800000 */
.L_x_9734:
        /* <DEDUP_REMOVED lines=12> */
.L_x_12900:


//--------------------- .text._ZN2at6native27unrolled_elementwise_kernelIZZZNS0_18GeluCUDAKernelImplERNS_18TensorIteratorBaseENS0_8GeluTypeEENKUlvE0_clEvENKUlvE_clEvEUldE_St5arrayIPcLm2EELi4E23TrivialOffsetCalculatorILi1EjESC_NS0_6memory12LoadWithCastILi1EEENSD_13StoreWithCastILi1EEEEEviT_T0_T2_T3_T4_T5_ --------------------------
	.section	.text._ZN2at6native27unrolled_elementwise_kernelIZZZNS0_18GeluCUDAKernelImplERNS_18TensorIteratorBaseENS0_8GeluTypeEENKUlvE0_clEvENKUlvE_clEvEUldE_St5arrayIPcLm2EELi4E23TrivialOffsetCalculatorILi1EjESC_NS0_6memory12LoadWithCastILi1EEENSD_13StoreWithCastILi1EEEEEviT_T0_T2_T3_T4_T5_,"ax",@progbits
	.align	128
        .global         _ZN2at6native27unrolled_elementwise_kernelIZZZNS0_18GeluCUDAKernelImplERNS_18TensorIteratorBaseENS0_8GeluTypeEENKUlvE0_clEvENKUlvE_clEvEUldE_St5arrayIPcLm2EELi4E23TrivialOffsetCalculatorILi1EjESC_NS0_6memory12LoadWithCastILi1EEENSD_13StoreWithCastILi1EEEEEviT_T0_T2_T3_T4_T5_
        .type           _ZN2at6native27unrolled_elementwise_kernelIZZZNS0_18GeluCUDAKernelImplERNS_18TensorIteratorBaseENS0_8GeluTypeEENKUlvE0_clEvENKUlvE_clEvEUldE_St5arrayIPcLm2EELi4E23TrivialOffsetCalculatorILi1EjESC_NS0_6memory12LoadWithCastILi1EEENSD_13StoreWithCastILi1EEEEEviT_T0_T2_T3_T4_T5_,@function
        .size           _ZN2at6native27unrolled_elementwise_kernelIZZZNS0_18GeluCUDAKernelImplERNS_18TensorIteratorBaseENS0_8GeluTypeEENKUlvE0_clEvENKUlvE_clEvEUldE_St5arrayIPcLm2EELi4E23TrivialOffsetCalculatorILi1EjESC_NS0_6memory12LoadWithCastILi1EEENSD_13StoreWithCastILi1EEEEEviT_T0_T2_T3_T4_T5_,(.L_x_12901 - _ZN2at6native27unrolled_elementwise_kernelIZZZNS0_18GeluCUDAKernelImplERNS_18TensorIteratorBaseENS0_8GeluTypeEENKUlvE0_clEvENKUlvE_clEvEUldE_St5arrayIPcLm2EELi4E23TrivialOffsetCalculatorILi1EjESC_NS0_6memory12LoadWithCastILi1EEENSD_13StoreWithCastILi1EEEEEviT_T0_T2_T3_T4_T5_)
        .other          _ZN2at6native27unrolled_elementwise_kernelIZZZNS0_18GeluCUDAKernelImplERNS_18TensorIteratorBaseENS0_8GeluTypeEENKUlvE0_clEvENKUlvE_clEvEUldE_St5arrayIPcLm2EELi4E23TrivialOffsetCalculatorILi1EjESC_NS0_6memory12LoadWithCastILi1EEENSD_13StoreWithCastILi1EEEEEviT_T0_T2_T3_T4_T5_,@"STO_CUDA_ENTRY STV_DEFAULT"
_ZN2at6native27unrolled_elementwise_kernelIZZZNS0_18GeluCUDAKernelImplERNS_18TensorIteratorBaseENS0_8GeluTypeEENKUlvE0_clEvENKUlvE_clEvEUldE_St5arrayIPcLm2EELi4E23TrivialOffsetCalculatorILi1EjESC_NS0_6memory12LoadWithCastILi1EEENSD_13StoreWithCastILi1EEEEEviT_T0_T2_T3_T4_T5_:
.text._ZN2at6native27unrolled_elementwise_kernelIZZZNS0_18GeluCUDAKernelImplERNS_18TensorIteratorBaseENS0_8GeluTypeEENKUlvE0_clEvENKUlvE_clEvEUldE_St5arrayIPcLm2EELi4E23TrivialOffsetCalculatorILi1EjESC_NS0_6memory12LoadWithCastILi1EEENSD_13StoreWithCastILi1EEEEEviT_T0_T2_T3_T4_T5_:
        /* <DEDUP_REMOVED lines=32> */
.L_x_9740:
[----:B------:R-:W2:Y:S02]  /*0200*/  LDG.E.U8 R4, desc[UR36][R4.64] ;  /* 0x0000002404047981 */ /* 0x000ea4000c1e1100 */
[----:B--2---:R0:W1:Y:S01]  /*0210*/  I2F.F64.U16 R28, R4 ;  /* 0x00000004001c7312 */ /* 0x0040620000101800 */
[----:B------:R-:W-:Y:S05]  /*0220*/  BRA `(.L_x_9742) ;  /* 0x0000000c00747947 */ /* 0x000fea0003800000 */
.L_x_9739:
        /* <DEDUP_REMOVED lines=9> */
.L_x_9744:
[----:B------:R-:W2:Y:S02]  /*02c0*/  LDG.E R4, desc[UR36][R4.64] ;  /* 0x0000002404047981 */ /* 0x000ea4000c1e1900 */
[----:B--2---:R1:W2:Y:S01]  /*02d0*/  I2F.F64 R28, R4 ;  /* 0x00000004001c7312 */ /* 0x0042a20000201c00 */
[----:B------:R-:W-:Y:S05]  /*02e0*/  BRA `(.L_x_9742) ;  /* 0x0000000c00447947 */ /* 0x000fea0003800000 */
.L_x_9743:
[----:B------:R-:W2:Y:S02]  /*02f0*/  LDG.E.U16 R4, desc[UR36][R4.64] ;  /* 0x0000002404047981 */ /* 0x000ea4000c1e1500 */
[----:B--2---:R3:W4:Y:S01]  /*0300*/  I2F.F64.S16 R28, R4 ;  /* 0x00000004001c7312 */ /* 0x0047220000101c00 */
[----:B------:R-:W-:Y:S05]  /*0310*/  BRA `(.L_x_9742) ;  /* 0x0000000c00387947 */ /* 0x000fea0003800000 */
.L_x_9738:
        /* <DEDUP_REMOVED lines=10> */
.L_x_9746:
[----:B------:R-:W2:Y:S02]  /*03c0*/  LDG.E.U16 R0, desc[UR36][R4.64] ;  /* 0x0000002404007981 */ /* 0x000ea4000c1e1500 */
[----:B--2---:R-:W-:-:S05]  /*03d0*/  HADD2.F32 R0, -RZ, R0.H0_H0 ;  /* 0x20000000ff007230 */ /* 0x004fca0000004100 */
[----:B------:R-:W-:-:S04]  /*03e0*/  FMUL.FTZ R0, R0, 1 ;  /* 0x3f80000000007820 */ /* 0x000fc80000410000 */
[----:B------:R0:W1:Y:S01]  /*03f0*/  F2F.F64.F32 R28, R0 ;  /* 0x00000000001c7310 */ /* 0x0000620000201800 */
[----:B------:R-:W-:Y:S05]  /*0400*/  BRA `(.L_x_9742) ;  /* 0x0000000800fc7947 */ /* 0x000fea0003800000 */
.L_x_9745:
        /* <DEDUP_REMOVED lines=10> */
.L_x_9748:
[----:B------:R-:W2:Y:S02]  /*04b0*/  LDG.E.U16 R4, desc[UR36][R4.64] ;  /* 0x0000002404047981 */ /* 0x000ea4000c1e1500 */
[----:B--2---:R-:W-:-:S05]  /*04c0*/  HADD2.F32 R0, -RZ, R4.H0_H0 ;  /* 0x20000004ff007230 */ /* 0x004fca0000004100 */
[----:B------:R-:W-:-:S04]  /*04d0*/  FMUL.FTZ R0, R0, 1 ;  /* 0x3f80000000007820 */ /* 0x000fc80000410000 */
[----:B------:R0:W1:Y:S01]  /*04e0*/  F2F.F64.F32 R28, R0 ;  /* 0x00000000001c7310 */ /* 0x0000620000201800 */
[----:B------:R-:W-:Y:S05]  /*04f0*/  BRA `(.L_x_9742) ;  /* 0x0000000800c07947 */ /* 0x000fea0003800000 */
.L_x_9747:
[----:B------:R0:W5:Y:S01]  /*0500*/  LDG.E.64 R28, desc[UR36][R4.64] ;  /* 0x00000024041c7981 */ /* 0x000162000c1e1b00 */
[----:B------:R-:W-:Y:S05]  /*0510*/  BRA `(.L_x_9742) ;  /* 0x0000000800b87947 */ /* 0x000fea0003800000 */
.L_x_9737:
        /* <DEDUP_REMOVED lines=13> */
.L_x_9751:
[----:B------:R0:W5:Y:S01]  /*05f0*/  LDG.E.64 R28, desc[UR36][R4.64] ;  /* 0x00000024041c7981 */ /* 0x000162000c1e1b00 */
[----:B------:R-:W-:Y:S05]  /*0600*/  BRA `(.L_x_9742) ;  /* 0x00000008007c7947 */ /* 0x000fea0003800000 */
.L_x_9750:
        /* <DEDUP_REMOVED lines=28> */
.L_x_9753:
        /* <DEDUP_REMOVED lines=16> */
.L_x_9752:
[----:B------:R-:W2:Y:S02]  /*08d0*/  LDG.E.U16 R0, desc[UR36][R4.64] ;  /* 0x0000002404007981 */ /* 0x000ea4000c1e1500 */
[----:B--2---:R-:W-:-:S04]  /*08e0*/  IMAD.U32 R0, R0, 0x10000, RZ ;  /* 0x0001000000007824 */ /* 0x004fc800078e00ff */
[----:B------:R-:W-:-:S04]  /*08f0*/  FMUL.FTZ R0, R0, 1 ;  /* 0x3f80000000007820 */ /* 0x000fc80000410000 */
[----:B------:R0:W1:Y:S01]  /*0900*/  F2F.F64.F32 R28, R0 ;  /* 0x00000000001c7310 */ /* 0x0000620000201800 */
[----:B------:R-:W-:Y:S05]  /*0910*/  BRA `(.L_x_9742) ;  /* 0x0000000400b87947 */ /* 0x000fea0003800000 */
.L_x_9749:
        /* <DEDUP_REMOVED lines=11> */
.L_x_9756:
        /* <DEDUP_REMOVED lines=21> */
.L_x_9760:
[----:B------:R-:W-:Y:S05]  /*0b20*/  BSYNC B1 ;  /* 0x0000000000017941 */ /* 0x000fea0003800000 */
.L_x_9759:
[----:B------:R-:W-:Y:S01]  /*0b30*/  LEA R5, R0, 0x3b800000, 0x17 ;  /* 0x3b80000000057811 */ /* 0x000fe200078eb8ff */
[----:B------:R-:W-:-:S05]  /*0b40*/  IMAD.SHL.U32 R0, R3, 0x100000, RZ ;  /* 0x0010000003007824 */ /* 0x000fca00078e00ff */
[----:B------:R-:W-:-:S07]  /*0b50*/  LOP3.LUT R0, R5, R0, R6, 0xfe, !PT ;  /* 0x0000000005007212 */ /* 0x000fce00078efe06 */
.L_x_9758:
[----:B------:R-:W-:Y:S05]  /*0b60*/  BSYNC B0 ;  /* 0x0000000000007941 */ /* 0x000fea0003800000 */
.L_x_9757:
[----:B------:R-:W-:-:S04]  /*0b70*/  FMUL.FTZ R0, R0, 1 ;  /* 0x3f80000000007820 */ /* 0x000fc80000410000 */
[----:B------:R0:W1:Y:S01]  /*0b80*/  F2F.F64.F32 R28, R0 ;  /* 0x00000000001c7310 */ /* 0x0000620000201800 */
[----:B------:R-:W-:Y:S05]  /*0b90*/  BRA `(.L_x_9742) ;  /* 0x0000000400187947 */ /* 0x000fea0003800000 */
.L_x_9755:
        /* <DEDUP_REMOVED lines=21> */
.L_x_9764:
[----:B------:R-:W-:Y:S05]  /*0cf0*/  BSYNC B1 ;  /* 0x0000000000017941 */ /* 0x000fea0003800000 */
.L_x_9763:
[----:B------:R-:W-:Y:S01]  /*0d00*/  LEA R5, R0, 0x37800000, 0x17 ;  /* 0x3780000000057811 */ /* 0x000fe200078eb8ff */
[----:B------:R-:W-:-:S05]  /*0d10*/  IMAD.SHL.U32 R0, R3, 0x200000, RZ ;  /* 0x0020000003007824 */ /* 0x000fca00078e00ff */
[----:B------:R-:W-:-:S07]  /*0d20*/  LOP3.LUT R0, R5, R0, R6, 0xfe, !PT ;  /* 0x0000000005007212 */ /* 0x000fce00078efe06 */
.L_x_9762:
[----:B------:R-:W-:Y:S05]  /*0d30*/  BSYNC B0 ;  /* 0x0000000000007941 */ /* 0x000fea0003800000 */
.L_x_9761:
[----:B------:R-:W-:-:S04]  /*0d40*/  FMUL.FTZ R0, R0, 1 ;  /* 0x3f80000000007820 */ /* 0x000fc80000410000 */
[----:B------:R0:W1:Y:S01]  /*0d50*/  F2F.F64.F32 R28, R0 ;  /* 0x00000000001c7310 */ /* 0x0000620000201800 */
[----:B------:R-:W-:Y:S05]  /*0d60*/  BRA `(.L_x_9742) ;  /* 0x0000000000a47947 */ /* 0x000fea0003800000 */
.L_x_9754:
        /* <DEDUP_REMOVED lines=14> */
.L_x_9768:
[----:B------:R-:W-:Y:S05]  /*0e50*/  BSYNC B0 ;  /* 0x0000000000007941 */ /* 0x000fea0003800000 */
.L_x_9767:
[----:B------:R-:W-:-:S04]  /*0e60*/  FMUL.FTZ R0, R0, 1 ;  /* 0x3f80000000007820 */ /* 0x000fc80000410000 */
[----:B------:R0:W1:Y:S01]  /*0e70*/  F2F.F64.F32 R28, R0 ;  /* 0x00000000001c7310 */ /* 0x0000620000201800 */
[----:B------:R-:W-:Y:S05]  /*0e80*/  BRA `(.L_x_9742) ;  /* 0x00000000005c7947 */ /* 0x000fea0003800000 */
.L_x_9741:
        /* <DEDUP_REMOVED lines=16> */
.L_x_9769:
[----:B------:R-:W-:Y:S01]  /*0f90*/  CS2R R28, SRZ ;  /* 0x00000000001c7805 */ /* 0x000fe2000001ff00 */
[----:B------:R-:W-:Y:S06]  /*0fa0*/  BRA `(.L_x_9742) ;  /* 0x0000000000147947 */ /* 0x000fec0003800000 */
.L_x_9766:
[----:B------:R-:W2:Y:S02]  /*0fb0*/  LDG.E.64 R28, desc[UR36][R4.64] ;  /* 0x00000024041c7981 */ /* 0x000ea4000c1e1b00 */
[----:B--2---:R-:W0:Y:S01]  /*0fc0*/  I2F.F64.U64 R28, R28 ;  /* 0x0000001c001c7312 */ /* 0x004e220000301800 */
[----:B------:R-:W-:Y:S05]  /*0fd0*/  BRA `(.L_x_9742) ;  /* 0x0000000000087947 */ /* 0x000fea0003800000 */
.L_x_9765:
[----:B------:R-:W2:Y:S02]  /*0fe0*/  LDG.E R4, desc[UR36][R4.64] ;  /* 0x0000002404047981 */ /* 0x000ea4000c1e1900 */
[----:B--2---:R0:W1:Y:S02]  /*0ff0*/  I2F.F64.U32 R28, R4 ;  /* 0x00000004001c7312 */ /* 0x0040640000201800 */
.L_x_9742:
[----:B------:R-:W3:Y:S02]  /*1000*/  S2R R18, SR_TID.X ;  /* 0x0000000000127919 */ /* 0x000ee40000002100 */
[----:B---3--:R-:W-:-:S07]  /*1010*/  VIADD R18, R18, 0x80 ;  /* 0x0000008012127836 */ /* 0x008fce0000000000 */
.L_x_9736:
[----:B------:R-:W-:Y:S05]  /*1020*/  BSYNC B6 ;  /* 0x0000000000067941 */ /* 0x000fea0003800000 */
.L_x_9735:
        /* <DEDUP_REMOVED lines=24> */
.L_x_9775:
[----:B------:R-:W3:Y:S02]  /*11b0*/  LDG.E.U8 R4, desc[UR36][R4.64] ;  /* 0x0000002404047981 */ /* 0x000ee4000c1e1100 */
[----:B---3--:R0:W1:Y:S01]  /*11c0*/  I2F.F64.U16 R26, R4 ;  /* 0x00000004001a7312 */ /* 0x0080620000101800 */
[----:B------:R-:W-:Y:S05]  /*11d0*/  BRA `(.L_x_9777) ;  /* 0x0000000c00707947 */ /* 0x000fea0003800000 */
.L_x_9774:
        /* <DEDUP_REMOVED lines=9> */
.L_x_9779:
[----:B------:R-:W3:Y:S02]  /*1270*/  LDG.E R4, desc[UR36][R4.64] ;  /* 0x0000002404047981 */ /* 0x000ee4000c1e1900 */
[----:B---3--:R0:W1:Y:S01]  /*1280*/  I2F.F64 R26, R4 ;  /* 0x00000004001a7312 */ /* 0x0080620000201c00 */
[----:B------:R-:W-:Y:S05]  /*1290*/  BRA `(.L_x_9777) ;  /* 0x0000000c00407947 */ /* 0x000fea0003800000 */
.L_x_9778:
[----:B------:R-:W3:Y:S02]  /*12a0*/  LDG.E.U16 R4, desc[UR36][R4.64] ;  /* 0x0000002404047981 */ /* 0x000ee4000c1e1500 */
[----:B---3--:R0:W1:Y:S01]  /*12b0*/  I2F.F64.S16 R26, R4 ;  /* 0x00000004001a7312 */ /* 0x0080620000101c00 */
[----:B------:R-:W-:Y:S05]  /*12c0*/  BRA `(.L_x_9777) ;  /* 0x0000000c00347947 */ /* 0x000fea0003800000 */
.L_x_9773:
        /* <DEDUP_REMOVED lines=10> */
.L_x_9781:
[----:B------:R-:W3:Y:S02]  /*1370*/  LDG.E.U16 R0, desc[UR36][R4.64] ;  /* 0x0000002404007981 */ /* 0x000ee4000c1e1500 */
[----:B---3--:R-:W-:-:S05]  /*1380*/  HADD2.F32 R0, -RZ, R0.H0_H0 ;  /* 0x20000000ff007230 */ /* 0x008fca0000004100 */
[----:B------:R-:W-:-:S04]  /*1390*/  FMUL.FTZ R0, R0, 1 ;  /* 0x3f80000000007820 */ /* 0x000fc80000410000 */
[----:B------:R0:W1:Y:S01]  /*13a0*/  F2F.F64.F32 R26, R0 ;  /* 0x00000000001a7310 */ /* 0x0000620000201800 */
[----:B------:R-:W-:Y:S05]  /*13b0*/  BRA `(.L_x_9777) ;  /* 0x0000000800f87947 */ /* 0x000fea0003800000 */
.L_x_9780:
        /* <DEDUP_REMOVED lines=10> */
.L_x_9783:
[----:B------:R-:W3:Y:S02]  /*1460*/  LDG.E.U16 R4, desc[UR36][R4.64] ;  /* 0x0000002404047981 */ /* 0x000ee4000c1e1500 */
[----:B---3--:R-:W-:-:S05]  /*1470*/  HADD2.F32 R0, -RZ, R4.H0_H0 ;  /* 0x20000004ff007230 */ /* 0x008fca0000004100 */
[----:B------:R-:W-:-:S04]  /*1480*/  FMUL.FTZ R0, R0, 1 ;  /* 0x3f80000000007820 */ /* 0x000fc80000410000 */
[----:B------:R0:W1:Y:S01]  /*1490*/  F2F.F64.F32 R26, R0 ;  /* 0x00000000001a7310 */ /* 0x0000620000201800 */
[----:B------:R-:W-:Y:S05]  /*14a0*/  BRA `(.L_x_9777) ;  /* 0x0000000800bc7947 */ /* 0x000fea0003800000 */
.L_x_9782:
[----:B------:R0:W5:Y:S01]  /*14b0*/  LDG.E.64 R26, desc[UR36][R4.64] ;  /* 0x00000024041a7981 */ /* 0x000162000c1e1b00 */
[----:B------:R-:W-:Y:S05]  /*14c0*/  BRA `(.L_x_9777) ;  /* 0x0000000800b47947 */ /* 0x000fea0003800000 */
.L_x_9772:
        /* <DEDUP_REMOVED lines=13> */
.L_x_9786:
[----:B------:R0:W5:Y:S01]  /*15a0*/  LDG.E.64 R26, desc[UR36][R4.64] ;  /* 0x00000024041a7981 */ /* 0x000162000c1e1b00 */
[----:B------:R-:W-:Y:S05]  /*15b0*/  BRA `(.L_x_9777) ;  /* 0x0000000800787947 */ /* 0x000fea0003800000 */
.L_x_9785:
        /* <DEDUP_REMOVED lines=28> */
.L_x_9788:
        /* <DEDUP_REMOVED lines=13> */
[----:B------:R3:W0:Y:S01]  /*1850*/  F2F.F64.F32 R26, R0 ;  /* 0x00000000001a7310 */ /* 0x0006220000201800 */
[----:B------:R-:W-:Y:S05]  /*1860*/  BRA `(.L_x_9777) ;  /* 0x0000000400cc7947 */ /* 0x000fea0003800000 */
.L_x_9787:
[----:B------:R-:W3:Y:S02]  /*1870*/  LDG.E.U16 R0, desc[UR36][R4.64] ;  /* 0x0000002404007981 */ /* 0x000ee4000c1e1500 */
[----:B---3--:R-:W-:-:S04]  /*1880*/  IMAD.U32 R0, R0, 0x10000, RZ ;  /* 0x0001000000007824 */ /* 0x008fc800078e00ff */
[----:B------:R-:W-:-:S04]  /*1890*/  FMUL.FTZ R0, R0, 1 ;  /* 0x3f80000000007820 */ /* 0x000fc80000410000 */
[----:B------:R0:W1:Y:S01]  /*18a0*/  F2F.F64.F32 R26, R0 ;  /* 0x00000000001a7310 */ /* 0x0000620000201800 */
[----:B------:R-:W-:Y:S05]  /*18b0*/  BRA `(.L_x_9777) ;  /* 0x0000000400b87947 */ /* 0x000fea0003800000 */
.L_x_9784:
        /* <DEDUP_REMOVED lines=11> */
.L_x_9791:
        /* <DEDUP_REMOVED lines=21> */
.L_x_9795:
[----:B------:R-:W-:Y:S05]  /*1ac0*/  BSYNC B1 ;  /* 0x0000000000017941 */ /* 0x000fea0003800000 */
.L_x_9794:
[----:B------:R-:W-:Y:S01]  /*1ad0*/  LEA R5, R0, 0x3b800000, 0x17 ;  /* 0x3b80000000057811 */ /* 0x000fe200078eb8ff */
[----:B------:R-:W-:-:S05]  /*1ae0*/  IMAD.SHL.U32 R0, R3, 0x100000, RZ ;  /* 0x0010000003007824 */ /* 0x000fca00078e00ff */
[----:B------:R-:W-:-:S07]  /*1af0*/  LOP3.LUT R0, R5, R0, R6, 0xfe, !PT ;  /* 0x0000000005007212 */ /* 0x000fce00078efe06 */
.L_x_9793:
[----:B------:R-:W-:Y:S05]  /*1b00*/  BSYNC B0 ;  /* 0x0000000000007941 */ /* 0x000fea0003800000 */
.L_x_9792:
[----:B------:R-:W-:-:S04]  /*1b10*/  FMUL.FTZ R0, R0, 1 ;  /* 0x3f80000000007820 */ /* 0x000fc80000410000 */
[----:B------:R0:W1:Y:S01]  /*1b20*/  F2F.F64.F32 R26, R0 ;  /* 0x00000000001a7310 */ /* 0x0000620000201800 */
[----:B------:R-:W-:Y:S05]  /*1b30*/  BRA `(.L_x_9777) ;  /* 0x0000000400187947 */ /* 0x000fea0003800000 */
.L_x_9790:
        /* <DEDUP_REMOVED lines=21> */
.L_x_9799:
[----:B------:R-:W-:Y:S05]  /*1c90*/  BSYNC B1 ;  /* 0x0000000000017941 */ /* 0x000fea0003800000 */
.L_x_9798:
[----:B------:R-:W-:Y:S01]  /*1ca0*/  LEA R5, R0, 0x37800000, 0x17 ;  /* 0x3780000000057811 */ /* 0x000fe200078eb8ff */
[----:B------:R-:W-:-:S05]  /*1cb0*/  IMAD.SHL.U32 R0, R3, 0x200000, RZ ;  /* 0x0020000003007824 */ /* 0x000fca00078e00ff */
[----:B------:R-:W-:-:S07]  /*1cc0*/  LOP3.LUT R0, R5, R0, R6, 0xfe, !PT ;  /* 0x0000000005007212 */ /* 0x000fce00078efe06 */
.L_x_9797:
[----:B------:R-:W-:Y:S05]  /*1cd0*/  BSYNC B0 ;  /* 0x0000000000007941 */ /* 0x000fea0003800000 */
.L_x_9796:
[----:B------:R-:W-:-:S04]  /*1ce0*/  FMUL.FTZ R0, R0, 1 ;  /* 0x3f80000000007820 */ /* 0x000fc80000410000 */
[----:B------:R0:W1:Y:S01]  /*1cf0*/  F2F.F64.F32 R26, R0 ;  /* 0x00000000001a7310 */ /* 0x0000620000201800 */
[----:B------:R-:W-:Y:S05]  /*1d00*/  BRA `(.L_x_9777) ;  /* 0x0000000000a47947 */ /* 0x000fea0003800000 */
.L_x_9789:
        /* <DEDUP_REMOVED lines=14> */
.L_x_9803:
[----:B------:R-:W-:Y:S05]  /*1df0*/  BSYNC B0 ;  /* 0x0000000000007941 */ /* 0x000fea0003800000 */
.L_x_9802:
[----:B------:R-:W-:-:S04]  /*1e00*/  FMUL.FTZ R0, R0, 1 ;  /* 0x3f80000000007820 */ /* 0x000fc80000410000 */
[----:B------:R0:W1:Y:S01]  /*1e10*/  F2F.F64.F32 R26, R0 ;  /* 0x00000000001a7310 */ /* 0x0000620000201800 */
[----:B------:R-:W-:Y:S05]  /*1e20*/  BRA `(.L_x_9777) ;  /* 0x00000000005c7947 */ /* 0x000fea0003800000 */
.L_x_9776:
        /* <DEDUP_REMOVED lines=16> */
.L_x_9804:
[----:B------:R-:W-:Y:S01]  /*1f30*/  CS2R R26, SRZ ;  /* 0x00000000001a7805 */ /* 0x000fe2000001ff00 */
[----:B------:R-:W-:Y:S06]  /*1f40*/  BRA `(.L_x_9777) ;  /* 0x0000000000147947 */ /* 0x000fec0003800000 */
.L_x_9801:
[----:B------:R-:W3:Y:S02]  /*1f50*/  LDG.E.64 R26, desc[UR36][R4.64] ;  /* 0x00000024041a7981 */ /* 0x000ee4000c1e1b00 */
[----:B---3--:R-:W0:Y:S01]  /*1f60*/  I2F.F64.U64 R26, R26 ;  /* 0x0000001a001a7312 */ /* 0x008e220000301800 */
[----:B------:R-:W-:Y:S05]  /*1f70*/  BRA `(.L_x_9777) ;  /* 0x0000000000087947 */ /* 0x000fea0003800000 */
.L_x_9800:
[----:B------:R-:W3:Y:S02]  /*1f80*/  LDG.E R4, desc[UR36][R4.64] ;  /* 0x0000002404047981 */ /* 0x000ee4000c1e1900 */
[----:B---3--:R0:W1:Y:S02]  /*1f90*/  I2F.F64.U32 R26, R4 ;  /* 0x00000004001a7312 */ /* 0x0080640000201800 */
.L_x_9777:
[----:B------:R-:W-:-:S07]  /*1fa0*/  VIADD R18, R18, 0x80 ;  /* 0x0000008012127836 */ /* 0x000fce0000000000 */
.L_x_9771:
[----:B------:R-:W-:Y:S05]  /*1fb0*/  BSYNC B6 ;  /* 0x0000000000067941 */ /* 0x000fea0003800000 */
.L_x_9770:
[----:B------:R-:W-:Y:S01]  /*1fc0*/  ISETP.GE.AND P0, PT, R18, R19, PT ;  /* 0x000000131200720c */ /* 0x000fe20003f06270 */
[----:B------:R-:W-:Y:S01]  /*1fd0*/  BSSY B6, `(.L_x_9805) ;  /* 0x00000f9000067945 */ /* 0x000fe20003800000 */
[----:B------:R-:W-:Y:S02]  /*1fe0*/  CS2R R16, SRZ ;  /* 0x0000000000107805 */ /* 0x000fe4000001ff00 */
[----:B------:R-:W-:-:S09]  /*1ff0*/  CS2R R24, SRZ ;  /* 0x0000000000187805 */ /* 0x000fd2000001ff00 */
[----:B------:R-:W-:Y:S05]  /*2000*/  @P0 BRA `(.L_x_9806) ;  /* 0x0000000c00d40947 */ /* 0x000fea0003800000 */
[----:B01----:R-:W0:Y:S01]  /*2010*/  LDC.64 R4, c[0x0][0x220] ;  /* 0x00008800ff047b82 */ /* 0x003e220000000a00 */
[----:B---3--:R-:W-:Y:S01]  /*2020*/  IMAD R0, R23, 0x200, R18 ;  /* 0x0000020017007824 */ /* 0x008fe200078e0212 */
        /* <DEDUP_REMOVED lines=19> */
.L_x_9810:
[----:B------:R-:W3:Y:S02]  /*2160*/  LDG.E.U8 R4, desc[UR36][R4.64] ;  /* 0x0000002404047981 */ /* 0x000ee4000c1e1100 */
[----:B---3--:R0:W1:Y:S01]  /*2170*/  I2F.F64.U16 R24, R4 ;  /* 0x0000000400187312 */ /* 0x0080620000101800 */
[----:B------:R-:W-:Y:S05]  /*2180*/  BRA `(.L_x_9812) ;  /* 0x0000000c00707947 */ /* 0x000fea0003800000 */
.L_x_9809:
        /* <DEDUP_REMOVED lines=9> */
.L_x_9814:
[----:B------:R-:W3:Y:S02]  /*2220*/  LDG.E R4, desc[UR36][R4.64] ;  /* 0x0000002404047981 */ /* 0x000ee4000c1e1900 */
[----:B---3--:R0:W1:Y:S01]  /*2230*/  I2F.F64 R24, R4 ;  /* 0x0000000400187312 */ /* 0x0080620000201c00 */
[----:B------:R-:W-:Y:S05]  /*2240*/  BRA `(.L_x_9812) ;  /* 0x0000000c00407947 */ /* 0x000fea0003800000 */
.L_x_9813:
[----:B------:R-:W3:Y:S02]  /*2250*/  LDG.E.U16 R4, desc[UR36][R4.64] ;  /* 0x0000002404047981 */ /* 0x000ee4000c1e1500 */
[----:B---3--:R0:W1:Y:S01]  /*2260*/  I2F.F64.S16 R24, R4 ;  /* 0x0000000400187312 */ /* 0x0080620000101c00 */
[----:B------:R-:W-:Y:S05]  /*2270*/  BRA `(.L_x_9812) ;  /* 0x0000000c00347947 */ /* 0x000fea0003800000 */
.L_x_9808:
        /* <DEDUP_REMOVED lines=10> */
.L_x_9816:
[----:B------:R-:W3:Y:S02]  /*2320*/  LDG.E.U16 R0, desc[UR36][R4.64] ;  /* 0x0000002404007981 */ /* 0x000ee4000c1e1500 */
[----:B---3--:R-:W-:-:S05]  /*2330*/  HADD2.F32 R0, -RZ, R0.H0_H0 ;  /* 0x20000000ff007230 */ /* 0x008fca0000004100 */
[----:B------:R-:W-:-:S04]  /*2340*/  FMUL.FTZ R0, R0, 1 ;  /* 0x3f80000000007820 */ /* 0x000fc80000410000 */
[----:B------:R0:W1:Y:S01]  /*2350*/  F2F.F64.F32 R24, R0 ;  /* 0x0000000000187310 */ /* 0x0000620000201800 */
[----:B------:R-:W-:Y:S05]  /*2360*/  BRA `(.L_x_9812) ;  /* 0x0000000800f87947 */ /* 0x000fea0003800000 */
.L_x_9815:
        /* <DEDUP_REMOVED lines=10> */
.L_x_9818:
[----:B------:R-:W3:Y:S02]  /*2410*/  LDG.E.U16 R4, desc[UR36][R4.64] ;  /* 0x0000002404047981 */ /* 0x000ee4000c1e1500 */
[----:B---3--:R-:W-:-:S05]  /*2420*/  HADD2.F32 R0, -RZ, R4.H0_H0 ;  /* 0x20000004ff007230 */ /* 0x008fca0000004100 */
[----:B------:R-:W-:-:S04]  /*2430*/  FMUL.FTZ R0, R0, 1 ;  /* 0x3f80000000007820 */ /* 0x000fc80000410000 */
[----:B------:R0:W1:Y:S01]  /*2440*/  F2F.F64.F32 R24, R0 ;  /* 0x0000000000187310 */ /* 0x0000620000201800 */
[----:B------:R-:W-:Y:S05]  /*2450*/  BRA `(.L_x_9812) ;  /* 0x0000000800bc7947 */ /* 0x000fea0003800000 */
.L_x_9817:
[----:B------:R0:W5:Y:S01]  /*2460*/  LDG.E.64 R24, desc[UR36][R4.64] ;  /* 0x0000002404187981 */ /* 0x000162000c1e1b00 */
[----:B------:R-:W-:Y:S05]  /*2470*/  BRA `(.L_x_9812) ;  /* 0x0000000800b47947 */ /* 0x000fea0003800000 */
.L_x_9807:
        /* <DEDUP_REMOVED lines=13> */
.L_x_9821:
[----:B------:R0:W5:Y:S01]  /*2550*/  LDG.E.64 R24, desc[UR36][R4.64] ;  /* 0x0000002404187981 */ /* 0x000162000c1e1b00 */
[----:B------:R-:W-:Y:S05]  /*2560*/  BRA `(.L_x_9812) ;  /* 0x0000000800787947 */ /* 0x000fea0003800000 */
.L_x_9820:
        /* <DEDUP_REMOVED lines=28> */
.L_x_9823:
        /* <DEDUP_REMOVED lines=15> */
.L_x_9822:
[----:B------:R-:W3:Y:S02]  /*2820*/  LDG.E.U16 R0, desc[UR36][R4.64] ;  /* 0x0000002404007981 */ /* 0x000ee4000c1e1500 */
[----:B---3--:R-:W-:-:S04]  /*2830*/  IMAD.U32 R0, R0, 0x10000, RZ ;  /* 0x0001000000007824 */ /* 0x008fc800078e00ff */
[----:B------:R-:W-:-:S04]  /*2840*/  FMUL.FTZ R0, R0, 1 ;  /* 0x3f80000000007820 */ /* 0x000fc80000410000 */
[----:B------:R0:W1:Y:S01]  /*2850*/  F2F.F64.F32 R24, R0 ;  /* 0x0000000000187310 */ /* 0x0000620000201800 */
[----:B------:R-:W-:Y:S05]  /*2860*/  BRA `(.L_x_9812) ;  /* 0x0000000400b87947 */ /* 0x000fea0003800000 */
.L_x_9819:
        /* <DEDUP_REMOVED lines=11> */
.L_x_9826:
        /* <DEDUP_REMOVED lines=21> */
.L_x_9830:
[----:B------:R-:W-:Y:S05]  /*2a70*/  BSYNC B1 ;  /* 0x0000000000017941 */ /* 0x000fea0003800000 */
.L_x_9829:
[----:B------:R-:W-:Y:S01]  /*2a80*/  LEA R5, R0, 0x3b800000, 0x17 ;  /* 0x3b80000000057811 */ /* 0x000fe200078eb8ff */
[----:B------:R-:W-:-:S05]  /*2a90*/  IMAD.SHL.U32 R0, R3, 0x100000, RZ ;  /* 0x0010000003007824 */ /* 0x000fca00078e00ff */
[----:B------:R-:W-:-:S07]  /*2aa0*/  LOP3.LUT R0, R5, R0, R6, 0xfe, !PT ;  /* 0x0000000005007212 */ /* 0x000fce00078efe06 */
.L_x_9828:
[----:B------:R-:W-:Y:S05]  /*2ab0*/  BSYNC B0 ;  /* 0x0000000000007941 */ /* 0x000fea0003800000 */
.L_x_9827:
[----:B------:R-:W-:-:S04]  /*2ac0*/  FMUL.FTZ R0, R0, 1 ;  /* 0x3f80000000007820 */ /* 0x000fc80000410000 */
[----:B------:R3:W0:Y:S01]  /*2ad0*/  F2F.F64.F32 R24, R0 ;  /* 0x0000000000187310 */ /* 0x0006220000201800 */
[----:B------:R-:W-:Y:S05]  /*2ae0*/  BRA `(.L_x_9812) ;  /* 0x0000000400187947 */ /* 0x000fea0003800000 */
.L_x_9825:
        /* <DEDUP_REMOVED lines=21> */
.L_x_9834:
[----:B------:R-:W-:Y:S05]  /*2c40*/  BSYNC B1 ;  /* 0x0000000000017941 */ /* 0x000fea0003800000 */
.L_x_9833:
[----:B------:R-:W-:Y:S01]  /*2c50*/  LEA R5, R0, 0x37800000, 0x17 ;  /* 0x3780000000057811 */ /* 0x000fe200078eb8ff */
[----:B------:R-:W-:-:S05]  /*2c60*/  IMAD.SHL.U32 R0, R3, 0x200000, RZ ;  /* 0x0020000003007824 */ /* 0x000fca00078e00ff */
[----:B------:R-:W-:-:S07]  /*2c70*/  LOP3.LUT R0, R5, R0, R6, 0xfe, !PT ;  /* 0x0000000005007212 */ /* 0x000fce00078efe06 */
.L_x_9832:
[----:B------:R-:W-:Y:S05]  /*2c80*/  BSYNC B0 ;  /* 0x0000000000007941 */ /* 0x000fea0003800000 */
.L_x_9831:
[----:B------:R-:W-:-:S04]  /*2c90*/  FMUL.FTZ R0, R0, 1 ;  /* 0x3f80000000007820 */ /* 0x000fc80000410000 */
[----:B------:R0:W1:Y:S01]  /*2ca0*/  F2F.F64.F32 R24, R0 ;  /* 0x0000000000187310 */ /* 0x0000620000201800 */
[----:B------:R-:W-:Y:S05]  /*2cb0*/  BRA `(.L_x_9812) ;  /* 0x0000000000a47947 */ /* 0x000fea0003800000 */
.L_x_9824:
        /* <DEDUP_REMOVED lines=14> */
.L_x_9838:
[----:B------:R-:W-:Y:S05]  /*2da0*/  BSYNC B0 ;  /* 0x0000000000007941 */ /* 0x000fea0003800000 */
.L_x_9837:
[----:B------:R-:W-:-:S04]  /*2db0*/  FMUL.FTZ R0, R0, 1 ;  /* 0x3f80000000007820 */ /* 0x000fc80000410000 */
[----:B------:R0:W1:Y:S01]  /*2dc0*/  F2F.F64.F32 R24, R0 ;  /* 0x0000000000187310 */ /* 0x0000620000201800 */
[----:B------:R-:W-:Y:S05]  /*2dd0*/  BRA `(.L_x_9812) ;  /* 0x00000000005c7947 */ /* 0x000fea0003800000 */
.L_x_9811:
        /* <DEDUP_REMOVED lines=16> */
.L_x_9839:
[----:B------:R-:W-:Y:S01]  /*2ee0*/  CS2R R24, SRZ ;  /* 0x0000000000187805 */ /* 0x000fe2000001ff00 */
[----:B------:R-:W-:Y:S06]  /*2ef0*/  BRA `(.L_x_9812) ;  /* 0x0000000000147947 */ /* 0x000fec0003800000 */
.L_x_9836:
[----:B------:R-:W3:Y:S02]  /*2f00*/  LDG.E.64 R24, desc[UR36][R4.64] ;  /* 0x0000002404187981 */ /* 0x000ee4000c1e1b00 */
[----:B---3--:R-:W0:Y:S01]  /*2f10*/  I2F.F64.U64 R24, R24 ;  /* 0x0000001800187312 */ /* 0x008e220000301800 */
[----:B------:R-:W-:Y:S05]  /*2f20*/  BRA `(.L_x_9812) ;  /* 0x0000000000087947 */ /* 0x000fea0003800000 */
.L_x_9835:
[----:B------:R-:W3:Y:S02]  /*2f30*/  LDG.E R4, desc[UR36][R4.64] ;  /* 0x0000002404047981 */ /* 0x000ee4000c1e1900 */
[----:B---3--:R0:W1:Y:S02]  /*2f40*/  I2F.F64.U32 R24, R4 ;  /* 0x0000000400187312 */ /* 0x0080640000201800 */
.L_x_9812:
[----:B------:R-:W-:-:S07]  /*2f50*/  VIADD R18, R18, 0x80 ;  /* 0x0000008012127836 */ /* 0x000fce0000000000 */
.L_x_9806:
[----:B------:R-:W-:Y:S05]  /*2f60*/  BSYNC B6 ;  /* 0x0000000000067941 */ /* 0x000fea0003800000 */
.L_x_9805:
[----:B------:R-:W-:Y:S01]  /*2f70*/  ISETP.GE.AND P0, PT, R18, R19, PT ;  /* 0x000000131200720c */ /* 0x000fe20003f06270 */
[----:B------:R-:W-:-:S12]  /*2f80*/  BSSY B6, `(.L_x_9840) ;  /* 0x00000f4000067945 */ /* 0x000fd80003800000 */
[----:B------:R-:W-:Y:S05]  /*2f90*/  @P0 BRA `(.L_x_9841) ;  /* 0x0000000c00c80947 */ /* 0x000fea0003800000 */
[----:B01----:R-:W0:Y:S01]  /*2fa0*/  LDC.64 R4, c[0x0][0x220] ;  /* 0x00008800ff047b82 */ /* 0x003e220000000a00 */
[----:B---3--:R-:W-:Y:S01]  /*2fb0*/  PRMT R0, R2, 0x9910, RZ ;  /* 0x0000991002007816 */ /* 0x008fe200000000ff */
        /* <DEDUP_REMOVED lines=18> */
.L_x_9845:
[----:B------:R-:W3:Y:S02]  /*30e0*/  LDG.E.U8 R4, desc[UR36][R4.64] ;  /* 0x0000002404047981 */ /* 0x000ee4000c1e1100 */
[----:B---3--:R0:W1:Y:S01]  /*30f0*/  I2F.F64.U16 R16, R4 ;  /* 0x0000000400107312 */ /* 0x0080620000101800 */
[----:B------:R-:W-:Y:S05]  /*3100*/  BRA `(.L_x_9841) ;  /* 0x0000000c006c7947 */ /* 0x000fea0003800000 */
.L_x_9844:
        /* <DEDUP_REMOVED lines=9> */
.L_x_9848:
[----:B------:R-:W3:Y:S02]  /*31a0*/  LDG.E R4, desc[UR36][R4.64] ;  /* 0x0000002404047981 */ /* 0x000ee4000c1e1900 */
[----:B---3--:R0:W1:Y:S01]  /*31b0*/  I2F.F64 R16, R4 ;  /* 0x0000000400107312 */ /* 0x0080620000201c00 */
[----:B------:R-:W-:Y:S05]  /*31c0*/  BRA `(.L_x_9841) ;  /* 0x0000000c003c7947 */ /* 0x000fea0003800000 */
.L_x_9847:
[----:B------:R-:W3:Y:S02]  /*31d0*/  LDG.E.U16 R4, desc[UR36][R4.64] ;  /* 0x0000002404047981 */ /* 0x000ee4000c1e1500 */
[----:B---3--:R0:W1:Y:S01]  /*31e0*/  I2F.F64.S16 R16, R4 ;  /* 0x0000000400107312 */ /* 0x0080620000101c00 */
[----:B------:R-:W-:Y:S05]  /*31f0*/  BRA `(.L_x_9841) ;  /* 0x0000000c00307947 */ /* 0x000fea0003800000 */
.L_x_9843:
        /* <DEDUP_REMOVED lines=10> */
.L_x_9850:
[----:B------:R-:W3:Y:S02]  /*32a0*/  LDG.E.U16 R0, desc[UR36][R4.64] ;  /* 0x0000002404007981 */ /* 0x000ee4000c1e1500 */
[----:B---3--:R-:W-:-:S05]  /*32b0*/  HADD2.F32 R0, -RZ, R0.H0_H0 ;  /* 0x20000000ff007230 */ /* 0x008fca0000004100 */
[----:B------:R-:W-:-:S04]  /*32c0*/  FMUL.FTZ R0, R0, 1 ;  /* 0x3f80000000007820 */ /* 0x000fc80000410000 */
[----:B------:R0:W1:Y:S01]  /*32d0*/  F2F.F64.F32 R16, R0 ;  /* 0x0000000000107310 */ /* 0x0000620000201800 */
[----:B------:R-:W-:Y:S05]  /*32e0*/  BRA `(.L_x_9841) ;  /* 0x0000000800f47947 */ /* 0x000fea0003800000 */
.L_x_9849:
        /* <DEDUP_REMOVED lines=10> */
.L_x_9852:
[----:B------:R-:W3:Y:S02]  /*3390*/  LDG.E.U16 R4, desc[UR36][R4.64] ;  /* 0x0000002404047981 */ /* 0x000ee4000c1e1500 */
[----:B---3--:R-:W-:-:S05]  /*33a0*/  HADD2.F32 R0, -RZ, R4.H0_H0 ;  /* 0x20000004ff007230 */ /* 0x008fca0000004100 */
[----:B------:R-:W-:-:S04]  /*33b0*/  FMUL.FTZ R0, R0, 1 ;  /* 0x3f80000000007820 */ /* 0x000fc80000410000 */
[----:B------:R0:W1:Y:S01]  /*33c0*/  F2F.F64.F32 R16, R0 ;  /* 0x0000000000107310 */ /* 0x0000620000201800 */
[----:B------:R-:W-:Y:S05]  /*33d0*/  BRA `(.L_x_9841) ;  /* 0x0000000800b87947 */ /* 0x000fea0003800000 */
.L_x_9851:
[----:B------:R0:W5:Y:S01]  /*33e0*/  LDG.E.64 R16, desc[UR36][R4.64] ;  /* 0x0000002404107981 */ /* 0x000162000c1e1b00 */
[----:B------:R-:W-:Y:S05]  /*33f0*/  BRA `(.L_x_9841) ;  /* 0x0000000800b07947 */ /* 0x000fea0003800000 */
.L_x_9842:
        /* <DEDUP_REMOVED lines=13> */
.L_x_9855:
[----:B------:R0:W5:Y:S01]  /*34d0*/  LDG.E.64 R16, desc[UR36][R4.64] ;  /* 0x0000002404107981 */ /* 0x000162000c1e1b00 */
[----:B------:R-:W-:Y:S05]  /*34e0*/  BRA `(.L_x_9841) ;  /* 0x0000000800747947 */ /* 0x000fea0003800000 */
.L_x_9854:
        /* <DEDUP_REMOVED lines=26> */
[----:B------:R0:W1:Y:S01]  /*3690*/  F2F.F64.F32 R16, R3 ;  /* 0x0000000300107310 */ /* 0x0000620000201800 */
[----:B------:R-:W-:Y:S05]  /*36a0*/  BRA `(.L_x_9841) ;  /* 0x0000000800047947 */ /* 0x000fea0003800000 */
.L_x_9857:
        /* <DEDUP_REMOVED lines=15> */
.L_x_9856:
[----:B------:R-:W3:Y:S02]  /*37a0*/  LDG.E.U16 R0, desc[UR36][R4.64] ;  /* 0x0000002404007981 */ /* 0x000ee4000c1e1500 */
[----:B---3--:R-:W-:-:S04]  /*37b0*/  IMAD.U32 R0, R0, 0x10000, RZ ;  /* 0x0001000000007824 */ /* 0x008fc800078e00ff */
[----:B------:R-:W-:-:S04]  /*37c0*/  FMUL.FTZ R0, R0, 1 ;  /* 0x3f80000000007820 */ /* 0x000fc80000410000 */
[----:B------:R0:W1:Y:S01]  /*37d0*/  F2F.F64.F32 R16, R0 ;  /* 0x0000000000107310 */ /* 0x0000620000201800 */
[----:B------:R-:W-:Y:S05]  /*37e0*/  BRA `(.L_x_9841) ;  /* 0x0000000400b47947 */ /* 0x000fea0003800000 */
.L_x_9853:
        /* <DEDUP_REMOVED lines=11> */
.L_x_9860:
        /* <DEDUP_REMOVED lines=21> */
.L_x_9864:
[----:B------:R-:W-:Y:S05]  /*39f0*/  BSYNC B1 ;  /* 0x0000000000017941 */ /* 0x000fea0003800000 */
.L_x_9863:
[----:B------:R-:W-:Y:S01]  /*3a00*/  LEA R3, R0, 0x3b800000, 0x17 ;  /* 0x3b80000000037811 */ /* 0x000fe200078eb8ff */
[----:B------:R-:W-:-:S05]  /*3a10*/  IMAD.SHL.U32 R0, R2, 0x100000, RZ ;  /* 0x0010000002007824 */ /* 0x000fca00078e00ff */
[----:B------:R-:W-:-:S07]  /*3a20*/  LOP3.LUT R0, R3, R0, R4, 0xfe, !PT ;  /* 0x0000000003007212 */ /* 0x000fce00078efe04 */
.L_x_9862:
[----:B------:R-:W-:Y:S05]  /*3a30*/  BSYNC B0 ;  /* 0x0000000000007941 */ /* 0x000fea0003800000 */
.L_x_9861:
[----:B------:R-:W-:-:S04]  /*3a40*/  FMUL.FTZ R0, R0, 1 ;  /* 0x3f80000000007820 */ /* 0x000fc80000410000 */
[----:B------:R0:W1:Y:S01]  /*3a50*/  F2F.F64.F32 R16, R0 ;  /* 0x0000000000107310 */ /* 0x0000620000201800 */
[----:B------:R-:W-:Y:S05]  /*3a60*/  BRA `(.L_x_9841) ;  /* 0x0000000400147947 */ /* 0x000fea0003800000 */
.L_x_9859:
        /* <DEDUP_REMOVED lines=21> */
.L_x_9868:
[----:B------:R-:W-:Y:S05]  /*3bc0*/  BSYNC B1 ;  /* 0x0000000000017941 */ /* 0x000fea0003800000 */
.L_x_9867:
[----:B------:R-:W-:Y:S01]  /*3bd0*/  LEA R3, R0, 0x37800000, 0x17 ;  /* 0x3780000000037811 */ /* 0x000fe200078eb8ff */
[----:B------:R-:W-:-:S05]  /*3be0*/  IMAD.SHL.U32 R0, R2, 0x200000, RZ ;  /* 0x0020000002007824 */ /* 0x000fca00078e00ff */
[----:B------:R-:W-:-:S07]  /*3bf0*/  LOP3.LUT R0, R3, R0, R4, 0xfe, !PT ;  /* 0x0000000003007212 */ /* 0x000fce00078efe04 */
.L_x_9866:
[----:B------:R-:W-:Y:S05]  /*3c00*/  BSYNC B0 ;  /* 0x0000000000007941 */ /* 0x000fea0003800000 */
.L_x_9865:
[----:B------:R-:W-:-:S04]  /*3c10*/  FMUL.FTZ R0, R0, 1 ;  /* 0x3f80000000007820 */ /* 0x000fc80000410000 */
[----:B------:R0:W1:Y:S01]  /*3c20*/  F2F.F64.F32 R16, R0 ;  /* 0x0000000000107310 */ /* 0x0000620000201800 */
[----:B------:R-:W-:Y:S05]  /*3c30*/  BRA `(.L_x_9841) ;  /* 0x0000000000a07947 */ /* 0x000fea0003800000 */
.L_x_9858:
        /* <DEDUP_REMOVED lines=14> */
.L_x_9872:
[----:B------:R-:W-:Y:S05]  /*3d20*/  BSYNC B0 ;  /* 0x0000000000007941 */ /* 0x000fea0003800000 */
.L_x_9871:
[----:B------:R-:W-:-:S04]  /*3d30*/  FMUL.FTZ R0, R0, 1 ;  /* 0x3f80000000007820 */ /* 0x000fc80000410000 */
[----:B------:R0:W1:Y:S01]  /*3d40*/  F2F.F64.F32 R16, R0 ;  /* 0x0000000000107310 */ /* 0x0000620000201800 */
[----:B------:R-:W-:Y:S05]  /*3d50*/  BRA `(.L_x_9841) ;  /* 0x0000000000587947 */ /* 0x000fea0003800000 */
.L_x_9846:
        /* <DEDUP_REMOVED lines=16> */
.L_x_9873:
[----:B------:R-:W-:Y:S05]  /*3e60*/  BRA `(.L_x_9841) ;  /* 0x0000000000147947 */ /* 0x000fea0003800000 */
.L_x_9870:
[----:B------:R-:W3:Y:S02]  /*3e70*/  LDG.E.64 R16, desc[UR36][R4.64] ;  /* 0x0000002404107981 */ /* 0x000ee4000c1e1b00 */
[----:B---3--:R-:W0:Y:S01]  /*3e80*/  I2F.F64.U64 R16, R16 ;  /* 0x0000001000107312 */ /* 0x008e220000301800 */
[----:B------:R-:W-:Y:S05]  /*3e90*/  BRA `(.L_x_9841) ;  /* 0x0000000000087947 */ /* 0x000fea0003800000 */
.L_x_9869:
[----:B------:R-:W3:Y:S02]  /*3ea0*/  LDG.E R4, desc[UR36][R4.64] ;  /* 0x0000002404047981 */ /* 0x000ee4000c1e1900 */
[----:B---3--:R0:W1:Y:S02]  /*3eb0*/  I2F.F64.U32 R16, R4 ;  /* 0x0000000400107312 */ /* 0x0080640000201800 */
.L_x_9841:
[----:B------:R-:W-:Y:S05]  /*3ec0*/  BSYNC B6 ;  /* 0x0000000000067941 */ /* 0x000fea0003800000 */
.L_x_9840:
[----:B0-----:R-:W0:Y:S01]  /*3ed0*/  S2R R3, SR_TID.X ;  /* 0x0000000000037919 */ /* 0x001e220000002100 */
[----:B------:R-:W-:Y:S01]  /*3ee0*/  BSSY B0, `(.L_x_9874) ;  /* 0x000008b000007945 */ /* 0x000fe20003800000 */
[----:B---3--:R-:W3:Y:S01]  /*3ef0*/  S2R R0, SR_CTAID.X ;  /* 0x0000000000007919 */ /* 0x008ee20000002500 */
[----:B0-----:R-:W-:-:S13]  /*3f00*/  ISETP.GE.AND P0, PT, R3, R19, PT ;  /* 0x000000130300720c */ /* 0x001fda0003f06270 */
[----:B---3--:R-:W-:Y:S05]  /*3f10*/  @P0 BRA `(.L_x_9875) ;  /* 0x00000008001c0947 */ /* 0x008fea0003800000 */
[----:B------:R-:W-:Y:S01]  /*3f20*/  UMOV UR4, 0x667f3bcd ;  /* 0x667f3bcd00047882 */ /* 0x000fe20000000000 */
[----:B------:R-:W-:Y:S01]  /*3f30*/  UMOV UR5, 0x3fe6a09e ;  /* 0x3fe6a09e00057882 */ /* 0x000fe20000000000 */
[----:B------:R-:W-:Y:S01]  /*3f40*/  IMAD.MOV.U32 R6, RZ, RZ, -0x24b905a1 ;  /* 0xdb46fa5fff067424 */ /* 0x000fe200078e00ff */
[----:B-12-45:R-:W-:Y:S01]  /*3f50*/  DMUL R4, R28, UR4 ;  /* 0x000000041c047c28 */ /* 0x036fe20008000000 */
        /* <DEDUP_REMOVED lines=76> */
[----:B------:R-:W-:Y:S01]  /*4420*/  DADD R8, |R4|, -R10 ;  /* 0x0000000004087229 */ /* 0x000fe20000000a0a */
[----:B------:R-:W-:-:S07]  /*4430*/  UMOV UR5, 0x3fe62e42 ;  /* 0x3fe62e4200057882 */ /* 0x000fce0000000000 */
[----:B------:R-:W-:-:S04]  /*4440*/  DFMA R6, |R4|, R6, R8 ;  /* 0x000000060406722b */ /* 0x000fc80000000208 */
        /* <DEDUP_REMOVED lines=45> */
[----:B------:R-:W-:-:S10]  /*4720*/  DFMA R6, -R6, R10, R8 ;  /* 0x0000000a0606722b */ /* 0x000fd40000000108 */
[----:B------:R-:W-:Y:S02]  /*4730*/  FSEL R4, R7, 1.875, !P1 ;  /* 0x3ff0000007047808 */ /* 0x000fe40004800000 */
[----:B------:R-:W-:Y:S02]  /*4740*/  FSEL R6, R6, RZ, !P1 ;  /* 0x000000ff06067208 */ /* 0x000fe40004800000 */
[----:B------:R-:W-:Y:S01]  /*4750*/  LOP3.LUT R7, R4, 0x80000000, R5, 0xb8, !PT ;  /* 0x8000000004077812 */ /* 0x000fe200078eb805 */
[----:B------:R-:W-:-:S05]  /*4760*/  DMUL R4, R28, 0.5 ;  /* 0x3fe000001c047828 */ /* 0x000fca0000000000 */
[----:B------:R-:W-:-:S08]  /*4770*/  DADD R6, R6, 1 ;  /* 0x3ff0000006067429 */ /* 0x000fd00000000000 */
[----:B------:R-:W-:-:S11]  /*4780*/  DMUL R4, R4, R6 ;  /* 0x0000000604047228 */ /* 0x000fd60000000000 */
.L_x_9875:
[----:B------:R-:W-:Y:S05]  /*4790*/  BSYNC B0 ;  /* 0x0000000000007941 */ /* 0x000fea0003800000 */
.L_x_9874:
[----:B------:R-:W0:Y:S01]  /*47a0*/  LDC R7, c[0x0][0x210] ;  /* 0x00008400ff077b82 */ /* 0x000e220000000800 */
[C---:B------:R-:W-:Y:S01]  /*47b0*/  VIADD R22, R3.reuse, 0x80 ;  /* 0x0000008003167836 */ /* 0x040fe20000000000 */
[----:B------:R-:W-:Y:S01]  /*47c0*/  BSSY B0, `(.L_x_9876) ;  /* 0x000008f000007945 */ /* 0x000fe20003800000 */
[C---:B------:R-:W-:Y:S02]  /*47d0*/  VIADD R2, R3.reuse, 0x100 ;  /* 0x0000010003027836 */ /* 0x040fe40000000000 */
[----:B------:R-:W-:Y:S01]  /*47e0*/  VIADD R6, R3, 0x180 ;  /* 0x0000018003067836 */ /* 0x000fe20000000000 */
[-C--:B------:R-:W-:Y:S02]  /*47f0*/  ISETP.GE.AND P3, PT, R22, R19.reuse, PT ;  /* 0x000000131600720c */ /* 0x080fe40003f66270 */
[----:B------:R-:W3:Y:S01]  /*4800*/  LDC.U8 R18, c[0x0][0x234] ;  /* 0x00008d00ff127b82 */ /* 0x000ee20000000000 */
[-C--:B------:R-:W-:Y:S02]  /*4810*/  ISETP.GE.AND P2, PT, R2, R19.reuse, PT ;  /* 0x000000130200720c */ /* 0x080fe40003f46270 */
[----:B------:R-:W-:-:S08]  /*4820*/  ISETP.GE.AND P1, PT, R6, R19, PT ;  /* 0x000000130600720c */ /* 0x000fd00003f26270 */
[----:B------:R-:W-:Y:S05]  /*4830*/  @P3 BRA `(.L_x_9877) ;  /* 0x00000008001c3947 */ /* 0x000fea0003800000 */
[----:B------:R-:W-:Y:S01]  /*4840*/  UMOV UR4, 0x667f3bcd ;  /* 0x667f3bcd00047882 */ /* 0x000fe20000000000 */
[----:B------:R-:W-:Y:S01]  /*4850*/  UMOV UR5, 0x3fe6a09e ;  /* 0x3fe6a09e00057882 */ /* 0x000fe20000000000 */
[----:B------:R-:W-:Y:S01]  /*4860*/  IMAD.MOV.U32 R10, RZ, RZ, -0x24b905a1 ;  /* 0xdb46fa5fff0a7424 */ /* 0x000fe200078e00ff */
[C---:B-1---5:R-:W-:Y:S01]  /*4870*/  DMUL R8, R26.reuse, UR4 ;  /* 0x000000041a087c28 */ /* 0x062fe20008000000 */
[----:B------:R-:W-:Y:S01]  /*4880*/  IMAD.MOV.U32 R11, RZ, RZ, 0x3d47088f ;  /* 0x3d47088fff0b7424 */ /* 0x000fe200078e00ff */
[----:B------:R-:W-:Y:S01]  /*4890*/  UMOV UR4, 0xfba6f279 ;  /* 0xfba6f27900047882 */ /* 0x000fe20000000000 */
[----:B------:R-:W-:Y:S01]  /*48a0*/  UMOV UR5, 0x3cf0679a ;  /* 0x3cf0679a00057882 */ /* 0x000fe20000000000 */
[----:B--2-4-:R-:W-:-:S04]  /*48b0*/  DMUL R28, R26, 0.5 ;  /* 0x3fe000001a1c7828 */ /* 0x014fc80000000000 */
        /* <DEDUP_REMOVED lines=75> */
[----:B------:R-:W-:-:S04]  /*4d70*/  DFMA R12, |R8|, R12, R10 ;  /* 0x0000000c080c722b */ /* 0x000fc8000000020a */
[----:B-1----:R-:W-:-:S04]  /*4d80*/  @!P3 FMUL R2, R2, 1.175494350822287508e-38 ;  /* 0x008000000202b820 */ /* 0x002fc80000400000 */
[----:B------:R-:W-:-:S06]  /*4d90*/  FMUL.FTZ R2, R2, -1.4426950216293334961 ;  /* 0xbfb8aa3b02027820 */ /* 0x000fcc0000410000 */
[----:B------:R-:W1:Y:S02]  /*4da0*/  FRND R2, R2 ;  /* 0x0000000200027307 */ /* 0x000e640000201000 */
[----:B-1----:R-:W-:-:S06]  /*4db0*/  FMUL.FTZ R6, R2, 1 ;  /* 0x3f80000002067820 */ /* 0x002fcc0000410000 */
[----:B------:R-:W1:Y:S08]  /*4dc0*/  MUFU.EX2 R2, R2 ;  /* 0x0000000200027308 */ /* 0x000e700000000800 */
        /* <DEDUP_REMOVED lines=36> */
[----:B-1----:R-:W-:-:S06]  /*5010*/  FMUL.FTZ R12, R2, 1 ;  /* 0x3f800000020c7820 */ /* 0x002fcc0000410000 */
[----:B------:R-:W1:Y:S01]  /*5020*/  F2F.F64.F32 R12, R12 ;  /* 0x0000000c000c7310 */ /* 0x000e620000201800 */
[----:B------:R-:W-:Y:S02]  /*5030*/  DADD R14, R10, R14 ;  /* 0x000000000a0e7229 */ /* 0x000fe4000000000e */
[----:B-1----:R-:W-:-:S08]  /*5040*/  DADD R10, -R12, 1 ;  /* 0x3ff000000c0a7429 */ /* 0x002fd00000000100 */
[----:B------:R-:W-:-:S10]  /*5050*/  DFMA R10, -R14, R12, R10 ;  /* 0x0000000c0e0a722b */ /* 0x000fd4000000010a */
[----:B------:R-:W-:Y:S02]  /*5060*/  FSEL R8, R11, 1.875, !P3 ;  /* 0x3ff000000b087808 */ /* 0x000fe40005800000 */
[----:B------:R-:W-:Y:S02]  /*5070*/  FSEL R10, R10, RZ, !P3 ;  /* 0x000000ff0a0a7208 */ /* 0x000fe40005800000 */
[----:B------:R-:W-:-:S06]  /*5080*/  LOP3.LUT R11, R8, 0x80000000, R9, 0xb8, !PT ;  /* 0x80000000080b7812 */ /* 0x000fcc00078eb809 */
[----:B------:R-:W-:-:S08]  /*5090*/  DADD R10, R10, 1 ;  /* 0x3ff000000a0a7429 */ /* 0x000fd00000000000 */
[----:B------:R-:W-:-:S11]  /*50a0*/  DMUL R28, R28, R10 ;  /* 0x0000000a1c1c7228 */ /* 0x000fd60000000000 */
.L_x_9877:
[----:B------:R-:W-:Y:S05]  /*50b0*/  BSYNC B0 ;  /* 0x0000000000007941 */ /* 0x000fea0003800000 */
.L_x_9876:
[----:B------:R-:W-:Y:S04]  /*50c0*/  BSSY B0, `(.L_x_9878) ;  /* 0x0000089000007945 */ /* 0x000fe80003800000 */
        /* <DEDUP_REMOVED lines=8> */
[----:B------:R-:W-:Y:S01]  /*5150*/  IMAD.MOV.U32 R14, RZ, RZ, -0x7649667 ;  /* 0xf89b6999ff0e7424 */ /* 0x000fe200078e00ff */
[----:B------:R-:W-:Y:S01]  /*5160*/  DMUL R24, R24, 0.5 ;  /* 0x3fe0000018187828 */ /* 0x000fe20000000000 */
        /* <DEDUP_REMOVED lines=74> */
[----:B------:R-:W-:-:S12]  /*5610*/  UMOV UR5, 0x3fe62e42 ;  /* 0x3fe62e4200057882 */ /* 0x000fd80000000000 */
[----:B-1----:R-:W-:-:S04]  /*5620*/  @!P2 FMUL R2, R2, 1.175494350822287508e-38 ;  /* 0x008000000202a820 */ /* 0x002fc80000400000 */
[----:B------:R-:W-:-:S06]  /*5630*/  FMUL.FTZ R2, R2, -1.4426950216293334961 ;  /* 0xbfb8aa3b02027820 */ /* 0x000fcc0000410000 */
[----:B------:R-:W1:Y:S02]  /*5640*/  FRND R2, R2 ;  /* 0x0000000200027307 */ /* 0x000e640000201000 */
[----:B-1----:R-:W-:-:S06]  /*5650*/  FMUL.FTZ R6, R2, 1 ;  /* 0x3f80000002067820 */ /* 0x002fcc0000410000 */
[----:B------:R-:W1:Y:S08]  /*5660*/  MUFU.EX2 R2, R2 ;  /* 0x0000000200027308 */ /* 0x000e700000000800 */
[----:B------:R-:W2:Y:S02]  /*5670*/  F2F.F64.F32 R12, R6 ;  /* 0x00000006000c7310 */ /* 0x000ea40000201800 */
[--C-:B--2---:R-:W-:Y:S01]  /*5680*/  DFMA R12, -R12, UR4, -R20.reuse ;  /* 0x000000040c0c7c2b */ /* 0x104fe20008000914 */
[----:B------:R-:W-:Y:S01]  /*5690*/  UMOV UR4, 0xa4741b81 ;  /* 0xa4741b8100047882 */ /* 0x000fe20000000000 */
[----:B------:R-:W-:Y:S01]  /*56a0*/  UMOV UR5, 0x3e5ae904 ;  /* 0x3e5ae90400057882 */ /* 0x000fe20000000000 */
[----:B------:R-:W-:-:S05]  /*56b0*/  DADD R20, |R8|, -R20 ;  /* 0x0000000008147229 */ /* 0x000fca0000000a14 */
[----:B------:R-:W-:Y:S01]  /*56c0*/  DFMA R14, R12, UR4, R14 ;  /* 0x000000040c0e7c2b */ /* 0x000fe2000800000e */
[----:B------:R-:W-:Y:S01]  /*56d0*/  UMOV UR4, 0x15ff7e07 ;  /* 0x15ff7e0700047882 */ /* 0x000fe20000000000 */
[----:B------:R-:W-:Y:S01]  /*56e0*/  UMOV UR5, 0x3ec71de7 ;  /* 0x3ec71de700057882 */ /* 0x000fe20000000000 */
[----:B------:R-:W-:Y:S01]  /*56f0*/  DFMA R20, |R8|, R10, R20 ;  /* 0x0000000a0814722b */ /* 0x000fe20000000214 */
[----:B-1----:R-:W-:-:S04]  /*5700*/  FMUL.FTZ R10, R2, 1 ;  /* 0x3f800000020a7820 */ /* 0x002fc80000410000 */
[C---:B------:R-:W-:Y:S01]  /*5710*/  DFMA R14, R12.reuse, R14, UR4 ;  /* 0x000000040c0e7e2b */ /* 0x040fe2000800000e */
[----:B------:R-:W-:Y:S01]  /*5720*/  UMOV UR4, 0x6b0ac45a ;  /* 0x6b0ac45a00047882 */ /* 0x000fe20000000000 */
[----:B------:R-:W-:Y:S01]  /*5730*/  UMOV UR5, 0x3efa019a ;  /* 0x3efa019a00057882 */ /* 0x000fe20000000000 */
[----:B------:R-:W1:Y:S05]  /*5740*/  F2F.F64.F32 R10, R10 ;  /* 0x0000000a000a7310 */ /* 0x000e6a0000201800 */
        /* <DEDUP_REMOVED lines=23> */
[----:B------:R-:W-:-:S08]  /*58c0*/  DFMA R14, R12, R14, -R20 ;  /* 0x0000000e0c0e722b */ /* 0x000fd00000000814 */
        /* <DEDUP_REMOVED lines=8> */
.L_x_9879:
[----:B------:R-:W-:Y:S05]  /*5950*/  BSYNC B0 ;  /* 0x0000000000007941 */ /* 0x000fea0003800000 */
.L_x_9878:
        /* <DEDUP_REMOVED lines=91> */
[----:B------:R1:W0:Y:S02]  /*5f10*/  F2F.F64.F32 R12, R6 ;  /* 0x00000006000c7310 */ /* 0x0002240000201800 */
[----:B-1----:R-:W-:Y:S01]  /*5f20*/  FMUL.FTZ R6, R2, 1 ;  /* 0x3f80000002067820 */ /* 0x002fe20000410000 */
[--C-:B0-----:R-:W-:Y:S01]  /*5f30*/  DFMA R12, -R12, UR4, -R20.reuse ;  /* 0x000000040c0c7c2b */ /* 0x101fe20008000914 */
        /* <DEDUP_REMOVED lines=37> */
[----:B------:R-:W-:-:S10]  /*6190*/  DFMA R14, -R20, R10, R14 ;  /* 0x0000000a140e722b */ /* 0x000fd4000000010e */
[----:B------:R-:W-:Y:S02]  /*61a0*/  FSEL R8, R15, 1.875, !P1 ;  /* 0x3ff000000f087808 */ /* 0x000fe40004800000 */
[----:B------:R-:W-:Y:S02]  /*61b0*/  FSEL R14, R14, RZ, !P1 ;  /* 0x000000ff0e0e7208 */ /* 0x000fe40004800000 */
[----:B------:R-:W-:-:S06]  /*61c0*/  LOP3.LUT R15, R8, 0x80000000, R9, 0xb8, !PT ;  /* 0x80000000080f7812 */ /* 0x000fcc00078eb809 */
[----:B------:R-:W-:-:S08]  /*61d0*/  DADD R14, R14, 1 ;  /* 0x3ff000000e0e7429 */ /* 0x000fd00000000000 */
[----:B------:R-:W-:-:S11]  /*61e0*/  DMUL R16, R16, R14 ;  /* 0x0000000e10107228 */ /* 0x000fd60000000000 */
.L_x_9881:
[----:B------:R-:W-:Y:S05]  /*61f0*/  BSYNC B0 ;  /* 0x0000000000007941 */ /* 0x000fea0003800000 */
.L_x_9880:
[----:B------:R-:W-:Y:S01]  /*6200*/  BSSY B6, `(.L_x_9882) ;  /* 0x000012f000067945 */ /* 0x000fe20003800000 */
[----:B------:R-:W-:Y:S02]  /*6210*/  IMAD.MOV.U32 R19, RZ, RZ, R3 ;  /* 0x000000ffff137224 */ /* 0x000fe400078e0003 */
[----:B0-----:R-:W-:Y:S01]  /*6220*/  IMAD R2, R0, -0x200, R7 ;  /* 0xfffffe0000027824 */ /* 0x001fe200078e0207 */
[----:B------:R-:W-:Y:S06]  /*6230*/  @P0 BRA `(.L_x_9883) ;  /* 0x0000001000ac0947 */ /* 0x000fec0003800000 */
[----:B------:R-:W0:Y:S01]  /*6240*/  LDC.64 R8, c[0x0][0x218] ;  /* 0x00008600ff087b82 */ /* 0x000e220000000a00 */
[----:B------:R-:W-:Y:S01]  /*6250*/  IMAD R0, R0, 0x200, R3 ;  /* 0x0000020000007824 */ /* 0x000fe200078e0203 */
        /* <DEDUP_REMOVED lines=20> */
.L_x_9887:
[----:B-1----:R-:W0:Y:S01]  /*63a0*/  F2I.S64.F64.TRUNC R4, R4 ;  /* 0x0000000400047311 */ /* 0x002e22000030d900 */
[----:B------:R-:W-:Y:S02]  /*63b0*/  IMAD.MOV.U32 R19, RZ, RZ, R22 ;  /* 0x000000ffff137224 */ /* 0x000fe400078e0016 */
[----:B0-----:R-:W-:-:S05]  /*63c0*/  IMAD.MOV.U32 R3, RZ, RZ, R4 ;  /* 0x000000ffff037224 */ /* 0x001fca00078e0004 */
[----:B------:R0:W-:Y:S01]  /*63d0*/  STG.E.U8 desc[UR36][R8.64], R3 ;  /* 0x0000000308007986 */ /* 0x0001e2000c101124 */
[----:B------:R-:W-:Y:S05]  /*63e0*/  BRA `(.L_x_9883) ;  /* 0x0000001000407947 */ /* 0x000fea0003800000 */
.L_x_9886:
[----:B------:R-:W-:-:S13]  /*63f0*/  ISETP.NE.AND P0, PT, R0, 0x2, PT ;  /* 0x000000020000780c */ /* 0x000fda0003f05270 */
[----:B------:R-:W-:Y:S05]  /*6400*/  @!P0 BRA `(.L_x_9889) ;  /* 0x0000000000308947 */ /* 0x000fea0003800000 */
[----:B------:R-:W-:-:S13]  /*6410*/  ISETP.NE.AND P0, PT, R0, 0x3, PT ;  /* 0x000000030000780c */ /* 0x000fda0003f05270 */
[----:B------:R-:W-:Y:S05]  /*6420*/  @!P0 BRA `(.L_x_9890) ;  /* 0x0000000000188947 */ /* 0x000fea0003800000 */
[----:B------:R-:W-:-:S13]  /*6430*/  ISETP.NE.AND P0, PT, R0, 0x4, PT ;  /* 0x000000040000780c */ /* 0x000fda0003f05270 */
[----:B------:R-:W-:Y:S05]  /*6440*/  @P0 BRA `(.L_x_9888) ;  /* 0x0000000c00c40947 */ /* 0x000fea0003800000 */
[----:B-1----:R-:W0:Y:S01]  /*6450*/  F2I.S64.F64.TRUNC R4, R4 ;  /* 0x0000000400047311 */ /* 0x002e22000030d900 */
[----:B------:R-:W-:Y:S01]  /*6460*/  IMAD.MOV.U32 R19, RZ, RZ, R22 ;  /* 0x000000ffff137224 */ /* 0x000fe200078e0016 */
[----:B0-----:R0:W-:Y:S01]  /*6470*/  STG.E.64 desc[UR36][R8.64], R4 ;  /* 0x0000000408007986 */ /* 0x0011e2000c101b24 */
[----:B------:R-:W-:Y:S05]  /*6480*/  BRA `(.L_x_9883) ;  /* 0x0000001000187947 */ /* 0x000fea0003800000 */
.L_x_9890:
[----:B------:R-:W0:Y:S01]  /*6490*/  F2I.F64.TRUNC R5, R4 ;  /* 0x0000000400057311 */ /* 0x000e22000030d100 */
[----:B------:R-:W-:Y:S01]  /*64a0*/  IMAD.MOV.U32 R19, RZ, RZ, R22 ;  /* 0x000000ffff137224 */ /* 0x000fe200078e0016 */
[----:B0-----:R0:W-:Y:S01]  /*64b0*/  STG.E desc[UR36][R8.64], R5 ;  /* 0x0000000508007986 */ /* 0x0011e2000c101924 */
[----:B------:R-:W-:Y:S05]  /*64c0*/  BRA `(.L_x_9883) ;  /* 0x0000001000087947 */ /* 0x000fea0003800000 */
.L_x_9889:
[----:B------:R-:W0:Y:S01]  /*64d0*/  F2I.F64.TRUNC R5, R4 ;  /* 0x0000000400057311 */ /* 0x000e22000030d100 */
[----:B------:R-:W-:Y:S01]  /*64e0*/  IMAD.MOV.U32 R19, RZ, RZ, R22 ;  /* 0x000000ffff137224 */ /* 0x000fe200078e0016 */
[----:B0-----:R0:W-:Y:S01]  /*64f0*/  STG.E.U16 desc[UR36][R8.64], R5 ;  /* 0x0000000508007986 */ /* 0x0011e2000c101524 */
[----:B------:R-:W-:Y:S05]  /*6500*/  BRA `(.L_x_9883) ;  /* 0x0000000c00f87947 */ /* 0x000fea0003800000 */
.L_x_9885:
        /* <DEDUP_REMOVED lines=14> */
.L_x_9892:
        /* <DEDUP_REMOVED lines=9> */
.L_x_9891:
        /* <DEDUP_REMOVED lines=15> */
.L_x_9894:
        /* <DEDUP_REMOVED lines=10> */
.L_x_9893:
[----:B------:R0:W-:Y:S01]  /*6810*/  STG.E.64 desc[UR36][R8.64], R4 ;  /* 0x0000000408007986 */ /* 0x0001e2000c101b24 */
[----:B------:R-:W-:Y:S01]  /*6820*/  IMAD.MOV.U32 R19, RZ, RZ, R22 ;  /* 0x000000ffff137224 */ /* 0x000fe200078e0016 */
[----:B------:R-:W-:Y:S06]  /*6830*/  BRA `(.L_x_9883) ;  /* 0x0000000c002c7947 */ /* 0x000fec0003800000 */
.L_x_9884:
        /* <DEDUP_REMOVED lines=13> */
.L_x_9897:
[----:B------:R-:W-:Y:S01]  /*6910*/  CS2R R6, SRZ ;  /* 0x0000000000067805 */ /* 0x000fe2000001ff00 */
[----:B------:R-:W-:-:S04]  /*6920*/  IMAD.MOV.U32 R19, RZ, RZ, R22 ;  /* 0x000000ffff137224 */ /* 0x000fc800078e0016 */
[----:B------:R0:W-:Y:S01]  /*6930*/  STG.E.128 desc[UR36][R8.64], R4 ;  /* 0x0000000408007986 */ /* 0x0001e2000c101d24 */
[----:B------:R-:W-:Y:S05]  /*6940*/  BRA `(.L_x_9883) ;  /* 0x0000000800e87947 */ /* 0x000fea0003800000 */
.L_x_9896:
        /* <DEDUP_REMOVED lines=25> */
.L_x_9901:
[----:B------:R-:W-:Y:S05]  /*6ae0*/  BSYNC B0 ;  /* 0x0000000000007941 */ /* 0x000fea0003800000 */
.L_x_9900:
[----:B------:R-:W-:Y:S01]  /*6af0*/  LOP3.LUT R7, R0, R7, RZ, 0xfc, !PT ;  /* 0x0000000700077212 */ /* 0x000fe200078efcff */
[----:B------:R-:W-:-:S04]  /*6b00*/  IMAD.MOV.U32 R19, RZ, RZ, R22 ;  /* 0x000000ffff137224 */ /* 0x000fc800078e0016 */
[----:B------:R0:W-:Y:S01]  /*6b10*/  STG.E.U8 desc[UR36][R8.64], R7 ;  /* 0x0000000708007986 */ /* 0x0001e2000c101124 */
[----:B------:R-:W-:Y:S05]  /*6b20*/  BRA `(.L_x_9883) ;  /* 0x0000000800707947 */ /* 0x000fea0003800000 */
.L_x_9899:
        /* <DEDUP_REMOVED lines=17> */
.L_x_9903:
[----:B------:R-:W-:Y:S01]  /*6c40*/  IMAD.MOV.U32 R0, RZ, RZ, 0x7f ;  /* 0x0000007fff007424 */ /* 0x000fe200078e00ff */
[----:B------:R-:W-:-:S04]  /*6c50*/  ISETP.GT.U32.AND P0, PT, R3, 0x7f800000, PT ;  /* 0x7f8000000300780c */ /* 0x000fc80003f04070 */
[----:B------:R-:W-:-:S09]  /*6c60*/  SEL R0, R0, 0x7c, P0 ;  /* 0x0000007c00007807 */ /* 0x000fd20000000000 */
.L_x_9904:
[----:B------:R-:W-:Y:S05]  /*6c70*/  BSYNC B0 ;  /* 0x0000000000007941 */ /* 0x000fea0003800000 */
.L_x_9902:
[----:B------:R-:W-:Y:S01]  /*6c80*/  LOP3.LUT R3, R7, 0x80000000, RZ, 0xc0, !PT ;  /* 0x8000000007037812 */ /* 0x000fe200078ec0ff */
[----:B------:R-:W-:-:S03]  /*6c90*/  IMAD.MOV.U32 R19, RZ, RZ, R22 ;  /* 0x000000ffff137224 */ /* 0x000fc600078e0016 */
[----:B------:R-:W-:-:S04]  /*6ca0*/  SHF.R.U32.HI R3, RZ, 0x18, R3 ;  /* 0x00000018ff037819 */ /* 0x000fc80000011603 */
[----:B------:R-:W-:-:S05]  /*6cb0*/  LOP3.LUT R3, R0, R3, RZ, 0xfc, !PT ;  /* 0x0000000300037212 */ /* 0x000fca00078efcff */
[----:B------:R0:W-:Y:S01]  /*6cc0*/  STG.E.U8 desc[UR36][R8.64], R3 ;  /* 0x0000000308007986 */ /* 0x0001e2000c101124 */
[----:B------:R-:W-:Y:S05]  /*6cd0*/  BRA `(.L_x_9883) ;  /* 0x0000000800047947 */ /* 0x000fea0003800000 */
.L_x_9898:
        /* <DEDUP_REMOVED lines=9> */
.L_x_9895:
        /* <DEDUP_REMOVED lines=12> */
.L_x_9907:
        /* <DEDUP_REMOVED lines=21> */
.L_x_9910:
[----:B------:R-:W-:-:S04]  /*6f80*/  LOP3.LUT R0, R7, 0x80000000, RZ, 0xc0, !PT ;  /* 0x8000000007007812 */ /* 0x000fc800078ec0ff */
[----:B------:R-:W-:-:S04]  /*6f90*/  SHF.R.U32.HI R0, RZ, 0x18, R0 ;  /* 0x00000018ff007819 */ /* 0x000fc80000011600 */
[----:B------:R-:W-:-:S07]  /*6fa0*/  LOP3.LUT R0, R3, R0, RZ, 0xfc, !PT ;  /* 0x0000000003007212 */ /* 0x000fce00078efcff */
.L_x_9909:
[----:B------:R-:W-:Y:S05]  /*6fb0*/  BSYNC B0 ;  /* 0x0000000000007941 */ /* 0x000fea0003800000 */
.L_x_9908:
[----:B------:R0:W-:Y:S01]  /*6fc0*/  STG.E.U8 desc[UR36][R8.64], R0 ;  /* 0x0000000008007986 */ /* 0x0001e2000c101124 */
[----:B------:R-:W-:Y:S01]  /*6fd0*/  IMAD.MOV.U32 R19, RZ, RZ, R22 ;  /* 0x000000ffff137224 */ /* 0x000fe200078e0016 */
[----:B------:R-:W-:Y:S06]  /*6fe0*/  BRA `(.L_x_9883) ;  /* 0x0000000400407947 */ /* 0x000fec0003800000 */
.L_x_9906:
        /* <DEDUP_REMOVED lines=21> */
.L_x_9913:
[----:B------:R-:W-:-:S04]  /*7140*/  LOP3.LUT R0, R7, 0x80000000, RZ, 0xc0, !PT ;  /* 0x8000000007007812 */ /* 0x000fc800078ec0ff */
[----:B------:R-:W-:-:S04]  /*7150*/  SHF.R.U32.HI R0, RZ, 0x18, R0 ;  /* 0x00000018ff007819 */ /* 0x000fc80000011600 */
[----:B------:R-:W-:-:S07]  /*7160*/  LOP3.LUT R0, R3, R0, RZ, 0xfc, !PT ;  /* 0x0000000003007212 */ /* 0x000fce00078efcff */
.L_x_9912:
[----:B------:R-:W-:Y:S05]  /*7170*/  BSYNC B0 ;  /* 0x0000000000007941 */ /* 0x000fea0003800000 */
.L_x_9911:
[----:B------:R0:W-:Y:S01]  /*7180*/  STG.E.U8 desc[UR36][R8.64], R0 ;  /* 0x0000000008007986 */ /* 0x0001e2000c101124 */
[----:B------:R-:W-:Y:S01]  /*7190*/  IMAD.MOV.U32 R19, RZ, RZ, R22 ;  /* 0x000000ffff137224 */ /* 0x000fe200078e0016 */
[----:B------:R-:W-:Y:S06]  /*71a0*/  BRA `(.L_x_9883) ;  /* 0x0000000000d07947 */ /* 0x000fec0003800000 */
.L_x_9905:
        /* <DEDUP_REMOVED lines=27> */
.L_x_9888:
[----:B------:R-:W-:Y:S01]  /*7360*/  MOV R14, 0x0 ;  /* 0x00000000000e7802 */ /* 0x000fe20000000f00 */
[----:B------:R-:W-:Y:S01]  /*7370*/  ULDC.64 UR4, c[0x4][0x128] ;  /* 0x01004a0000047ab9 */ /* 0x000fe20000000a00 */
[----:B------:R-:W-:Y:S01]  /*7380*/  ULDC.64 UR6, c[0x4][0x130] ;  /* 0x01004c0000067ab9 */ /* 0x000fe20000000a00 */
[----:B-1----:R-:W-:Y:S02]  /*7390*/  IMAD.U32 R4, RZ, RZ, UR4 ;  /* 0x00000004ff047e24 */ /* 0x002fe4000f8e00ff */
        /* <DEDUP_REMOVED lines=12> */
.L_x_9916:
[----:B------:R-:W-:Y:S01]  /*7460*/  IMAD.MOV.U32 R19, RZ, RZ, R22 ;  /* 0x000000ffff137224 */ /* 0x000fe200078e0016 */
[----:B------:R-:W-:Y:S06]  /*7470*/  BRA `(.L_x_9883) ;  /* 0x00000000001c7947 */ /* 0x000fec0003800000 */
.L_x_9915:
[----:B-1----:R-:W0:Y:S01]  /*7480*/  F2I.U64.F64.TRUNC R4, R4 ;  /* 0x0000000400047311 */ /* 0x002e22000030d800 */
[----:B------:R-:W-:Y:S01]  /*7490*/  IMAD.MOV.U32 R19, RZ, RZ, R22 ;  /* 0x000000ffff137224 */ /* 0x000fe200078e0016 */
[----:B0-----:R0:W-:Y:S01]  /*74a0*/  STG.E.64 desc[UR36][R8.64], R4 ;  /* 0x0000000408007986 */ /* 0x0011e2000c101b24 */
[----:B------:R-:W-:Y:S05]  /*74b0*/  BRA `(.L_x_9883) ;  /* 0x00000000000c7947 */ /* 0x000fea0003800000 */
.L_x_9914:
[----:B------:R-:W0:Y:S01]  /*74c0*/  F2I.U32.F64.TRUNC R5, R4 ;  /* 0x0000000400057311 */ /* 0x000e22000030d000 */
[----:B------:R-:W-:Y:S01]  /*74d0*/  IMAD.MOV.U32 R19, RZ, RZ, R22 ;  /* 0x000000ffff137224 */ /* 0x000fe200078e0016 */
[----:B0-----:R0:W-:Y:S06]  /*74e0*/  STG.E desc[UR36][R8.64], R5 ;  /* 0x0000000508007986 */ /* 0x0011ec000c101924 */
.L_x_9883:
[----:B------:R-:W-:Y:S05]  /*74f0*/  BSYNC B6 ;  /* 0x0000000000067941 */ /* 0x000fea0003800000 */
.L_x_9882:
[----:B------:R-:W-:Y:S01]  /*7500*/  ISETP.GE.AND P0, PT, R19, R2, PT ;  /* 0x000000021300720c */ /* 0x000fe20003f06270 */
[----:B------:R-:W-:-:S12]  /*7510*/  BSSY B6, `(.L_x_9917) ;  /* 0x0000232000067945 */ /* 0x000fd80003800000 */
[----:B------:R-:W-:Y:S05]  /*7520*/  @P0 BRA `(.L_x_9918) ;  /* 0x0000002000c00947 */ /* 0x000fea0003800000 */
[----:B0-----:R-:W0:Y:S01]  /*7530*/  S2R R0, SR_CTAID.X ;  /* 0x0000000000007919 */ /* 0x001e220000002500 */
[----:B-1----:R-:W1:Y:S01]  /*7540*/  LDC.64 R4, c[0x0][0x218] ;  /* 0x00008600ff047b82 */ /* 0x002e620000000a00 */
[----:B---3--:R-:W-:Y:S01]  /*7550*/  PRMT R6, R18, 0x9910, RZ ;  /* 0x0000991012067816 */ /* 0x008fe200000000ff */
        /* <DEDUP_REMOVED lines=16> */
[----:B--2-45:R-:W0:Y:S02]  /*7660*/  F2I.F64.TRUNC R29, R28 ;  /* 0x0000001c001d7311 */ /* 0x034e24000030d100 */
[----:B0-----:R3:W-:Y:S01]  /*7670*/  STG.E.U8 desc[UR36][R4.64], R29 ;  /* 0x0000001d04007986 */ /* 0x0017e2000c101124 */
[----:B------:R-:W-:Y:S05]  /*7680*/  BRA `(.L_x_9924) ;  /* 0x0000001000007947 */ /* 0x000fea0003800000 */
.L_x_9922:
[----:B--2-45:R-:W0:Y:S02]  /*7690*/  F2I.S64.F64.TRUNC R28, R28 ;  /* 0x0000001c001c7311 */ /* 0x034e24000030d900 */
[----:B0-----:R-:W-:-:S05]  /*76a0*/  IMAD.MOV.U32 R3, RZ, RZ, R28 ;  /* 0x000000ffff037224 */ /* 0x001fca00078e001c */
[----:B------:R4:W-:Y:S01]  /*76b0*/  STG.E.U8 desc[UR36][R4.64], R3 ;  /* 0x0000000304007986 */ /* 0x0009e2000c101124 */
[----:B------:R-:W-:Y:S05]  /*76c0*/  BRA `(.L_x_9924) ;  /* 0x0000000c00f07947 */ /* 0x000fea0003800000 */
.L_x_9921:
[----:B------:R-:W-:-:S13]  /*76d0*/  ISETP.NE.AND P0, PT, R0, 0x2, PT ;  /* 0x000000020000780c */ /* 0x000fda0003f05270 */
[----:B------:R-:W-:Y:S05]  /*76e0*/  @!P0 BRA `(.L_x_9925) ;  /* 0x0000000000288947 */ /* 0x000fea0003800000 */
[----:B------:R-:W-:-:S13]  /*76f0*/  ISETP.NE.AND P0, PT, R0, 0x3, PT ;  /* 0x000000030000780c */ /* 0x000fda0003f05270 */
[----:B------:R-:W-:Y:S05]  /*7700*/  @!P0 BRA `(.L_x_9926) ;  /* 0x0000000000148947 */ /* 0x000fea0003800000 */
[----:B------:R-:W-:-:S13]  /*7710*/  ISETP.NE.AND P0, PT, R0, 0x4, PT ;  /* 0x000000040000780c */ /* 0x000fda0003f05270 */
[----:B------:R-:W-:Y:S05]  /*7720*/  @P0 BRA `(.L_x_9923) ;  /* 0x0000000c00800947 */ /* 0x000fea0003800000 */
[----:B--2-45:R-:W0:Y:S02]  /*7730*/  F2I.S64.F64.TRUNC R28, R28 ;  /* 0x0000001c001c7311 */ /* 0x034e24000030d900 */
[----:B0-----:R1:W-:Y:S01]  /*7740*/  STG.E.64 desc[UR36][R4.64], R28 ;  /* 0x0000001c04007986 */ /* 0x0013e2000c101b24 */
[----:B------:R-:W-:Y:S05]  /*7750*/  BRA `(.L_x_9924) ;  /* 0x0000000c00cc7947 */ /* 0x000fea0003800000 */
.L_x_9926:
[----:B--2-45:R-:W0:Y:S02]  /*7760*/  F2I.F64.TRUNC R29, R28 ;  /* 0x0000001c001d7311 */ /* 0x034e24000030d100 */
[----:B0-----:R2:W-:Y:S01]  /*7770*/  STG.E desc[UR36][R4.64], R29 ;  /* 0x0000001d04007986 */ /* 0x0015e2000c101924 */
[----:B------:R-:W-:Y:S05]  /*7780*/  BRA `(.L_x_9924) ;  /* 0x0000000c00c07947 */ /* 0x000fea0003800000 */
.L_x_9925:
[----:B--2-45:R-:W0:Y:S02]  /*7790*/  F2I.F64.TRUNC R29, R28 ;  /* 0x0000001c001d7311 */ /* 0x034e24000030d100 */
[----:B0-----:R0:W-:Y:S01]  /*77a0*/  STG.E.U16 desc[UR36][R4.64], R29 ;  /* 0x0000001d04007986 */ /* 0x0011e2000c101524 */
[----:B------:R-:W-:Y:S05]  /*77b0*/  BRA `(.L_x_9924) ;  /* 0x0000000c00b47947 */ /* 0x000fea0003800000 */
.L_x_9920:
        /* <DEDUP_REMOVED lines=8> */
[----:B--2-45:R-:W0:Y:S01]  /*7840*/  F2F.F32.F64 R3, R28 ;  /* 0x0000001c00037310 */ /* 0x034e220000301000 */
[----:B------:R-:W-:-:S14]  /*7850*/  DSETP.GEU.AND P0, PT, |R28|, UR4, PT ;  /* 0x000000041c007e2a */ /* 0x000fdc000bf0e200 */
[----:B0-----:R-:W-:-:S05]  /*7860*/  @!P0 FMUL R3, R3, 1.175494350822287508e-38 ;  /* 0x0080000003038820 */ /* 0x001fca0000400000 */
[----:B------:R0:W-:Y:S01]  /*7870*/  STG.E desc[UR36][R4.64], R3 ;  /* 0x0000000304007986 */ /* 0x0001e2000c101924 */
[----:B------:R-:W-:Y:S05]  /*7880*/  BRA `(.L_x_9924) ;  /* 0x0000000c00807947 */ /* 0x000fea0003800000 */
.L_x_9928:
[----:B------:R-:W-:Y:S01]  /*7890*/  UMOV UR4, 0xf0000000 ;  /* 0xf000000000047882 */ /* 0x000fe20000000000 */
[----:B------:R-:W-:Y:S01]  /*78a0*/  UMOV UR5, 0x380fffff ;  /* 0x380fffff00057882 */ /* 0x000fe20000000000 */
[----:B--2-45:R-:W0:Y:S01]  /*78b0*/  F2F.F32.F64 R0, R28 ;  /* 0x0000001c00007310 */ /* 0x034e220000301000 */
[----:B------:R-:W-:-:S14]  /*78c0*/  DSETP.GEU.AND P0, PT, |R28|, UR4, PT ;  /* 0x000000041c007e2a */ /* 0x000fdc000bf0e200 */
[----:B0-----:R-:W-:-:S05]  /*78d0*/  @!P0 FMUL R0, R0, 1.175494350822287508e-38 ;  /* 0x0080000000008820 */ /* 0x001fca0000400000 */
[----:B------:R-:W-:-:S05]  /*78e0*/  F2FP.F16.F32.PACK_AB R0, RZ, R0 ;  /* 0x00000000ff00723e */ /* 0x000fca00000000ff */
[----:B------:R0:W-:Y:S01]  /*78f0*/  STG.E.U16 desc[UR36][R4.64], R0 ;  /* 0x0000000004007986 */ /* 0x0001e2000c101524 */
[----:B------:R-:W-:Y:S05]  /*7900*/  BRA `(.L_x_9924) ;  /* 0x0000000c00607947 */ /* 0x000fea0003800000 */
.L_x_9927:
        /* <DEDUP_REMOVED lines=8> */
[----:B--2-45:R-:W0:Y:S01]  /*7990*/  F2F.F32.F64 R6, R28 ;  /* 0x0000001c00067310 */ /* 0x034e220000301000 */
[----:B------:R-:W-:Y:S01]  /*79a0*/  DSETP.GEU.AND P0, PT, |R28|, UR4, PT ;  /* 0x000000041c007e2a */ /* 0x000fe2000bf0e200 */
[----:B------:R-:W-:-:S13]  /*79b0*/  IMAD.MOV.U32 R7, RZ, RZ, RZ ;  /* 0x000000ffff077224 */ /* 0x000fda00078e00ff */
[----:B0-----:R-:W-:-:S05]  /*79c0*/  @!P0 FMUL R6, R6, 1.175494350822287508e-38 ;  /* 0x0080000006068820 */ /* 0x001fca0000400000 */
[----:B------:R0:W-:Y:S01]  /*79d0*/  STG.E.64 desc[UR36][R4.64], R6 ;  /* 0x0000000604007986 */ /* 0x0001e2000c101b24 */
[----:B------:R-:W-:Y:S05]  /*79e0*/  BRA `(.L_x_9924) ;  /* 0x0000000c00287947 */ /* 0x000fea0003800000 */
.L_x_9930:
[----:B------:R-:W-:Y:S01]  /*79f0*/  UMOV UR4, 0xf0000000 ;  /* 0xf000000000047882 */ /* 0x000fe20000000000 */
[----:B------:R-:W-:Y:S01]  /*7a00*/  UMOV UR5, 0x380fffff ;  /* 0x380fffff00057882 */ /* 0x000fe20000000000 */
[----:B--2-45:R-:W0:Y:S01]  /*7a10*/  F2F.F32.F64 R0, R28 ;  /* 0x0000001c00007310 */ /* 0x034e220000301000 */
[----:B------:R-:W-:-:S14]  /*7a20*/  DSETP.GEU.AND P0, PT, |R28|, UR4, PT ;  /* 0x000000041c007e2a */ /* 0x000fdc000bf0e200 */
[----:B0-----:R-:W-:-:S05]  /*7a30*/  @!P0 FMUL R0, R0, 1.175494350822287508e-38 ;  /* 0x0080000000008820 */ /* 0x001fca0000400000 */
[----:B------:R-:W-:-:S04]  /*7a40*/  F2FP.F16.F32.PACK_AB R3, RZ, R0 ;  /* 0x00000000ff03723e */ /* 0x000fc800000000ff */
[----:B------:R-:W-:-:S05]  /*7a50*/  PRMT R3, R3, 0x5410, RZ ;  /* 0x0000541003037816 */ /* 0x000fca00000000ff */
[----:B------:R0:W-:Y:S01]  /*7a60*/  STG.E desc[UR36][R4.64], R3 ;  /* 0x0000000304007986 */ /* 0x0001e2000c101924 */
[----:B------:R-:W-:Y:S05]  /*7a70*/  BRA `(.L_x_9924) ;  /* 0x0000000c00047947 */ /* 0x000fea0003800000 */
.L_x_9929:
[----:B--2-45:R0:W-:Y:S01]  /*7a80*/  STG.E.64 desc[UR36][R4.64], R28 ;  /* 0x0000001c04007986 */ /* 0x0341e2000c101b24 */
[----:B------:R-:W-:Y:S05]  /*7a90*/  BRA `(.L_x_9924) ;  /* 0x0000000800fc7947 */ /* 0x000fea0003800000 */
.L_x_9919:
        /* <DEDUP_REMOVED lines=8> */
[----:B--2-45:R-:W-:-:S06]  /*7b20*/  DSETP.NEU.AND P0, PT, R28, RZ, PT ;  /* 0x000000ff1c00722a */ /* 0x034fcc0003f0d000 */
[----:B------:R-:W-:-:S05]  /*7b30*/  SEL R3, RZ, 0x1, !P0 ;  /* 0x00000001ff037807 */ /* 0x000fca0004000000 */
[----:B------:R0:W-:Y:S01]  /*7b40*/  STG.E.U8 desc[UR36][R4.64], R3 ;  /* 0x0000000304007986 */ /* 0x0001e2000c101124 */
[----:B------:R-:W-:Y:S05]  /*7b50*/  BRA `(.L_x_9924) ;  /* 0x0000000800cc7947 */ /* 0x000fea0003800000 */
.L_x_9933:
[----:B------:R-:W-:-:S05]  /*7b60*/  CS2R R30, SRZ ;  /* 0x00000000001e7805 */ /* 0x000fca000001ff00 */
[----:B--2-45:R0:W-:Y:S01]  /*7b70*/  STG.E.128 desc[UR36][R4.64], R28 ;  /* 0x0000001c04007986 */ /* 0x0341e2000c101d24 */
[----:B------:R-:W-:Y:S05]  /*7b80*/  BRA `(.L_x_9924) ;  /* 0x0000000800c07947 */ /* 0x000fea0003800000 */
.L_x_9932:
        /* <DEDUP_REMOVED lines=25> */
.L_x_9937:
[----:B------:R-:W-:Y:S05]  /*7d20*/  BSYNC B0 ;  /* 0x0000000000007941 */ /* 0x000fea0003800000 */
.L_x_9936:
[----:B------:R-:W-:-:S05]  /*7d30*/  LOP3.LUT R7, R0, R7, RZ, 0xfc, !PT ;  /* 0x0000000700077212 */ /* 0x000fca00078efcff */
[----:B------:R0:W-:Y:S01]  /*7d40*/  STG.E.U8 desc[UR36][R4.64], R7 ;  /* 0x0000000704007986 */ /* 0x0001e2000c101124 */
[----:B------:R-:W-:Y:S05]  /*7d50*/  BRA `(.L_x_9924) ;  /* 0x00000008004c7947 */ /* 0x000fea0003800000 */
.L_x_9935:
[----:B------:R-:W-:Y:S01]  /*7d60*/  UMOV UR4, 0xf0000000 ;  /* 0xf000000000047882 */ /* 0x000fe20000000000 */
[----:B------:R-:W-:Y:S01]  /*7d70*/  UMOV UR5, 0x380fffff ;  /* 0x380fffff00057882 */ /* 0x000fe20000000000 */
[----:B--2-45:R-:W0:Y:S01]  /*7d80*/  F2F.F32.F64 R7, R28 ;  /* 0x0000001c00077310 */ /* 0x034e220000301000 */
        /* <DEDUP_REMOVED lines=14> */
.L_x_9939:
[----:B------:R-:W-:Y:S01]  /*7e70*/  IMAD.MOV.U32 R0, RZ, RZ, 0x7f ;  /* 0x0000007fff007424 */ /* 0x000fe200078e00ff */
[----:B------:R-:W-:-:S04]  /*7e80*/  ISETP.GT.U32.AND P0, PT, R3, 0x7f800000, PT ;  /* 0x7f8000000300780c */ /* 0x000fc80003f04070 */
[----:B------:R-:W-:-:S09]  /*7e90*/  SEL R0, R0, 0x7c, P0 ;  /* 0x0000007c00007807 */ /* 0x000fd20000000000 */
.L_x_9940:
[----:B------:R-:W-:Y:S05]  /*7ea0*/  BSYNC B0 ;  /* 0x0000000000007941 */ /* 0x000fea0003800000 */
.L_x_9938:
[----:B------:R-:W-:-:S04]  /*7eb0*/  LOP3.LUT R3, R7, 0x80000000, RZ, 0xc0, !PT ;  /* 0x8000000007037812 */ /* 0x000fc800078ec0ff */
[----:B------:R-:W-:-:S04]  /*7ec0*/  SHF.R.U32.HI R3, RZ, 0x18, R3 ;  /* 0x00000018ff037819 */ /* 0x000fc80000011603 */
[----:B------:R-:W-:-:S05]  /*7ed0*/  LOP3.LUT R3, R0, R3, RZ, 0xfc, !PT ;  /* 0x0000000300037212 */ /* 0x000fca00078efcff */
[----:B------:R0:W-:Y:S01]  /*7ee0*/  STG.E.U8 desc[UR36][R4.64], R3 ;  /* 0x0000000304007986 */ /* 0x0001e2000c101124 */
[----:B------:R-:W-:Y:S05]  /*7ef0*/  BRA `(.L_x_9924) ;  /* 0x0000000400e47947 */ /* 0x000fea0003800000 */
.L_x_9934:
[----:B------:R-:W-:Y:S01]  /*7f00*/  UMOV UR4, 0xf0000000 ;  /* 0xf000000000047882 */ /* 0x000fe20000000000 */
[----:B------:R-:W-:Y:S01]  /*7f10*/  UMOV UR5, 0x380fffff ;  /* 0x380fffff00057882 */ /* 0x000fe20000000000 */
[----:B--2-45:R-:W0:Y:S01]  /*7f20*/  F2F.F32.F64 R0, R28 ;  /* 0x0000001c00007310 */ /* 0x034e220000301000 */
[----:B------:R-:W-:-:S14]  /*7f30*/  DSETP.GEU.AND P0, PT, |R28|, UR4, PT ;  /* 0x000000041c007e2a */ /* 0x000fdc000bf0e200 */
[----:B0-----:R-:W-:-:S05]  /*7f40*/  @!P0 FMUL R0, R0, 1.175494350822287508e-38 ;  /* 0x0080000000008820 */ /* 0x001fca0000400000 */
[----:B------:R-:W-:-:S05]  /*7f50*/  F2FP.BF16.F32.PACK_AB R0, RZ, R0 ;  /* 0x00000000ff00723e */ /* 0x000fca00000010ff */
[----:B------:R0:W-:Y:S01]  /*7f60*/  STG.E.U16 desc[UR36][R4.64], R0 ;  /* 0x0000000004007986 */ /* 0x0001e2000c101524 */
[----:B------:R-:W-:Y:S05]  /*7f70*/  BRA `(.L_x_9924) ;  /* 0x0000000400c47947 */ /* 0x000fea0003800000 */
.L_x_9931:
        /* <DEDUP_REMOVED lines=8> */
[----:B--2-45:R-:W0:Y:S02]  /*8000*/  F2I.U32.F64.TRUNC R29, R28 ;  /* 0x0000001c001d7311 */ /* 0x034e24000030d000 */
[----:B0-----:R0:W-:Y:S01]  /*8010*/  STG.E.U16 desc[UR36][R4.64], R29 ;  /* 0x0000001d04007986 */ /* 0x0011e2000c101524 */
[----:B------:R-:W-:Y:S05]  /*8020*/  BRA `(.L_x_9924) ;  /* 0x0000000400987947 */ /* 0x000fea0003800000 */
.L_x_9943:
[----:B------:R-:W-:Y:S01]  /*8030*/  UMOV UR4, 0xf0000000 ;  /* 0xf000000000047882 */ /* 0x000fe20000000000 */
[----:B------:R-:W-:Y:S01]  /*8040*/  UMOV UR5, 0x380fffff ;  /* 0x380fffff00057882 */ /* 0x000fe20000000000 */
[----:B--2-45:R-:W0:Y:S01]  /*8050*/  F2F.F32.F64 R7, R28 ;  /* 0x0000001c00077310 */ /* 0x034e220000301000 */
        /* <DEDUP_REMOVED lines=18> */
.L_x_9946:
[----:B------:R-:W-:-:S04]  /*8180*/  LOP3.LUT R0, R7, 0x80000000, RZ, 0xc0, !PT ;  /* 0x8000000007007812 */ /* 0x000fc800078ec0ff */
[----:B------:R-:W-:-:S04]  /*8190*/  SHF.R.U32.HI R0, RZ, 0x18, R0 ;  /* 0x00000018ff007819 */ /* 0x000fc80000011600 */
[----:B------:R-:W-:-:S07]  /*81a0*/  LOP3.LUT R0, R3, R0, RZ, 0xfc, !PT ;  /* 0x0000000003007212 */ /* 0x000fce00078efcff */
.L_x_9945:
[----:B------:R-:W-:Y:S05]  /*81b0*/  BSYNC B0 ;  /* 0x0000000000007941 */ /* 0x000fea0003800000 */
.L_x_9944:
[----:B------:R0:W-:Y:S01]  /*81c0*/  STG.E.U8 desc[UR36][R4.64], R0 ;  /* 0x0000000004007986 */ /* 0x0001e2000c101124 */
[----:B------:R-:W-:Y:S05]  /*81d0*/  BRA `(.L_x_9924) ;  /* 0x00000004002c7947 */ /* 0x000fea0003800000 */
.L_x_9942:
        /* <DEDUP_REMOVED lines=21> */
.L_x_9949:
[----:B------:R-:W-:-:S04]  /*8330*/  LOP3.LUT R0, R7, 0x80000000, RZ, 0xc0, !PT ;  /* 0x8000000007007812 */ /* 0x000fc800078ec0ff */
[----:B------:R-:W-:-:S04]  /*8340*/  SHF.R.U32.HI R0, RZ, 0x18, R0 ;  /* 0x00000018ff007819 */ /* 0x000fc80000011600 */
[----:B------:R-:W-:-:S07]  /*8350*/  LOP3.LUT R0, R3, R0, RZ, 0xfc, !PT ;  /* 0x0000000003007212 */ /* 0x000fce00078efcff */
.L_x_9948:
[----:B------:R-:W-:Y:S05]  /*8360*/  BSYNC B0 ;  /* 0x0000000000007941 */ /* 0x000fea0003800000 */
.L_x_9947:
[----:B------:R0:W-:Y:S01]  /*8370*/  STG.E.U8 desc[UR36][R4.64], R0 ;  /* 0x0000000004007986 */ /* 0x0001e2000c101124 */
[----:B------:R-:W-:Y:S05]  /*8380*/  BRA `(.L_x_9924) ;  /* 0x0000000000c07947 */ /* 0x000fea0003800000 */
.L_x_9941:
        /* <DEDUP_REMOVED lines=26> */
.L_x_9923:
        /* <DEDUP_REMOVED lines=16> */
.L_x_9952:
[----:B------:R-:W-:Y:S05]  /*8630*/  BRA `(.L_x_9924) ;  /* 0x0000000000147947 */ /* 0x000fea0003800000 */
.L_x_9951:
[----:B--2-45:R-:W0:Y:S02]  /*8640*/  F2I.U64.F64.TRUNC R28, R28 ;  /* 0x0000001c001c7311 */ /* 0x034e24000030d800 */
[----:B0-----:R0:W-:Y:S01]  /*8650*/  STG.E.64 desc[UR36][R4.64], R28 ;  /* 0x0000001c04007986 */ /* 0x0011e2000c101b24 */
[----:B------:R-:W-:Y:S05]  /*8660*/  BRA `(.L_x_9924) ;  /* 0x0000000000087947 */ /* 0x000fea0003800000 */
.L_x_9950:
[----:B--2-45:R-:W0:Y:S02]  /*8670*/  F2I.U32.F64.TRUNC R29, R28 ;  /* 0x0000001c001d7311 */ /* 0x034e24000030d000 */
[----:B0-----:R0:W-:Y:S02]  /*8680*/  STG.E desc[UR36][R4.64], R29 ;  /* 0x0000001d04007986 */ /* 0x0011e4000c101924 */
.L_x_9924:
[----:B------:R-:W-:-:S05]  /*8690*/  VIADD R19, R19, 0x80 ;  /* 0x0000008013137836 */ /* 0x000fca0000000000 */
[----:B------:R-:W-:-:S13]  /*86a0*/  ISETP.GE.AND P0, PT, R19, R2, PT ;  /* 0x000000021300720c */ /* 0x000fda0003f06270 */
[----:B------:R-:W-:Y:S05]  /*86b0*/  @P0 BRA `(.L_x_9918) ;  /* 0x00000010005c0947 */ /* 0x000fea0003800000 */
[----:B0-----:R-:W0:Y:S01]  /*86c0*/  S2R R0, SR_CTAID.X ;  /* 0x0000000000007919 */ /* 0x001e220000002500 */
[----:B-1234-:R-:W1:Y:S01]  /*86d0*/  LDC.64 R4, c[0x0][0x218] ;  /* 0x00008600ff047b82 */ /* 0x01ee620000000a00 */
        /* <DEDUP_REMOVED lines=20> */
.L_x_9956:
[----:B------:R-:W0:Y:S02]  /*8820*/  F2I.S64.F64.TRUNC R24, R24 ;  /* 0x0000001800187311 */ /* 0x000e24000030d900 */
[----:B0-----:R-:W-:-:S05]  /*8830*/  IMAD.MOV.U32 R3, RZ, RZ, R24 ;  /* 0x000000ffff037224 */ /* 0x001fca00078e0018 */
[----:B------:R0:W-:Y:S01]  /*8840*/  STG.E.U8 desc[UR36][R4.64], R3 ;  /* 0x0000000304007986 */ /* 0x0001e2000c101124 */
[----:B------:R-:W-:Y:S05]  /*8850*/  BRA `(.L_x_9958) ;  /* 0x0000000c00f07947 */ /* 0x000fea0003800000 */
.L_x_9955:
        /* <DEDUP_REMOVED lines=9> */
.L_x_9960:
[----:B------:R-:W0:Y:S02]  /*88f0*/  F2I.F64.TRUNC R25, R24 ;  /* 0x0000001800197311 */ /* 0x000e24000030d100 */
[----:B0-----:R0:W-:Y:S01]  /*8900*/  STG.E desc[UR36][R4.64], R25 ;  /* 0x0000001904007986 */ /* 0x0011e2000c101924 */
[----:B------:R-:W-:Y:S05]  /*8910*/  BRA `(.L_x_9958) ;  /* 0x0000000c00c07947 */ /* 0x000fea0003800000 */
.L_x_9959:
[----:B------:R-:W0:Y:S02]  /*8920*/  F2I.F64.TRUNC R25, R24 ;  /* 0x0000001800197311 */ /* 0x000e24000030d100 */
[----:B0-----:R0:W-:Y:S01]  /*8930*/  STG.E.U16 desc[UR36][R4.64], R25 ;  /* 0x0000001904007986 */ /* 0x0011e2000c101524 */
[----:B------:R-:W-:Y:S05]  /*8940*/  BRA `(.L_x_9958) ;  /* 0x0000000c00b47947 */ /* 0x000fea0003800000 */
.L_x_9954:
        /* <DEDUP_REMOVED lines=13> */
.L_x_9962:
        /* <DEDUP_REMOVED lines=8> */
.L_x_9961:
        /* <DEDUP_REMOVED lines=14> */
.L_x_9964:
        /* <DEDUP_REMOVED lines=9> */
.L_x_9963:
[----:B------:R0:W-:Y:S01]  /*8c10*/  STG.E.64 desc[UR36][R4.64], R24 ;  /* 0x0000001804007986 */ /* 0x0001e2000c101b24 */
[----:B------:R-:W-:Y:S05]  /*8c20*/  BRA `(.L_x_9958) ;  /* 0x0000000800fc7947 */ /* 0x000fea0003800000 */
.L_x_9953:
        /* <DEDUP_REMOVED lines=12> */
.L_x_9967:
[----:B------:R-:W-:-:S05]  /*8cf0*/  CS2R R26, SRZ ;  /* 0x00000000001a7805 */ /* 0x000fca000001ff00 */
[----:B------:R0:W-:Y:S01]  /*8d00*/  STG.E.128 desc[UR36][R4.64], R24 ;  /* 0x0000001804007986 */ /* 0x0001e2000c101d24 */
[----:B------:R-:W-:Y:S05]  /*8d10*/  BRA `(.L_x_9958) ;  /* 0x0000000800c07947 */ /* 0x000fea0003800000 */
.L_x_9966:
        /* <DEDUP_REMOVED lines=25> */
.L_x_9971:
[----:B------:R-:W-:Y:S05]  /*8eb0*/  BSYNC B0 ;  /* 0x0000000000007941 */ /* 0x000fea0003800000 */
.L_x_9970:
[----:B------:R-:W-:-:S05]  /*8ec0*/  LOP3.LUT R7, R0, R7, RZ, 0xfc, !PT ;  /* 0x0000000700077212 */ /* 0x000fca00078efcff */
[----:B------:R0:W-:Y:S01]  /*8ed0*/  STG.E.U8 desc[UR36][R4.64], R7 ;  /* 0x0000000704007986 */ /* 0x0001e2000c101124 */
[----:B------:R-:W-:Y:S05]  /*8ee0*/  BRA `(.L_x_9958) ;  /* 0x00000008004c7947 */ /* 0x000fea0003800000 */
.L_x_9969:
        /* <DEDUP_REMOVED lines=17> */
.L_x_9973:
[----:B------:R-:W-:Y:S01]  /*9000*/  IMAD.MOV.U32 R0, RZ, RZ, 0x7f ;  /* 0x0000007fff007424 */ /* 0x000fe200078e00ff */
[----:B------:R-:W-:-:S04]  /*9010*/  ISETP.GT.U32.AND P0, PT, R3, 0x7f800000, PT ;  /* 0x7f8000000300780c */ /* 0x000fc80003f04070 */
[----:B------:R-:W-:-:S09]  /*9020*/  SEL R0, R0, 0x7c, P0 ;  /* 0x0000007c00007807 */ /* 0x000fd20000000000 */
.L_x_9974:
[----:B------:R-:W-:Y:S05]  /*9030*/  BSYNC B0 ;  /* 0x0000000000007941 */ /* 0x000fea0003800000 */
.L_x_9972:
[----:B------:R-:W-:-:S04]  /*9040*/  LOP3.LUT R3, R7, 0x80000000, RZ, 0xc0, !PT ;  /* 0x8000000007037812 */ /* 0x000fc800078ec0ff */
[----:B------:R-:W-:-:S04]  /*9050*/  SHF.R.U32.HI R3, RZ, 0x18, R3 ;  /* 0x00000018ff037819 */ /* 0x000fc80000011603 */
[----:B------:R-:W-:-:S05]  /*9060*/  LOP3.LUT R3, R0, R3, RZ, 0xfc, !PT ;  /* 0x0000000300037212 */ /* 0x000fca00078efcff */
[----:B------:R0:W-:Y:S01]  /*9070*/  STG.E.U8 desc[UR36][R4.64], R3 ;  /* 0x0000000304007986 */ /* 0x0001e2000c101124 */
[----:B------:R-:W-:Y:S05]  /*9080*/  BRA `(.L_x_9958) ;  /* 0x0000000400e47947 */ /* 0x000fea0003800000 */
.L_x_9968:
        /* <DEDUP_REMOVED lines=8> */
.L_x_9965:
        /* <DEDUP_REMOVED lines=11> */
.L_x_9977:
        /* <DEDUP_REMOVED lines=21> */
.L_x_9980:
[----:B------:R-:W-:-:S04]  /*9310*/  LOP3.LUT R0, R7, 0x80000000, RZ, 0xc0, !PT ;  /* 0x8000000007007812 */ /* 0x000fc800078ec0ff */
[----:B------:R-:W-:-:S04]  /*9320*/  SHF.R.U32.HI R0, RZ, 0x18, R0 ;  /* 0x00000018ff007819 */ /* 0x000fc80000011600 */
[----:B------:R-:W-:-:S07]  /*9330*/  LOP3.LUT R0, R3, R0, RZ, 0xfc, !PT ;  /* 0x0000000003007212 */ /* 0x000fce00078efcff */
.L_x_9979:
[----:B------:R-:W-:Y:S05]  /*9340*/  BSYNC B0 ;  /* 0x0000000000007941 */ /* 0x000fea0003800000 */
.L_x_9978:
[----:B------:R3:W-:Y:S01]  /*9350*/  STG.E.U8 desc[UR36][R4.64], R0 ;  /* 0x0000000004007986 */ /* 0x0007e2000c101124 */
[----:B------:R-:W-:Y:S05]  /*9360*/  BRA `(.L_x_9958) ;  /* 0x00000004002c7947 */ /* 0x000fea0003800000 */
.L_x_9976:
        /* <DEDUP_REMOVED lines=21> */
.L_x_9983:
[----:B------:R-:W-:-:S04]  /*94c0*/  LOP3.LUT R0, R7, 0x80000000, RZ, 0xc0, !PT ;  /* 0x8000000007007812 */ /* 0x000fc800078ec0ff */
[----:B------:R-:W-:-:S04]  /*94d0*/  SHF.R.U32.HI R0, RZ, 0x18, R0 ;  /* 0x00000018ff007819 */ /* 0x000fc80000011600 */
[----:B------:R-:W-:-:S07]  /*94e0*/  LOP3.LUT R0, R3, R0, RZ, 0xfc, !PT ;  /* 0x0000000003007212 */ /* 0x000fce00078efcff */
.L_x_9982:
[----:B------:R-:W-:Y:S05]  /*94f0*/  BSYNC B0 ;  /* 0x0000000000007941 */ /* 0x000fea0003800000 */
.L_x_9981:
[----:B------:R0:W-:Y:S01]  /*9500*/  STG.E.U8 desc[UR36][R4.64], R0 ;  /* 0x0000000004007986 */ /* 0x0001e2000c101124 */
[----:B------:R-:W-:Y:S05]  /*9510*/  BRA `(.L_x_9958) ;  /* 0x0000000000c07947 */ /* 0x000fea0003800000 */
.L_x_9975:
        /* <DEDUP_REMOVED lines=26> */
.L_x_9957:
        /* <DEDUP_REMOVED lines=16> */
.L_x_9986:
[----:B------:R-:W-:Y:S05]  /*97c0*/  BRA `(.L_x_9958) ;  /* 0x0000000000147947 */ /* 0x000fea0003800000 */
.L_x_9985:
[----:B------:R-:W0:Y:S02]  /*97d0*/  F2I.U64.F64.TRUNC R24, R24 ;  /* 0x0000001800187311 */ /* 0x000e24000030d800 */
[----:B0-----:R1:W-:Y:S01]  /*97e0*/  STG.E.64 desc[UR36][R4.64], R24 ;  /* 0x0000001804007986 */ /* 0x0013e2000c101b24 */
[----:B------:R-:W-:Y:S05]  /*97f0*/  BRA `(.L_x_9958) ;  /* 0x0000000000087947 */ /* 0x000fea0003800000 */
.L_x_9984:
[----:B------:R-:W0:Y:S02]  /*9800*/  F2I.U32.F64.TRUNC R25, R24 ;  /* 0x0000001800197311 */ /* 0x000e24000030d000 */
[----:B0-----:R2:W-:Y:S02]  /*9810*/  STG.E desc[UR36][R4.64], R25 ;  /* 0x0000001904007986 */ /* 0x0015e4000c101924 */
.L_x_9958:
[----:B------:R-:W-:-:S07]  /*9820*/  VIADD R19, R19, 0x80 ;  /* 0x0000008013137836 */ /* 0x000fce0000000000 */
.L_x_9918:
[----:B------:R-:W-:Y:S05]  /*9830*/  BSYNC B6 ;  /* 0x0000000000067941 */ /* 0x000fea0003800000 */
.L_x_9917:
[----:B------:R-:W-:-:S13]  /*9840*/  ISETP.GE.AND P0, PT, R19, R2, PT ;  /* 0x000000021300720c */ /* 0x000fda0003f06270 */
[----:B------:R-:W-:Y:S05]  /*9850*/  @P0 EXIT ;  /* 0x000000000000094d */ /* 0x000fea0003800000 */
[----:B0--3--:R-:W0:Y:S01]  /*9860*/  S2R R0, SR_CTAID.X ;  /* 0x0000000000007919 */ /* 0x009e220000002500 */
[----:B----4-:R-:W3:Y:S01]  /*9870*/  LDC.64 R2, c[0x0][0x218] ;  /* 0x00008600ff027b82 */ /* 0x010ee20000000a00 */
[----:B------:R-:W-:Y:S01]  /*9880*/  ULDC UR4, c[0x0][0x238] ;  /* 0x00008e0000047ab9 */ /* 0x000fe20000000800 */
[----:B0-----:R-:W-:Y:S01]  /*9890*/  IMAD R19, R0, 0x200, R19 ;  /* 0x0000020000137824 */ /* 0x001fe200078e0213 */
[----:B------:R-:W-:-:S03]  /*98a0*/  PRMT R0, R18, 0x9910, RZ ;  /* 0x0000991012007816 */ /* 0x000fc600000000ff */
[----:B------:R-:W-:Y:S01]  /*98b0*/  IMAD R19, R19, UR4, RZ ;  /* 0x0000000413137c24 */ /* 0x000fe2000f8e02ff */
[----:B------:R-:W-:-:S04]  /*98c0*/  ISETP.GT.AND P1, PT, R0, 0x9, PT ;  /* 0x000000090000780c */ /* 0x000fc80003f24270 */
[----:B---3--:R-:W-:-:S05]  /*98d0*/  IADD3 R2, P0, R19, R2, RZ ;  /* 0x0000000213027210 */ /* 0x008fca0007f1e0ff */
        /* <DEDUP_REMOVED lines=10> */
[----:B-1---5:R-:W0:Y:S02]  /*9980*/  F2I.F64.TRUNC R17, R16 ;  /* 0x0000001000117311 */ /* 0x022e24000030d100 */
[----:B0-----:R-:W-:Y:S01]  /*9990*/  STG.E.U8 desc[UR36][R2.64], R17 ;  /* 0x0000001102007986 */ /* 0x001fe2000c101124 */
[----:B------:R-:W-:Y:S05]  /*99a0*/  EXIT ;  /* 0x000000000000794d */ /* 0x000fea0003800000 */
.L_x_9990:
[----:B-1---5:R-:W2:Y:S02]  /*99b0*/  F2I.S64.F64.TRUNC R16, R16 ;  /* 0x0000001000107311 */ /* 0x022ea4000030d900 */
[----:B--2---:R-:W-:-:S05]  /*99c0*/  IMAD.MOV.U32 R5, RZ, RZ, R16 ;  /* 0x000000ffff057224 */ /* 0x004fca00078e0010 */
[----:B------:R-:W-:Y:S01]  /*99d0*/  STG.E.U8 desc[UR36][R2.64], R5 ;  /* 0x0000000502007986 */ /* 0x000fe2000c101124 */
[----:B------:R-:W-:Y:S05]  /*99e0*/  EXIT ;  /* 0x000000000000794d */ /* 0x000fea0003800000 */
.L_x_9989:
[----:B------:R-:W-:-:S13]  /*99f0*/  ISETP.NE.AND P0, PT, R0, 0x2, PT ;  /* 0x000000020000780c */ /* 0x000fda0003f05270 */
[----:B------:R-:W-:Y:S05]  /*9a00*/  @!P0 BRA `(.L_x_9992) ;  /* 0x0000000000288947 */ /* 0x000fea0003800000 */
[----:B------:R-:W-:-:S13]  /*9a10*/  ISETP.NE.AND P0, PT, R0, 0x3, PT ;  /* 0x000000030000780c */ /* 0x000fda0003f05270 */
[----:B------:R-:W-:Y:S05]  /*9a20*/  @!P0 BRA `(.L_x_9993) ;  /* 0x0000000000148947 */ /* 0x000fea0003800000 */
[----:B------:R-:W-:-:S13]  /*9a30*/  ISETP.NE.AND P0, PT, R0, 0x4, PT ;  /* 0x000000040000780c */ /* 0x000fda0003f05270 */
[----:B------:R-:W-:Y:S05]  /*9a40*/  @P0 BRA `(.L_x_9991) ;  /* 0x0000000c00880947 */ /* 0x000fea0003800000 */
[----:B-1---5:R-:W0:Y:S02]  /*9a50*/  F2I.S64.F64.TRUNC R16, R16 ;  /* 0x0000001000107311 */ /* 0x022e24000030d900 */
[----:B0-----:R-:W-:Y:S01]  /*9a60*/  STG.E.64 desc[UR36][R2.64], R16 ;  /* 0x0000001002007986 */ /* 0x001fe2000c101b24 */
[----:B------:R-:W-:Y:S05]  /*9a70*/  EXIT ;  /* 0x000000000000794d */ /* 0x000fea0003800000 */
.L_x_9993:
[----:B-1---5:R-:W0:Y:S02]  /*9a80*/  F2I.F64.TRUNC R17, R16 ;  /* 0x0000001000117311 */ /* 0x022e24000030d100 */
[----:B0-----:R-:W-:Y:S01]  /*9a90*/  STG.E desc[UR36][R2.64], R17 ;  /* 0x0000001102007986 */ /* 0x001fe2000c101924 */
[----:B------:R-:W-:Y:S05]  /*9aa0*/  EXIT ;  /* 0x000000000000794d */ /* 0x000fea0003800000 */
.L_x_9992:
[----:B-1---5:R-:W0:Y:S02]  /*9ab0*/  F2I.F64.TRUNC R17, R16 ;  /* 0x0000001000117311 */ /* 0x022e24000030d100 */
[----:B0-----:R-:W-:Y:S01]  /*9ac0*/  STG.E.U16 desc[UR36][R2.64], R17 ;  /* 0x0000001102007986 */ /* 0x001fe2000c101524 */
[----:B------:R-:W-:Y:S05]  /*9ad0*/  EXIT ;  /* 0x000000000000794d */ /* 0x000fea0003800000 */
.L_x_9988:
        /* <DEDUP_REMOVED lines=8> */
[----:B-12--5:R-:W0:Y:S01]  /*9b60*/  F2F.F32.F64 R5, R16 ;  /* 0x0000001000057310 */ /* 0x026e220000301000 */
[----:B------:R-:W-:-:S14]  /*9b70*/  DSETP.GEU.AND P0, PT, |R16|, UR4, PT ;  /* 0x0000000410007e2a */ /* 0x000fdc000bf0e200 */
[----:B0-----:R-:W-:-:S05]  /*9b80*/  @!P0 FMUL R5, R5, 1.175494350822287508e-38 ;  /* 0x0080000005058820 */ /* 0x001fca0000400000 */
[----:B------:R-:W-:Y:S01]  /*9b90*/  STG.E desc[UR36][R2.64], R5 ;  /* 0x0000000502007986 */ /* 0x000fe2000c101924 */
[----:B------:R-:W-:Y:S05]  /*9ba0*/  EXIT ;  /* 0x000000000000794d */ /* 0x000fea0003800000 */
.L_x_9995:
[----:B------:R-:W-:Y:S01]  /*9bb0*/  UMOV UR4, 0xf0000000 ;  /* 0xf000000000047882 */ /* 0x000fe20000000000 */
[----:B------:R-:W-:Y:S01]  /*9bc0*/  UMOV UR5, 0x380fffff ;  /* 0x380fffff00057882 */ /* 0x000fe20000000000 */
[----:B-1---5:R-:W0:Y:S01]  /*9bd0*/  F2F.F32.F64 R0, R16 ;  /* 0x0000001000007310 */ /* 0x022e220000301000 */
[----:B------:R-:W-:-:S14]  /*9be0*/  DSETP.GEU.AND P0, PT, |R16|, UR4, PT ;  /* 0x0000000410007e2a */ /* 0x000fdc000bf0e200 */
[----:B0-----:R-:W-:-:S05]  /*9bf0*/  @!P0 FMUL R0, R0, 1.175494350822287508e-38 ;  /* 0x0080000000008820 */ /* 0x001fca0000400000 */
[----:B------:R-:W-:-:S05]  /*9c00*/  F2FP.F16.F32.PACK_AB R0, RZ, R0 ;  /* 0x00000000ff00723e */ /* 0x000fca00000000ff */
[----:B------:R-:W-:Y:S01]  /*9c10*/  STG.E.U16 desc[UR36][R2.64], R0 ;  /* 0x0000000002007986 */ /* 0x000fe2000c101524 */
[----:B------:R-:W-:Y:S05]  /*9c20*/  EXIT ;  /* 0x000000000000794d */ /* 0x000fea0003800000 */
.L_x_9994:
        /* <DEDUP_REMOVED lines=8> */
[----:B-12--5:R-:W0:Y:S01]  /*9cb0*/  F2F.F32.F64 R4, R16 ;  /* 0x0000001000047310 */ /* 0x026e220000301000 */
[----:B------:R-:W-:Y:S01]  /*9cc0*/  DSETP.GEU.AND P0, PT, |R16|, UR4, PT ;  /* 0x0000000410007e2a */ /* 0x000fe2000bf0e200 */
[----:B------:R-:W-:-:S13]  /*9cd0*/  IMAD.MOV.U32 R5, RZ, RZ, RZ ;  /* 0x000000ffff057224 */ /* 0x000fda00078e00ff */
[----:B0-----:R-:W-:-:S05]  /*9ce0*/  @!P0 FMUL R4, R4, 1.175494350822287508e-38 ;  /* 0x0080000004048820 */ /* 0x001fca0000400000 */
[----:B------:R-:W-:Y:S01]  /*9cf0*/  STG.E.64 desc[UR36][R2.64], R4 ;  /* 0x0000000402007986 */ /* 0x000fe2000c101b24 */
[----:B------:R-:W-:Y:S05]  /*9d00*/  EXIT ;  /* 0x000000000000794d */ /* 0x000fea0003800000 */
.L_x_9997:
[----:B------:R-:W-:Y:S01]  /*9d10*/  UMOV UR4, 0xf0000000 ;  /* 0xf000000000047882 */ /* 0x000fe20000000000 */
[----:B------:R-:W-:Y:S01]  /*9d20*/  UMOV UR5, 0x380fffff ;  /* 0x380fffff00057882 */ /* 0x000fe20000000000 */
[----:B-1---5:R-:W0:Y:S01]  /*9d30*/  F2F.F32.F64 R0, R16 ;  /* 0x0000001000007310 */ /* 0x022e220000301000 */
[----:B------:R-:W-:-:S14]  /*9d40*/  DSETP.GEU.AND P0, PT, |R16|, UR4, PT ;  /* 0x0000000410007e2a */ /* 0x000fdc000bf0e200 */
[----:B0-----:R-:W-:-:S05]  /*9d50*/  @!P0 FMUL R0, R0, 1.175494350822287508e-38 ;  /* 0x0080000000008820 */ /* 0x001fca0000400000 */
[----:B--2---:R-:W-:-:S04]  /*9d60*/  F2FP.F16.F32.PACK_AB R5, RZ, R0 ;  /* 0x00000000ff05723e */ /* 0x004fc800000000ff */
[----:B------:R-:W-:-:S05]  /*9d70*/  PRMT R5, R5, 0x5410, RZ ;  /* 0x0000541005057816 */ /* 0x000fca00000000ff */
[----:B------:R-:W-:Y:S01]  /*9d80*/  STG.E desc[UR36][R2.64], R5 ;  /* 0x0000000502007986 */ /* 0x000fe2000c101924 */
[----:B------:R-:W-:Y:S05]  /*9d90*/  EXIT ;  /* 0x000000000000794d */ /* 0x000fea0003800000 */
.L_x_9996:
[----:B-1---5:R-:W-:Y:S01]  /*9da0*/  STG.E.64 desc[UR36][R2.64], R16 ;  /* 0x0000001002007986 */ /* 0x022fe2000c101b24 */
[----:B------:R-:W-:Y:S05]  /*9db0*/  EXIT ;  /* 0x000000000000794d */ /* 0x000fea0003800000 */
.L_x_9987:
        /* <DEDUP_REMOVED lines=8> */
[----:B-1---5:R-:W-:-:S06]  /*9e40*/  DSETP.NEU.AND P0, PT, R16, RZ, PT ;  /* 0x000000ff1000722a */ /* 0x022fcc0003f0d000 */
[----:B--2---:R-:W-:-:S05]  /*9e50*/  SEL R5, RZ, 0x1, !P0 ;  /* 0x00000001ff057807 */ /* 0x004fca0004000000 */
[----:B------:R-:W-:Y:S01]  /*9e60*/  STG.E.U8 desc[UR36][R2.64], R5 ;  /* 0x0000000502007986 */ /* 0x000fe2000c101124 */
[----:B------:R-:W-:Y:S05]  /*9e70*/  EXIT ;  /* 0x000000000000794d */ /* 0x000fea0003800000 */
.L_x_10000:
[----:B------:R-:W-:-:S05]  /*9e80*/  CS2R R18, SRZ ;  /* 0x0000000000127805 */ /* 0x000fca000001ff00 */
[----:B-1---5:R-:W-:Y:S01]  /*9e90*/  STG.E.128 desc[UR36][R2.64], R16 ;  /* 0x0000001002007986 */ /* 0x022fe2000c101d24 */
[----:B------:R-:W-:Y:S05]  /*9ea0*/  EXIT ;  /* 0x000000000000794d */ /* 0x000fea0003800000 */
.L_x_9999:
        /* <DEDUP_REMOVED lines=8> */
[----:B-1---5:R-:W0:Y:S01]  /*9f30*/  F2F.F32.F64 R7, R16 ;  /* 0x0000001000077310 */ /* 0x022e220000301000 */
[----:B------:R-:W-:Y:S01]  /*9f40*/  DSETP.GEU.AND P0, PT, |R16|, UR4, PT ;  /* 0x0000000410007e2a */ /* 0x000fe2000bf0e200 */
[----:B------:R-:W-:-:S13]  /*9f50*/  BSSY B0, `(.L_x_10003) ;  /* 0x000000f000007945 */ /* 0x000fda0003800000 */
[----:B0-----:R-:W-:-:S05]  /*9f60*/  @!P0 FMUL R7, R7, 1.175494350822287508e-38 ;  /* 0x0080000007078820 */ /* 0x001fca0000400000 */
[C---:B--2---:R-:W-:Y:S02]  /*9f70*/  LOP3.LUT R4, R7.reuse, 0x7fffffff, RZ, 0xc0, !PT ;  /* 0x7fffffff07047812 */ /* 0x044fe400078ec0ff */
        /* <DEDUP_REMOVED lines=12> */
.L_x_10004:
[----:B------:R-:W-:Y:S05]  /*a040*/  BSYNC B0 ;  /* 0x0000000000007941 */ /* 0x000fea0003800000 */
.L_x_10003:
[----:B------:R-:W-:-:S05]  /*a050*/  LOP3.LUT R5, R0, R5, RZ, 0xfc, !PT ;  /* 0x0000000500057212 */ /* 0x000fca00078efcff */
[----:B------:R-:W-:Y:S01]  /*a060*/  STG.E.U8 desc[UR36][R2.64], R5 ;  /* 0x0000000502007986 */ /* 0x000fe2000c101124 */
[----:B------:R-:W-:Y:S05]  /*a070*/  EXIT ;  /* 0x000000000000794d */ /* 0x000fea0003800000 */
.L_x_10002:
[----:B------:R-:W-:Y:S01]  /*a080*/  UMOV UR4, 0xf0000000 ;  /* 0xf000000000047882 */ /* 0x000fe20000000000 */
[----:B------:R-:W-:Y:S01]  /*a090*/  UMOV UR5, 0x380fffff ;  /* 0x380fffff00057882 */ /* 0x000fe20000000000 */
[----:B-12--5:R-:W0:Y:S01]  /*a0a0*/  F2F.F32.F64 R5, R16 ;  /* 0x0000001000057310 */ /* 0x026e220000301000 */
        /* <DEDUP_REMOVED lines=14> */
.L_x_10006:
[----:B------:R-:W-:Y:S01]  /*a190*/  IMAD.MOV.U32 R0, RZ, RZ, 0x7f ;  /* 0x0000007fff007424 */ /* 0x000fe200078e00ff */
[----:B------:R-:W-:-:S04]  /*a1a0*/  ISETP.GT.U32.AND P0, PT, R4, 0x7f800000, PT ;  /* 0x7f8000000400780c */ /* 0x000fc80003f04070 */
[----:B------:R-:W-:-:S09]  /*a1b0*/  SEL R0, R0, 0x7c, P0 ;  /* 0x0000007c00007807 */ /* 0x000fd20000000000 */
.L_x_10007:
[----:B------:R-:W-:Y:S05]  /*a1c0*/  BSYNC B0 ;  /* 0x0000000000007941 */ /* 0x000fea0003800000 */
.L_x_10005:
[----:B------:R-:W-:-:S04]  /*a1d0*/  LOP3.LUT R4, R5, 0x80000000, RZ, 0xc0, !PT ;  /* 0x8000000005047812 */ /* 0x000fc800078ec0ff */
[----:B------:R-:W-:-:S04]  /*a1e0*/  SHF.R.U32.HI R5, RZ, 0x18, R4 ;  /* 0x00000018ff057819 */ /* 0x000fc80000011604 */
[----:B------:R-:W-:-:S05]  /*a1f0*/  LOP3.LUT R5, R0, R5, RZ, 0xfc, !PT ;  /* 0x0000000500057212 */ /* 0x000fca00078efcff */
[----:B------:R-:W-:Y:S01]  /*a200*/  STG.E.U8 desc[UR36][R2.64], R5 ;  /* 0x0000000502007986 */ /* 0x000fe2000c101124 */
[----:B------:R-:W-:Y:S05]  /*a210*/  EXIT ;  /* 0x000000000000794d */ /* 0x000fea0003800000 */
.L_x_10001:
[----:B------:R-:W-:Y:S01]  /*a220*/  UMOV UR4, 0xf0000000 ;  /* 0xf000000000047882 */ /* 0x000fe20000000000 */
[----:B------:R-:W-:Y:S01]  /*a230*/  UMOV UR5, 0x380fffff ;  /* 0x380fffff00057882 */ /* 0x000fe20000000000 */
[----:B-1---5:R-:W0:Y:S01]  /*a240*/  F2F.F32.F64 R0, R16 ;  /* 0x0000001000007310 */ /* 0x022e220000301000 */
[----:B------:R-:W-:-:S14]  /*a250*/  DSETP.GEU.AND P0, PT, |R16|, UR4, PT ;  /* 0x0000000410007e2a */ /* 0x000fdc000bf0e200 */
[----:B0-----:R-:W-:-:S05]  /*a260*/  @!P0 FMUL R0, R0, 1.175494350822287508e-38 ;  /* 0x0080000000008820 */ /* 0x001fca0000400000 */
[----:B------:R-:W-:-:S05]  /*a270*/  F2FP.BF16.F32.PACK_AB R0, RZ, R0 ;  /* 0x00000000ff00723e */ /* 0x000fca00000010ff */
[----:B------:R-:W-:Y:S01]  /*a280*/  STG.E.U16 desc[UR36][R2.64], R0 ;  /* 0x0000000002007986 */ /* 0x000fe2000c101524 */
[----:B------:R-:W-:Y:S05]  /*a290*/  EXIT ;  /* 0x000000000000794d */ /* 0x000fea0003800000 */
.L_x_9998:
        /* <DEDUP_REMOVED lines=8> */
[----:B-1---5:R-:W0:Y:S02]  /*a320*/  F2I.U32.F64.TRUNC R17, R16 ;  /* 0x0000001000117311 */ /* 0x022e24000030d000 */
[----:B0-----:R-:W-:Y:S01]  /*a330*/  STG.E.U16 desc[UR36][R2.64], R17 ;  /* 0x0000001102007986 */ /* 0x001fe2000c101524 */
[----:B------:R-:W-:Y:S05]  /*a340*/  EXIT ;  /* 0x000000000000794d */ /* 0x000fea0003800000 */
.L_x_10010:
[----:B------:R-:W-:Y:S01]  /*a350*/  UMOV UR4, 0xf0000000 ;  /* 0xf000000000047882 */ /* 0x000fe20000000000 */
[----:B------:R-:W-:Y:S01]  /*a360*/  UMOV UR5, 0x380fffff ;  /* 0x380fffff00057882 */ /* 0x000fe20000000000 */
[----:B-1---5:R-:W0:Y:S01]  /*a370*/  F2F.F32.F64 R7, R16 ;  /* 0x0000001000077310 */ /* 0x022e220000301000 */
[----:B------:R-:W-:Y:S01]  /*a380*/  DSETP.GEU.AND P0, PT, |R16|, UR4, PT ;  /* 0x0000000410007e2a */ /* 0x000fe2000bf0e200 */
[----:B------:R-:W-:Y:S01]  /*a390*/  BSSY B0, `(.L_x_10011) ;  /* 0x0000015000007945 */ /* 0x000fe20003800000 */
[----:B------:R-:W-:-:S12]  /*a3a0*/  IMAD.MOV.U32 R0, RZ, RZ, 0x80 ;  /* 0x00000080ff007424 */ /* 0x000fd800078e00ff */
[----:B0-----:R-:W-:-:S05]  /*a3b0*/  @!P0 FMUL R7, R7, 1.175494350822287508e-38 ;  /* 0x0080000007078820 */ /* 0x001fca0000400000 */
[----:B--2---:R-:W-:-:S04]  /*a3c0*/  LOP3.LUT R5, R7, 0x7fffffff, RZ, 0xc0, !PT ;  /* 0x7fffffff07057812 */ /* 0x004fc800078ec0ff */
        /* <DEDUP_REMOVED lines=13> */
.L_x_10013:
[----:B------:R-:W-:-:S04]  /*a4a0*/  LOP3.LUT R0, R7, 0x80000000, RZ, 0xc0, !PT ;  /* 0x8000000007007812 */ /* 0x000fc800078ec0ff */
[----:B------:R-:W-:-:S04]  /*a4b0*/  SHF.R.U32.HI R5, RZ, 0x18, R0 ;  /* 0x00000018ff057819 */ /* 0x000fc80000011600 */
[----:B------:R-:W-:-:S04]  /*a4c0*/  LOP3.LUT R4, R4, R5, RZ, 0xfc, !PT ;  /* 0x0000000504047212 */ /* 0x000fc800078efcff */
[----:B------:R-:W-:-:S07]  /*a4d0*/  PRMT R0, R4, 0x7610, R0 ;  /* 0x0000761004007816 */ /* 0x000fce0000000000 */
.L_x_10012:
[----:B------:R-:W-:Y:S05]  /*a4e0*/  BSYNC B0 ;  /* 0x0000000000007941 */ /* 0x000fea0003800000 */
.L_x_10011:
[----:B------:R-:W-:Y:S01]  /*a4f0*/  STG.E.U8 desc[UR36][R2.64], R0 ;  /* 0x0000000002007986 */ /* 0x000fe2000c101124 */
[----:B------:R-:W-:Y:S05]  /*a500*/  EXIT ;  /* 0x000000000000794d */ /* 0x000fea0003800000 */
.L_x_10009:
        /* <DEDUP_REMOVED lines=21> */
.L_x_10016:
[----:B------:R-:W-:-:S04]  /*a660*/  LOP3.LUT R0, R7, 0x80000000, RZ, 0xc0, !PT ;  /* 0x8000000007007812 */ /* 0x000fc800078ec0ff */
[----:B------:R-:W-:-:S04]  /*a670*/  SHF.R.U32.HI R5, RZ, 0x18, R0 ;  /* 0x00000018ff057819 */ /* 0x000fc80000011600 */
[----:B------:R-:W-:-:S04]  /*a680*/  LOP3.LUT R4, R4, R5, RZ, 0xfc, !PT ;  /* 0x0000000504047212 */ /* 0x000fc800078efcff */
[----:B------:R-:W-:-:S07]  /*a690*/  PRMT R0, R4, 0x7610, R0 ;  /* 0x0000761004007816 */ /* 0x000fce0000000000 */
.L_x_10015:
[----:B------:R-:W-:Y:S05]  /*a6a0*/  BSYNC B0 ;  /* 0x0000000000007941 */ /* 0x000fea0003800000 */
.L_x_10014:
[----:B------:R-:W-:Y:S01]  /*a6b0*/  STG.E.U8 desc[UR36][R2.64], R0 ;  /* 0x0000000002007986 */ /* 0x000fe2000c101124 */
[----:B------:R-:W-:Y:S05]  /*a6c0*/  EXIT ;  /* 0x000000000000794d */ /* 0x000fea0003800000 */
.L_x_10008:
        /* <DEDUP_REMOVED lines=9> */
[----:B------:R-:W-:-:S14]  /*a760*/  DSETP.GEU.AND P0, PT, |R16|, UR4, PT ;  /* 0x0000000410007e2a */ /* 0x000fdc000bf0e200 */
[----:B0-----:R-:W-:-:S05]  /*a770*/  @!P0 FMUL R6, R6, 1.175494350822287508e-38 ;  /* 0x0080000006068820 */ /* 0x001fca0000400000 */
[----:B--2---:R-:W-:-:S04]  /*a780*/  SHF.R.U32.HI R4, RZ, 0x17, R6 ;  /* 0x00000017ff047819 */ /* 0x004fc80000011606 */
        /* <DEDUP_REMOVED lines=14> */
.L_x_9991:
[----:B------:R-:W-:Y:S01]  /*a870*/  MOV R0, 0x0 ;  /* 0x0000000000007802 */ /* 0x000fe20000000f00 */
[----:B------:R-:W-:Y:S01]  /*a880*/  ULDC.64 UR4, c[0x4][0x128] ;  /* 0x01004a0000047ab9 */ /* 0x000fe20000000a00 */
[----:B------:R-:W-:Y:S01]  /*a890*/  ULDC.64 UR6, c[0x4][0x10] ;  /* 0x0100040000067ab9 */ /* 0x000fe20000000a00 */
[----:B-12---:R-:W-:Y:S01]  /*a8a0*/  IMAD.U32 R4, RZ, RZ, UR4 ;  /* 0x00000004ff047e24 */ /* 0x006fe2000f8e00ff */
        /* <DEDUP_REMOVED lines=12> */
.L_x_10019:
[----:B------:R-:W-:Y:S05]  /*a970*/  EXIT ;  /* 0x000000000000794d */ /* 0x000fea0003800000 */
.L_x_10018:
[----:B-1---5:R-:W0:Y:S02]  /*a980*/  F2I.U64.F64.TRUNC R16, R16 ;  /* 0x0000001000107311 */ /* 0x022e24000030d800 */
[----:B0-----:R-:W-:Y:S01]  /*a990*/  STG.E.64 desc[UR36][R2.64], R16 ;  /* 0x0000001002007986 */ /* 0x001fe2000c101b24 */
[----:B------:R-:W-:Y:S05]  /*a9a0*/  EXIT ;  /* 0x000000000000794d */ /* 0x000fea0003800000 */
.L_x_10017:
[----:B-1---5:R-:W0:Y:S02]  /*a9b0*/  F2I.U32.F64.TRUNC R17, R16 ;  /* 0x0000001000117311 */ /* 0x022e24000030d000 */
[----:B0-----:R-:W-:Y:S01]  /*a9c0*/  STG.E desc[UR36][R2.64], R17 ;  /* 0x0000001102007986 */ /* 0x001fe2000c101924 */
[----:B------:R-:W-:Y:S05]  /*a9d0*/  EXIT ;  /* 0x000000000000794d */ /* 0x000fea0003800000 */
.L_x_10020:
        /* <DEDUP_REMOVED lines=10> */
.L_x_12901:


//--------------------- .text._ZN2at6native18elementwise_kernelILi128ELi2EZNS0_22gpu_kernel_impl_nocastIZZZNS0_18GeluCUDAKernelImplERNS_18TensorIteratorBaseENS0_8GeluTypeEENKUlvE0_clEvENKUlvE_clEvEUldE_EEvS4_RKT_EUliE_EEviT1_ --------------------------
	.section	.text._ZN2at6native18elementwise_kernelILi128ELi2EZNS0_22gpu_kernel_impl_nocastIZZZNS0_18GeluCUDAKernelImplERNS_18TensorIteratorBaseENS0_8GeluTypeEENKUlvE0_clEvENKUlvE_clEvEUldE_EEvS4_RKT_EUliE_EEviT1_,"ax",@progbits
	.align	128
        .global         _ZN2at6native18elementwise_kernelILi128ELi2EZNS0_22gpu_kernel_impl_nocastIZZZNS0_18GeluCUDAKernelImplERNS_18TensorIteratorBaseENS0_8GeluTypeEENKUlvE0_clEvENKUlvE_clEvEUldE_EEvS4_RKT_EUliE_EEviT1_
        .type           _ZN2at6native18elementwise_kernelILi128ELi2EZNS0_22gpu_kernel_impl_nocastIZZZNS0_18GeluCUDAKernelImplERNS_18TensorIteratorBaseENS0_8GeluTypeEENKUlvE0_clEvENKUlvE_clEvEUldE_EEvS4_RKT_EUliE_EEviT1_,@function
        .size           _ZN2at6native18elementwise_kernelILi128ELi2EZNS0_22gpu_kernel_impl_nocastIZZZNS0_18GeluCUDAKernelImplERNS_18TensorIteratorBaseENS0_8GeluTypeEENKUlvE0_clEvENKUlvE_clEvEUldE_EEvS4_RKT_EUliE_EEviT1_,(.L_x_12902 - _ZN2at6native18elementwise_kernelILi128ELi2EZNS0_22gpu_kernel_impl_nocastIZZZNS0_18GeluCUDAKernelImplERNS_18TensorIteratorBaseENS0_8GeluTypeEENKUlvE0_clEvENKUlvE_clEvEUldE_EEvS4_RKT_EUliE_EEviT1_)
        .other          _ZN2at6native18elementwise_kernelILi128ELi2EZNS0_22gpu_kernel_impl_nocastIZZZNS0_18GeluCUDAKernelImplERNS_18TensorIteratorBaseENS0_8GeluTypeEENKUlvE0_clEvENKUlvE_clEvEUldE_EEvS4_RKT_EUliE_EEviT1_,@"STO_CUDA_ENTRY STV_DEFAULT"
_ZN2at6native18elementwise_kernelILi128ELi2EZNS0_22gpu_kernel_impl_nocastIZZZNS0_18GeluCUDAKernelImplERNS_18TensorIteratorBaseENS0_8GeluTypeEENKUlvE0_clEvENKUlvE_clEvEUldE_EEvS4_RKT_EUliE_EEviT1_:
.text._ZN2at6native18elementwise_kernelILi128ELi2EZNS0_22gpu_kernel_impl_nocastIZZZNS0_18GeluCUDAKernelImplERNS_18TensorIteratorBaseENS0_8GeluTypeEENKUlvE0_clEvENKUlvE_clEvEUldE_EEvS4_RKT_EUliE_EEviT1_:
        /* <DEDUP_REMOVED lines=314> */
.L_x_10023:
[----:B------:R-:W-:Y:S02]  /*13a0*/  ULDC.64 UR8, c[0x0][0x418] ;  /* 0x0001060000087ab9 */ /* 0x000fe40000000a00 */
[----:B------:R-:W-:-:S04]  /*13b0*/  IADD3 R8, P0, R0, UR8, RZ ;  /* 0x0000000800087c10 */ /* 0x000fc8000ff1e0ff */
[----:B------:R-:W-:-:S06]  /*13c0*/  IADD3.X R9, RZ, UR9, RZ, P0, !PT ;  /* 0x00000009ff097c10 */ /* 0x000fcc00087fe4ff */
[----:B------:R-:W2:Y:S01]  /*13d0*/  LDG.E.64 R8, desc[UR4][R8.64] ;  /* 0x0000000408087981 */ /* 0x000ea2000c1e1b00 */
[----:B------:R-:W-:Y:S01]  /*13e0*/  UMOV UR8, 0x667f3bcd ;  /* 0x667f3bcd00087882 */ /* 0x000fe20000000000 */
[----:B------:R-:W-:Y:S01]  /*13f0*/  UMOV UR9, 0x3fe6a09e ;  /* 0x3fe6a09e00097882 */ /* 0x000fe20000000000 */
[----:B------:R-:W-:Y:S02]  /*1400*/  MOV R10, 0xdb46fa5f ;  /* 0xdb46fa5f000a7802 */ /* 0x000fe40000000f00 */
[----:B------:R-:W-:Y:S02]  /*1410*/  MOV R11, 0x3d47088f ;  /* 0x3d47088f000b7802 */ /* 0x000fe40000000f00 */
[----:B------:R-:W-:Y:S02]  /*1420*/  MOV R16, 0xf89b6999 ;  /* 0xf89b699900107802 */ /* 0x000fe40000000f00 */
[----:B------:R-:W-:Y:S01]  /*1430*/  MOV R17, 0x3e928a27 ;  /* 0x3e928a2700117802 */ /* 0x000fe20000000f00 */
[C---:B--2---:R-:W-:Y:S01]  /*1440*/  DMUL R6, R8.reuse, UR8 ;  /* 0x0000000808067c28 */ /* 0x044fe20008000000 */
[----:B------:R-:W-:Y:S01]  /*1450*/  UMOV UR8, 0xfba6f279 ;  /* 0xfba6f27900087882 */ /* 0x000fe20000000000 */
[----:B------:R-:W-:Y:S01]  /*1460*/  UMOV UR9, 0x3cf0679a ;  /* 0x3cf0679a00097882 */ /* 0x000fe20000000000 */
[----:B------:R-:W-:-:S05]  /*1470*/  DMUL R8, R8, 0.5 ;  /* 0x3fe0000008087828 */ /* 0x000fca0000000000 */
        /* <DEDUP_REMOVED lines=115> */
[----:B------:R-:W-:-:S03]  /*1bb0*/  ULDC.64 UR8, c[0x0][0x410] ;  /* 0x0001040000087ab9 */ /* 0x000fc60000000a00 */
[----:B------:R-:W-:-:S08]  /*1bc0*/  DMUL R16, R10, R16 ;  /* 0x000000100a107228 */ /* 0x000fd00000000000 */
[----:B------:R-:W-:Y:S02]  /*1bd0*/  DFMA R14, R10, R16, -R14 ;  /* 0x000000100a0e722b */ /* 0x000fe4000000080e */
[----:B0-----:R-:W-:-:S06]  /*1be0*/  DADD R16, -R12, 1 ;  /* 0x3ff000000c107429 */ /* 0x001fcc0000000100 */
[----:B------:R-:W-:-:S08]  /*1bf0*/  DADD R14, R10, R14 ;  /* 0x000000000a0e7229 */ /* 0x000fd0000000000e */
[----:B------:R-:W-:-:S10]  /*1c00*/  DFMA R14, -R14, R12, R16 ;  /* 0x0000000c0e0e722b */ /* 0x000fd40000000110 */
[----:B------:R-:W-:Y:S02]  /*1c10*/  FSEL R6, R15, 1.875, !P0 ;  /* 0x3ff000000f067808 */ /* 0x000fe40004000000 */
[----:B------:R-:W-:Y:S02]  /*1c20*/  FSEL R14, R14, RZ, !P0 ;  /* 0x000000ff0e0e7208 */ /* 0x000fe40004000000 */
[----:B------:R-:W-:Y:S02]  /*1c30*/  LOP3.LUT R15, R6, 0x80000000, R7, 0xb8, !PT ;  /* 0x80000000060f7812 */ /* 0x000fe400078eb807 */
[----:B------:R-:W-:Y:S02]  /*1c40*/  IADD3 R4, P0, R5, UR8, RZ ;  /* 0x0000000805047c10 */ /* 0x000fe4000ff1e0ff */
[----:B------:R-:W-:Y:S02]  /*1c50*/  IADD3 R7, R3, 0x80, RZ ;  /* 0x0000008003077810 */ /* 0x000fe40007ffe0ff */
[----:B------:R-:W-:Y:S01]  /*1c60*/  DADD R14, R14, 1 ;  /* 0x3ff000000e0e7429 */ /* 0x000fe20000000000 */
[----:B------:R-:W-:-:S07]  /*1c70*/  IMAD.X R5, RZ, RZ, UR9, P0 ;  /* 0x00000009ff057e24 */ /* 0x000fce00080e06ff */
[----:B------:R-:W-:-:S07]  /*1c80*/  DMUL R8, R8, R14 ;  /* 0x0000000e08087228 */ /* 0x000fce0000000000 */
[----:B------:R0:W-:Y:S04]  /*1c90*/  STG.E.64 desc[UR4][R4.64], R8 ;  /* 0x0000000804007986 */ /* 0x0001e8000c101b04 */
.L_x_10022:
[----:B------:R-:W-:Y:S05]  /*1ca0*/  BSYNC B0 ;  /* 0x0000000000007941 */ /* 0x000fea0003800000 */
.L_x_10021:
[----:B------:R-:W-:-:S13]  /*1cb0*/  ISETP.GE.AND P0, PT, R7, UR6, PT ;  /* 0x0000000607007c0c */ /* 0x000fda000bf06270 */
[----:B------:R-:W-:Y:S05]  /*1cc0*/  @P0 EXIT ;  /* 0x000000000000094d */ /* 0x000fea0003800000 */
[----:B0-----:R-:W0:Y:S01]  /*1cd0*/  LDC R8, c[0x0][0x218] ;  /* 0x00008600ff087b82 */ /* 0x001e220000000800 */
[----:B------:R-:W-:Y:S01]  /*1ce0*/  HFMA2.MMA R3, -RZ, RZ, 0, 0 ;  /* 0x00000000ff037435 */ /* 0x000fe200000001ff */
[----:B------:R-:W-:Y:S02]  /*1cf0*/  MOV R0, RZ ;  /* 0x000000ff00007202 */ /* 0x000fe40000000f00 */
[----:B0-----:R-:W-:-:S13]  /*1d00*/  ISETP.NE.AND P0, PT, R8, RZ, PT ;  /* 0x000000ff0800720c */ /* 0x001fda0003f05270 */
        /* <DEDUP_REMOVED lines=286> */
[----:B------:R-:W-:Y:S02]  /*2ef0*/  @P0 MOV R6, RZ ;  /* 0x000000ff00060202 */ /* 0x000fe40000000f00 */
[----:B------:R-:W-:Y:S01]  /*2f00*/  IADD3 R4, -R7, RZ, RZ ;  /* 0x000000ff07047210 */ /* 0x000fe20007ffe1ff */
[----:B------:R-:W1:Y:S04]  /*2f10*/  @P0 LDC R11, c[0x0][0x33c] ;  /* 0x0000cf00ff0b0b82 */ /* 0x000e680000000800 */
[----:B------:R-:W-:-:S04]  /*2f20*/  IMAD R4, R4, UR8, R5 ;  /* 0x0000000804047c24 */ /* 0x000fc8000f8e0205 */
        /* <DEDUP_REMOVED lines=9> */
.L_x_10024:
        /* <DEDUP_REMOVED lines=138> */
[----:B------:R-:W-:-:S04]  /*3860*/  IADD3 R2, P0, R3, UR6, RZ ;  /* 0x0000000603027c10 */ /* 0x000fc8000ff1e0ff */
[----:B------:R-:W-:Y:S01]  /*3870*/  DADD R12, R12, 1 ;  /* 0x3ff000000c0c7429 */ /* 0x000fe20000000000 */
[----:B------:R-:W-:-:S07]  /*3880*/  IADD3.X R3, RZ, UR7, RZ, P0, !PT ;  /* 0x00000007ff037c10 */ /* 0x000fce00087fe4ff */
[----:B------:R-:W-:-:S07]  /*3890*/  DMUL R6, R6, R12 ;  /* 0x0000000c06067228 */ /* 0x000fce0000000000 */
[----:B------:R-:W-:Y:S01]  /*38a0*/  STG.E.64 desc[UR4][R2.64], R6 ;  /* 0x0000000602007986 */ /* 0x000fe2000c101b04 */
[----:B------:R-:W-:Y:S05]  /*38b0*/  EXIT ;  /* 0x000000000000794d */ /* 0x000fea0003800000 */
.L_x_10025:
        /* <DEDUP_REMOVED lines=12> */
.L_x_12902:


//--------------------- .text._ZN2at6native27unrolled_elementwise_kernelIZZZNS0_18GeluCUDAKernelImplERNS_18TensorIteratorBaseENS0_8GeluTypeEENKUlvE0_clEvENKUlvE_clEvEUldE_St5arrayIPcLm2EELi4E23TrivialOffsetCalculatorILi1EjESC_NS0_6memory15LoadWithoutCastENSD_16StoreWithoutCastEEEviT_T0_T2_T3_T4_T5_ --------------------------
	.section	.text._ZN2at6native27unrolled_elementwise_kernelIZZZNS0_18GeluCUDAKernelImplERNS_18TensorIteratorBaseENS0_8GeluTypeEENKUlvE0_clEvENKUlvE_clEvEUldE_St5arrayIPcLm2EELi4E23TrivialOffsetCalculatorILi1EjESC_NS0_6memory15LoadWithoutCastENSD_16StoreWithoutCastEEEviT_T0_T2_T3_T4_T5_,"ax",@progbits
	.align	128
        .global         _ZN2at6native27unrolled_elementwise_kernelIZZZNS0_18GeluCUDAKernelImplERNS_18TensorIteratorBaseENS0_8GeluTypeEENKUlvE0_clEvENKUlvE_clEvEUldE_St5arrayIPcLm2EELi4E23TrivialOffsetCalculatorILi1EjESC_NS0_6memory15LoadWithoutCastENSD_16StoreWithoutCastEEEviT_T0_T2_T3_T4_T5_
        .type           _ZN2at6native27unrolled_elementwise_kernelIZZZNS0_18GeluCUDAKernelImplERNS_18TensorIteratorBaseENS0_8GeluTypeEENKUlvE0_clEvENKUlvE_clEvEUldE_St5arrayIPcLm2EELi4E23TrivialOffsetCalculatorILi1EjESC_NS0_6memory15LoadWithoutCastENSD_16StoreWithoutCastEEEviT_T0_T2_T3_T4_T5_,@function
        .size           _ZN2at6native27unrolled_elementwise_kernelIZZZNS0_18GeluCUDAKernelImplERNS_18TensorIteratorBaseENS0_8GeluTypeEENKUlvE0_clEvENKUlvE_clEvEUldE_St5arrayIPcLm2EELi4E23TrivialOffsetCalculatorILi1EjESC_NS0_6memory15LoadWithoutCastENSD_16StoreWithoutCastEEEviT_T0_T2_T3_T4_T5_,(.L_x_12903 - _ZN2at6native27unrolled_elementwise_kernelIZZZNS0_18GeluCUDAKernelImplERNS_18TensorIteratorBaseENS0_8GeluTypeEENKUlvE0_clEvENKUlvE_clEvEUldE_St5arrayIPcLm2EELi4E23TrivialOffsetCalculatorILi1EjESC_NS0_6memory15LoadWithoutCastENSD_16StoreWithoutCastEEEviT_T0_T2_T3_T4_T5_)
        .other          _ZN2at6native27unrolled_elementwise_kernelIZZZNS0_18GeluCUDAKernelImplERNS_18TensorIteratorBaseENS0_8GeluTypeEENKUlvE0_clEvENKUlvE_clEvEUldE_St5arrayIPcLm2EELi4E23TrivialOffsetCalculatorILi1EjESC_NS0_6memory15LoadWithoutCastENSD_16StoreWithoutCastEEEviT_T0_T2_T3_T4_T5_,@"STO_CUDA_ENTRY STV_DEFAULT"
_ZN2at6native27unrolled_elementwise_kernelIZZZNS0_18GeluCUDAKernelImplERNS_18TensorIteratorBaseENS0_8GeluTypeEENKUlvE0_clEvENKUlvE_clEvEUldE_St5arrayIPcLm2EELi4E23TrivialOffsetCalculatorILi1EjESC_NS0_6memory15LoadWithoutCastENSD_16StoreWithoutCastEEEviT_T0_T2_T3_T4_T5_:
.text._ZN2at6native27unrolled_elementwise_kernelIZZZNS0_18GeluCUDAKernelImplERNS_18TensorIteratorBaseENS0_8GeluTypeEENKUlvE0_clEvENKUlvE_clEvEUldE_St5arrayIPcLm2EELi4E23TrivialOffsetCalculatorILi1EjESC_NS0_6memory15LoadWithoutCastENSD_16StoreWithoutCastEEEviT_T0_T2_T3_T4_T5_:
        /* <DEDUP_REMOVED lines=10> */
[----:B------:R-:W-:-:S04]  /*00a0*/  @!P0 IADD3 R5, R17, 0x80, RZ ;  /* 0x0000008011058810 */ /* 0x000fc80007ffe0ff */
[----:B------:R-:W-:-:S13]  /*00b0*/  ISETP.GE.AND P1, PT, R5, R10, PT ;  /* 0x0000000a0500720c */ /* 0x000fda0003f26270 */
[----:B------:R-:W-:Y:S01]  /*00c0*/  @!P1 IMAD R7, R0, 0x200, R5 ;  /* 0x0000020000079824 */ /* 0x000fe200078e0205 */
[----:B------:R-:W-:Y:S01]  /*00d0*/  @!P1 IADD3 R5, R5, 0x80, RZ ;  /* 0x0000008005059810 */ /* 0x000fe20007ffe0ff */
[----:B------:R-:W0:Y:S03]  /*00e0*/  @!P1 LDC.64 R12, c[0x0][0x220] ;  /* 0x00008800ff0c9b82 */ /* 0x000e260000000a00 */
[----:B------:R-:W-:-:S13]  /*00f0*/  ISETP.GE.AND P3, PT, R5, R10, PT ;  /* 0x0000000a0500720c */ /* 0x000fda0003f66270 */
[----:B------:R-:W1:Y:S01]  /*0100*/  @!P3 LDC.64 R2, c[0x0][0x220] ;  /* 0x00008800ff02bb82 */ /* 0x000e620000000a00 */
[----:B------:R-:W-:Y:S01]  /*0110*/  @!P3 IMAD R21, R0, 0x200, R5 ;  /* 0x000002000015b824 */ /* 0x000fe200078e0205 */
[----:B------:R-:W-:-:S04]  /*0120*/  @!P3 IADD3 R5, R5, 0x80, RZ ;  /* 0x000000800505b810 */ /* 0x000fc80007ffe0ff */
[----:B------:R-:W-:Y:S01]  /*0130*/  ISETP.GE.AND P2, PT, R5, R10, PT ;  /* 0x0000000a0500720c */ /* 0x000fe20003f46270 */
[----:B0-----:R-:W-:Y:S01]  /*0140*/  @!P1 IMAD.WIDE.U32 R12, R7, 0x8, R12 ;  /* 0x00000008070c9825 */ /* 0x001fe200078e000c */
[----:B------:R-:W-:-:S06]  /*0150*/  CS2R R6, SRZ ;  /* 0x0000000000067805 */ /* 0x000fcc000001ff00 */
[----:B------:R0:W5:Y:S05]  /*0160*/  @!P1 LDG.E.64 R6, desc[UR4][R12.64] ;  /* 0x000000040c069981 */ /* 0x00016a000c1e1b00 */
[----:B------:R-:W2:Y:S01]  /*0170*/  @!P2 LDC.64 R18, c[0x0][0x220] ;  /* 0x00008800ff12ab82 */ /* 0x000ea20000000a00 */
[----:B------:R-:W-:Y:S02]  /*0180*/  @!P2 IMAD R5, R0, 0x200, R5 ;  /* 0x000002000005a824 */ /* 0x000fe400078e0205 */
[----:B-1----:R-:W-:-:S05]  /*0190*/  @!P3 IMAD.WIDE.U32 R20, R21, 0x8, R2 ;  /* 0x000000081514b825 */ /* 0x002fca00078e0002 */
[----:B------:R-:W1:Y:S01]  /*01a0*/  @!P0 LDC.64 R2, c[0x0][0x220] ;  /* 0x00008800ff028b82 */ /* 0x000e620000000a00 */
[----:B------:R0:W5:Y:S01]  /*01b0*/  @!P3 LDG.E.64 R14, desc[UR4][R20.64] ;  /* 0x00000004140eb981 */ /* 0x000162000c1e1b00 */
[----:B--2---:R-:W-:Y:S01]  /*01c0*/  @!P2 IMAD.WIDE.U32 R18, R5, 0x8, R18 ;  /* 0x000000080512a825 */ /* 0x004fe200078e0012 */
[----:B------:R-:W-:-:S04]  /*01d0*/  @!P0 LEA R5, R0, R17, 0x9 ;  /* 0x0000001100058211 */ /* 0x000fc800078e48ff */
[----:B------:R0:W5:Y:S01]  /*01e0*/  @!P2 LDG.E.64 R8, desc[UR4][R18.64] ;  /* 0x000000041208a981 */ /* 0x000162000c1e1b00 */
[----:B-1----:R-:W-:Y:S01]  /*01f0*/  @!P0 IMAD.WIDE.U32 R2, R5, 0x8, R2 ;  /* 0x0000000805028825 */ /* 0x002fe200078e0002 */
[----:B------:R-:W-:-:S06]  /*0200*/  CS2R R4, SRZ ;  /* 0x0000000000047805 */ /* 0x000fcc000001ff00 */
[----:B------:R0:W5:Y:S01]  /*0210*/  @!P0 LDG.E.64 R4, desc[UR4][R2.64] ;  /* 0x0000000402048981 */ /* 0x000162000c1e1b00 */
[----:B------:R-:W-:Y:S04]  /*0220*/  BSSY B0, `(.L_x_10026) ;  /* 0x0000089000007945 */ /* 0x000fe80003800000 */
[----:B------:R-:W-:Y:S05]  /*0230*/  @P0 BRA `(.L_x_10027) ;  /* 0x00000008001c0947 */ /* 0x000fea0003800000 */
[----:B------:R-:W-:Y:S01]  /*0240*/  UMOV UR6, 0x667f3bcd ;  /* 0x667f3bcd00067882 */ /* 0x000fe20000000000 */
[----:B------:R-:W-:Y:S01]  /*0250*/  UMOV UR7, 0x3fe6a09e ;  /* 0x3fe6a09e00077882 */ /* 0x000fe20000000000 */
[----:B0-----:R-:W-:Y:S01]  /*0260*/  IMAD.MOV.U32 R12, RZ, RZ, -0x24b905a1 ;  /* 0xdb46fa5fff0c7424 */ /* 0x001fe200078e00ff */
[----:B-----5:R-:W-:Y:S01]  /*0270*/  DMUL R2, R4, UR6 ;  /* 0x0000000604027c28 */ /* 0x020fe20008000000 */
[----:B------:R-:W-:Y:S01]  /*0280*/  MOV R13, 0x3d47088f ;  /* 0x3d47088f000d7802 */ /* 0x000fe20000000f00 */
        /* <DEDUP_REMOVED lines=115> */
[----:B------:R-:W-:Y:S01]  /*09c0*/  UMOV UR7, 0x4017afb4 ;  /* 0x4017afb400077882 */ /* 0x000fe20000000000 */
[C---:B------:R-:W-:Y:S01]  /*09d0*/  DFMA R22, |R2|.reuse, R18, R22 ;  /* 0x000000120216722b */ /* 0x040fe20000000216 */
[----:B------:R-:W0:Y:S01]  /*09e0*/  F2F.F64.F32 R18, R16 ;  /* 0x0000001000127310 */ /* 0x000e220000201800 */
[----:B------:R-:W-:-:S03]  /*09f0*/  DSETP.GE.AND P1, PT, |R2|, UR6, PT ;  /* 0x0000000602007e2a */ /* 0x000fc6000bf26200 */
[----:B------:R-:W-:-:S08]  /*0a00*/  DMUL R20, R12, R20 ;  /* 0x000000140c147228 */ /* 0x000fd00000000000 */
[----:B------:R-:W-:Y:S02]  /*0a10*/  DFMA R20, R12, R20, -R22 ;  /* 0x000000140c14722b */ /* 0x000fe40000000816 */
[----:B0-----:R-:W-:-:S06]  /*0a20*/  DADD R22, -R18, 1 ;  /* 0x3ff0000012167429 */ /* 0x001fcc0000000100 */
[----:B------:R-:W-:-:S08]  /*0a30*/  DADD R20, R12, R20 ;  /* 0x000000000c147229 */ /* 0x000fd00000000014 */
[----:B------:R-:W-:-:S10]  /*0a40*/  DFMA R20, -R20, R18, R22 ;  /* 0x000000121414722b */ /* 0x000fd40000000116 */
[----:B------:R-:W-:Y:S02]  /*0a50*/  FSEL R2, R21, 1.875, !P1 ;  /* 0x3ff0000015027808 */ /* 0x000fe40004800000 */
[----:B------:R-:W-:Y:S02]  /*0a60*/  FSEL R20, R20, RZ, !P1 ;  /* 0x000000ff14147208 */ /* 0x000fe40004800000 */
[----:B------:R-:W-:Y:S01]  /*0a70*/  LOP3.LUT R21, R2, 0x80000000, R3, 0xb8, !PT ;  /* 0x8000000002157812 */ /* 0x000fe200078eb803 */
[----:B------:R-:W-:-:S05]  /*0a80*/  DMUL R2, R4, 0.5 ;  /* 0x3fe0000004027828 */ /* 0x000fca0000000000 */
[----:B------:R-:W-:-:S08]  /*0a90*/  DADD R20, R20, 1 ;  /* 0x3ff0000014147429 */ /* 0x000fd00000000000 */
[----:B------:R-:W-:-:S11]  /*0aa0*/  DMUL R2, R2, R20 ;  /* 0x0000001402027228 */ /* 0x000fd60000000000 */
.L_x_10027:
[----:B------:R-:W-:Y:S05]  /*0ab0*/  BSYNC B0 ;  /* 0x0000000000007941 */ /* 0x000fea0003800000 */
.L_x_10026:
[----:B-----5:R-:W1:Y:S01]  /*0ac0*/  @!P0 LDC.64 R4, c[0x0][0x218] ;  /* 0x00008600ff048b82 */ /* 0x020e620000000a00 */
[C---:B0-----:R-:W-:Y:S01]  /*0ad0*/  VIADD R21, R17.reuse, 0x80 ;  /* 0x0000008011157836 */ /* 0x041fe20000000000 */
[-C--:B------:R-:W-:Y:S01]  /*0ae0*/  MOV R11, R17.reuse ;  /* 0x00000011000b7202 */ /* 0x080fe20000000f00 */
[C---:B------:R-:W-:Y:S01]  /*0af0*/  VIADD R13, R17.reuse, 0x100 ;  /* 0x00000100110d7836 */ /* 0x040fe20000000000 */
[----:B------:R-:W-:Y:S01]  /*0b00*/  IADD3 R19, R17, 0x180, RZ ;  /* 0x0000018011137810 */ /* 0x000fe20007ffe0ff */
[----:B------:R-:W-:Y:S01]  /*0b10*/  @!P0 IMAD.MOV.U32 R11, RZ, RZ, R21 ;  /* 0x000000ffff0b8224 */ /* 0x000fe200078e0015 */
[-C--:B------:R-:W-:Y:S01]  /*0b20*/  ISETP.GE.AND P4, PT, R21, R10.reuse, PT ;  /* 0x0000000a1500720c */ /* 0x080fe20003f86270 */
[----:B------:R-:W-:Y:S01]  /*0b30*/  BSSY B0, `(.L_x_10028) ;  /* 0x000008e000007945 */ /* 0x000fe20003800000 */
[----:B------:R-:W-:Y:S02]  /*0b40*/  ISETP.GE.AND P3, PT, R13, R10, PT ;  /* 0x0000000a0d00720c */ /* 0x000fe40003f66270 */
[----:B------:R-:W-:-:S02]  /*0b50*/  @!P0 LEA R13, R0, R17, 0x9 ;  /* 0x00000011000d8211 */ /* 0x000fc400078e48ff */
[-C--:B------:R-:W-:Y:S02]  /*0b60*/  ISETP.GE.AND P1, PT, R19, R10.reuse, PT ;  /* 0x0000000a1300720c */ /* 0x080fe40003f26270 */
[----:B------:R-:W-:Y:S01]  /*0b70*/  ISETP.GE.AND P2, PT, R11, R10, PT ;  /* 0x0000000a0b00720c */ /* 0x000fe20003f46270 */
[----:B-1----:R-:W-:-:S04]  /*0b80*/  @!P0 IMAD.WIDE.U32 R4, R13, 0x8, R4 ;  /* 0x000000080d048825 */ /* 0x002fc800078e0004 */
[----:B------:R-:W-:Y:S08]  /*0b90*/  @P4 BRA `(.L_x_10029) ;  /* 0x00000008001c4947 */ /* 0x000ff00003800000 */
[----:B------:R-:W-:Y:S01]  /*0ba0*/  UMOV UR6, 0x667f3bcd ;  /* 0x667f3bcd00067882 */ /* 0x000fe20000000000 */
[----:B------:R-:W-:Y:S01]  /*0bb0*/  UMOV UR7, 0x3fe6a09e ;  /* 0x3fe6a09e00077882 */ /* 0x000fe20000000000 */
[----:B------:R-:W-:Y:S01]  /*0bc0*/  IMAD.MOV.U32 R16, RZ, RZ, -0x24b905a1 ;  /* 0xdb46fa5fff107424 */ /* 0x000fe200078e00ff */
[C---:B------:R-:W-:Y:S01]  /*0bd0*/  DMUL R12, R6.reuse, UR6 ;  /* 0x00000006060c7c28 */ /* 0x040fe20008000000 */
[----:B------:R-:W-:Y:S01]  /*0be0*/  MOV R17, 0x3d47088f ;  /* 0x3d47088f00117802 */ /* 0x000fe20000000f00 */
[----:B------:R-:W-:Y:S01]  /*0bf0*/  UMOV UR6, 0xfba6f279 ;  /* 0xfba6f27900067882 */ /* 0x000fe20000000000 */
[----:B------:R-:W-:Y:S01]  /*0c00*/  UMOV UR7, 0x3cf0679a ;  /* 0x3cf0679a00077882 */ /* 0x000fe20000000000 */
[----:B------:R-:W-:-:S04]  /*0c10*/  DMUL R6, R6, 0.5 ;  /* 0x3fe0000006067828 */ /* 0x000fc80000000000 */
        /* <DEDUP_REMOVED lines=124> */
[----:B------:R-:W-:-:S06]  /*13e0*/  LOP3.LUT R17, R12, 0x80000000, R13, 0xb8, !PT ;  /* 0x800000000c117812 */ /* 0x000fcc00078eb80d */
[----:B------:R-:W-:-:S08]  /*13f0*/  DADD R16, R16, 1 ;  /* 0x3ff0000010107429 */ /* 0x000fd00000000000 */
[----:B------:R-:W-:-:S11]  /*1400*/  DMUL R6, R6, R16 ;  /* 0x0000001006067228 */ /* 0x000fd60000000000 */
.L_x_10029:
[----:B------:R-:W-:Y:S05]  /*1410*/  BSYNC B0 ;  /* 0x0000000000007941 */ /* 0x000fea0003800000 */
.L_x_10028:
[----:B------:R-:W-:Y:S04]  /*1420*/  BSSY B0, `(.L_x_10030) ;  /* 0x0000089000007945 */ /* 0x000fe80003800000 */
[----:B------:R-:W-:Y:S05]  /*1430*/  @P3 BRA `(.L_x_10031) ;  /* 0x00000008001c3947 */ /* 0x000fea0003800000 */
[----:B------:R-:W-:Y:S01]  /*1440*/  UMOV UR6, 0x667f3bcd ;  /* 0x667f3bcd00067882 */ /* 0x000fe20000000000 */
[----:B------:R-:W-:Y:S01]  /*1450*/  UMOV UR7, 0x3fe6a09e ;  /* 0x3fe6a09e00077882 */ /* 0x000fe20000000000 */
[----:B------:R-:W-:Y:S01]  /*1460*/  IMAD.MOV.U32 R16, RZ, RZ, -0x24b905a1 ;  /* 0xdb46fa5fff107424 */ /* 0x000fe200078e00ff */
[----:B------:R-:W-:Y:S01]  /*1470*/  DMUL R12, R14, UR6 ;  /* 0x000000060e0c7c28 */ /* 0x000fe20008000000 */
        /* <DEDUP_REMOVED lines=131> */
.L_x_10031:
[----:B------:R-:W-:Y:S05]  /*1cb0*/  BSYNC B0 ;  /* 0x0000000000007941 */ /* 0x000fea0003800000 */
.L_x_10030:
[----:B------:R-:W-:Y:S04]  /*1cc0*/  BSSY B0, `(.L_x_10032) ;  /* 0x0000089000007945 */ /* 0x000fe80003800000 */
[----:B------:R-:W-:Y:S05]  /*1cd0*/  @P1 BRA `(.L_x_10033) ;  /* 0x00000008001c1947 */ /* 0x000fea0003800000 */
[----:B------:R-:W-:Y:S01]  /*1ce0*/  UMOV UR6, 0x667f3bcd ;  /* 0x667f3bcd00067882 */ /* 0x000fe20000000000 */
[----:B------:R-:W-:Y:S01]  /*1cf0*/  UMOV UR7, 0x3fe6a09e ;  /* 0x3fe6a09e00077882 */ /* 0x000fe20000000000 */
[----:B------:R-:W-:Y:S01]  /*1d00*/  IMAD.MOV.U32 R16, RZ, RZ, -0x24b905a1 ;  /* 0xdb46fa5fff107424 */ /* 0x000fe200078e00ff */
[C---:B------:R-:W-:Y:S01]  /*1d10*/  DMUL R14, R8.reuse, UR6 ;  /* 0x00000006080e7c28 */ /* 0x040fe20008000000 */
[----:B------:R-:W-:Y:S01]  /*1d20*/  MOV R17, 0x3d47088f ;  /* 0x3d47088f00117802 */ /* 0x000fe20000000f00 */
[----:B------:R-:W-:Y:S01]  /*1d30*/  UMOV UR6, 0xfba6f279 ;  /* 0xfba6f27900067882 */ /* 0x000fe20000000000 */
[----:B------:R-:W-:Y:S01]  /*1d40*/  UMOV UR7, 0x3cf0679a ;  /* 0x3cf0679a00077882 */ /* 0x000fe20000000000 */
[----:B------:R-:W-:Y:S01]  /*1d50*/  IMAD.MOV.U32 R20, RZ, RZ, -0x7649667 ;  /* 0xf89b6999ff147424 */ /* 0x000fe200078e00ff */
[----:B------:R-:W-:Y:S01]  /*1d60*/  MOV R21, 0x3e928a27 ;  /* 0x3e928a2700157802 */ /* 0x000fe20000000f00 */
[----:B------:R-:W-:Y:S02]  /*1d70*/  DMUL R8, R8, 0.5 ;  /* 0x3fe0000008087828 */ /* 0x000fe40000000000 */
        /* <DEDUP_REMOVED lines=125> */
.L_x_10033:
[----:B------:R-:W-:Y:S05]  /*2550*/  BSYNC B0 ;  /* 0x0000000000007941 */ /* 0x000fea0003800000 */
.L_x_10032:
[----:B------:R0:W-:Y:S01]  /*2560*/  @!P0 STG.E.64 desc[UR4][R4.64], R2 ;  /* 0x0000000204008986 */ /* 0x0001e2000c101b04 */
[----:B------:R-:W-:Y:S04]  /*2570*/  BSSY B0, `(.L_x_10034) ;  /* 0x000000c000007945 */ /* 0x000fe80003800000 */
[----:B------:R-:W-:Y:S05]  /*2580*/  @P2 BRA `(.L_x_10035) ;  /* 0x0000000000282947 */ /* 0x000fea0003800000 */
[----:B0-----:R-:W0:Y:S01]  /*2590*/  LDC.64 R4, c[0x0][0x218] ;  /* 0x00008600ff047b82 */ /* 0x001e220000000a00 */
[----:B------:R-:W-:Y:S01]  /*25a0*/  IMAD R3, R0, 0x200, R11 ;  /* 0x0000020000037824 */ /* 0x000fe200078e020b */
[----:B------:R-:W-:-:S04]  /*25b0*/  IADD3 R11, R11, 0x80, RZ ;  /* 0x000000800b0b7810 */ /* 0x000fc80007ffe0ff */
[----:B------:R-:W-:-:S13]  /*25c0*/  ISETP.GE.AND P0, PT, R11, R10, PT ;  /* 0x0000000a0b00720c */ /* 0x000fda0003f06270 */
[----:B------:R-:W-:Y:S01]  /*25d0*/  @!P0 IMAD R15, R0, 0x200, R11 ;  /* 0x00000200000f8824 */ /* 0x000fe200078e020b */
[----:B------:R-:W-:Y:S01]  /*25e0*/  @!P0 IADD3 R11, R11, 0x80, RZ ;  /* 0x000000800b0b8810 */ /* 0x000fe20007ffe0ff */
[----:B0-----:R-:W-:-:S04]  /*25f0*/  IMAD.WIDE.U32 R2, R3, 0x8, R4 ;  /* 0x0000000803027825 */ /* 0x001fc800078e0004 */
[----:B------:R-:W-:Y:S01]  /*2600*/  @!P0 IMAD.WIDE.U32 R4, R15, 0x8, R4 ;  /* 0x000000080f048825 */ /* 0x000fe200078e0004 */
[----:B------:R1:W-:Y:S04]  /*2610*/  STG.E.64 desc[UR4][R2.64], R6 ;  /* 0x0000000602007986 */ /* 0x0003e8000c101b04 */
[----:B------:R1:W-:Y:S02]  /*2620*/  @!P0 STG.E.64 desc[UR4][R4.64], R12 ;  /* 0x0000000c04008986 */ /* 0x0003e4000c101b04 */
.L_x_10035:
[----:B------:R-:W-:Y:S05]  /*2630*/  BSYNC B0 ;  /* 0x0000000000007941 */ /* 0x000fea0003800000 */
.L_x_10034:
[----:B------:R-:W-:-:S13]  /*2640*/  ISETP.GE.AND P0, PT, R11, R10, PT ;  /* 0x0000000a0b00720c */ /* 0x000fda0003f06270 */
[----:B------:R-:W-:Y:S05]  /*2650*/  @P0 EXIT ;  /* 0x000000000000094d */ /* 0x000fea0003800000 */
[----:B01----:R-:W0:Y:S01]  /*2660*/  LDC.64 R2, c[0x0][0x218] ;  /* 0x00008600ff027b82 */ /* 0x003e220000000a00 */
[----:B------:R-:W-:-:S04]  /*2670*/  IMAD R11, R0, 0x200, R11 ;  /* 0x00000200000b7824 */ /* 0x000fc800078e020b */
[----:B0-----:R-:W-:-:S05]  /*2680*/  IMAD.WIDE.U32 R2, R11, 0x8, R2 ;  /* 0x000000080b027825 */ /* 0x001fca00078e0002 */
[----:B------:R-:W-:Y:S01]  /*2690*/  STG.E.64 desc[UR4][R2.64], R8 ;  /* 0x0000000802007986 */ /* 0x000fe2000c101b04 */
[----:B------:R-:W-:Y:S05]  /*26a0*/  EXIT ;  /* 0x000000000000794d */ /* 0x000fea0003800000 */
.L_x_10036:
        /* <DEDUP_REMOVED lines=13> */
.L_x_12903:


//--------------------- .text._ZN2at6native29vectorized_elementwise_kernelILi2EZZZNS0_18GeluCUDAKernelImplERNS_18TensorIteratorBaseENS0_8GeluTypeEENKUlvE0_clEvENKUlvE_clEvEUldE_St5arrayIPcLm2EEEEviT0_T1_ --------------------------
	.section	.text._ZN2at6native29vectorized_elementwise_kernelILi2EZZZNS0_18GeluCUDAKernelImplERNS_18TensorIteratorBaseENS0_8GeluTypeEENKUlvE0_clEvENKUlvE_clEvEUldE_St5arrayIPcLm2EEEEviT0_T1_,"ax",@progbits
	.align	128
        .global         _ZN2at6native29vectorized_elementwise_kernelILi2EZZZNS0_18GeluCUDAKernelImplERNS_18TensorIteratorBaseENS0_8GeluTypeEENKUlvE0_clEvENKUlvE_clEvEUldE_St5arrayIPcLm2EEEEviT0_T1_
        .type           _ZN2at6native29vectorized_elementwise_kernelILi2EZZZNS0_18GeluCUDAKernelImplERNS_18TensorIteratorBaseENS0_8GeluTypeEENKUlvE0_clEvENKUlvE_clEvEUldE_St5arrayIPcLm2EEEEviT0_T1_,@function
        .size           _ZN2at6native29vectorized_elementwise_kernelILi2EZZZNS0_18GeluCUDAKernelImplERNS_18TensorIteratorBaseENS0_8GeluTypeEENKUlvE0_clEvENKUlvE_clEvEUldE_St5arrayIPcLm2EEEEviT0_T1_,(.L_x_12904 - _ZN2at6native29vectorized_elementwise_kernelILi2EZZZNS0_18GeluCUDAKernelImplERNS_18TensorIteratorBaseENS0_8GeluTypeEENKUlvE0_clEvENKUlvE_clEvEUldE_St5arrayIPcLm2EEEEviT0_T1_)
        .other          _ZN2at6native29vectorized_elementwise_kernelILi2EZZZNS0_18GeluCUDAKernelImplERNS_18TensorIteratorBaseENS0_8GeluTypeEENKUlvE0_clEvENKUlvE_clEvEUldE_St5arrayIPcLm2EEEEviT0_T1_,@"STO_CUDA_ENTRY STV_DEFAULT"
_ZN2at6native29vectorized_elementwise_kernelILi2EZZZNS0_18GeluCUDAKernelImplERNS_18TensorIteratorBaseENS0_8GeluTypeEENKUlvE0_clEvENKUlvE_clEvEUldE_St5arrayIPcLm2EEEEviT0_T1_:
.text._ZN2at6native29vectorized_elementwise_kernelILi2EZZZNS0_18GeluCUDAKernelImplERNS_18TensorIteratorBaseENS0_8GeluTypeEENKUlvE0_clEvENKUlvE_clEvEUldE_St5arrayIPcLm2EEEEviT0_T1_:
[----:B------:R-:W-:Y:S01]  /*0000*/  LDC R1, c[0x0][0x28] ;  /* 0x00000a00ff017b82 */ /* 0x000fe20000000800 */
[----:B------:R-:W0:Y:S01]  /*0010*/  S2R R43, SR_CTAID.X ;  /* 0x00000000002b7919 */ /* 0x000e220000002500 */
[----:B------:R-:W-:Y:S01]  /*0020*/  ULDC UR4, c[0x0][0x210] ;  /* 0x0000840000047ab9 */ /* 0x000fe20000000800 */
[----:B0-----:R-:W-:-:S05]  /*0030*/  IMAD.SHL.U32 R43, R43, 0x400, RZ ;  /* 0x000004002b2b7824 */ /* 0x001fca00078e00ff */
        /* <DEDUP_REMOVED lines=9> */
[----:B------:R-:W-:Y:S01]  /*00d0*/  UMOV UR6, 0x667f3bcd ;  /* 0x667f3bcd00067882 */ /* 0x000fe20000000000 */
[----:B------:R-:W-:Y:S01]  /*00e0*/  UMOV UR7, 0x3fe6a09e ;  /* 0x3fe6a09e00077882 */ /* 0x000fe20000000000 */
[----:B------:R-:W-:Y:S01]  /*00f0*/  IMAD.MOV.U32 R2, RZ, RZ, -0x24b905a1 ;  /* 0xdb46fa5fff027424 */ /* 0x000fe200078e00ff */
[----:B------:R-:W-:Y:S01]  /*0100*/  UMOV UR42, 0xcd2d56c4 ;  /* 0xcd2d56c4002a7882 */ /* 0x000fe20000000000 */
[----:B------:R-:W-:Y:S01]  /*0110*/  IMAD.MOV.U32 R3, RZ, RZ, 0x3d47088f ;  /* 0x3d47088fff037424 */ /* 0x000fe200078e00ff */
[----:B------:R-:W-:Y:S01]  /*0120*/  UMOV UR43, 0x3dfa28a3 ;  /* 0x3dfa28a3002b7882 */ /* 0x000fe20000000000 */
[----:B------:R-:W-:Y:S01]  /*0130*/  UMOV UR8, 0x67835925 ;  /* 0x6783592500087882 */ /* 0x000fe20000000000 */
[----:B------:R-:W-:Y:S01]  /*0140*/  UMOV UR9, 0x3e2485ee ;  /* 0x3e2485ee00097882 */ /* 0x000fe20000000000 */
[----:B------:R-:W3:Y:S01]  /*0150*/  LDG.E.128 R4, desc[UR4][R30.64+0x800] ;  /* 0x000800041e047981 */ /* 0x000ee2000c1e1d00 */
[----:B------:R-:W-:Y:S01]  /*0160*/  MOV R12, UR4 ;  /* 0x00000004000c7c02 */ /* 0x000fe20008000f00 */
        /* <DEDUP_REMOVED lines=31> */
[----:B------:R-:W-:-:S02]  /*0360*/  IMAD.MOV.U32 R18, RZ, RZ, -0x24b905a1 ;  /* 0xdb46fa5fff127424 */ /* 0x000fc400078e00ff */
[----:B------:R-:W-:Y:S01]  /*0370*/  IMAD.MOV.U32 R19, RZ, RZ, 0x3d47088f ;  /* 0x3d47088fff137424 */ /* 0x000fe200078e00ff */
[----:B------:R-:W-:Y:S01]  /*0380*/  UMOV UR40, 0xfba6f279 ;  /* 0xfba6f27900287882 */ /* 0x000fe20000000000 */
[----:B------:R-:W-:Y:S01]  /*0390*/  UMOV UR41, 0x3cf0679a ;  /* 0x3cf0679a00297882 */ /* 0x000fe20000000000 */
[----:B------:R-:W-:Y:S01]  /*03a0*/  UMOV UR44, 0x590cc332 ;  /* 0x590cc332002c7882 */ /* 0x000fe20000000000 */
[----:B------:R-:W-:Y:S01]  /*03b0*/  UMOV UR45, 0x3dc7f1f5 ;  /* 0x3dc7f1f5002d7882 */ /* 0x000fe20000000000 */
[----:B--2---:R-:W-:Y:S01]  /*03c0*/  DMUL R20, R8, UR6 ;  /* 0x0000000608147c28 */ /* 0x004fe20008000000 */
[----:B------:R-:W-:Y:S01]  /*03d0*/  UMOV UR6, 0xfba6f279 ;  /* 0xfba6f27900067882 */ /* 0x000fe20000000000 */
[----:B------:R-:W-:-:S06]  /*03e0*/  UMOV UR7, 0x3cf0679a ;  /* 0x3cf0679a00077882 */ /* 0x000fcc0000000000 */
[----:B------:R-:W-:Y:S01]  /*03f0*/  DFMA R2, |R20|, -UR6, R2 ;  /* 0x8000000614027c2b */ /* 0x000fe20008000202 */
[----:B------:R-:W-:Y:S01]  /*0400*/  UMOV UR6, 0xb976a9b2 ;  /* 0xb976a9b200067882 */ /* 0x000fe20000000000 */
[----:B------:R-:W-:-:S06]  /*0410*/  UMOV UR7, 0x3d8df9f9 ;  /* 0x3d8df9f900077882 */ /* 0x000fcc0000000000 */
[----:B------:R-:W-:Y:S01]  /*0420*/  DFMA R2, |R20|, R2, -UR6 ;  /* 0x8000000614027e2b */ /* 0x000fe20008000202 */
[----:B------:R-:W-:Y:S01]  /*0430*/  UMOV UR6, 0x590cc332 ;  /* 0x590cc33200067882 */ /* 0x000fe20000000000 */
[----:B------:R-:W-:-:S06]  /*0440*/  UMOV UR7, 0x3dc7f1f5 ;  /* 0x3dc7f1f500077882 */ /* 0x000fcc0000000000 */
[----:B------:R-:W-:-:S08]  /*0450*/  DFMA R2, |R20|, R2, UR6 ;  /* 0x0000000614027e2b */ /* 0x000fd00008000202 */
[----:B------:R-:W-:Y:S01]  /*0460*/  DFMA R14, |R20|, R2, -UR42 ;  /* 0x8000002a140e7e2b */ /* 0x000fe20008000202 */
[----:B------:R-:W-:-:S07]  /*0470*/  MOV R3, UR5 ;  /* 0x0000000500037c02 */ /* 0x000fce0008000f00 */
[----:B------:R-:W-:Y:S01]  /*0480*/  DFMA R14, |R20|, R14, UR8 ;  /* 0x00000008140e7e2b */ /* 0x000fe2000800020e */
[----:B------:R-:W-:Y:S01]  /*0490*/  UMOV UR5, 0x3e476db4 ;  /* 0x3e476db400057882 */ /* 0x000fe20000000000 */
[----:B------:R-:W-:-:S06]  /*04a0*/  UMOV UR6, 0xd98c8d71 ;  /* 0xd98c8d7100067882 */ /* 0x000fcc0000000000 */
[----:B------:R-:W-:Y:S01]  /*04b0*/  DFMA R14, |R20|, R14, -UR4 ;  /* 0x80000004140e7e2b */ /* 0x000fe2000800020e */
[----:B------:R-:W-:Y:S01]  /*04c0*/  UMOV UR7, 0x3e62d698 ;  /* 0x3e62d69800077882 */ /* 0x000fe20000000000 */
[----:B------:R-:W-:-:S06]  /*04d0*/  UMOV UR8, 0x7155d5c6 ;  /* 0x7155d5c600087882 */ /* 0x000fcc0000000000 */
[----:B------:R-:W-:Y:S01]  /*04e0*/  DFMA R14, |R20|, R14, UR6 ;  /* 0x00000006140e7e2b */ /* 0x000fe2000800020e */
[----:B------:R-:W-:-:S07]  /*04f0*/  UMOV UR9, 0x3e720a2c ;  /* 0x3e720a2c00097882 */ /* 0x000fce0000000000 */
[----:B------:R-:W-:-:S08]  /*0500*/  DFMA R14, |R20|, R14, -UR8 ;  /* 0x80000008140e7e2b */ /* 0x000fd0000800020e */
[----:B------:R-:W-:-:S08]  /*0510*/  DFMA R14, |R20|, R14, -UR10 ;  /* 0x8000000a140e7e2b */ /* 0x000fd0000800020e */
[----:B------:R-:W-:-:S08]  /*0520*/  DFMA R14, |R20|, R14, UR12 ;  /* 0x0000000c140e7e2b */ /* 0x000fd0000800020e */
[----:B------:R-:W-:-:S08]  /*0530*/  DFMA R14, |R20|, R14, -UR14 ;  /* 0x8000000e140e7e2b */ /* 0x000fd0000800020e */
[----:B------:R-:W-:-:S08]  /*0540*/  DFMA R14, |R20|, R14, UR16 ;  /* 0x00000010140e7e2b */ /* 0x000fd0000800020e */
[----:B------:R-:W-:-:S08]  /*0550*/  DFMA R14, |R20|, R14, UR18 ;  /* 0x00000012140e7e2b */ /* 0x000fd0000800020e */
[----:B------:R-:W-:-:S08]  /*0560*/  DFMA R14, |R20|, R14, -UR20 ;  /* 0x80000014140e7e2b */ /* 0x000fd0000800020e */
[----:B------:R-:W-:-:S08]  /*0570*/  DFMA R14, |R20|, R14, UR22 ;  /* 0x00000016140e7e2b */ /* 0x000fd0000800020e */
[----:B------:R-:W-:-:S08]  /*0580*/  DFMA R14, |R20|, R14, UR24 ;  /* 0x00000018140e7e2b */ /* 0x000fd0000800020e */
[----:B------:R-:W-:-:S08]  /*0590*/  DFMA R14, |R20|, R14, -UR26 ;  /* 0x8000001a140e7e2b */ /* 0x000fd0000800020e */
[----:B------:R-:W-:-:S08]  /*05a0*/  DFMA R14, |R20|, R14, UR28 ;  /* 0x0000001c140e7e2b */ /* 0x000fd0000800020e */
[----:B------:R-:W-:-:S08]  /*05b0*/  DFMA R14, |R20|, R14, -UR30 ;  /* 0x8000001e140e7e2b */ /* 0x000fd0000800020e */
[----:B------:R-:W-:-:S08]  /*05c0*/  DFMA R14, |R20|, R14, -UR32 ;  /* 0x80000020140e7e2b */ /* 0x000fd0000800020e */
[----:B------:R-:W-:Y:S02]  /*05d0*/  DFMA R14, |R20|, R14, UR34 ;  /* 0x00000022140e7e2b */ /* 0x000fe4000800020e */
[----:B------:R-:W-:-:S06]  /*05e0*/  DMUL R44, R10, UR38 ;  /* 0x000000260a2c7c28 */ /* 0x000fcc0008000000 */
[----:B------:R-:W-:Y:S01]  /*05f0*/  DFMA R14, |R20|, R14, UR36 ;  /* 0x00000024140e7e2b */ /* 0x000fe2000800020e */
[----:B------:R-:W-:Y:S01]  /*0600*/  UMOV UR38, 0x8214db69 ;  /* 0x8214db6900267882 */ /* 0x000fe20000000000 */
[----:B------:R-:W-:-:S06]  /*0610*/  UMOV UR39, 0x3fc06eba ;  /* 0x3fc06eba00277882 */ /* 0x000fcc0000000000 */
[----:B------:R-:W-:Y:S02]  /*0620*/  DFMA R16, |R20|, R14, UR38 ;  /* 0x0000002614107e2b */ /* 0x000fe4000800020e */
[----:B------:R-:W-:Y:S01]  /*0630*/  DFMA R14, |R44|, -UR40, R18 ;  /* 0x800000282c0e7c2b */ /* 0x000fe20008000212 */
[----:B------:R-:W-:Y:S01]  /*0640*/  UMOV UR40, 0xb976a9b2 ;  /* 0xb976a9b200287882 */ /* 0x000fe20000000000 */
[----:B------:R-:W-:-:S04]  /*0650*/  UMOV UR41, 0x3d8df9f9 ;  /* 0x3d8df9f900297882 */ /* 0x000fc80000000000 */
[----:B------:R-:W-:Y:S02]  /*0660*/  DFMA R18, |R20|, R16, |R20| ;  /* 0x000000101412722b */ /* 0x000fe40000000614 */
[----:B------:R-:W-:Y:S01]  /*0670*/  DFMA R14, |R44|, R14, -UR40 ;  /* 0x800000282c0e7e2b */ /* 0x000fe2000800020e */
[----:B------:R-:W-:Y:S01]  /*0680*/  UMOV UR40, 0xf0000000 ;  /* 0xf000000000287882 */ /* 0x000fe20000000000 */
[----:B------:R-:W-:Y:S02]  /*0690*/  UMOV UR41, 0x380fffff ;  /* 0x380fffff00297882 */ /* 0x000fe40000000000 */
[----:B------:R-:W0:Y:S02]  /*06a0*/  F2F.F32.F64 R2, -R18 ;  /* 0x8000001200027310 */ /* 0x000e240000301000 */
[----:B------:R-:W-:Y:S02]  /*06b0*/  DSETP.GEU.AND P0, PT, |R18|, UR40, PT ;  /* 0x0000002812007e2a */ /* 0x000fe4000bf0e200 */
[----:B------:R-:W-:Y:S01]  /*06c0*/  DFMA R14, |R44|, R14, UR44 ;  /* 0x0000002c2c0e7e2b */ /* 0x000fe2000800020e */
[----:B------:R-:W-:Y:S01]  /*06d0*/  MOV R13, UR41 ;  /* 0x00000029000d7c02 */ /* 0x000fe20008000f00 */
[----:B------:R-:W-:Y:S01]  /*06e0*/  UMOV UR41, 0x3e2485ee ;  /* 0x3e2485ee00297882 */ /* 0x000fe20000000000 */
[----:B------:R-:W-:-:S05]  /*06f0*/  MOV R24, UR40 ;  /* 0x0000002800187c02 */ /* 0x000fca0008000f00 */
[----:B------:R-:W-:-:S04]  /*0700*/  DFMA R14, |R44|, R14, -UR42 ;  /* 0x8000002a2c0e7e2b */ /* 0x000fc8000800020e */
[----:B0-----:R-:W-:-:S04]  /*0710*/  @!P0 FMUL R2, R2, 1.175494350822287508e-38 ;  /* 0x0080000002028820 */ /* 0x001fc80000400000 */
[----:B------:R-:W-:Y:S01]  /*0720*/  FMUL.FTZ R2, R2, 1.4426950216293334961 ;  /* 0x3fb8aa3b02027820 */ /* 0x000fe20000410000 */
[----:B------:R-:W-:Y:S02]  /*0730*/  UMOV UR40, 0x67835925 ;  /* 0x6783592500287882 */ /* 0x000fe40000000000 */
[----:B------:R-:W-:-:S03]  /*0740*/  DFMA R14, |R44|, R14, UR40 ;  /* 0x000000282c0e7e2b */ /* 0x000fc6000800020e */
[----:B------:R-:W0:Y:S05]  /*0750*/  FRND R2, R2 ;  /* 0x0000000200027307 */ /* 0x000e2a0000201000 */
[----:B------:R-:W-:-:S08]  /*0760*/  DFMA R14, |R44|, R14, -UR4 ;  /* 0x800000042c0e7e2b */ /* 0x000fd0000800020e */
[----:B------:R-:W-:Y:S01]  /*0770*/  DFMA R22, |R44|, R14, UR6 ;  /* 0x000000062c167e2b */ /* 0x000fe2000800020e */
[----:B0-----:R-:W-:-:S04]  /*0780*/  FMUL.FTZ R27, R2, 1 ;  /* 0x3f800000021b7820 */ /* 0x001fc80000410000 */
[----:B------:R-:W0:Y:S03]  /*0790*/  F2F.F64.F32 R14, R27 ;  /* 0x0000001b000e7310 */ /* 0x000e260000201800 */
[----:B------:R-:W-:Y:S01]  /*07a0*/  DFMA R22, |R44|, R22, -UR8 ;  /* 0x800000082c167e2b */ /* 0x000fe20008000216 */
[----:B------:R-:W-:Y:S01]  /*07b0*/  UMOV UR42, 0xfefa39ef ;  /* 0xfefa39ef002a7882 */ /* 0x000fe20000000000 */
[----:B------:R-:W-:Y:S01]  /*07c0*/  UMOV UR43, 0x3fe62e42 ;  /* 0x3fe62e42002b7882 */ /* 0x000fe20000000000 */
[----:B------:R-:W-:Y:S02]  /*07d0*/  IMAD.MOV.U32 R32, RZ, RZ, -0x7649667 ;  /* 0xf89b6999ff207424 */ /* 0x000fe400078e00ff */
[----:B------:R-:W-:-:S03]  /*07e0*/  IMAD.MOV.U32 R33, RZ, RZ, 0x3e928a27 ;  /* 0x3e928a27ff217424 */ /* 0x000fc600078e00ff */
[----:B------:R-:W-:Y:S02]  /*07f0*/  DFMA R22, |R44|, R22, -UR10 ;  /* 0x8000000a2c167e2b */ /* 0x000fe40008000216 */
[----:B0-----:R-:W-:Y:S01]  /*0800*/  DFMA R14, -R14, UR42, -R18 ;  /* 0x0000002a0e0e7c2b */ /* 0x001fe20008000912 */
[----:B------:R-:W-:Y:S01]  /*0810*/  UMOV UR44, 0xa4741b81 ;  /* 0xa4741b81002c7882 */ /* 0x000fe20000000000 */
[----:B------:R-:W-:-:S04]  /*0820*/  UMOV UR45, 0x3e5ae904 ;  /* 0x3e5ae904002d7882 */ /* 0x000fc80000000000 */
[----:B------:R-:W-:Y:S02]  /*0830*/  DFMA R28, |R44|, R22, UR12 ;  /* 0x0000000c2c1c7e2b */ /* 0x000fe40008000216 */
[----:B------:R-:W-:Y:S01]  /*0840*/  DFMA R22, R14, UR44, R32 ;  /* 0x0000002c0e167c2b */ /* 0x000fe20008000020 */
[----:B------:R-:W-:Y:S01]  /*0850*/  UMOV UR46, 0x15ff7e07 ;  /* 0x15ff7e07002e7882 */ /* 0x000fe20000000000 */
[----:B------:R-:W-:-:S06]  /*0860*/  UMOV UR47, 0x3ec71de7 ;  /* 0x3ec71de7002f7882 */ /* 0x000fcc0000000000 */
[----:B------:R-:W-:Y:S01]  /*0870*/  DFMA R22, R14, R22, UR46 ;  /* 0x0000002e0e167e2b */ /* 0x000fe20008000016 */
[----:B------:R-:W-:Y:S01]  /*0880*/  UMOV UR48, 0x6b0ac45a ;  /* 0x6b0ac45a00307882 */ /* 0x000fe20000000000 */
[----:B------:R-:W-:Y:S01]  /*0890*/  UMOV UR49, 0x3efa019a ;  /* 0x3efa019a00317882 */ /* 0x000fe20000000000 */
[----:B------:R-:W-:-:S05]  /*08a0*/  DFMA R28, |R44|, R28, -UR14 ;  /* 0x8000000e2c1c7e2b */ /* 0x000fca000800021c */
[----:B------:R-:W-:Y:S01]  /*08b0*/  DFMA R22, R14, R22, UR48 ;  /* 0x000000300e167e2b */ /* 0x000fe20008000016 */
[----:B------:R-:W-:Y:S01]  /*08c0*/  UMOV UR50, 0x17eed94f ;  /* 0x17eed94f00327882 */ /* 0x000fe20000000000 */
[----:B------:R-:W-:Y:S01]  /*08d0*/  UMOV UR51, 0x3f2a01a0 ;  /* 0x3f2a01a000337882 */ /* 0x000fe20000000000 */
[----:B------:R-:W-:-:S05]  /*08e0*/  DFMA R28, |R44|, R28, UR16 ;  /* 0x000000102c1c7e2b */ /* 0x000fca000800021c */
[----:B------:R-:W-:Y:S01]  /*08f0*/  DFMA R22, R14, R22, UR50 ;  /* 0x000000320e167e2b */ /* 0x000fe20008000016 */
[----:B------:R-:W-:Y:S01]  /*0900*/  UMOV UR52, 0x17f2a71b ;  /* 0x17f2a71b00347882 */ /* 0x000fe20000000000 */
[----:B------:R-:W-:Y:S01]  /*0910*/  UMOV UR53, 0x3f56c16c ;  /* 0x3f56c16c00357882 */ /* 0x000fe20000000000 */
[----:B------:R-:W-:-:S05]  /*0920*/  DFMA R28, |R44|, R28, UR18 ;  /* 0x000000122c1c7e2b */ /* 0x000fca000800021c */
[----:B------:R-:W-:Y:S01]  /*0930*/  DFMA R22, R14, R22, UR52 ;  /* 0x000000340e167e2b */ /* 0x000fe20008000016 */
[----:B------:R-:W-:Y:S01]  /*0940*/  UMOV UR54, 0x111173c4 ;  /* 0x111173c400367882 */ /* 0x000fe20000000000 */
[----:B------:R-:W-:Y:S01]  /*0950*/  UMOV UR55, 0x3f811111 ;  /* 0x3f81111100377882 */ /* 0x000fe20000000000 */
[----:B------:R-:W-:Y:S01]  /*0960*/  UMOV UR56, 0x8dc96626 ;  /* 0x8dc9662600387882 */ /* 0x000fe20000000000 */
[----:B------:R-:W-:-:S04]  /*0970*/  UMOV UR57, 0x4017afb4 ;  /* 0x4017afb400397882 */ /* 0x000fc80000000000 */
[----:B------:R-:W-:Y:S02]  /*0980*/  DFMA R22, R14, R22, UR54 ;  /* 0x000000360e167e2b */ /* 0x000fe40008000016 */
[----:B------:R-:W-:Y:S02]  /*0990*/  DFMA R28, |R44|, R28, -UR20 ;  /* 0x800000142c1c7e2b */ /* 0x000fe4000800021c */
[----:B------:R-:W-:Y:S01]  /*09a0*/  DSETP.GE.AND P0, PT, |R20|, UR56, PT ;  /* 0x0000003814007e2a */ /* 0x000fe2000bf06200 */
[----:B------:R-:W-:Y:S01]  /*09b0*/  UMOV UR56, 0x5555211a ;  /* 0x5555211a00387882 */ /* 0x000fe20000000000 */
[----:B------:R-:W-:Y:S02]  /*09c0*/  UMOV UR57, 0x3fa55555 ;  /* 0x3fa5555500397882 */ /* 0x000fe40000000000 */
[----:B------:R-:W-:Y:S01]  /*09d0*/  DFMA R22, R14, R22, UR56 ;  /* 0x000000380e167e2b */ /* 0x000fe20008000016 */
[----:B------:R-:W-:Y:S01]  /*09e0*/  UMOV UR58, 0x55555540 ;  /* 0x55555540003a7882 */ /* 0x000fe20000000000 */
[----:B------:R-:W-:Y:S01]  /*09f0*/  DFMA R28, |R44|, R28, UR22 ;  /* 0x000000162c1c7e2b */ /* 0x000fe2000800021c */
[----:B------:R-:W-:-:S05]  /*0a00*/  UMOV UR59, 0x3fc55555 ;  /* 0x3fc55555003b7882 */ /* 0x000fca0000000000 */
[----:B------:R-:W-:Y:S01]  /*0a10*/  DFMA R22, R14, R22, UR58 ;  /* 0x0000003a0e167e2b */ /* 0x000fe20008000016 */
[----:B------:R-:W-:Y:S01]  /*0a20*/  UMOV UR60, 0x5 ;  /* 0x00000005003c7882 */ /* 0x000fe20000000000 */
[----:B------:R-:W-:Y:S01]  /*0a30*/  DFMA R28, |R44|, R28, UR24 ;  /* 0x000000182c1c7e2b */ /* 0x000fe2000800021c */
[----:B------:R-:W-:Y:S01]  /*0a40*/  UMOV UR61, 0x3fe00000 ;  /* 0x3fe00000003d7882 */ /* 0x000fe20000000000 */
[----:B------:R-:W-:-:S04]  /*0a50*/  DADD R18, |R20|, -R18 ;  /* 0x0000000014127229 */ /* 0x000fc80000000a12 */
[----:B------:R-:W-:Y:S01]  /*0a60*/  DFMA R22, R14, R22, UR60 ;  /* 0x0000003c0e167e2b */ /* 0x000fe20008000016 */
[----:B------:R-:W-:Y:S01]  /*0a70*/  MOV R25, UR41 ;  /* 0x0000002900197c02 */ /* 0x000fe20008000f00 */
[----:B------:R-:W-:Y:S01]  /*0a80*/  DFMA R28, |R44|, R28, -UR26 ;  /* 0x8000001a2c1c7e2b */ /* 0x000fe2000800021c */
[----:B------:R-:W-:Y:S01]  /*0a90*/  MOV R26, UR40 ;  /* 0x00000028001a7c02 */ /* 0x000fe20008000f00 */
[----:B------:R-:W-:Y:S01]  /*0aa0*/  UMOV UR40, 0x667f3bcd ;  /* 0x667f3bcd00287882 */ /* 0x000fe20000000000 */
[----:B------:R-:W-:Y:S01]  /*0ab0*/  UMOV UR41, 0x3fe6a09e ;  /* 0x3fe6a09e00297882 */ /* 0x000fe20000000000 */
[----:B------:R-:W-:Y:S02]  /*0ac0*/  DFMA R16, |R20|, R16, R18 ;  /* 0x000000101410722b */ /* 0x000fe40000000212 */
[----:B------:R-:W-:Y:S02]  /*0ad0*/  DMUL R22, R14, R22 ;  /* 0x000000160e167228 */ /* 0x000fe40000000000 */
[----:B---3--:R-:W-:Y:S01]  /*0ae0*/  DMUL R36, R4, UR40 ;  /* 0x0000002804247c28 */ /* 0x008fe20008000000 */
[----:B------:R-:W-:-:S02]  /*0af0*/  IMAD.MOV.U32 R34, RZ, RZ, -0x24b905a1 ;  /* 0xdb46fa5fff227424 */ /* 0x000fc400078e00ff */
[----:B------:R-:W-:Y:S01]  /*0b00*/  IMAD.MOV.U32 R35, RZ, RZ, 0x3d47088f ;  /* 0x3d47088fff237424 */ /* 0x000fe200078e00ff */
[----:B------:R-:W-:Y:S01]  /*0b10*/  DFMA R28, |R44|, R28, UR28 ;  /* 0x0000001c2c1c7e2b */ /* 0x000fe2000800021c */
[----:B------:R-:W-:Y:S01]  /*0b20*/  UMOV UR40, 0xfba6f279 ;  /* 0xfba6f27900287882 */ /* 0x000fe20000000000 */
[----:B------:R-:W-:Y:S01]  /*0b30*/  UMOV UR41, 0x3cf0679a ;  /* 0x3cf0679a00297882 */ /* 0x000fe20000000000 */
[----:B------:R-:W-:Y:S02]  /*0b40*/  DFMA R16, R14, R22, -R16 ;  /* 0x000000160e10722b */ /* 0x000fe40000000810 */
[----:B------:R-:W-:Y:S01]  /*0b50*/  DFMA R22, |R36|, -UR40, R34 ;  /* 0x8000002824167c2b */ /* 0x000fe20008000222 */
[----:B------:R-:W-:Y:S02]  /*0b60*/  UMOV UR40, 0xb976a9b2 ;  /* 0xb976a9b200287882 */ /* 0x000fe40000000000 */
[----:B------:R-:W-:Y:S01]  /*0b70*/  DFMA R28, |R44|, R28, -UR30 ;  /* 0x8000001e2c1c7e2b */ /* 0x000fe2000800021c */
[----:B------:R-:W-:-:S04]  /*0b80*/  UMOV UR41, 0x3d8df9f9 ;  /* 0x3d8df9f900297882 */ /* 0x000fc80000000000 */
[----:B------:R-:W-:Y:S01]  /*0b90*/  DFMA R38, |R36|, R22, -UR40 ;  /* 0x8000002824267e2b */ /* 0x000fe20008000216 */
[----:B------:R-:W-:Y:S02]  /*0ba0*/  UMOV UR40, 0x590cc332 ;  /* 0x590cc33200287882 */ /* 0x000fe40000000000 */
[----:B------:R-:W-:Y:S01]  /*0bb0*/  DFMA R28, |R44|, R28, -UR32 ;  /* 0x800000202c1c7e2b */ /* 0x000fe2000800021c */
[----:B------:R-:W-:-:S04]  /*0bc0*/  UMOV UR41, 0x3dc7f1f5 ;  /* 0x3dc7f1f500297882 */ /* 0x000fc80000000000 */
[----:B------:R-:W-:Y:S01]  /*0bd0*/  DFMA R38, |R36|, R38, UR40 ;  /* 0x0000002824267e2b */ /* 0x000fe20008000226 */
[----:B------:R-:W0:Y:S02]  /*0be0*/  MUFU.EX2 R2, R2 ;  /* 0x0000000200027308 */ /* 0x000e240000000800 */
[----:B------:R-:W-:Y:S01]  /*0bf0*/  DFMA R28, |R44|, R28, UR34 ;  /* 0x000000222c1c7e2b */ /* 0x000fe2000800021c */
[----:B------:R-:W-:Y:S01]  /*0c00*/  UMOV UR40, 0xcd2d56c4 ;  /* 0xcd2d56c400287882 */ /* 0x000fe20000000000 */
[----:B------:R-:W-:-:S03]  /*0c10*/  UMOV UR41, 0x3dfa28a3 ;  /* 0x3dfa28a300297882 */ /* 0x000fc60000000000 */
[----:B------:R-:W-:Y:S01]  /*0c20*/  DFMA R38, |R36|, R38, -UR40 ;  /* 0x8000002824267e2b */ /* 0x000fe20008000226 */
[----:B------:R-:W-:Y:S02]  /*0c30*/  R2UR UR41, R25 ;  /* 0x00000000192972ca */ /* 0x000fe400000e0000 */
[----:B------:R-:W-:Y:S01]  /*0c40*/  R2UR UR40, R26 ;  /* 0x000000001a2872ca */ /* 0x000fe200000e0000 */
[----:B------:R-:W-:Y:S02]  /*0c50*/  DADD R14, R14, R16 ;  /* 0x000000000e0e7229 */ /* 0x000fe40000000010 */
[----:B------:R-:W-:Y:S01]  /*0c60*/  DFMA R16, |R44|, R28, UR36 ;  /* 0x000000242c107e2b */ /* 0x000fe2000800021c */
[----:B0-----:R-:W-:-:S07]  /*0c70*/  FMUL.FTZ R18, R2, 1 ;  /* 0x3f80000002127820 */ /* 0x001fce0000410000 */
[----:B------:R-:W-:Y:S02]  /*0c80*/  DFMA R16, |R44|, R16, UR38 ;  /* 0x000000262c107e2b */ /* 0x000fe40008000210 */
[----:B------:R-:W-:Y:S01]  /*0c90*/  DFMA R38, |R36|, R38, UR40 ;  /* 0x0000002824267e2b */ /* 0x000fe20008000226 */
[----:B------:R-:W-:Y:S02]  /*0ca0*/  R2UR UR41, R13 ;  /* 0x000000000d2972ca */ /* 0x000fe400000e0000 */
[----:B------:R-:W-:Y:S01]  /*0cb0*/  R2UR UR40, R24 ;  /* 0x00000000182872ca */ /* 0x000fe200000e0000 */
[----:B------:R-:W0:Y:S02]  /*0cc0*/  F2F.F64.F32 R18, R18 ;  /* 0x0000001200127310 */ /* 0x000e240000201800 */
[----:B------:R-:W-:-:S06]  /*0cd0*/  DFMA R28, |R44|, R16, |R44| ;  /* 0x000000102c1c722b */ /* 0x000fcc000000062c */
[----:B------:R-:W1:Y:S04]  /*0ce0*/  F2F.F32.F64 R2, -R28 ;  /* 0x8000001c00027310 */ /* 0x000e680000301000 */
[----:B------:R-:W-:Y:S02]  /*0cf0*/  DSETP.GEU.AND P1, PT, |R28|, UR40, PT ;  /* 0x000000281c007e2a */ /* 0x000fe4000bf2e200 */
[----:B------:R-:W-:Y:S02]  /*0d00*/  DFMA R38, |R36|, R38, -UR4 ;  /* 0x8000000424267e2b */ /* 0x000fe40008000226 */
[----:B0-----:R-:W-:-:S08]  /*0d10*/  DADD R22, -R18, 1 ;  /* 0x3ff0000012167429 */ /* 0x001fd00000000100 */
[----:B------:R-:W-:Y:S02]  /*0d20*/  DFMA R18, -R14, R18, R22 ;  /* 0x000000120e12722b */ /* 0x000fe40000000116 */
[----:B-1----:R-:W-:Y:S01]  /*0d30*/  @!P1 FMUL R2, R2, 1.175494350822287508e-38 ;  /* 0x0080000002029820 */ /* 0x002fe20000400000 */
[----:B------:R-:W-:-:S03]  /*0d40*/  DFMA R22, |R36|, R38, UR6 ;  /* 0x0000000624167e2b */ /* 0x000fc60008000226 */
[----:B------:R-:W-:-:S06]  /*0d50*/  FMUL.FTZ R39, R2, 1.4426950216293334961 ;  /* 0x3fb8aa3b02277820 */ /* 0x000fcc0000410000 */
[----:B------:R-:W0:Y:S01]  /*0d60*/  FRND R39, R39 ;  /* 0x0000002700277307 */ /* 0x000e220000201000 */
[----:B------:R-:W-:-:S08]  /*0d70*/  DFMA R26, |R36|, R22, -UR8 ;  /* 0x80000008241a7e2b */ /* 0x000fd00008000216 */
[----:B------:R-:W-:Y:S01]  /*0d80*/  DFMA R26, |R36|, R26, -UR10 ;  /* 0x8000000a241a7e2b */ /* 0x000fe2000800021a */
[----:B0-----:R-:W-:-:S04]  /*0d90*/  FMUL.FTZ R40, R39, 1 ;  /* 0x3f80000027287820 */ /* 0x001fc80000410000 */
[----:B------:R-:W0:Y:S03]  /*0da0*/  F2F.F64.F32 R24, R40 ;  /* 0x0000002800187310 */ /* 0x000e260000201800 */
[----:B------:R-:W-:-:S08]  /*0db0*/  DFMA R26, |R36|, R26, UR12 ;  /* 0x0000000c241a7e2b */ /* 0x000fd0000800021a */
[----:B------:R-:W-:Y:S02]  /*0dc0*/  DFMA R26, |R36|, R26, -UR14 ;  /* 0x8000000e241a7e2b */ /* 0x000fe4000800021a */
[--C-:B0-----:R-:W-:Y:S02]  /*0dd0*/  DFMA R24, -R24, UR42, -R28.reuse ;  /* 0x0000002a18187c2b */ /* 0x101fe4000800091c */
[----:B------:R-:W-:-:S04]  /*0de0*/  DADD R28, |R44|, -R28 ;  /* 0x000000002c1c7229 */ /* 0x000fc80000000a1c */
[----:B------:R-:W-:-:S04]  /*0df0*/  DFMA R26, |R36|, R26, UR16 ;  /* 0x00000010241a7e2b */ /* 0x000fc8000800021a */
[----:B------:R-:W-:Y:S02]  /*0e00*/  DFMA R28, |R44|, R16, R28 ;  /* 0x000000102c1c722b */ /* 0x000fe4000000021c */
[----:B------:R-:W-:Y:S02]  /*0e10*/  DFMA R16, R24, UR44, R32 ;  /* 0x0000002c18107c2b */ /* 0x000fe40008000020 */
[----:B------:R-:W-:-:S06]  /*0e20*/  DFMA R26, |R36|, R26, UR18 ;  /* 0x00000012241a7e2b */ /* 0x000fcc000800021a */
[----:B------:R-:W-:Y:S02]  /*0e30*/  DFMA R16, R24, R16, UR46 ;  /* 0x0000002e18107e2b */ /* 0x000fe40008000010 */
[----:B------:R-:W-:-:S06]  /*0e40*/  DFMA R26, |R36|, R26, -UR20 ;  /* 0x80000014241a7e2b */ /* 0x000fcc000800021a */
[----:B------:R-:W-:Y:S02]  /*0e50*/  DFMA R16, R24, R16, UR48 ;  /* 0x0000003018107e2b */ /* 0x000fe40008000010 */
[----:B------:R-:W-:-:S06]  /*0e60*/  DFMA R26, |R36|, R26, UR22 ;  /* 0x00000016241a7e2b */ /* 0x000fcc000800021a */
[----:B------:R-:W-:Y:S02]  /*0e70*/  DFMA R16, R24, R16, UR50 ;  /* 0x0000003218107e2b */ /* 0x000fe40008000010 */
[----:B------:R-:W-:-:S06]  /*0e80*/  DFMA R26, |R36|, R26, UR24 ;  /* 0x00000018241a7e2b */ /* 0x000fcc000800021a */
[----:B------:R-:W-:Y:S02]  /*0e90*/  DFMA R16, R24, R16, UR52 ;  /* 0x0000003418107e2b */ /* 0x000fe40008000010 */
[----:B------:R-:W-:-:S06]  /*0ea0*/  DFMA R26, |R36|, R26, -UR26 ;  /* 0x8000001a241a7e2b */ /* 0x000fcc000800021a */
[----:B------:R-:W-:Y:S02]  /*0eb0*/  DFMA R16, R24, R16, UR54 ;  /* 0x0000003618107e2b */ /* 0x000fe40008000010 */
[----:B------:R-:W-:Y:S01]  /*0ec0*/  DFMA R26, |R36|, R26, UR28 ;  /* 0x0000001c241a7e2b */ /* 0x000fe2000800021a */
[----:B------:R-:W0:Y:S05]  /*0ed0*/  MUFU.EX2 R39, R39 ;  /* 0x0000002700277308 */ /* 0x000e2a0000000800 */
[----:B------:R-:W-:Y:S02]  /*0ee0*/  DFMA R16, R24, R16, UR56 ;  /* 0x0000003818107e2b */ /* 0x000fe40008000010 */
[----:B------:R-:W-:-:S06]  /*0ef0*/  DFMA R26, |R36|, R26, -UR30 ;  /* 0x8000001e241a7e2b */ /* 0x000fcc000800021a */
[----:B------:R-:W-:Y:S02]  /*0f00*/  DFMA R40, R24, R16, UR58 ;  /* 0x0000003a18287e2b */ /* 0x000fe40008000010 */
[----:B------:R-:W-:-:S06]  /*0f10*/  DFMA R16, |R36|, R26, -UR32 ;  /* 0x8000002024107e2b */ /* 0x000fcc000800021a */
[----:B------:R-:W-:Y:S02]  /*0f20*/  DFMA R26, R24, R40, UR60 ;  /* 0x0000003c181a7e2b */ /* 0x000fe40008000028 */
[----:B------:R-:W-:Y:S01]  /*0f30*/  DFMA R16, |R36|, R16, UR34 ;  /* 0x0000002224107e2b */ /* 0x000fe20008000210 */
[----:B0-----:R-:W-:-:S05]  /*0f40*/  FMUL.FTZ R42, R39, 1 ;  /* 0x3f800000272a7820 */ /* 0x001fca0000410000 */
[----:B------:R-:W-:Y:S01]  /*0f50*/  DMUL R26, R24, R26 ;  /* 0x0000001a181a7228 */ /* 0x000fe20000000000 */
[----:B------:R-:W0:Y:S01]  /*0f60*/  F2F.F64.F32 R40, R42 ;  /* 0x0000002a00287310 */ /* 0x000e220000201800 */
[----:B------:R-:W-:-:S06]  /*0f70*/  DFMA R16, |R36|, R16, UR36 ;  /* 0x0000002424107e2b */ /* 0x000fcc0008000210 */
[----:B------:R-:W-:Y:S02]  /*0f80*/  DFMA R26, R24, R26, -R28 ;  /* 0x0000001a181a722b */ /* 0x000fe4000000081c */
[----:B------:R-:W-:-:S06]  /*0f90*/  DFMA R16, |R36|, R16, UR38 ;  /* 0x0000002624107e2b */ /* 0x000fcc0008000210 */
[----:B------:R-:W-:Y:S02]  /*0fa0*/  DADD R26, R24, R26 ;  /* 0x00000000181a7229 */ /* 0x000fe4000000001a */
[----:B0-----:R-:W-:Y:S02]  /*0fb0*/  DADD R24, -R40, 1 ;  /* 0x3ff0000028187429 */ /* 0x001fe40000000100 */
[----:B------:R-:W-:-:S06]  /*0fc0*/  DFMA R28, |R36|, R16, |R36| ;  /* 0x00000010241c722b */ /* 0x000fcc0000000624 */
[----:B------:R-:W-:Y:S02]  /*0fd0*/  DFMA R40, -R26, R40, R24 ;  /* 0x000000281a28722b */ /* 0x000fe40000000118 */
[----:B------:R-:W0:Y:S01]  /*0fe0*/  F2F.F32.F64 R24, -R28 ;  /* 0x8000001c00187310 */ /* 0x000e220000301000 */
[----:B------:R-:W-:-:S14]  /*0ff0*/  DSETP.GEU.AND P1, PT, |R28|, UR40, PT ;  /* 0x000000281c007e2a */ /* 0x000fdc000bf2e200 */
[----:B0-----:R-:W-:-:S04]  /*1000*/  @!P1 FMUL R24, R24, 1.175494350822287508e-38 ;  /* 0x0080000018189820 */ /* 0x001fc80000400000 */
[----:B------:R-:W-:-:S06]  /*1010*/  FMUL.FTZ R39, R24, 1.4426950216293334961 ;  /* 0x3fb8aa3b18277820 */ /* 0x000fcc0000410000 */
[----:B------:R-:W0:Y:S02]  /*1020*/  FRND R39, R39 ;  /* 0x0000002700277307 */ /* 0x000e240000201000 */
[----:B0-----:R-:W-:-:S06]  /*1030*/  FMUL.FTZ R42, R39, 1 ;  /* 0x3f800000272a7820 */ /* 0x001fcc0000410000 */
[----:B------:R-:W0:Y:S01]  /*1040*/  F2F.F64.F32 R26, R42 ;  /* 0x0000002a001a7310 */ /* 0x000e220000201800 */
[--C-:B------:R-:W-:Y:S02]  /*1050*/  DADD R24, |R36|, -R28.reuse ;  /* 0x0000000024187229 */ /* 0x100fe40000000a1c */
[----:B0-----:R-:W-:-:S06]  /*1060*/  DFMA R26, -R26, UR42, -R28 ;  /* 0x0000002a1a1a7c2b */ /* 0x001fcc000800091c */
[----:B------:R-:W-:Y:S02]  /*1070*/  DFMA R24, |R36|, R16, R24 ;  /* 0x000000102418722b */ /* 0x000fe40000000218 */
[----:B------:R-:W-:-:S08]  /*1080*/  DFMA R16, R26, UR44, R32 ;  /* 0x0000002c1a107c2b */ /* 0x000fd00008000020 */
[----:B------:R-:W-:-:S08]  /*1090*/  DFMA R16, R26, R16, UR46 ;  /* 0x0000002e1a107e2b */ /* 0x000fd00008000010 */
[----:B------:R-:W-:-:S08]  /*10a0*/  DFMA R16, R26, R16, UR48 ;  /* 0x000000301a107e2b */ /* 0x000fd00008000010 */
[----:B------:R-:W-:-:S08]  /*10b0*/  DFMA R16, R26, R16, UR50 ;  /* 0x000000321a107e2b */ /* 0x000fd00008000010 */
[----:B------:R-:W-:-:S08]  /*10c0*/  DFMA R16, R26, R16, UR52 ;  /* 0x000000341a107e2b */ /* 0x000fd00008000010 */
[C---:B------:R-:W-:Y:S01]  /*10d0*/  DFMA R16, R26.reuse, R16, UR54 ;  /* 0x000000361a107e2b */ /* 0x040fe20008000010 */
[----:B------:R-:W0:Y:S07]  /*10e0*/  MUFU.EX2 R39, R39 ;  /* 0x0000002700277308 */ /* 0x000e2e0000000800 */
[----:B------:R-:W-:-:S08]  /*10f0*/  DFMA R16, R26, R16, UR56 ;  /* 0x000000381a107e2b */ /* 0x000fd00008000010 */
[----:B------:R-:W-:Y:S01]  /*1100*/  DFMA R16, R26, R16, UR58 ;  /* 0x0000003a1a107e2b */ /* 0x000fe20008000010 */
[----:B0-----:R-:W-:-:S07]  /*1110*/  FMUL.FTZ R42, R39, 1 ;  /* 0x3f800000272a7820 */ /* 0x001fce0000410000 */
[C---:B------:R-:W-:Y:S02]  /*1120*/  DFMA R28, R26.reuse, R16, UR60 ;  /* 0x0000003c1a1c7e2b */ /* 0x040fe40008000010 */
[----:B------:R-:W0:Y:S06]  /*1130*/  F2F.F64.F32 R16, R42 ;  /* 0x0000002a00107310 */ /* 0x000e2c0000201800 */
[----:B------:R-:W-:Y:S01]  /*1140*/  DMUL R28, R26, R28 ;  /* 0x0000001c1a1c7228 */ /* 0x000fe20000000000 */
[----:B------:R-:W-:-:S07]  /*1150*/  MOV R15, UR7 ;  /* 0x00000007000f7c02 */ /* 0x000fce0008000f00 */
[----:B------:R-:W-:Y:S01]  /*1160*/  DFMA R24, R26, R28, -R24 ;  /* 0x0000001c1a18722b */ /* 0x000fe20000000818 */
[----:B------:R-:W-:Y:S01]  /*1170*/  MOV R20, UR6 ;  /* 0x0000000600147c02 */ /* 0x000fe20008000f00 */
[----:B------:R-:W-:Y:S01]  /*1180*/  UMOV UR6, 0x667f3bcd ;  /* 0x667f3bcd00067882 */ /* 0x000fe20000000000 */
[----:B------:R-:W-:Y:S02]  /*1190*/  UMOV UR7, 0x3fe6a09e ;  /* 0x3fe6a09e00077882 */ /* 0x000fe40000000000 */
[----:B------:R-:W-:-:S03]  /*11a0*/  DMUL R28, R6, UR6 ;  /* 0x00000006061c7c28 */ /* 0x000fc60008000000 */
[----:B------:R-:W-:Y:S02]  /*11b0*/  DADD R26, R26, R24 ;  /* 0x000000001a1a7229 */ /* 0x000fe40000000018 */
[----:B0-----:R-:W-:Y:S01]  /*11c0*/  DADD R24, -R16, 1 ;  /* 0x3ff0000010187429 */ /* 0x001fe20000000100 */
[----:B------:R-:W-:Y:S01]  /*11d0*/  MOV R13, UR5 ;  /* 0x00000005000d7c02 */ /* 0x000fe20008000f00 */
[----:B------:R-:W-:Y:S01]  /*11e0*/  UMOV UR5, 0x3cf0679a ;  /* 0x3cf0679a00057882 */ /* 0x000fe20000000000 */
[----:B------:R-:W-:Y:S01]  /*11f0*/  MOV R14, UR4 ;  /* 0x00000004000e7c02 */ /* 0x000fe20008000f00 */
[----:B------:R-:W-:-:S04]  /*1200*/  UMOV UR4, 0xfba6f279 ;  /* 0xfba6f27900047882 */ /* 0x000fc80000000000 */
[----:B------:R-:W-:Y:S02]  /*1210*/  DFMA R16, -R26, R16, R24 ;  /* 0x000000101a10722b */ /* 0x000fe40000000118 */
[----:B------:R-:W-:Y:S01]  /*1220*/  DFMA R24, |R28|, -UR4, R34 ;  /* 0x800000041c187c2b */ /* 0x000fe20008000222 */
[----:B------:R-:W-:Y:S01]  /*1230*/  MOV R38, UR11 ;  /* 0x0000000b00267c02 */ /* 0x000fe20008000f00 */
[----:B------:R-:W-:Y:S01]  /*1240*/  UMOV UR11, 0x3d8df9f9 ;  /* 0x3d8df9f9000b7882 */ /* 0x000fe20000000000 */
[----:B------:R-:W-:Y:S01]  /*1250*/  MOV R2, UR10 ;  /* 0x0000000a00027c02 */ /* 0x000fe20008000f00 */
[----:B------:R-:W-:-:S04]  /*1260*/  UMOV UR10, 0xb976a9b2 ;  /* 0xb976a9b2000a7882 */ /* 0x000fc80000000000 */
[----:B------:R-:W-:Y:S01]  /*1270*/  DFMA R24, |R28|, R24, -UR10 ;  /* 0x8000000a1c187e2b */ /* 0x000fe20008000218 */
[----:B------:R-:W-:Y:S01]  /*1280*/  MOV R22, UR9 ;  /* 0x0000000900167c02 */ /* 0x000fe20008000f00 */
[----:B------:R-:W-:Y:S01]  /*1290*/  UMOV UR9, 0x3dc7f1f5 ;  /* 0x3dc7f1f500097882 */ /* 0x000fe20000000000 */
[----:B------:R-:W-:Y:S01]  /*12a0*/  MOV R23, UR8 ;  /* 0x0000000800177c02 */ /* 0x000fe20008000f00 */
[----:B------:R-:W-:-:S04]  /*12b0*/  UMOV UR8, 0x590cc332 ;  /* 0x590cc33200087882 */ /* 0x000fc80000000000 */
[----:B------:R-:W-:Y:S01]  /*12c0*/  DFMA R24, |R28|, R24, UR8 ;  /* 0x000000081c187e2b */ /* 0x000fe20008000218 */
[----:B------:R-:W-:Y:S01]  /*12d0*/  UMOV UR6, 0xcd2d56c4 ;  /* 0xcd2d56c400067882 */ /* 0x000fe20000000000 */
[----:B------:R-:W-:-:S06]  /*12e0*/  UMOV UR7, 0x3dfa28a3 ;  /* 0x3dfa28a300077882 */ /* 0x000fcc0000000000 */
[----:B------:R-:W-:Y:S01]  /*12f0*/  DFMA R24, |R28|, R24, -UR6 ;  /* 0x800000061c187e2b */ /* 0x000fe20008000218 */
[----:B------:R-:W-:Y:S01]  /*1300*/  UMOV UR4, 0x67835925 ;  /* 0x6783592500047882 */ /* 0x000fe20000000000 */
[----:B------:R-:W-:-:S06]  /*1310*/  UMOV UR5, 0x3e2485ee ;  /* 0x3e2485ee00057882 */ /* 0x000fcc0000000000 */
[----:B------:R-:W-:Y:S01]  /*1320*/  DFMA R24, |R28|, R24, UR4 ;  /* 0x000000041c187e2b */ /* 0x000fe20008000218 */
[----:B------:R-:W-:Y:S02]  /*1330*/  R2UR UR5, R13 ;  /* 0x000000000d0572ca */ /* 0x000fe400000e0000 */
[----:B------:R-:W-:Y:S02]  /*1340*/  R2UR UR4, R14 ;  /* 0x000000000e0472ca */ /* 0x000fe400000e0000 */
[----:B------:R-:W-:Y:S02]  /*1350*/  R2UR UR7, R15 ;  /* 0x000000000f0772ca */ /* 0x000fe400000e0000 */
[----:B------:R-:W-:Y:S02]  /*1360*/  R2UR UR6, R20 ;  /* 0x00000000140672ca */ /* 0x000fe400000e0000 */
[----:B------:R-:W-:Y:S02]  /*1370*/  R2UR UR9, R22 ;  /* 0x00000000160972ca */ /* 0x000fe400000e0000 */
[----:B------:R-:W-:-:S05]  /*1380*/  R2UR UR8, R23 ;  /* 0x00000000170872ca */ /* 0x000fca00000e0000 */
[----:B------:R-:W-:Y:S01]  /*1390*/  DFMA R24, |R28|, R24, -UR4 ;  /* 0x800000041c187e2b */ /* 0x000fe20008000218 */
[----:B------:R-:W-:Y:S02]  /*13a0*/  R2UR UR11, R38 ;  /* 0x00000000260b72ca */ /* 0x000fe400000e0000 */
[----:B------:R-:W-:-:S05]  /*13b0*/  R2UR UR10, R2 ;  /* 0x00000000020a72ca */ /* 0x000fca00000e0000 */
[----:B------:R-:W-:-:S08]  /*13c0*/  DFMA R24, |R28|, R24, UR6 ;  /* 0x000000061c187e2b */ /* 0x000fd00008000218 */
[----:B------:R-:W-:-:S08]  /*13d0*/  DFMA R24, |R28|, R24, -UR8 ;  /* 0x800000081c187e2b */ /* 0x000fd00008000218 */
[----:B------:R-:W-:-:S08]  /*13e0*/  DFMA R24, |R28|, R24, -UR10 ;  /* 0x8000000a1c187e2b */ /* 0x000fd00008000218 */
[----:B------:R-:W-:-:S08]  /*13f0*/  DFMA R24, |R28|, R24, UR12 ;  /* 0x0000000c1c187e2b */ /* 0x000fd00008000218 */
[----:B------:R-:W-:Y:S01]  /*1400*/  DFMA R24, |R28|, R24, -UR14 ;  /* 0x8000000e1c187e2b */ /* 0x000fe20008000218 */
[----:B------:R-:W-:Y:S02]  /*1410*/  R2UR UR5, R3 ;  /* 0x00000000030572ca */ /* 0x000fe400000e0000 */
[----:B------:R-:W-:-:S05]  /*1420*/  R2UR UR4, R12 ;  /* 0x000000000c0472ca */ /* 0x000fca00000e0000 */
[----:B------:R-:W-:Y:S01]  /*1430*/  DFMA R24, |R28|, R24, UR16 ;  /* 0x000000101c187e2b */ /* 0x000fe20008000218 */
[----:B------:R-:W-:-:S07]  /*1440*/  FSEL R19, R19, 1.875, !P0 ;  /* 0x3ff0000013137808 */ /* 0x000fce0004000000 */
[----:B------:R-:W-:Y:S01]  /*1450*/  DFMA R24, |R28|, R24, UR18 ;  /* 0x000000121c187e2b */ /* 0x000fe20008000218 */
[----:B------:R-:W-:-:S07]  /*1460*/  LOP3.LUT R19, R19, 0x80000000, R21, 0xb8, !PT ;  /* 0x8000000013137812 */ /* 0x000fce00078eb815 */
[C---:B------:R-:W-:Y:S02]  /*1470*/  DFMA R20, |R28|.reuse, R24, -UR20 ;  /* 0x800000141c147e2b */ /* 0x040fe40008000218 */
[----:B------:R-:W2:Y:S06]  /*1480*/  LDG.E.128 R24, desc[UR4][R30.64+0x1000] ;  /* 0x001000041e187981 */ /* 0x000eac000c1e1d00 */
[----:B------:R-:W-:-:S08]  /*1490*/  DFMA R20, |R28|, R20, UR22 ;  /* 0x000000161c147e2b */ /* 0x000fd00008000214 */
[----:B------:R-:W-:-:S08]  /*14a0*/  DFMA R20, |R28|, R20, UR24 ;  /* 0x000000181c147e2b */ /* 0x000fd00008000214 */
[----:B------:R-:W-:-:S08]  /*14b0*/  DFMA R20, |R28|, R20, -UR26 ;  /* 0x8000001a1c147e2b */ /* 0x000fd00008000214 */
[----:B------:R-:W-:-:S08]  /*14c0*/  DFMA R20, |R28|, R20, UR28 ;  /* 0x0000001c1c147e2b */ /* 0x000fd00008000214 */
[----:B------:R-:W-:-:S08]  /*14d0*/  DFMA R20, |R28|, R20, -UR30 ;  /* 0x8000001e1c147e2b */ /* 0x000fd00008000214 */
[----:B------:R-:W-:-:S08]  /*14e0*/  DFMA R20, |R28|, R20, -UR32 ;  /* 0x800000201c147e2b */ /* 0x000fd00008000214 */
[----:B------:R-:W-:Y:S01]  /*14f0*/  DFMA R20, |R28|, R20, UR34 ;  /* 0x000000221c147e2b */ /* 0x000fe20008000214 */
[----:B------:R-:W-:-:S07]  /*1500*/  FSEL R18, R18, RZ, !P0 ;  /* 0x000000ff12127208 */ /* 0x000fce0004000000 */
[----:B------:R-:W-:Y:S02]  /*1510*/  DFMA R20, |R28|, R20, UR36 ;  /* 0x000000241c147e2b */ /* 0x000fe40008000214 */
[----:B------:R-:W-:-:S06]  /*1520*/  DADD R38, R18, 1 ;  /* 0x3ff0000012267429 */ /* 0x000fcc0000000000 */
[----:B------:R-:W-:Y:S02]  /*1530*/  DFMA R18, |R28|, R20, UR38 ;  /* 0x000000261c127e2b */ /* 0x000fe40008000214 */
[----:B------:R-:W-:-:S06]  /*1540*/  DMUL R8, R8, 0.5 ;  /* 0x3fe0000008087828 */ /* 0x000fcc0000000000 */
[----:B------:R-:W-:Y:S02]  /*1550*/  DFMA R46, |R28|, R18, |R28| ;  /* 0x000000121c2e722b */ /* 0x000fe4000000061c */
[----:B------:R-:W-:-:S04]  /*1560*/  DMUL R20, R8, R38 ;  /* 0x0000002608147228 */ /* 0x000fc80000000000 */
[----:B------:R-:W0:Y:S02]  /*1570*/  F2F.F32.F64 R8, -R46 ;  /* 0x8000002e00087310 */ /* 0x000e240000301000 */
        /* <DEDUP_REMOVED lines=20> */
[----:B------:R-:W-:-:S08]  /*16c0*/  DMUL R38, R8, R38 ;  /* 0x0000002608267228 */ /* 0x000fd00000000000 */
[C---:B------:R-:W-:Y:S02]  /*16d0*/  DFMA R18, R8.reuse, R38, -R18 ;  /* 0x000000260812722b */ /* 0x040fe40000000812 */
[----:B------:R-:W0:Y:S06]  /*16e0*/  F2F.F64.F32 R38, R46 ;  /* 0x0000002e00267310 */ /* 0x000e2c0000201800 */
[----:B------:R-:W-:Y:S01]  /*16f0*/  DADD R18, R8, R18 ;  /* 0x0000000008127229 */ /* 0x000fe20000000012 */
[----:B------:R-:W-:Y:S01]  /*1700*/  MOV R23, UR11 ;  /* 0x0000000b00177c02 */ /* 0x000fe20008000f00 */
[----:B------:R-:W-:Y:S01]  /*1710*/  UMOV UR11, 0x3fe6a09e ;  /* 0x3fe6a09e000b7882 */ /* 0x000fe20000000000 */
[----:B------:R-:W-:Y:S01]  /*1720*/  MOV R12, UR10 ;  /* 0x0000000a000c7c02 */ /* 0x000fe20008000f00 */
[----:B0-----:R-:W-:Y:S01]  /*1730*/  DADD R8, -R38, 1 ;  /* 0x3ff0000026087429 */ /* 0x001fe20000000100 */
[----:B------:R-:W-:Y:S01]  /*1740*/  UMOV UR10, 0x667f3bcd ;  /* 0x667f3bcd000a7882 */ /* 0x000fe20000000000 */
[----:B------:R-:W-:-:S06]  /*1750*/  MOV R15, UR9 ;  /* 0x00000009000f7c02 */ /* 0x000fcc0008000f00 */
[----:B------:R-:W-:Y:S01]  /*1760*/  DFMA R18, -R18, R38, R8 ;  /* 0x000000261212722b */ /* 0x000fe20000000108 */
[----:B------:R-:W-:Y:S01]  /*1770*/  MOV R22, UR8 ;  /* 0x0000000800167c02 */ /* 0x000fe20008000f00 */
[----:B------:R-:W-:Y:S01]  /*1780*/  UMOV UR8, 0xfba6f279 ;  /* 0xfba6f27900087882 */ /* 0x000fe20000000000 */
[----:B------:R-:W-:Y:S01]  /*1790*/  UMOV UR9, 0x3cf0679a ;  /* 0x3cf0679a00097882 */ /* 0x000fe20000000000 */
[----:B------:R-:W-:Y:S01]  /*17a0*/  MOV R13, UR7 ;  /* 0x00000007000d7c02 */ /* 0x000fe20008000f00 */
[----:B------:R-:W-:Y:S01]  /*17b0*/  UMOV UR7, 0x4017afb4 ;  /* 0x4017afb400077882 */ /* 0x000fe20000000000 */
[----:B------:R-:W-:Y:S01]  /*17c0*/  MOV R14, UR6 ;  /* 0x00000006000e7c02 */ /* 0x000fe20008000f00 */
[----:B------:R-:W-:Y:S02]  /*17d0*/  UMOV UR6, 0x8dc96626 ;  /* 0x8dc9662600067882 */ /* 0x000fe40000000000 */
[----:B------:R-:W-:Y:S01]  /*17e0*/  DSETP.GE.AND P0, PT, |R44|, UR6, PT ;  /* 0x000000062c007e2a */ /* 0x000fe2000bf06200 */
[----:B------:R-:W-:Y:S01]  /*17f0*/  UMOV UR6, 0xb976a9b2 ;  /* 0xb976a9b200067882 */ /* 0x000fe20000000000 */
[----:B------:R-:W-:Y:S01]  /*1800*/  UMOV UR7, 0x3d8df9f9 ;  /* 0x3d8df9f900077882 */ /* 0x000fe20000000000 */
[----:B--2---:R-:W-:-:S08]  /*1810*/  DMUL R38, R24, UR10 ;  /* 0x0000000a18267c28 */ /* 0x004fd00008000000 */
        /* <DEDUP_REMOVED lines=10> */
[----:B------:R-:W-:Y:S01]  /*18c0*/  MOV R2, UR5 ;  /* 0x0000000500027c02 */ /* 0x000fe20008000f00 */
[----:B------:R-:W-:Y:S01]  /*18d0*/  UMOV UR5, 0x3e476db4 ;  /* 0x3e476db400057882 */ /* 0x000fe20000000000 */
[----:B------:R-:W-:-:S05]  /*18e0*/  MOV R3, UR4 ;  /* 0x0000000400037c02 */ /* 0x000fca0008000f00 */
[----:B------:R-:W-:Y:S01]  /*18f0*/  DFMA R8, |R38|, R8, UR6 ;  /* 0x0000000626087e2b */ /* 0x000fe20008000208 */
[----:B------:R-:W-:Y:S02]  /*1900*/  R2UR UR7, R13 ;  /* 0x000000000d0772ca */ /* 0x000fe400000e0000 */
[----:B------:R-:W-:Y:S01]  /*1910*/  R2UR UR6, R14 ;  /* 0x000000000e0672ca */ /* 0x000fe200000e0000 */
[----:B------:R-:W-:Y:S01]  /*1920*/  UMOV UR4, 0x5919f583 ;  /* 0x5919f58300047882 */ /* 0x000fe20000000000 */
[----:B------:R-:W-:-:S03]  /*1930*/  R2UR UR9, R15 ;  /* 0x000000000f0972ca */ /* 0x000fc600000e0000 */
[----:B------:R-:W-:Y:S01]  /*1940*/  DFMA R14, |R38|, R8, -UR4 ;  /* 0x80000004260e7e2b */ /* 0x000fe20008000208 */
[----:B------:R-:W-:Y:S02]  /*1950*/  R2UR UR8, R22 ;  /* 0x00000000160872ca */ /* 0x000fe400000e0000 */
[----:B------:R-:W-:Y:S02]  /*1960*/  R2UR UR11, R23 ;  /* 0x00000000170b72ca */ /* 0x000fe400000e0000 */
[----:B------:R-:W-:-:S03]  /*1970*/  R2UR UR10, R12 ;  /* 0x000000000c0a72ca */ /* 0x000fc600000e0000 */
[----:B------:R-:W-:-:S08]  /*1980*/  DFMA R22, |R38|, R14, UR6 ;  /* 0x0000000626167e2b */ /* 0x000fd0000800020e */
        /* <DEDUP_REMOVED lines=12> */
[----:B------:R-:W-:Y:S02]  /*1a50*/  DFMA R22, |R38|, R22, -UR32 ;  /* 0x8000002026167e2b */ /* 0x000fe40008000216 */
[----:B------:R-:W-:-:S06]  /*1a60*/  DMUL R46, R10, 0.5 ;  /* 0x3fe000000a2e7828 */ /* 0x000fcc0000000000 */
[----:B------:R-:W-:Y:S01]  /*1a70*/  DFMA R10, |R38|, R22, UR34 ;  /* 0x00000022260a7e2b */ /* 0x000fe20008000216 */
[----:B------:R-:W-:Y:S02]  /*1a80*/  FSEL R44, R41, 1.875, !P0 ;  /* 0x3ff00000292c7808 */ /* 0x000fe40004000000 */
[----:B------:R-:W-:Y:S01]  /*1a90*/  MOV R9, UR5 ;  /* 0x0000000500097c02 */ /* 0x000fe20008000f00 */
[----:B------:R-:W-:Y:S01]  /*1aa0*/  UMOV UR5, 0x4017afb4 ;  /* 0x4017afb400057882 */ /* 0x000fe20000000000 */
[----:B------:R-:W-:-:S03]  /*1ab0*/  MOV R12, UR4 ;  /* 0x00000004000c7c02 */ /* 0x000fc60008000f00 */
[----:B------:R-:W-:Y:S01]  /*1ac0*/  DFMA R10, |R38|, R10, UR36 ;  /* 0x00000024260a7e2b */ /* 0x000fe2000800020a */
[----:B------:R-:W-:Y:S01]  /*1ad0*/  LOP3.LUT R45, R44, 0x80000000, R45, 0xb8, !PT ;  /* 0x800000002c2d7812 */ /* 0x000fe200078eb82d */
[----:B------:R-:W-:Y:S01]  /*1ae0*/  UMOV UR4, 0x8dc96626 ;  /* 0x8dc9662600047882 */ /* 0x000fe20000000000 */
[----:B------:R-:W-:Y:S01]  /*1af0*/  FSEL R44, R40, RZ, !P0 ;  /* 0x000000ff282c7208 */ /* 0x000fe20004000000 */
[----:B------:R-:W-:-:S04]  /*1b00*/  DSETP.GE.AND P0, PT, |R36|, UR4, PT ;  /* 0x0000000424007e2a */ /* 0x000fc8000bf06200 */
[----:B------:R-:W-:Y:S02]  /*1b10*/  DFMA R10, |R38|, R10, UR38 ;  /* 0x00000026260a7e2b */ /* 0x000fe4000800020a */
[----:B------:R-:W-:-:S04]  /*1b20*/  FSEL R17, R17, 1.875, !P0 ;  /* 0x3ff0000011117808 */ /* 0x000fc80004000000 */
[----:B------:R-:W-:Y:S02]  /*1b30*/  LOP3.LUT R17, R17, 0x80000000, R37, 0xb8, !PT ;  /* 0x8000000011117812 */ /* 0x000fe400078eb825 */
[----:B------:R-:W-:-:S06]  /*1b40*/  DFMA R36, |R38|, R10, |R38| ;  /* 0x0000000a2624722b */ /* 0x000fcc0000000626 */
[----:B------:R-:W0:Y:S02]  /*1b50*/  F2F.F32.F64 R42, -R36 ;  /* 0x80000024002a7310 */ /* 0x000e240000301000 */
[----:B------:R-:W-:-:S14]  /*1b60*/  DSETP.GEU.AND P1, PT, |R36|, UR40, PT ;  /* 0x0000002824007e2a */ /* 0x000fdc000bf2e200 */
[----:B0-----:R-:W-:-:S04]  /*1b70*/  @!P1 FMUL R42, R42, 1.175494350822287508e-38 ;  /* 0x008000002a2a9820 */ /* 0x001fc80000400000 */
[----:B------:R-:W-:-:S06]  /*1b80*/  FMUL.FTZ R42, R42, 1.4426950216293334961 ;  /* 0x3fb8aa3b2a2a7820 */ /* 0x000fcc0000410000 */
[----:B------:R-:W0:Y:S01]  /*1b90*/  FRND R42, R42 ;  /* 0x0000002a002a7307 */ /* 0x000e220000201000 */
[----:B------:R-:W-:Y:S01]  /*1ba0*/  DADD R44, R44, 1 ;  /* 0x3ff000002c2c7429 */ /* 0x000fe20000000000 */
[----:B------:R-:W-:-:S07]  /*1bb0*/  FSEL R16, R16, RZ, !P0 ;  /* 0x000000ff10107208 */ /* 0x000fce0004000000 */
[----:B------:R-:W-:Y:S01]  /*1bc0*/  DMUL R22, R46, R44 ;  /* 0x0000002c2e167228 */ /* 0x000fe20000000000 */
[----:B0-----:R-:W-:-:S04]  /*1bd0*/  FMUL.FTZ R46, R42, 1 ;  /* 0x3f8000002a2e7820 */ /* 0x001fc80000410000 */
[----:B------:R-:W0:Y:S01]  /*1be0*/  F2F.F64.F32 R44, R46 ;  /* 0x0000002e002c7310 */ /* 0x000e220000201800 */
[----:B------:R-:W-:Y:S02]  /*1bf0*/  DMUL R4, R4, 0.5 ;  /* 0x3fe0000004047828 */ /* 0x000fe40000000000 */
[----:B------:R-:W-:-:S08]  /*1c00*/  DADD R16, R16, 1 ;  /* 0x3ff0000010107429 */ /* 0x000fd00000000000 */
[----:B------:R-:W-:Y:S02]  /*1c10*/  DMUL R16, R4, R16 ;  /* 0x0000001004107228 */ /* 0x000fe40000000000 */
        /* <DEDUP_REMOVED lines=13> */
[C---:B------:R-:W-:Y:S01]  /*1cf0*/  DFMA R4, R44.reuse, R4, UR60 ;  /* 0x0000003c2c047e2b */ /* 0x040fe20008000004 */
[----:B------:R-:W0:Y:S07]  /*1d00*/  F2F.F64.F32 R36, R46 ;  /* 0x0000002e00247310 */ /* 0x000e2e0000201800 */
        /* <DEDUP_REMOVED lines=9> */
[----:B------:R-:W-:Y:S01]  /*1da0*/  UMOV UR4, 0xfba6f279 ;  /* 0xfba6f27900047882 */ /* 0x000fe20000000000 */
[----:B------:R-:W-:-:S06]  /*1db0*/  UMOV UR5, 0x3cf0679a ;  /* 0x3cf0679a00057882 */ /* 0x000fcc0000000000 */
        /* <DEDUP_REMOVED lines=26> */
[----:B------:R-:W-:Y:S02]  /*1f60*/  R2UR UR4, R3 ;  /* 0x00000000030472ca */ /* 0x000fe400000e0000 */
[----:B------:R-:W-:-:S03]  /*1f70*/  R2UR UR11, R41 ;  /* 0x00000000290b72ca */ /* 0x000fc600000e0000 */
[----:B------:R-:W-:Y:S01]  /*1f80*/  DFMA R36, |R10|, R36, UR6 ;  /* 0x000000060a247e2b */ /* 0x000fe20008000224 */
[----:B------:R-:W-:Y:S02]  /*1f90*/  R2UR UR10, R8 ;  /* 0x00000000080a72ca */ /* 0x000fe400000e0000 */
[----:B------:R-:W-:Y:S01]  /*1fa0*/  MOV R9, UR7 ;  /* 0x0000000700097c02 */ /* 0x000fe20008000f00 */
[----:B------:R-:W-:Y:S01]  /*1fb0*/  UMOV UR7, 0x4017afb4 ;  /* 0x4017afb400077882 */ /* 0x000fe20000000000 */
[----:B------:R-:W-:-:S03]  /*1fc0*/  MOV R40, UR6 ;  /* 0x0000000600287c02 */ /* 0x000fc60008000f00 */
[----:B------:R-:W-:Y:S01]  /*1fd0*/  DFMA R36, |R10|, R36, -UR8 ;  /* 0x800000080a247e2b */ /* 0x000fe20008000224 */
[----:B------:R-:W-:Y:S01]  /*1fe0*/  UMOV UR6, 0x8dc96626 ;  /* 0x8dc9662600067882 */ /* 0x000fe20000000000 */
[----:B------:R0:W2:Y:S01]  /*1ff0*/  LDG.E.128 R12, desc[UR4][R30.64+0x1800] ;  /* 0x001800041e0c7981 */ /* 0x0000a2000c1e1d00 */
[----:B------:R-:W-:-:S05]  /*2000*/  DSETP.GE.AND P0, PT, |R28|, UR6, PT ;  /* 0x000000061c007e2a */ /* 0x000fca000bf06200 */
[----:B------:R-:W-:Y:S01]  /*2010*/  DFMA R36, |R10|, R36, -UR10 ;  /* 0x8000000a0a247e2b */ /* 0x000fe20008000224 */
[----:B------:R-:W-:-:S04]  /*2020*/  FSEL R19, R19, 1.875, !P0 ;  /* 0x3ff0000013137808 */ /* 0x000fc80004000000 */
[----:B------:R-:W-:-:S03]  /*2030*/  LOP3.LUT R19, R19, 0x80000000, R29, 0xb8, !PT ;  /* 0x8000000013137812 */ /* 0x000fc600078eb81d */
        /* <DEDUP_REMOVED lines=11> */
[----:B------:R-:W-:-:S08]  /*20f0*/  DFMA R28, |R10|, R28, UR34 ;  /* 0x000000220a1c7e2b */ /* 0x000fd0000800021c */
[----:B0-----:R-:W-:Y:S02]  /*2100*/  DFMA R30, |R10|, R28, UR36 ;  /* 0x000000240a1e7e2b */ /* 0x001fe4000800021c */
[----:B------:R-:W-:-:S06]  /*2110*/  DMUL R28, R6, 0.5 ;  /* 0x3fe00000061c7828 */ /* 0x000fcc0000000000 */
[----:B------:R-:W-:Y:S01]  /*2120*/  DFMA R6, |R10|, R30, UR38 ;  /* 0x000000260a067e2b */ /* 0x000fe2000800021e */
[----:B------:R-:W-:Y:S01]  /*2130*/  FSEL R18, R18, RZ, !P0 ;  /* 0x000000ff12127208 */ /* 0x000fe20004000000 */
[----:B------:R-:W-:-:S06]  /*2140*/  DSETP.GE.AND P0, PT, |R38|, UR6, PT ;  /* 0x0000000626007e2a */ /* 0x000fcc000bf06200 */
[----:B------:R-:W-:Y:S01]  /*2150*/  DFMA R30, |R10|, R6, |R10| ;  /* 0x000000060a1e722b */ /* 0x000fe2000000060a */
[----:B------:R-:W-:Y:S02]  /*2160*/  FSEL R46, R4, RZ, !P0 ;  /* 0x000000ff042e7208 */ /* 0x000fe40004000000 */
[----:B------:R-:W-:-:S05]  /*2170*/  FSEL R38, R5, 1.875, !P0 ;  /* 0x3ff0000005267808 */ /* 0x000fca0004000000 */
[----:B------:R-:W-:Y:S02]  /*2180*/  DADD R4, |R10|, -R30 ;  /* 0x000000000a047229 */ /* 0x000fe40000000a1e */
[----:B------:R-:W-:-:S06]  /*2190*/  DSETP.GEU.AND P0, PT, |R30|, UR40, PT ;  /* 0x000000281e007e2a */ /* 0x000fcc000bf0e200 */
[----:B------:R-:W-:Y:S02]  /*21a0*/  DFMA R6, |R10|, R6, R4 ;  /* 0x000000060a06722b */ /* 0x000fe40000000204 */
[----:B------:R-:W0:Y:S06]  /*21b0*/  F2F.F32.F64 R4, -R30 ;  /* 0x8000001e00047310 */ /* 0x000e2c0000301000 */
[----:B0-----:R-:W-:-:S04]  /*21c0*/  @!P0 FMUL R4, R4, 1.175494350822287508e-38 ;  /* 0x0080000004048820 */ /* 0x001fc80000400000 */
[----:B------:R-:W-:-:S06]  /*21d0*/  FMUL.FTZ R45, R4, 1.4426950216293334961 ;  /* 0x3fb8aa3b042d7820 */ /* 0x000fcc0000410000 */
[----:B------:R-:W0:Y:S02]  /*21e0*/  FRND R45, R45 ;  /* 0x0000002d002d7307 */ /* 0x000e240000201000 */
[----:B0-----:R-:W-:-:S06]  /*21f0*/  FMUL.FTZ R36, R45, 1 ;  /* 0x3f8000002d247820 */ /* 0x001fcc0000410000 */
[----:B------:R-:W0:Y:S01]  /*2200*/  F2F.F64.F32 R4, R36 ;  /* 0x0000002400047310 */ /* 0x000e220000201800 */
[----:B------:R-:W-:Y:S02]  /*2210*/  DADD R18, R18, 1 ;  /* 0x3ff0000012127429 */ /* 0x000fe40000000000 */
[----:B0-----:R-:W-:-:S06]  /*2220*/  DFMA R4, -R4, UR42, -R30 ;  /* 0x0000002a04047c2b */ /* 0x001fcc000800091e */
[----:B------:R-:W-:Y:S02]  /*2230*/  DMUL R18, R28, R18 ;  /* 0x000000121c127228 */ /* 0x000fe40000000000 */
        /* <DEDUP_REMOVED lines=17> */
[----:B------:R-:W-:-:S05]  /*2350*/  UMOV UR11, 0x3fe6a09e ;  /* 0x3fe6a09e000b7882 */ /* 0x000fca0000000000 */
[----:B------:R-:W-:Y:S02]  /*2360*/  DADD R6, R4, R6 ;  /* 0x0000000004067229 */ /* 0x000fe40000000006 */
[----:B0-----:R-:W-:Y:S02]  /*2370*/  DADD R4, -R36, 1 ;  /* 0x3ff0000024047429 */ /* 0x001fe40000000100 */
[----:B--2---:R-:W-:Y:S01]  /*2380*/  DMUL R30, R12, UR10 ;  /* 0x0000000a0c1e7c28 */ /* 0x004fe20008000000 */
[----:B------:R-:W-:Y:S01]  /*2390*/  MOV R41, UR9 ;  /* 0x0000000900297c02 */ /* 0x000fe20008000f00 */
[----:B------:R-:W-:Y:S01]  /*23a0*/  UMOV UR9, 0x3cf0679a ;  /* 0x3cf0679a00097882 */ /* 0x000fe20000000000 */
[----:B------:R-:W-:Y:S01]  /*23b0*/  MOV R42, UR8 ;  /* 0x00000008002a7c02 */ /* 0x000fe20008000f00 */
[----:B------:R-:W-:Y:S02]  /*23c0*/  UMOV UR8, 0xfba6f279 ;  /* 0xfba6f27900087882 */ /* 0x000fe40000000000 */
[----:B------:R-:W-:-:S02]  /*23d0*/  DFMA R36, -R6, R36, R4 ;  /* 0x000000240624722b */ /* 0x000fc40000000104 */
[----:B------:R-:W-:Y:S01]  /*23e0*/  DFMA R4, |R30|, -UR8, R34 ;  /* 0x800000081e047c2b */ /* 0x000fe20008000222 */
[----:B------:R-:W-:Y:S01]  /*23f0*/  UMOV UR6, 0xb976a9b2 ;  /* 0xb976a9b200067882 */ /* 0x000fe20000000000 */
[----:B------:R-:W-:Y:S01]  /*2400*/  UMOV UR7, 0x3d8df9f9 ;  /* 0x3d8df9f900077882 */ /* 0x000fe20000000000 */
[----:B------:R-:W-:-:S05]  /*2410*/  DMUL R28, R14, UR10 ;  /* 0x0000000a0e1c7c28 */ /* 0x000fca0008000000 */
        /* <DEDUP_REMOVED lines=8> */
[----:B------:R-:W-:Y:S01]  /*24a0*/  UMOV UR7, 0x3e2485ee ;  /* 0x3e2485ee00077882 */ /* 0x000fe20000000000 */
[----:B------:R-:W-:-:S05]  /*24b0*/  MOV R2, UR5 ;  /* 0x0000000500027c02 */ /* 0x000fca0008000f00 */
[C---:B------:R-:W-:Y:S01]  /*24c0*/  DFMA R4, |R30|.reuse, R4, UR6 ;  /* 0x000000061e047e2b */ /* 0x040fe20008000204 */
[----:B------:R-:W-:Y:S02]  /*24d0*/  R2UR UR7, R9 ;  /* 0x00000000090772ca */ /* 0x000fe400000e0000 */
[----:B------:R-:W-:Y:S01]  /*24e0*/  R2UR UR6, R40 ;  /* 0x00000000280672ca */ /* 0x000fe200000e0000 */
[----:B------:R-:W-:Y:S01]  /*24f0*/  UMOV UR5, 0x3e476db4 ;  /* 0x3e476db400057882 */ /* 0x000fe20000000000 */
[----:B------:R-:W-:Y:S01]  /*2500*/  MOV R3, UR4 ;  /* 0x0000000400037c02 */ /* 0x000fe20008000f00 */
[----:B------:R-:W-:Y:S02]  /*2510*/  UMOV UR4, 0x5919f583 ;  /* 0x5919f58300047882 */ /* 0x000fe40000000000 */
[----:B------:R-:W-:Y:S01]  /*2520*/  DFMA R6, |R30|, R4, -UR4 ;  /* 0x800000041e067e2b */ /* 0x000fe20008000204 */
[----:B------:R-:W-:Y:S02]  /*2530*/  R2UR UR9, R41 ;  /* 0x00000000290972ca */ /* 0x000fe400000e0000 */
[----:B------:R-:W-:-:S02]  /*2540*/  R2UR UR8, R42 ;  /* 0x000000002a0872ca */ /* 0x000fc400000e0000 */
[----:B------:R-:W-:-:S03]  /*2550*/  R2UR UR10, R8 ;  /* 0x00000000080a72ca */ /* 0x000fc600000e0000 */
[----:B------:R-:W-:Y:S01]  /*2560*/  DFMA R8, |R30|, R6, UR6 ;  /* 0x000000061e087e2b */ /* 0x000fe20008000206 */
[----:B------:R-:W-:Y:S02]  /*2570*/  R2UR UR11, R44 ;  /* 0x000000002c0b72ca */ /* 0x000fe400000e0000 */
[----:B------:R-:W-:-:S05]  /*2580*/  LOP3.LUT R47, R38, 0x80000000, R39, 0xb8, !PT ;  /* 0x80000000262f7812 */ /* 0x000fca00078eb827 */
        /* <DEDUP_REMOVED lines=10> */
[----:B------:R-:W-:Y:S02]  /*2630*/  DFMA R38, |R30|, R38, UR28 ;  /* 0x0000001c1e267e2b */ /* 0x000fe40008000226 */
[----:B------:R-:W-:-:S06]  /*2640*/  DMUL R40, R24, 0.5 ;  /* 0x3fe0000018287828 */ /* 0x000fcc0000000000 */
[----:B------:R-:W-:Y:S02]  /*2650*/  DFMA R38, |R30|, R38, -UR30 ;  /* 0x8000001e1e267e2b */ /* 0x000fe40008000226 */
[----:B------:R-:W-:-:S06]  /*2660*/  DADD R24, R46, 1 ;  /* 0x3ff000002e187429 */ /* 0x000fcc0000000000 */
[----:B------:R-:W-:Y:S02]  /*2670*/  DFMA R38, |R30|, R38, -UR32 ;  /* 0x800000201e267e2b */ /* 0x000fe40008000226 */
[----:B------:R-:W-:Y:S01]  /*2680*/  DMUL R24, R40, R24 ;  /* 0x0000001828187228 */ /* 0x000fe20000000000 */
[----:B------:R-:W-:Y:S01]  /*2690*/  MOV R4, UR5 ;  /* 0x0000000500047c02 */ /* 0x000fe20008000f00 */
[----:B------:R-:W-:Y:S01]  /*26a0*/  UMOV UR5, 0x4017afb4 ;  /* 0x4017afb400057882 */ /* 0x000fe20000000000 */
[----:B------:R-:W-:-:S03]  /*26b0*/  MOV R5, UR4 ;  /* 0x0000000400057c02 */ /* 0x000fc60008000f00 */
[----:B------:R-:W-:Y:S01]  /*26c0*/  DFMA R40, |R30|, R38, UR34 ;  /* 0x000000221e287e2b */ /* 0x000fe20008000226 */
[----:B------:R-:W-:Y:S02]  /*26d0*/  UMOV UR4, 0x8dc96626 ;  /* 0x8dc9662600047882 */ /* 0x000fe40000000000 */
[----:B------:R-:W-:Y:S01]  /*26e0*/  DSETP.GE.AND P0, PT, |R10|, UR4, PT ;  /* 0x000000040a007e2a */ /* 0x000fe2000bf06200 */
[----:B------:R-:W-:Y:S01]  /*26f0*/  UMOV UR4, 0xfba6f279 ;  /* 0xfba6f27900047882 */ /* 0x000fe20000000000 */
[----:B------:R-:W-:Y:S02]  /*2700*/  UMOV UR5, 0x3cf0679a ;  /* 0x3cf0679a00057882 */ /* 0x000fe40000000000 */
[----:B------:R-:W-:Y:S02]  /*2710*/  DFMA R34, |R28|, -UR4, R34 ;  /* 0x800000041c227c2b */ /* 0x000fe40008000222 */
[----:B------:R-:W-:Y:S01]  /*2720*/  DFMA R40, |R30|, R40, UR36 ;  /* 0x000000241e287e2b */ /* 0x000fe20008000228 */
[----:B------:R-:W-:Y:S01]  /*2730*/  MOV R44, UR11 ;  /* 0x0000000b002c7c02 */ /* 0x000fe20008000f00 */
[----:B------:R-:W-:Y:S01]  /*2740*/  UMOV UR11, 0x3d8df9f9 ;  /* 0x3d8df9f9000b7882 */ /* 0x000fe20000000000 */
[----:B------:R-:W-:Y:S01]  /*2750*/  MOV R45, UR10 ;  /* 0x0000000a002d7c02 */ /* 0x000fe20008000f00 */
[----:B------:R-:W-:-:S02]  /*2760*/  UMOV UR10, 0xb976a9b2 ;  /* 0xb976a9b2000a7882 */ /* 0x000fc40000000000 */
[----:B------:R-:W-:Y:S02]  /*2770*/  DFMA R34, |R28|, R34, -UR10 ;  /* 0x8000000a1c227e2b */ /* 0x000fe40008000222 */
[----:B------:R-:W-:Y:S01]  /*2780*/  DFMA R40, |R30|, R40, UR38 ;  /* 0x000000261e287e2b */ /* 0x000fe20008000228 */
[----:B------:R-:W-:Y:S01]  /*2790*/  MOV R8, UR9 ;  /* 0x0000000900087c02 */ /* 0x000fe20008000f00 */
[----:B------:R-:W-:Y:S01]  /*27a0*/  UMOV UR9, 0x3dc7f1f5 ;  /* 0x3dc7f1f500097882 */ /* 0x000fe20000000000 */
[----:B------:R-:W-:Y:S01]  /*27b0*/  MOV R9, UR8 ;  /* 0x0000000800097c02 */ /* 0x000fe20008000f00 */
[----:B------:R-:W-:Y:S02]  /*27c0*/  UMOV UR8, 0x590cc332 ;  /* 0x590cc33200087882 */ /* 0x000fe40000000000 */
[----:B------:R-:W-:Y:S02]  /*27d0*/  DFMA R34, |R28|, R34, UR8 ;  /* 0x000000081c227e2b */ /* 0x000fe40008000222 */
[----:B------:R-:W-:Y:S01]  /*27e0*/  DFMA R48, |R30|, R40, |R30| ;  /* 0x000000281e30722b */ /* 0x000fe2000000061e */
[----:B------:R-:W-:Y:S01]  /*27f0*/  MOV R6, UR7 ;  /* 0x0000000700067c02 */ /* 0x000fe20008000f00 */
[----:B------:R-:W-:Y:S01]  /*2800*/  UMOV UR7, 0x3dfa28a3 ;  /* 0x3dfa28a300077882 */ /* 0x000fe20000000000 */
[----:B------:R-:W-:Y:S01]  /*2810*/  MOV R7, UR6 ;  /* 0x0000000600077c02 */ /* 0x000fe20008000f00 */
[----:B------:R-:W-:Y:S01]  /*2820*/  UMOV UR6, 0xcd2d56c4 ;  /* 0xcd2d56c400067882 */ /* 0x000fe20000000000 */
[----:B------:R-:W-:Y:S01]  /*2830*/  FSEL R37, R37, 1.875, !P0 ;  /* 0x3ff0000025257808 */ /* 0x000fe20004000000 */
[----:B------:R-:W0:Y:S01]  /*2840*/  F2F.F32.F64 R38, -R48 ;  /* 0x8000003000267310 */ /* 0x000e220000301000 */
[----:B------:R-:W-:Y:S01]  /*2850*/  FSEL R36, R36, RZ, !P0 ;  /* 0x000000ff24247208 */ /* 0x000fe20004000000 */
[----:B------:R-:W-:-:S02]  /*2860*/  DSETP.GEU.AND P0, PT, |R48|, UR40, PT ;  /* 0x0000002830007e2a */ /* 0x000fc4000bf0e200 */
[----:B------:R-:W-:Y:S01]  /*2870*/  DFMA R34, |R28|, R34, -UR6 ;  /* 0x800000061c227e2b */ /* 0x000fe20008000222 */
[----:B------:R-:W-:Y:S01]  /*2880*/  UMOV UR4, 0x67835925 ;  /* 0x6783592500047882 */ /* 0x000fe20000000000 */
[----:B------:R-:W-:-:S06]  /*2890*/  UMOV UR5, 0x3e2485ee ;  /* 0x3e2485ee00057882 */ /* 0x000fcc0000000000 */
[----:B------:R-:W-:Y:S01]  /*28a0*/  DFMA R34, |R28|, R34, UR4 ;  /* 0x000000041c227e2b */ /* 0x000fe20008000222 */
[----:B------:R-:W-:Y:S02]  /*28b0*/  R2UR UR5, R4 ;  /* 0x00000000040572ca */ /* 0x000fe400000e0000 */
[----:B------:R-:W-:Y:S01]  /*28c0*/  R2UR UR4, R5 ;  /* 0x00000000050472ca */ /* 0x000fe200000e0000 */
[----:B0-----:R-:W-:Y:S01]  /*28d0*/  @!P0 FMUL R38, R38, 1.175494350822287508e-38 ;  /* 0x0080000026268820 */ /* 0x001fe20000400000 */
[----:B------:R-:W-:Y:S02]  /*28e0*/  R2UR UR7, R6 ;  /* 0x00000000060772ca */ /* 0x000fe400000e0000 */
[----:B------:R-:W-:Y:S01]  /*28f0*/  R2UR UR6, R7 ;  /* 0x00000000070672ca */ /* 0x000fe200000e0000 */
[----:B------:R-:W-:Y:S01]  /*2900*/  FMUL.FTZ R46, R38, 1.4426950216293334961 ;  /* 0x3fb8aa3b262e7820 */ /* 0x000fe20000410000 */
[----:B------:R-:W-:Y:S02]  /*2910*/  R2UR UR9, R8 ;  /* 0x00000000080972ca */ /* 0x000fe400000e0000 */
[----:B------:R-:W-:-:S03]  /*2920*/  R2UR UR8, R9 ;  /* 0x00000000090872ca */ /* 0x000fc600000e0000 */
[----:B------:R-:W0:Y:S02]  /*2930*/  FRND R46, R46 ;  /* 0x0000002e002e7307 */ /* 0x000e240000201000 */
[----:B------:R-:W-:Y:S01]  /*2940*/  DFMA R34, |R28|, R34, -UR4 ;  /* 0x800000041c227e2b */ /* 0x000fe20008000222 */
[----:B------:R-:W-:Y:S02]  /*2950*/  LOP3.LUT R37, R37, 0x80000000, R11, 0xb8, !PT ;  /* 0x8000000025257812 */ /* 0x000fe400078eb80b */
[----:B------:R-:W1:Y:S01]  /*2960*/  LDC.64 R10, c[0x0][0x218] ;  /* 0x00008600ff0a7b82 */ /* 0x000e620000000a00 */
[----:B------:R-:W-:-:S04]  /*2970*/  R2UR UR11, R44 ;  /* 0x000000002c0b72ca */ /* 0x000fc800000e0000 */
[----:B------:R-:W-:Y:S01]  /*2980*/  DFMA R34, |R28|, R34, UR6 ;  /* 0x000000061c227e2b */ /* 0x000fe20008000222 */
[----:B------:R-:W-:Y:S01]  /*2990*/  R2UR UR10, R45 ;  /* 0x000000002d0a72ca */ /* 0x000fe200000e0000 */
[----:B0-----:R-:W-:-:S06]  /*29a0*/  FMUL.FTZ R47, R46, 1 ;  /* 0x3f8000002e2f7820 */ /* 0x001fcc0000410000 */
[C---:B------:R-:W-:Y:S01]  /*29b0*/  DFMA R34, |R28|.reuse, R34, -UR8 ;  /* 0x800000081c227e2b */ /* 0x040fe20008000222 */
[----:B------:R-:W0:Y:S07]  /*29c0*/  F2F.F64.F32 R38, R47 ;  /* 0x0000002f00267310 */ /* 0x000e2e0000201800 */
[----:B------:R-:W-:Y:S01]  /*29d0*/  DFMA R34, |R28|, R34, -UR10 ;  /* 0x8000000a1c227e2b */ /* 0x000fe20008000222 */
[----:B-1----:R-:W-:Y:S01]  /*29e0*/  IMAD.WIDE.U32 R10, R43, 0x8, R10 ;  /* 0x000000082b0a7825 */ /* 0x002fe200078e000a */
[----:B------:R-:W-:-:S06]  /*29f0*/  DADD R42, |R30|, -R48 ;  /* 0x000000001e2a7229 */ /* 0x000fcc0000000a30 */
[----:B------:R-:W-:Y:S02]  /*2a00*/  DFMA R34, |R28|, R34, UR12 ;  /* 0x0000000c1c227e2b */ /* 0x000fe40008000222 */
[----:B0-----:R-:W-:Y:S02]  /*2a10*/  DFMA R38, -R38, UR42, -R48 ;  /* 0x0000002a26267c2b */ /* 0x001fe40008000930 */
[----:B------:R-:W-:-:S04]  /*2a20*/  DFMA R40, |R30|, R40, R42 ;  /* 0x000000281e28722b */ /* 0x000fc8000000022a */
[----:B------:R-:W-:Y:S02]  /*2a30*/  DFMA R34, |R28|, R34, -UR14 ;  /* 0x8000000e1c227e2b */ /* 0x000fe40008000222 */
[----:B------:R-:W-:-:S06]  /*2a40*/  DFMA R42, R38, UR44, R32 ;  /* 0x0000002c262a7c2b */ /* 0x000fcc0008000020 */
[----:B------:R-:W-:Y:S02]  /*2a50*/  DFMA R34, |R28|, R34, UR16 ;  /* 0x000000101c227e2b */ /* 0x000fe40008000222 */
[----:B------:R-:W-:-:S06]  /*2a60*/  DFMA R42, R38, R42, UR46 ;  /* 0x0000002e262a7e2b */ /* 0x000fcc000800002a */
[----:B------:R-:W-:Y:S02]  /*2a70*/  DFMA R34, |R28|, R34, UR18 ;  /* 0x000000121c227e2b */ /* 0x000fe40008000222 */
[----:B------:R-:W-:-:S06]  /*2a80*/  DFMA R42, R38, R42, UR48 ;  /* 0x00000030262a7e2b */ /* 0x000fcc000800002a */
[----:B------:R-:W-:Y:S02]  /*2a90*/  DFMA R34, |R28|, R34, -UR20 ;  /* 0x800000141c227e2b */ /* 0x000fe40008000222 */
[----:B------:R-:W-:-:S06]  /*2aa0*/  DFMA R42, R38, R42, UR50 ;  /* 0x00000032262a7e2b */ /* 0x000fcc000800002a */
[----:B------:R-:W-:Y:S02]  /*2ab0*/  DFMA R34, |R28|, R34, UR22 ;  /* 0x000000161c227e2b */ /* 0x000fe40008000222 */
[----:B------:R-:W-:-:S06]  /*2ac0*/  DFMA R42, R38, R42, UR52 ;  /* 0x00000034262a7e2b */ /* 0x000fcc000800002a */
[----:B------:R-:W-:Y:S02]  /*2ad0*/  DFMA R34, |R28|, R34, UR24 ;  /* 0x000000181c227e2b */ /* 0x000fe40008000222 */
[----:B------:R-:W-:-:S06]  /*2ae0*/  DFMA R42, R38, R42, UR54 ;  /* 0x00000036262a7e2b */ /* 0x000fcc000800002a */
[----:B------:R-:W-:Y:S02]  /*2af0*/  DFMA R34, |R28|, R34, -UR26 ;  /* 0x8000001a1c227e2b */ /* 0x000fe40008000222 */
[----:B------:R-:W-:Y:S01]  /*2b00*/  DFMA R42, R38, R42, UR56 ;  /* 0x00000038262a7e2b */ /* 0x000fe2000800002a */
[----:B------:R-:W0:Y:S05]  /*2b10*/  MUFU.EX2 R46, R46 ;  /* 0x0000002e002e7308 */ /* 0x000e2a0000000800 */
[----:B------:R-:W-:Y:S02]  /*2b20*/  DFMA R34, |R28|, R34, UR28 ;  /* 0x0000001c1c227e2b */ /* 0x000fe40008000222 */
[----:B------:R-:W-:-:S06]  /*2b30*/  DFMA R42, R38, R42, UR58 ;  /* 0x0000003a262a7e2b */ /* 0x000fcc000800002a */
[----:B------:R-:W-:Y:S02]  /*2b40*/  DFMA R34, |R28|, R34, -UR30 ;  /* 0x8000001e1c227e2b */ /* 0x000fe40008000222 */
[----:B------:R-:W-:Y:S01]  /*2b50*/  DFMA R42, R38, R42, UR60 ;  /* 0x0000003c262a7e2b */ /* 0x000fe2000800002a */
[----:B0-----:R-:W-:-:S05]  /*2b60*/  FMUL.FTZ R4, R46, 1 ;  /* 0x3f8000002e047820 */ /* 0x001fca0000410000 */
[----:B------:R-:W-:Y:S02]  /*2b70*/  DFMA R34, |R28|, R34, -UR32 ;  /* 0x800000201c227e2b */ /* 0x000fe40008000222 */
[----:B------:R-:W-:Y:S01]  /*2b80*/  DMUL R42, R38, R42 ;  /* 0x0000002a262a7228 */ /* 0x000fe20000000000 */
[----:B------:R-:W0:Y:S05]  /*2b90*/  F2F.F64.F32 R4, R4 ;  /* 0x0000000400047310 */ /* 0x000e2a0000201800 */
[----:B------:R-:W-:Y:S02]  /*2ba0*/  DFMA R34, |R28|, R34, UR34 ;  /* 0x000000221c227e2b */ /* 0x000fe40008000222 */
[----:B------:R-:W-:Y:S01]  /*2bb0*/  DFMA R40, R38, R42, -R40 ;  /* 0x0000002a2628722b */ /* 0x000fe20000000828 */
[----:B------:R-:W-:-:S02]  /*2bc0*/  R2UR UR5, R2 ;  /* 0x00000000020572ca */ /* 0x000fc400000e0000 */
[----:B------:R-:W-:-:S03]  /*2bd0*/  R2UR UR4, R3 ;  /* 0x00000000030472ca */ /* 0x000fc600000e0000 */
[----:B------:R-:W-:Y:S02]  /*2be0*/  DFMA R34, |R28|, R34, UR36 ;  /* 0x000000241c227e2b */ /* 0x000fe40008000222 */
[----:B------:R-:W-:Y:S02]  /*2bf0*/  DADD R2, R38, R40 ;  /* 0x0000000026027229 */ /* 0x000fe40000000028 */
[----:B0-----:R-:W-:-:S04]  /*2c00*/  DADD R6, -R4, 1 ;  /* 0x3ff0000004067429 */ /* 0x001fc80000000100 */
[----:B------:R-:W-:Y:S01]  /*2c10*/  DFMA R34, |R28|, R34, UR38 ;  /* 0x000000261c227e2b */ /* 0x000fe20008000222 */
[----:B------:R-:W-:Y:S01]  /*2c20*/  UMOV UR6, 0x8dc96626 ;  /* 0x8dc9662600067882 */ /* 0x000fe20000000000 */
[----:B------:R-:W-:Y:S02]  /*2c30*/  UMOV UR7, 0x4017afb4 ;  /* 0x4017afb400077882 */ /* 0x000fe40000000000 */
[----:B------:R-:W-:Y:S02]  /*2c40*/  DFMA R2, -R2, R4, R6 ;  /* 0x000000040202722b */ /* 0x000fe40000000106 */
[----:B------:R-:W-:Y:S02]  /*2c50*/  DSETP.GE.AND P0, PT, |R30|, UR6, PT ;  /* 0x000000061e007e2a */ /* 0x000fe4000bf06200 */
[----:B------:R-:W-:-:S06]  /*2c60*/  DFMA R6, |R28|, R34, |R28| ;  /* 0x000000221c06722b */ /* 0x000fcc000000061c */
[----:B------:R-:W-:Y:S02]  /*2c70*/  FSEL R30, R3, 1.875, !P0 ;  /* 0x3ff00000031e7808 */ /* 0x000fe40004000000 */
[----:B------:R-:W0:Y:S01]  /*2c80*/  F2F.F32.F64 R3, -R6 ;  /* 0x8000000600037310 */ /* 0x000e220000301000 */
[----:B------:R-:W-:-:S14]  /*2c90*/  DSETP.GEU.AND P1, PT, |R6|, UR40, PT ;  /* 0x0000002806007e2a */ /* 0x000fdc000bf2e200 */
[----:B0-----:R-:W-:-:S04]  /*2ca0*/  @!P1 FMUL R3, R3, 1.175494350822287508e-38 ;  /* 0x0080000003039820 */ /* 0x001fc80000400000 */
[----:B------:R-:W-:-:S06]  /*2cb0*/  FMUL.FTZ R8, R3, 1.4426950216293334961 ;  /* 0x3fb8aa3b03087820 */ /* 0x000fcc0000410000 */
[----:B------:R-:W0:Y:S01]  /*2cc0*/  FRND R8, R8 ;  /* 0x0000000800087307 */ /* 0x000e220000201000 */
[----:B------:R-:W-:Y:S02]  /*2cd0*/  LOP3.LUT R31, R30, 0x80000000, R31, 0xb8, !PT ;  /* 0x800000001e1f7812 */ /* 0x000fe400078eb81f */
[----:B------:R-:W-:Y:S01]  /*2ce0*/  FSEL R30, R2, RZ, !P0 ;  /* 0x000000ff021e7208 */ /* 0x000fe20004000000 */
[----:B0-----:R-:W-:-:S04]  /*2cf0*/  FMUL.FTZ R9, R8, 1 ;  /* 0x3f80000008097820 */ /* 0x001fc80000410000 */
[----:B------:R-:W0:Y:S02]  /*2d00*/  F2F.F64.F32 R2, R9 ;  /* 0x0000000900027310 */ /* 0x000e240000201800 */
[----:B0-----:R-:W-:-:S08]  /*2d10*/  DFMA R2, -R2, UR42, -R6 ;  /* 0x0000002a02027c2b */ /* 0x001fd00008000906 */
        /* <DEDUP_REMOVED lines=8> */
[----:B------:R-:W-:Y:S02]  /*2da0*/  DFMA R32, R2, R32, UR58 ;  /* 0x0000003a02207e2b */ /* 0x000fe40008000020 */
[----:B------:R-:W-:Y:S01]  /*2db0*/  DADD R4, |R28|, -R6 ;  /* 0x000000001c047229 */ /* 0x000fe20000000a06 */
[----:B0-----:R-:W-:-:S05]  /*2dc0*/  FMUL.FTZ R6, R8, 1 ;  /* 0x3f80000008067820 */ /* 0x001fca0000410000 */
[----:B------:R-:W-:Y:S02]  /*2dd0*/  DFMA R32, R2, R32, UR60 ;  /* 0x0000003c02207e2b */ /* 0x000fe40008000020 */
[----:B------:R-:W-:Y:S01]  /*2de0*/  DFMA R4, |R28|, R34, R4 ;  /* 0x000000221c04722b */ /* 0x000fe20000000204 */
[----:B------:R-:W0:Y:S05]  /*2df0*/  F2F.F64.F32 R6, R6 ;  /* 0x0000000600067310 */ /* 0x000e2a0000201800 */
[----:B------:R-:W-:-:S08]  /*2e00*/  DMUL R32, R2, R32 ;  /* 0x0000002002207228 */ /* 0x000fd00000000000 */
[----:B------:R-:W-:-:S08]  /*2e10*/  DFMA R4, R2, R32, -R4 ;  /* 0x000000200204722b */ /* 0x000fd00000000804 */
[----:B------:R-:W-:Y:S02]  /*2e20*/  DADD R4, R2, R4 ;  /* 0x0000000002047229 */ /* 0x000fe40000000004 */
[----:B0-----:R-:W-:Y:S02]  /*2e30*/  DADD R2, -R6, 1 ;  /* 0x3ff0000006027429 */ /* 0x001fe40000000100 */
[----:B------:R-:W-:-:S06]  /*2e40*/  DSETP.GE.AND P0, PT, |R28|, UR6, PT ;  /* 0x000000061c007e2a */ /* 0x000fcc000bf06200 */
[----:B------:R-:W-:-:S10]  /*2e50*/  DFMA R2, -R4, R6, R2 ;  /* 0x000000060402722b */ /* 0x000fd40000000102 */
[----:B------:R-:W-:Y:S02]  /*2e60*/  FSEL R3, R3, 1.875, !P0 ;  /* 0x3ff0000003037808 */ /* 0x000fe40004000000 */
[----:B------:R-:W-:Y:S02]  /*2e70*/  FSEL R2, R2, RZ, !P0 ;  /* 0x000000ff02027208 */ /* 0x000fe40004000000 */
[----:B------:R-:W-:Y:S01]  /*2e80*/  LOP3.LUT R3, R3, 0x80000000, R29, 0xb8, !PT ;  /* 0x8000000003037812 */ /* 0x000fe200078eb81d */
[----:B------:R-:W-:Y:S02]  /*2e90*/  DMUL R26, R26, 0.5 ;  /* 0x3fe000001a1a7828 */ /* 0x000fe40000000000 */
[----:B------:R-:W-:Y:S02]  /*2ea0*/  DMUL R12, R12, 0.5 ;  /* 0x3fe000000c0c7828 */ /* 0x000fe40000000000 */
[----:B------:R-:W-:Y:S02]  /*2eb0*/  DMUL R14, R14, 0.5 ;  /* 0x3fe000000e0e7828 */ /* 0x000fe40000000000 */
[----:B------:R-:W-:-:S02]  /*2ec0*/  DADD R36, R36, 1 ;  /* 0x3ff0000024247429 */ /* 0x000fc40000000000 */
[----:B------:R-:W-:Y:S02]  /*2ed0*/  DADD R30, R30, 1 ;  /* 0x3ff000001e1e7429 */ /* 0x000fe40000000000 */
[----:B------:R-:W-:Y:S01]  /*2ee0*/  DADD R2, R2, 1 ;  /* 0x3ff0000002027429 */ /* 0x000fe20000000000 */
[----:B------:R-:W-:-:S03]  /*2ef0*/  IMAD.WIDE R10, R0, 0x10, R10 ;  /* 0x00000010000a7825 */ /* 0x000fc600078e020a */
[----:B------:R-:W-:Y:S02]  /*2f00*/  DMUL R26, R26, R36 ;  /* 0x000000241a1a7228 */ /* 0x000fe40000000000 */
[----:B------:R-:W-:Y:S02]  /*2f10*/  DMUL R12, R12, R30 ;  /* 0x0000001e0c0c7228 */ /* 0x000fe40000000000 */
[----:B------:R-:W-:Y:S01]  /*2f20*/  DMUL R14, R14, R2 ;  /* 0x000000020e0e7228 */ /* 0x000fe20000000000 */
[----:B------:R-:W-:Y:S04]  /*2f30*/  STG.E.128 desc[UR4][R10.64], R20 ;  /* 0x000000140a007986 */ /* 0x000fe8000c101d04 */
[----:B------:R-:W-:Y:S04]  /*2f40*/  STG.E.128 desc[UR4][R10.64+0x800], R16 ;  /* 0x000800100a007986 */ /* 0x000fe8000c101d04 */
[----:B------:R-:W-:Y:S04]  /*2f50*/  STG.E.128 desc[UR4][R10.64+0x1000], R24 ;  /* 0x001000180a007986 */ /* 0x000fe8000c101d04 */
[----:B------:R-:W-:Y:S01]  /*2f60*/  STG.E.128 desc[UR4][R10.64+0x1800], R12 ;  /* 0x0018000c0a007986 */ /* 0x000fe2000c101d04 */
[----:B------:R-:W-:Y:S05]  /*2f70*/  EXIT ;  /* 0x000000000000794d */ /* 0x000fea0003800000 */
.L_x_10037:
[----:B------:R-:W0:Y:S01]  /*2f80*/  S2R R12, SR_TID.X ;  /* 0x00000000000c7919 */ /* 0x000e220000002100 */
[----:B------:R-:W-:Y:S02]  /*2f90*/  CS2R R16, SRZ ;  /* 0x0000000000107805 */ /* 0x000fe4000001ff00 */
[----:B0-----:R-:W-:Y:S01]  /*2fa0*/  ISETP.GE.AND P0, PT, R12, R0, PT ;  /* 0x000000000c00720c */ /* 0x001fe20003f06270 */
[----:B------:R-:W-:-:S12]  /*2fb0*/  IMAD.MOV.U32 R13, RZ, RZ, R12 ;  /* 0x000000ffff0d7224 */ /* 0x000fd800078e000c */
[----:B------:R-:W-:-:S05]  /*2fc0*/  @!P0 VIADD R13, R12, 0x80 ;  /* 0x000000800c0d8836 */ /* 0x000fca0000000000 */
[----:B------:R-:W-:-:S13]  /*2fd0*/  ISETP.GE.AND P4, PT, R13, R0, PT ;  /* 0x000000000d00720c */ /* 0x000fda0003f86270 */
[----:B------:R-:W-:Y:S01]  /*2fe0*/  @!P4 IMAD.IADD R7, R43, 0x1, R13 ;  /* 0x000000012b07c824 */ /* 0x000fe200078e020d */
[----:B------:R-:W0:Y:S01]  /*2ff0*/  @!P4 LDC.64 R2, c[0x0][0x220] ;  /* 0x00008800ff02cb82 */ /* 0x000e220000000a00 */
[----:B------:R-:W-:-:S05]  /*3000*/  @!P4 VIADD R13, R13, 0x80 ;  /* 0x000000800d0dc836 */ /* 0x000fca0000000000 */
[----:B------:R-:W-:-:S13]  /*3010*/  ISETP.GE.AND P5, PT, R13, R0, PT ;  /* 0x000000000d00720c */ /* 0x000fda0003fa6270 */
[----:B------:R-:W-:Y:S01]  /*3020*/  @!P5 IMAD.IADD R11, R43, 0x1, R13 ;  /* 0x000000012b0bd824 */ /* 0x000fe200078e020d */
[----:B------:R-:W1:Y:S01]  /*3030*/  @!P5 LDC.64 R4, c[0x0][0x220] ;  /* 0x00008800ff04db82 */ /* 0x000e620000000a00 */
[----:B------:R-:W-:Y:S02]  /*3040*/  @!P5 VIADD R13, R13, 0x80 ;  /* 0x000000800d0dd836 */ /* 0x000fe40000000000 */
[----:B0-----:R-:W-:-:S03]  /*3050*/  @!P4 IMAD.WIDE.U32 R2, R7, 0x8, R2 ;  /* 0x000000080702c825 */ /* 0x001fc600078e0002 */
[----:B------:R-:W-:Y:S02]  /*3060*/  ISETP.GE.AND P3, PT, R13, R0, PT ;  /* 0x000000000d00720c */ /* 0x000fe40003f66270 */
[----:B------:R0:W5:Y:S11]  /*3070*/  @!P4 LDG.E.64 R16, desc[UR4][R2.64] ;  /* 0x000000040210c981 */ /* 0x000176000c1e1b00 */
[----:B------:R-:W-:Y:S01]  /*3080*/  @!P3 IMAD.IADD R15, R43, 0x1, R13 ;  /* 0x000000012b0fb824 */ /* 0x000fe200078e020d */
[----:B------:R-:W2:Y:S01]  /*3090*/  @!P3 LDC.64 R6, c[0x0][0x220] ;  /* 0x00008800ff06bb82 */ /* 0x000ea20000000a00 */
[----:B------:R-:W-:-:S05]  /*30a0*/  @!P3 VIADD R13, R13, 0x80 ;  /* 0x000000800d0db836 */ /* 0x000fca0000000000 */
[----:B------:R-:W-:-:S13]  /*30b0*/  ISETP.GE.AND P2, PT, R13, R0, PT ;  /* 0x000000000d00720c */ /* 0x000fda0003f46270 */
[----:B------:R-:W-:Y:S01]  /*30c0*/  @!P2 IMAD.IADD R23, R43, 0x1, R13 ;  /* 0x000000012b17a824 */ /* 0x000fe200078e020d */
[----:B------:R-:W3:Y:S01]  /*30d0*/  @!P2 LDC.64 R8, c[0x0][0x220] ;  /* 0x00008800ff08ab82 */ /* 0x000ee20000000a00 */
[----:B------:R-:W-:-:S05]  /*30e0*/  @!P2 VIADD R13, R13, 0x80 ;  /* 0x000000800d0da836 */ /* 0x000fca0000000000 */
[----:B------:R-:W-:-:S13]  /*30f0*/  ISETP.GE.AND P1, PT, R13, R0, PT ;  /* 0x000000000d00720c */ /* 0x000fda0003f26270 */
[----:B------:R-:W4:Y:S01]  /*3100*/  @!P1 LDC.64 R20, c[0x0][0x220] ;  /* 0x00008800ff149b82 */ /* 0x000f220000000a00 */
[----:B------:R-:W-:Y:S02]  /*3110*/  @!P1 IMAD.IADD R25, R43, 0x1, R13 ;  /* 0x000000012b199824 */ /* 0x000fe400078e020d */
[----:B------:R-:W-:-:S05]  /*3120*/  @!P1 VIADD R13, R13, 0x80 ;  /* 0x000000800d0d9836 */ /* 0x000fca0000000000 */
[----:B------:R-:W-:Y:S02]  /*3130*/  ISETP.GE.AND P4, PT, R13, R0, PT ;  /* 0x000000000d00720c */ /* 0x000fe40003f86270 */
[----:B0-----:R-:W-:Y:S02]  /*3140*/  CS2R R2, SRZ ;  /* 0x0000000000027805 */ /* 0x001fe4000001ff00 */
[----:B------:R-:W-:Y:S01]  /*3150*/  CS2R R18, SRZ ;  /* 0x0000000000127805 */ /* 0x000fe2000001ff00 */
[----:B----4-:R-:W-:-:S08]  /*3160*/  @!P1 IMAD.WIDE.U32 R20, R25, 0x8, R20 ;  /* 0x0000000819149825 */ /* 0x010fd000078e0014 */
[----:B------:R-:W-:Y:S01]  /*3170*/  @!P4 IMAD.IADD R25, R43, 0x1, R13 ;  /* 0x000000012b19c824 */ /* 0x000fe200078e020d */
[----:B------:R0:W5:Y:S01]  /*3180*/  @!P1 LDG.E.64 R2, desc[UR4][R20.64] ;  /* 0x0000000414029981 */ /* 0x000162000c1e1b00 */
[----:B------:R-:W-:-:S05]  /*3190*/  @!P4 VIADD R13, R13, 0x80 ;  /* 0x000000800d0dc836 */ /* 0x000fca0000000000 */
[----:B------:R-:W-:Y:S01]  /*31a0*/  ISETP.GE.AND P1, PT, R13, R0, PT ;  /* 0x000000000d00720c */ /* 0x000fe20003f26270 */
[----:B-1----:R-:W-:Y:S01]  /*31b0*/  @!P5 IMAD.WIDE.U32 R4, R11, 0x8, R4 ;  /* 0x000000080b04d825 */ /* 0x002fe200078e0004 */
[----:B0-----:R-:W0:Y:S03]  /*31c0*/  @!P0 LDC.64 R20, c[0x0][0x220] ;  /* 0x00008800ff148b82 */ /* 0x001e260000000a00 */
[----:B--2---:R-:W-:Y:S01]  /*31d0*/  @!P3 IMAD.WIDE.U32 R6, R15, 0x8, R6 ;  /* 0x000000080f06b825 */ /* 0x004fe200078e0006 */
[----:B------:R1:W5:Y:S03]  /*31e0*/  @!P5 LDG.E.64 R18, desc[UR4][R4.64] ;  /* 0x000000040412d981 */ /* 0x000366000c1e1b00 */
[----:B---3--:R-:W-:-:S04]  /*31f0*/  @!P2 IMAD.WIDE.U32 R14, R23, 0x8, R8 ;  /* 0x00000008170ea825 */ /* 0x008fc800078e0008 */
[----:B------:R-:W2:Y:S08]  /*3200*/  @!P1 LDC.64 R22, c[0x0][0x220] ;  /* 0x00008800ff169b82 */ /* 0x000eb00000000a00 */
[----:B-1----:R-:W1:Y:S01]  /*3210*/  @!P4 LDC.64 R4, c[0x0][0x220] ;  /* 0x00008800ff04cb82 */ /* 0x002e620000000a00 */
[----:B------:R-:W-:Y:S02]  /*3220*/  CS2R R10, SRZ ;  /* 0x00000000000a7805 */ /* 0x000fe4000001ff00 */
[----:B------:R-:W-:-:S04]  /*3230*/  CS2R R8, SRZ ;  /* 0x0000000000087805 */ /* 0x000fc8000001ff00 */
[----:B------:R3:W5:Y:S04]  /*3240*/  @!P3 LDG.E.64 R10, desc[UR4][R6.64] ;  /* 0x00000004060ab981 */ /* 0x000768000c1e1b00 */
[----:B------:R4:W5:Y:S01]  /*3250*/  @!P2 LDG.E.64 R8, desc[UR4][R14.64] ;  /* 0x000000040e08a981 */ /* 0x000962000c1e1b00 */
[C---:B---3--:R-:W-:Y:S02]  /*3260*/  @!P1 IMAD.IADD R7, R43.reuse, 0x1, R13 ;  /* 0x000000012b079824 */ /* 0x048fe400078e020d */
[----:B------:R-:W-:Y:S02]  /*3270*/  @!P0 IMAD.IADD R13, R43, 0x1, R12 ;  /* 0x000000012b0d8824 */ /* 0x000fe400078e020c */
[----:B--2---:R-:W-:Y:S01]  /*3280*/  @!P1 IMAD.WIDE.U32 R22, R7, 0x8, R22 ;  /* 0x0000000807169825 */ /* 0x004fe200078e0016 */
[----:B------:R-:W-:-:S02]  /*3290*/  CS2R R6, SRZ ;  /* 0x0000000000067805 */ /* 0x000fc4000001ff00 */
[----:B----4-:R-:W-:Y:S01]  /*32a0*/  CS2R R14, SRZ ;  /* 0x00000000000e7805 */ /* 0x010fe2000001ff00 */
[----:B-1----:R-:W-:Y:S01]  /*32b0*/  @!P4 IMAD.WIDE.U32 R24, R25, 0x8, R4 ;  /* 0x000000081918c825 */ /* 0x002fe200078e0004 */
[----:B------:R-:W-:Y:S02]  /*32c0*/  CS2R R4, SRZ ;  /* 0x0000000000047805 */ /* 0x000fe4000001ff00 */
[----:B------:R1:W5:Y:S01]  /*32d0*/  @!P1 LDG.E.64 R6, desc[UR4][R22.64] ;  /* 0x0000000416069981 */ /* 0x000362000c1e1b00 */
[----:B0-----:R-:W-:-:S03]  /*32e0*/  @!P0 IMAD.WIDE.U32 R20, R13, 0x8, R20 ;  /* 0x000000080d148825 */ /* 0x001fc600078e0014 */
[----:B------:R1:W5:Y:S04]  /*32f0*/  @!P4 LDG.E.64 R4, desc[UR4][R24.64] ;  /* 0x000000041804c981 */ /* 0x000368000c1e1b00 */
[----:B------:R1:W5:Y:S01]  /*3300*/  @!P0 LDG.E.64 R14, desc[UR4][R20.64] ;  /* 0x00000004140e8981 */ /* 0x000362000c1e1b00 */
[----:B------:R-:W-:Y:S04]  /*3310*/  BSSY B0, `(.L_x_10038) ;  /* 0x0000089000007945 */ /* 0x000fe80003800000 */
[----:B------:R-:W-:Y:S05]  /*3320*/  @P0 BRA `(.L_x_10039) ;  /* 0x00000008001c0947 */ /* 0x000fea0003800000 */
[----:B------:R-:W-:Y:S01]  /*3330*/  UMOV UR6, 0x667f3bcd ;  /* 0x667f3bcd00067882 */ /* 0x000fe20000000000 */
[----:B------:R-:W-:Y:S01]  /*3340*/  UMOV UR7, 0x3fe6a09e ;  /* 0x3fe6a09e00077882 */ /* 0x000fe20000000000 */
[----:B-1----:R-:W-:Y:S01]  /*3350*/  IMAD.MOV.U32 R22, RZ, RZ, -0x24b905a1 ;  /* 0xdb46fa5fff167424 */ /* 0x002fe200078e00ff */
[----:B-----5:R-:W-:Y:S01]  /*3360*/  DMUL R20, R14, UR6 ;  /* 0x000000060e147c28 */ /* 0x020fe20008000000 */
[----:B------:R-:W-:Y:S01]  /*3370*/  IMAD.MOV.U32 R23, RZ, RZ, 0x3d47088f ;  /* 0x3d47088fff177424 */ /* 0x000fe200078e00ff */
[----:B------:R-:W-:Y:S01]  /*3380*/  UMOV UR6, 0xfba6f279 ;  /* 0xfba6f27900067882 */ /* 0x000fe20000000000 */
[----:B------:R-:W-:Y:S01]  /*3390*/  UMOV UR7, 0x3cf0679a ;  /* 0x3cf0679a00077882 */ /* 0x000fe20000000000 */
[----:B------:R-:W-:Y:S01]  /*33a0*/  UMOV UR8, 0xfefa39ef ;  /* 0xfefa39ef00087882 */ /* 0x000fe20000000000 */
[----:B------:R-:W-:Y:S01]  /*33b0*/  UMOV UR9, 0x3fe62e42 ;  /* 0x3fe62e4200097882 */ /* 0x000fe20000000000 */
[----:B------:R-:W-:Y:S01]  /*33c0*/  UMOV UR10, 0x6b0ac45a ;  /* 0x6b0ac45a000a7882 */ /* 0x000fe20000000000 */
[----:B------:R-:W-:Y:S01]  /*33d0*/  UMOV UR11, 0x3efa019a ;  /* 0x3efa019a000b7882 */ /* 0x000fe20000000000 */
[C---:B------:R-:W-:Y:S01]  /*33e0*/  DFMA R22, |R20|.reuse, -UR6, R22 ;  /* 0x8000000614167c2b */ /* 0x040fe20008000216 */
        /* <DEDUP_REMOVED lines=16> */
[----:B------:R-:W-:Y:S01]  /*34f0*/  UMOV UR6, 0xcd2d56c4 ;  /* 0xcd2d56c400067882 */ /* 0x000fe20000000000 */
[----:B------:R-:W-:Y:S01]  /*3500*/  UMOV UR7, 0x3dfa28a3 ;  /* 0x3dfa28a300077882 */ /* 0x000fe20000000000 */
[----:B------:R-:W-:Y:S01]  /*3510*/  UMOV UR22, 0x5 ;  /* 0x0000000500167882 */ /* 0x000fe20000000000 */
[----:B------:R-:W-:Y:S01]  /*3520*/  UMOV UR23, 0x3fe00000 ;  /* 0x3fe0000000177882 */ /* 0x000fe20000000000 */
[----:B------:R-:W-:-:S03]  /*3530*/  DMUL R14, R14, 0.5 ;  /* 0x3fe000000e0e7828 */ /* 0x000fc60000000000 */
        /* <DEDUP_REMOVED lines=80> */
[----:B------:R-:W-:Y:S02]  /*3a40*/  UMOV UR7, 0x4017afb4 ;  /* 0x4017afb400077882 */ /* 0x000fe40000000000 */
[----:B------:R-:W-:-:S04]  /*3a50*/  DSETP.GE.AND P1, PT, |R20|, UR6, PT ;  /* 0x0000000614007e2a */ /* 0x000fc8000bf26200 */
[----:B------:R-:W-:-:S08]  /*3a60*/  DFMA R26, R24, R26, UR8 ;  /* 0x00000008181a7e2b */ /* 0x000fd0000800001a */
[----:B------:R-:W-:-:S08]  /*3a70*/  DFMA R26, R24, R26, UR10 ;  /* 0x0000000a181a7e2b */ /* 0x000fd0000800001a */
[----:B------:R-:W-:-:S08]  /*3a80*/  DFMA R26, R24, R26, UR12 ;  /* 0x0000000c181a7e2b */ /* 0x000fd0000800001a */
[----:B------:R-:W-:-:S08]  /*3a90*/  DFMA R26, R24, R26, UR14 ;  /* 0x0000000e181a7e2b */ /* 0x000fd0000800001a */
[----:B------:R-:W-:-:S08]  /*3aa0*/  DFMA R26, R24, R26, UR16 ;  /* 0x00000010181a7e2b */ /* 0x000fd0000800001a */
[----:B------:R-:W-:-:S08]  /*3ab0*/  DFMA R26, R24, R26, UR18 ;  /* 0x00000012181a7e2b */ /* 0x000fd0000800001a */
[----:B------:R-:W-:-:S08]  /*3ac0*/  DFMA R26, R24, R26, UR20 ;  /* 0x00000014181a7e2b */ /* 0x000fd0000800001a */
[----:B------:R-:W-:-:S08]  /*3ad0*/  DFMA R26, R24, R26, UR22 ;  /* 0x00000016181a7e2b */ /* 0x000fd0000800001a */
[----:B------:R-:W-:-:S08]  /*3ae0*/  DMUL R26, R24, R26 ;  /* 0x0000001a181a7228 */ /* 0x000fd00000000000 */
[----:B------:R-:W-:-:S08]  /*3af0*/  DFMA R22, R24, R26, -R22 ;  /* 0x0000001a1816722b */ /* 0x000fd00000000816 */
[----:B------:R-:W-:Y:S01]  /*3b00*/  DADD R22, R24, R22 ;  /* 0x0000000018167229 */ /* 0x000fe20000000016 */
[----:B0-----:R-:W-:-:S06]  /*3b10*/  FMUL.FTZ R24, R13, 1 ;  /* 0x3f8000000d187820 */ /* 0x001fcc0000410000 */
[----:B------:R-:W0:Y:S02]  /*3b20*/  F2F.F64.F32 R24, R24 ;  /* 0x0000001800187310 */ /* 0x000e240000201800 */
[----:B0-----:R-:W-:-:S08]  /*3b30*/  DADD R26, -R24, 1 ;  /* 0x3ff00000181a7429 */ /* 0x001fd00000000100 */
[----:B------:R-:W-:-:S10]  /*3b40*/  DFMA R22, -R22, R24, R26 ;  /* 0x000000181616722b */ /* 0x000fd4000000011a */
[----:B------:R-:W-:Y:S02]  /*3b50*/  FSEL R23, R23, 1.875, !P1 ;  /* 0x3ff0000017177808 */ /* 0x000fe40004800000 */
[----:B------:R-:W-:Y:S02]  /*3b60*/  FSEL R20, R22, RZ, !P1 ;  /* 0x000000ff16147208 */ /* 0x000fe40004800000 */
[----:B------:R-:W-:-:S06]  /*3b70*/  LOP3.LUT R21, R23, 0x80000000, R21, 0xb8, !PT ;  /* 0x8000000017157812 */ /* 0x000fcc00078eb815 */
[----:B------:R-:W-:-:S08]  /*3b80*/  DADD R20, R20, 1 ;  /* 0x3ff0000014147429 */ /* 0x000fd00000000000 */
[----:B------:R-:W-:-:S11]  /*3b90*/  DMUL R14, R14, R20 ;  /* 0x000000140e0e7228 */ /* 0x000fd60000000000 */
.L_x_10039:
[----:B------:R-:W-:Y:S05]  /*3ba0*/  BSYNC B0 ;  /* 0x0000000000007941 */ /* 0x000fea0003800000 */
.L_x_10038:
[----:B------:R-:W-:Y:S01]  /*3bb0*/  VIADD R13, R12, 0x80 ;  /* 0x000000800c0d7836 */ /* 0x000fe20000000000 */
[----:B------:R-:W-:Y:S04]  /*3bc0*/  BSSY B0, `(.L_x_10040) ;  /* 0x000008a000007945 */ /* 0x000fe80003800000 */
[----:B------:R-:W-:-:S13]  /*3bd0*/  ISETP.GE.AND P1, PT, R13, R0, PT ;  /* 0x000000000d00720c */ /* 0x000fda0003f26270 */
[----:B------:R-:W-:Y:S05]  /*3be0*/  @P1 BRA `(.L_x_10041) ;  /* 0x00000008001c1947 */ /* 0x000fea0003800000 */
[----:B------:R-:W-:Y:S01]  /*3bf0*/  UMOV UR6, 0x667f3bcd ;  /* 0x667f3bcd00067882 */ /* 0x000fe20000000000 */
[----:B------:R-:W-:Y:S01]  /*3c00*/  UMOV UR7, 0x3fe6a09e ;  /* 0x3fe6a09e00077882 */ /* 0x000fe20000000000 */
[----:B-1----:R-:W-:Y:S01]  /*3c10*/  IMAD.MOV.U32 R22, RZ, RZ, -0x24b905a1 ;  /* 0xdb46fa5fff167424 */ /* 0x002fe200078e00ff */
[C---:B-----5:R-:W-:Y:S01]  /*3c20*/  DMUL R20, R16.reuse, UR6 ;  /* 0x0000000610147c28 */ /* 0x060fe20008000000 */
        /* <DEDUP_REMOVED lines=131> */
.L_x_10041:
[----:B------:R-:W-:Y:S05]  /*4460*/  BSYNC B0 ;  /* 0x0000000000007941 */ /* 0x000fea0003800000 */
.L_x_10040:
[----:B-1----:R-:W-:Y:S01]  /*4470*/  VIADD R21, R12, 0x100 ;  /* 0x000001000c157836 */ /* 0x002fe20000000000 */
[----:B------:R-:W-:Y:S04]  /*4480*/  BSSY B0, `(.L_x_10042) ;  /* 0x000008a000007945 */ /* 0x000fe80003800000 */
[----:B------:R-:W-:-:S13]  /*4490*/  ISETP.GE.AND P1, PT, R21, R0, PT ;  /* 0x000000001500720c */ /* 0x000fda0003f26270 */
[----:B------:R-:W-:Y:S05]  /*44a0*/  @P1 BRA `(.L_x_10043) ;  /* 0x00000008001c1947 */ /* 0x000fea0003800000 */
[----:B------:R-:W-:Y:S01]  /*44b0*/  UMOV UR6, 0x667f3bcd ;  /* 0x667f3bcd00067882 */ /* 0x000fe20000000000 */
[----:B------:R-:W-:Y:S01]  /*44c0*/  UMOV UR7, 0x3fe6a09e ;  /* 0x3fe6a09e00077882 */ /* 0x000fe20000000000 */
[----:B------:R-:W-:Y:S01]  /*44d0*/  IMAD.MOV.U32 R22, RZ, RZ, -0x24b905a1 ;  /* 0xdb46fa5fff167424 */ /* 0x000fe200078e00ff */
        /* <DEDUP_REMOVED lines=132> */
.L_x_10043:
[----:B------:R-:W-:Y:S05]  /*4d20*/  BSYNC B0 ;  /* 0x0000000000007941 */ /* 0x000fea0003800000 */
.L_x_10042:
[----:B------:R-:W-:Y:S01]  /*4d30*/  VIADD R21, R12, 0x180 ;  /* 0x000001800c157836 */ /* 0x000fe20000000000 */
        /* <DEDUP_REMOVED lines=138> */
.L_x_10045:
[----:B------:R-:W-:Y:S05]  /*55e0*/  BSYNC B0 ;  /* 0x0000000000007941 */ /* 0x000fea0003800000 */
.L_x_10044:
        /* <DEDUP_REMOVED lines=139> */
.L_x_10047:
[----:B------:R-:W-:Y:S05]  /*5ea0*/  BSYNC B0 ;  /* 0x0000000000007941 */ /* 0x000fea0003800000 */
.L_x_10046:
        /* <DEDUP_REMOVED lines=139> */
.L_x_10049:
[----:B------:R-:W-:Y:S05]  /*6760*/  BSYNC B0 ;  /* 0x0000000000007941 */ /* 0x000fea0003800000 */
.L_x_10048:
[----:B------:R-:W0:Y:S01]  /*6770*/  @!P0 LDC.64 R20, c[0x0][0x218] ;  /* 0x00008600ff148b82 */ /* 0x000e220000000a00 */
[C---:B------:R-:W-:Y:S01]  /*6780*/  VIADD R23, R12.reuse, 0x300 ;  /* 0x000003000c177836 */ /* 0x040fe20000000000 */
[----:B------:R-:W-:Y:S01]  /*6790*/  BSSY B0, `(.L_x_10050) ;  /* 0x000008e000007945 */ /* 0x000fe20003800000 */
[----:B------:R-:W-:-:S03]  /*67a0*/  VIADD R25, R12, 0x380 ;  /* 0x000003800c197836 */ /* 0x000fc60000000000 */
[-C--:B------:R-:W-:Y:S01]  /*67b0*/  ISETP.GE.AND P1, PT, R23, R0.reuse, PT ;  /* 0x000000001700720c */ /* 0x080fe20003f26270 */
[----:B------:R-:W-:Y:S01]  /*67c0*/  @!P0 IMAD.IADD R23, R43, 0x1, R12 ;  /* 0x000000012b178824 */ /* 0x000fe200078e020c */
[----:B------:R-:W-:-:S03]  /*67d0*/  ISETP.GE.AND P2, PT, R25, R0, PT ;  /* 0x000000001900720c */ /* 0x000fc60003f46270 */
[----:B0-----:R-:W-:-:S08]  /*67e0*/  @!P0 IMAD.WIDE.U32 R20, R23, 0x8, R20 ;  /* 0x0000000817148825 */ /* 0x001fd000078e0014 */
        /* <DEDUP_REMOVED lines=88> */
[----:B0-----:R-:W-:-:S04]  /*6d70*/  FMUL.FTZ R29, R28, 1 ;  /* 0x3f8000001c1d7820 */ /* 0x001fc80000410000 */
[----:B------:R-:W0:Y:S08]  /*6d80*/  MUFU.EX2 R28, R28 ;  /* 0x0000001c001c7308 */ /* 0x000e300000000800 */
[----:B------:R-:W1:Y:S01]  /*6d90*/  F2F.F64.F32 R26, R29 ;  /* 0x0000001d001a7310 */ /* 0x000e620000201800 */
[----:B0-----:R-:W-:Y:S01]  /*6da0*/  FMUL.FTZ R32, R28, 1 ;  /* 0x3f8000001c207820 */ /* 0x001fe20000410000 */
[----:B-1----:R-:W-:Y:S01]  /*6db0*/  DFMA R26, -R26, UR6, -R30 ;  /* 0x000000061a1a7c2b */ /* 0x002fe2000800091e */
[----:B------:R-:W-:Y:S01]  /*6dc0*/  UMOV UR6, 0xa4741b81 ;  /* 0xa4741b8100067882 */ /* 0x000fe20000000000 */
[----:B------:R-:W-:Y:S01]  /*6dd0*/  IMAD.MOV.U32 R30, RZ, RZ, -0x7649667 ;  /* 0xf89b6999ff1e7424 */ /* 0x000fe200078e00ff */
[----:B------:R-:W-:Y:S01]  /*6de0*/  UMOV UR7, 0x3e5ae904 ;  /* 0x3e5ae90400077882 */ /* 0x000fe20000000000 */
[----:B------:R-:W-:-:S02]  /*6df0*/  IMAD.MOV.U32 R31, RZ, RZ, 0x3e928a27 ;  /* 0x3e928a27ff1f7424 */ /* 0x000fc400078e00ff */
[----:B------:R-:W0:Y:S04]  /*6e00*/  F2F.F64.F32 R32, R32 ;  /* 0x0000002000207310 */ /* 0x000e280000201800 */
        /* <DEDUP_REMOVED lines=38> */
.L_x_10051:
[----:B------:R-:W-:Y:S05]  /*7070*/  BSYNC B0 ;  /* 0x0000000000007941 */ /* 0x000fea0003800000 */
.L_x_10050:
[----:B------:R-:W-:Y:S04]  /*7080*/  BSSY B0, `(.L_x_10052) ;  /* 0x0000089000007945 */ /* 0x000fe80003800000 */
        /* <DEDUP_REMOVED lines=136> */
.L_x_10053:
[----:B------:R-:W-:Y:S05]  /*7910*/  BSYNC B0 ;  /* 0x0000000000007941 */ /* 0x000fea0003800000 */
.L_x_10052:
[----:B------:R-:W-:Y:S01]  /*7920*/  @!P0 IMAD.MOV.U32 R12, RZ, RZ, R13 ;  /* 0x000000ffff0c8224 */ /* 0x000fe200078e000d */
[----:B-----5:R0:W-:Y:S01]  /*7930*/  @!P0 STG.E.64 desc[UR4][R20.64], R14 ;  /* 0x0000000e14008986 */ /* 0x0201e2000c101b04 */
[----:B------:R-:W-:Y:S04]  /*7940*/  BSSY B0, `(.L_x_10054) ;  /* 0x000002d000007945 */ /* 0x000fe80003800000 */
[----:B------:R-:W-:Y:S01]  /*7950*/  BSSY B1, `(.L_x_10055) ;  /* 0x0000025000017945 */ /* 0x000fe20003800000 */
[----:B------:R-:W-:-:S13]  /*7960*/  ISETP.GE.AND P0, PT, R12, R0, PT ;  /* 0x000000000c00720c */ /* 0x000fda0003f06270 */
[----:B0-----:R-:W-:Y:S05]  /*7970*/  @P0 BRA `(.L_x_10056) ;  /* 0x0000000000300947 */ /* 0x001fea0003800000 */
[----:B------:R-:W0:Y:S01]  /*7980*/  LDC.64 R14, c[0x0][0x218] ;  /* 0x00008600ff0e7b82 */ /* 0x000e220000000a00 */
[----:B------:R-:W-:Y:S02]  /*7990*/  IMAD.IADD R13, R43, 0x1, R12 ;  /* 0x000000012b0d7824 */ /* 0x000fe400078e020c */
[----:B------:R-:W-:-:S05]  /*79a0*/  VIADD R12, R12, 0x80 ;  /* 0x000000800c0c7836 */ /* 0x000fca0000000000 */
[----:B------:R-:W-:Y:S01]  /*79b0*/  ISETP.GE.AND P0, PT, R12, R0, PT ;  /* 0x000000000c00720c */ /* 0x000fe20003f06270 */
[----:B0-----:R-:W-:-:S05]  /*79c0*/  IMAD.WIDE.U32 R14, R13, 0x8, R14 ;  /* 0x000000080d0e7825 */ /* 0x001fca00078e000e */
[----:B------:R0:W-:Y:S07]  /*79d0*/  STG.E.64 desc[UR4][R14.64], R16 ;  /* 0x000000100e007986 */ /* 0x0001ee000c101b04 */
[----:B------:R-:W-:Y:S05]  /*79e0*/  @P0 BRA `(.L_x_10057) ;  /* 0x0000000000300947 */ /* 0x000fea0003800000 */
[----:B0-----:R-:W0:Y:S01]  /*79f0*/  LDC.64 R14, c[0x0][0x218] ;  /* 0x00008600ff0e7b82 */ /* 0x001e220000000a00 */
[----:B------:R-:W-:Y:S02]  /*7a00*/  IMAD.IADD R13, R43, 0x1, R12 ;  /* 0x000000012b0d7824 */ /* 0x000fe400078e020c */
[----:B------:R-:W-:Y:S02]  /*7a10*/  VIADD R12, R12, 0x80 ;  /* 0x000000800c0c7836 */ /* 0x000fe40000000000 */
[----:B0-----:R-:W-:-:S05]  /*7a20*/  IMAD.WIDE.U32 R14, R13, 0x8, R14 ;  /* 0x000000080d0e7825 */ /* 0x001fca00078e000e */
[----:B------:R0:W-:Y:S02]  /*7a30*/  STG.E.64 desc[UR4][R14.64], R18 ;  /* 0x000000120e007986 */ /* 0x0001e4000c101b04 */
.L_x_10056:
[----:B------:R-:W-:-:S13]  /*7a40*/  ISETP.GE.AND P0, PT, R12, R0, PT ;  /* 0x000000000c00720c */ /* 0x000fda0003f06270 */
[----:B------:R-:W-:Y:S05]  /*7a50*/  @P0 BRA `(.L_x_10058) ;  /* 0x0000000000300947 */ /* 0x000fea0003800000 */
[----:B0-----:R-:W0:Y:S01]  /*7a60*/  LDC.64 R14, c[0x0][0x218] ;  /* 0x00008600ff0e7b82 */ /* 0x001e220000000a00 */
[----:B------:R-:W-:Y:S02]  /*7a70*/  IMAD.IADD R13, R43, 0x1, R12 ;  /* 0x000000012b0d7824 */ /* 0x000fe400078e020c */
[----:B------:R-:W-:Y:S02]  /*7a80*/  VIADD R12, R12, 0x80 ;  /* 0x000000800c0c7836 */ /* 0x000fe40000000000 */
[----:B0-----:R-:W-:-:S05]  /*7a90*/  IMAD.WIDE.U32 R14, R13, 0x8, R14 ;  /* 0x000000080d0e7825 */ /* 0x001fca00078e000e */
[----:B------:R1:W-:Y:S02]  /*7aa0*/  STG.E.64 desc[UR4][R14.64], R10 ;  /* 0x0000000a0e007986 */ /* 0x0003e4000c101b04 */
.L_x_10057:
[----:B------:R-:W-:-:S13]  /*7ab0*/  ISETP.GE.AND P0, PT, R12, R0, PT ;  /* 0x000000000c00720c */ /* 0x000fda0003f06270 */
[----:B------:R-:W-:Y:S05]  /*7ac0*/  @P0 BRA `(.L_x_10059) ;  /* 0x0000000000340947 */ /* 0x000fea0003800000 */
[----:B-1----:R-:W1:Y:S01]  /*7ad0*/  LDC.64 R10, c[0x0][0x218] ;  /* 0x00008600ff0a7b82 */ /* 0x002e620000000a00 */
[----:B------:R-:W-:Y:S02]  /*7ae0*/  IMAD.IADD R13, R43, 0x1, R12 ;  /* 0x000000012b0d7824 */ /* 0x000fe400078e020c */
[----:B------:R-:W-:Y:S02]  /*7af0*/  VIADD R12, R12, 0x80 ;  /* 0x000000800c0c7836 */ /* 0x000fe40000000000 */
[----:B-1----:R-:W-:-:S05]  /*7b00*/  IMAD.WIDE.U32 R10, R13, 0x8, R10 ;  /* 0x000000080d0a7825 */ /* 0x002fca00078e000a */
[----:B------:R1:W-:Y:S02]  /*7b10*/  STG.E.64 desc[UR4][R10.64], R8 ;  /* 0x000000080a007986 */ /* 0x0003e4000c101b04 */
.L_x_10058:
[----:B------:R-:W-:-:S13]  /*7b20*/  ISETP.GE.AND P0, PT, R12, R0, PT ;  /* 0x000000000c00720c */ /* 0x000fda0003f06270 */
[----:B------:R-:W-:Y:S05]  /*7b30*/  @P0 BREAK B1 ;  /* 0x0000000000010942 */ /* 0x000fea0003800000 */
[----:B------:R-:W-:Y:S05]  /*7b40*/  @P0 BRA `(.L_x_10060) ;  /* 0x0000000000300947 */ /* 0x000fea0003800000 */
[----:B-1----:R-:W1:Y:S01]  /*7b50*/  LDC.64 R8, c[0x0][0x218] ;  /* 0x00008600ff087b82 */ /* 0x002e620000000a00 */
[----:B------:R-:W-:Y:S02]  /*7b60*/  IMAD.IADD R11, R43, 0x1, R12 ;  /* 0x000000012b0b7824 */ /* 0x000fe400078e020c */
[----:B------:R-:W-:Y:S02]  /*7b70*/  VIADD R12, R12, 0x80 ;  /* 0x000000800c0c7836 */ /* 0x000fe40000000000 */
[----:B-1----:R-:W-:-:S05]  /*7b80*/  IMAD.WIDE.U32 R8, R11, 0x8, R8 ;  /* 0x000000080b087825 */ /* 0x002fca00078e0008 */
[----:B------:R2:W-:Y:S02]  /*7b90*/  STG.E.64 desc[UR4][R8.64], R2 ;  /* 0x0000000208007986 */ /* 0x0005e4000c101b04 */
.L_x_10059:
[----:B------:R-:W-:Y:S05]  /*7ba0*/  BSYNC B1 ;  /* 0x0000000000017941 */ /* 0x000fea0003800000 */
.L_x_10055:
[----:B------:R-:W-:-:S13]  /*7bb0*/  ISETP.GE.AND P0, PT, R12, R0, PT ;  /* 0x000000000c00720c */ /* 0x000fda0003f06270 */
[----:B--2---:R-:W2:Y:S01]  /*7bc0*/  @!P0 LDC.64 R2, c[0x0][0x218] ;  /* 0x00008600ff028b82 */ /* 0x004ea20000000a00 */
[----:B------:R-:W-:Y:S02]  /*7bd0*/  @!P0 IMAD.IADD R9, R43, 0x1, R12 ;  /* 0x000000012b098824 */ /* 0x000fe400078e020c */
[----:B------:R-:W-:Y:S02]  /*7be0*/  @!P0 VIADD R12, R12, 0x80 ;  /* 0x000000800c0c8836 */ /* 0x000fe40000000000 */
[----:B--2---:R-:W-:-:S05]  /*7bf0*/  @!P0 IMAD.WIDE.U32 R2, R9, 0x8, R2 ;  /* 0x0000000809028825 */ /* 0x004fca00078e0002 */
[----:B------:R2:W-:Y:S02]  /*7c00*/  @!P0 STG.E.64 desc[UR4][R2.64], R4 ;  /* 0x0000000402008986 */ /* 0x0005e4000c101b04 */
.L_x_10060:
[----:B------:R-:W-:Y:S05]  /*7c10*/  BSYNC B0 ;  /* 0x0000000000007941 */ /* 0x000fea0003800000 */
.L_x_10054:
[----:B------:R-:W-:Y:S05]  /*7c20*/  WARPSYNC.ALL ;  /* 0x0000000000007948 */ /* 0x000fea0003800000 */
[----:B------:R-:W-:-:S13]  /*7c30*/  ISETP.GE.AND P0, PT, R12, R0, PT ;  /* 0x000000000c00720c */ /* 0x000fda0003f06270 */
[----:B------:R-:W-:Y:S05]  /*7c40*/  @P0 EXIT ;  /* 0x000000000000094d */ /* 0x000fea0003800000 */
[----:B--2---:R-:W2:Y:S01]  /*7c50*/  LDC.64 R2, c[0x0][0x218] ;  /* 0x00008600ff027b82 */ /* 0x004ea20000000a00 */
[----:B------:R-:W-:-:S04]  /*7c60*/  IMAD.IADD R43, R43, 0x1, R12 ;  /* 0x000000012b2b7824 */ /* 0x000fc800078e020c */
[----:B--2---:R-:W-:-:S05]  /*7c70*/  IMAD.WIDE.U32 R2, R43, 0x8, R2 ;  /* 0x000000082b027825 */ /* 0x004fca00078e0002 */
[----:B------:R-:W-:Y:S01]  /*7c80*/  STG.E.64 desc[UR4][R2.64], R6 ;  /* 0x0000000602007986 */ /* 0x000fe2000c101b04 */
[----:B------:R-:W-:Y:S05]  /*7c90*/  EXIT ;  /* 0x000000000000794d */ /* 0x000fea0003800000 */
.L_x_10061:
        /* <DEDUP_REMOVED lines=14> */
.L_x_12904:


//--------------------- .text._ZN2at6native29vectorized_elementwise_kernelILi4EZZZNS0_18GeluCUDAKernelImplERNS_18TensorIteratorBaseENS0_8GeluTypeEENKUlvE0_clEvENKUlvE_clEvEUldE_St5arrayIPcLm2EEEEviT0_T1_ --------------------------
	.section	.text._ZN2at6native29vectorized_elementwise_kernelILi4EZZZNS0_18GeluCUDAKernelImplERNS_18TensorIteratorBaseENS0_8GeluTypeEENKUlvE0_clEvENKUlvE_clEvEUldE_St5arrayIPcLm2EEEEviT0_T1_,"ax",@progbits
	.align	128
        .global         _ZN2at6native29vectorized_elementwise_kernelILi4EZZZNS0_18GeluCUDAKernelImplERNS_18TensorIteratorBaseENS0_8GeluTypeEENKUlvE0_clEvENKUlvE_clEvEUldE_St5arrayIPcLm2EEEEviT0_T1_
        .type           _ZN2at6native29vectorized_elementwise_kernelILi4EZZZNS0_18GeluCUDAKernelImplERNS_18TensorIteratorBaseENS0_8GeluTypeEENKUlvE0_clEvENKUlvE_clEvEUldE_St5arrayIPcLm2EEEEviT0_T1_,@function
        .size           _ZN2at6native29vectorized_elementwise_kernelILi4EZZZNS0_18GeluCUDAKernelImplERNS_18TensorIteratorBaseENS0_8GeluTypeEENKUlvE0_clEvENKUlvE_clEvEUldE_St5arrayIPcLm2EEEEviT0_T1_,(.L_x_12905 - _ZN2at6native29vectorized_elementwise_kernelILi4EZZZNS0_18GeluCUDAKernelImplERNS_18TensorIteratorBaseENS0_8GeluTypeEENKUlvE0_clEvENKUlvE_clEvEUldE_St5arrayIPcLm2EEEEviT0_T1_)
        .other          _ZN2at6native29vectorized_elementwise_kernelILi4EZZZNS0_18GeluCUDAKernelImplERNS_18TensorIteratorBaseENS0_8GeluTypeEENKUlvE0_clEvENKUlvE_clEvEUldE_St5arrayIPcLm2EEEEviT0_T1_,@"STO_CUDA_ENTRY STV_DEFAULT"
_ZN2at6native29vectorized_elementwise_kernelILi4EZZZNS0_18GeluCUDAKernelImplERNS_18TensorIteratorBaseENS0_8GeluTypeEENKUlvE0_clEvENKUlvE_clEvEUldE_St5arrayIPcLm2EEEEviT0_T1_:
.text._ZN2at6native29vectorized_elementwise_kernelILi4EZZZNS0_18GeluCUDAKernelImplERNS_18TensorIteratorBaseENS0_8GeluTypeEENKUlvE0_clEvENKUlvE_clEvEUldE_St5arrayIPcLm2EEEEviT0_T1_:
        /* <DEDUP_REMOVED lines=760> */
.L_x_10062:
        /* <DEDUP_REMOVED lines=194> */
.L_x_10064:
[----:B------:R-:W-:Y:S05]  /*3ba0*/  BSYNC B0 ;  /* 0x0000000000007941 */ /* 0x000fea0003800000 */
.L_x_10063:
        /* <DEDUP_REMOVED lines=139> */
.L_x_10066:
[----:B------:R-:W-:Y:S05]  /*4460*/  BSYNC B0 ;  /* 0x0000000000007941 */ /* 0x000fea0003800000 */
.L_x_10065:
        /* <DEDUP_REMOVED lines=139> */
.L_x_10068:
[----:B------:R-:W-:Y:S05]  /*4d20*/  BSYNC B0 ;  /* 0x0000000000007941 */ /* 0x000fea0003800000 */
.L_x_10067:
        /* <DEDUP_REMOVED lines=139> */
.L_x_10070:
[----:B------:R-:W-:Y:S05]  /*55e0*/  BSYNC B0 ;  /* 0x0000000000007941 */ /* 0x000fea0003800000 */
.L_x_10069:
        /* <DEDUP_REMOVED lines=139> */
.L_x_10072:
[----:B------:R-:W-:Y:S05]  /*5ea0*/  BSYNC B0 ;  /* 0x0000000000007941 */ /* 0x000fea0003800000 */
.L_x_10071:
        /* <DEDUP_REMOVED lines=139> */
.L_x_10074:
[----:B------:R-:W-:Y:S05]  /*6760*/  BSYNC B0 ;  /* 0x0000000000007941 */ /* 0x000fea0003800000 */
.L_x_10073:
        /* <DEDUP_REMOVED lines=144> */
.L_x_10076:
[----:B------:R-:W-:Y:S05]  /*7070*/  BSYNC B0 ;  /* 0x0000000000007941 */ /* 0x000fea0003800000 */
.L_x_10075:
        /* <DEDUP_REMOVED lines=137> */
.L_x_10078:
[----:B------:R-:W-:Y:S05]  /*7910*/  BSYNC B0 ;  /* 0x0000000000007941 */ /* 0x000fea0003800000 */
.L_x_10077:
        /* <DEDUP_REMOVED lines=18> */
.L_x_10081:
[----:B------:R-:W-:-:S13]  /*7a40*/  ISETP.GE.AND P0, PT, R12, R0, PT ;  /* 0x000000000c00720c */ /* 0x000fda0003f06270 */
[----:B------:R-:W-:Y:S05]  /*7a50*/  @P0 BRA `(.L_x_10083) ;  /* 0x0000000000300947 */ /* 0x000fea0003800000 */
[----:B0-----:R-:W0:Y:S01]  /*7a60*/  LDC.64 R14, c[0x0][0x218] ;  /* 0x00008600ff0e7b82 */ /* 0x001e220000000a00 */
[----:B------:R-:W-:Y:S02]  /*7a70*/  IMAD.IADD R13, R43, 0x1, R12 ;  /* 0x000000012b0d7824 */ /* 0x000fe400078e020c */
[----:B------:R-:W-:Y:S02]  /*7a80*/  VIADD R12, R12, 0x80 ;  /* 0x000000800c0c7836 */ /* 0x000fe40000000000 */
[----:B0-----:R-:W-:-:S05]  /*7a90*/  IMAD.WIDE.U32 R14, R13, 0x8, R14 ;  /* 0x000000080d0e7825 */ /* 0x001fca00078e000e */
[----:B------:R1:W-:Y:S02]  /*7aa0*/  STG.E.64 desc[UR4][R14.64], R10 ;  /* 0x0000000a0e007986 */ /* 0x0003e4000c101b04 */
.L_x_10082:
[----:B------:R-:W-:-:S13]  /*7ab0*/  ISETP.GE.AND P0, PT, R12, R0, PT ;  /* 0x000000000c00720c */ /* 0x000fda0003f06270 */
[----:B------:R-:W-:Y:S05]  /*7ac0*/  @P0 BRA `(.L_x_10084) ;  /* 0x0000000000340947 */ /* 0x000fea0003800000 */
[----:B-1----:R-:W1:Y:S01]  /*7ad0*/  LDC.64 R10, c[0x0][0x218] ;  /* 0x00008600ff0a7b82 */ /* 0x002e620000000a00 */
[----:B------:R-:W-:Y:S02]  /*7ae0*/  IMAD.IADD R13, R43, 0x1, R12 ;  /* 0x000000012b0d7824 */ /* 0x000fe400078e020c */
[----:B------:R-:W-:Y:S02]  /*7af0*/  VIADD R12, R12, 0x80 ;  /* 0x000000800c0c7836 */ /* 0x000fe40000000000 */
[----:B-1----:R-:W-:-:S05]  /*7b00*/  IMAD.WIDE.U32 R10, R13, 0x8, R10 ;  /* 0x000000080d0a7825 */ /* 0x002fca00078e000a */
[----:B------:R1:W-:Y:S02]  /*7b10*/  STG.E.64 desc[UR4][R10.64], R8 ;  /* 0x000000080a007986 */ /* 0x0003e4000c101b04 */
.L_x_10083:
        /* <DEDUP_REMOVED lines=8> */
.L_x_10084:
[----:B------:R-:W-:Y:S05]  /*7ba0*/  BSYNC B1 ;  /* 0x0000000000017941 */ /* 0x000fea0003800000 */
.L_x_10080:
[----:B------:R-:W-:-:S13]  /*7bb0*/  ISETP.GE.AND P0, PT, R12, R0, PT ;  /* 0x000000000c00720c */ /* 0x000fda0003f06270 */
[----:B--2---:R-:W2:Y:S01]  /*7bc0*/  @!P0 LDC.64 R2, c[0x0][0x218] ;  /* 0x00008600ff028b82 */ /* 0x004ea20000000a00 */
[----:B------:R-:W-:Y:S02]  /*7bd0*/  @!P0 IMAD.IADD R9, R43, 0x1, R12 ;  /* 0x000000012b098824 */ /* 0x000fe400078e020c */
[----:B------:R-:W-:Y:S02]  /*7be0*/  @!P0 VIADD R12, R12, 0x80 ;  /* 0x000000800c0c8836 */ /* 0x000fe40000000000 */
[----:B--2---:R-:W-:-:S05]  /*7bf0*/  @!P0 IMAD.WIDE.U32 R2, R9, 0x8, R2 ;  /* 0x0000000809028825 */ /* 0x004fca00078e0002 */
[----:B------:R2:W-:Y:S02]  /*7c00*/  @!P0 STG.E.64 desc[UR4][R2.64], R4 ;  /* 0x0000000402008986 */ /* 0x0005e4000c101b04 */
.L_x_10085:
[----:B------:R-:W-:Y:S05]  /*7c10*/  BSYNC B0 ;  /* 0x0000000000007941 */ /* 0x000fea0003800000 */
.L_x_10079:
        /* <DEDUP_REMOVED lines=8> */
.L_x_10086:
        /* <DEDUP_REMOVED lines=14> */
.L_x_12905:


//--------------------- .text._ZN2at6native29vectorized_elementwise_kernelILi8EZZZNS0_18GeluCUDAKernelImplERNS_18TensorIteratorBaseENS0_8GeluTypeEENKUlvE0_clEvENKUlvE_clEvEUldE_St5arrayIPcLm2EEEEviT0_T1_ --------------------------
	.section	.text._ZN2at6native29vectorized_elementwise_kernelILi8EZZZNS0_18GeluCUDAKernelImplERNS_18TensorIteratorBaseENS0_8GeluTypeEENKUlvE0_clEvENKUlvE_clEvEUldE_St5arrayIPcLm2EEEEviT0_T1_,"ax",@progbits
	.align	128
        .global         _ZN2at6native29vectorized_elementwise_kernelILi8EZZZNS0_18GeluCUDAKernelImplERNS_18TensorIteratorBaseENS0_8GeluTypeEENKUlvE0_clEvENKUlvE_clEvEUldE_St5arrayIPcLm2EEEEviT0_T1_
        .type           _ZN2at6native29vectorized_elementwise_kernelILi8EZZZNS0_18GeluCUDAKernelImplERNS_18TensorIteratorBaseENS0_8GeluTypeEENKUlvE0_clEvENKUlvE_clEvEUldE_St5arrayIPcLm2EEEEviT0_T1_,@function
        .size           _ZN2at6native29vectorized_elementwise_kernelILi8EZZZNS0_18GeluCUDAKernelImplERNS_18TensorIteratorBaseENS0_8GeluTypeEENKUlvE0_clEvENKUlvE_clEvEUldE_St5arrayIPcLm2EEEEviT0_T1_,(.L_x_12906 - _ZN2at6native29vectorized_elementwise_kernelILi8EZZZNS0_18GeluCUDAKernelImplERNS_18TensorIteratorBaseENS0_8GeluTypeEENKUlvE0_clEvENKUlvE_clEvEUldE_St5arrayIPcLm2EEEEviT0_T1_)
        .other          _ZN2at6native29vectorized_elementwise_kernelILi8EZZZNS0_18GeluCUDAKernelImplERNS_18TensorIteratorBaseENS0_8GeluTypeEENKUlvE0_clEvENKUlvE_clEvEUldE_St5arrayIPcLm2EEEEviT0_T1_,@"STO_CUDA_ENTRY STV_DEFAULT"
_ZN2at6native29vectorized_elementwise_kernelILi8EZZZNS0_18GeluCUDAKernelImplERNS_18TensorIteratorBaseENS0_8GeluTypeEENKUlvE0_clEvENKUlvE_clEvEUldE_St5arrayIPcLm2EEEEviT0_T1_:
.text._ZN2at6native29vectorized_elementwise_kernelILi8EZZZNS0_18GeluCUDAKernelImplERNS_18TensorIteratorBaseENS0_8GeluTypeEENKUlvE0_clEvENKUlvE_clEvEUldE_St5arrayIPcLm2EEEEviT0_T1_:
        /* <DEDUP_REMOVED lines=760> */
.L_x_10087:
        /* <DEDUP_REMOVED lines=194> */
.L_x_10089:
[----:B------:R-:W-:Y:S05]  /*3ba0*/  BSYNC B0 ;  /* 0x0000000000007941 */ /* 0x000fea0003800000 */
.L_x_10088:
        /* <DEDUP_REMOVED lines=139> */
.L_x_10091:
[----:B------:R-:W-:Y:S05]  /*4460*/  BSYNC B0 ;  /* 0x0000000000007941 */ /* 0x000fea0003800000 */
.L_x_10090:
        /* <DEDUP_REMOVED lines=139> */
.L_x_10093:
[----:B------:R-:W-:Y:S05]  /*4d20*/  BSYNC B0 ;  /* 0x0000000000007941 */ /* 0x000fea0003800000 */
.L_x_10092:
        /* <DEDUP_REMOVED lines=139> */
.L_x_10095:
[----:B------:R-:W-:Y:S05]  /*55e0*/  BSYNC B0 ;  /* 0x0000000000007941 */ /* 0x000fea0003800000 */
.L_x_10094:
        /* <DEDUP_REMOVED lines=139> */
.L_x_10097:
[----:B------:R-:W-:Y:S05]  /*5ea0*/  BSYNC B0 ;  /* 0x0000000000007941 */ /* 0x000fea0003800000 */
.L_x_10096:
        /* <DEDUP_REMOVED lines=139> */
.L_x_10099:
[----:B------:R-:W-:Y:S05]  /*6760*/  BSYNC B0 ;  /* 0x0000000000007941 */ /* 0x000fea0003800000 */
.L_x_10098:
        /* <DEDUP_REMOVED lines=144> */
.L_x_10101:
[----:B------:R-:W-:Y:S05]  /*7070*/  BSYNC B0 ;  /* 0x0000000000007941 */ /* 0x000fea0003800000 */
.L_x_10100:
        /* <DEDUP_REMOVED lines=137> */
.L_x_10103:
[----:B------:R-:W-:Y:S05]  /*7910*/  BSYNC B0 ;  /* 0x0000000000007941 */ /* 0x000fea0003800000 */
.L_x_10102:
        /* <DEDUP_REMOVED lines=18> */
.L_x_10106:
[----:B------:R-:W-:-:S13]  /*7a40*/  ISETP.GE.AND P0, PT, R12, R0, PT ;  /* 0x000000000c00720c */ /* 0x000fda0003f06270 */
[----:B------:R-:W-:Y:S05]  /*7a50*/  @P0 BRA `(.L_x_10108) ;  /* 0x0000000000300947 */ /* 0x000fea0003800000 */
[----:B0-----:R-:W0:Y:S01]  /*7a60*/  LDC.64 R14, c[0x0][0x218] ;  /* 0x00008600ff0e7b82 */ /* 0x001e220000000a00 */
[----:B------:R-:W-:Y:S02]  /*7a70*/  IMAD.IADD R13, R43, 0x1, R12 ;  /* 0x000000012b0d7824 */ /* 0x000fe400078e020c */
[----:B------:R-:W-:Y:S02]  /*7a80*/  VIADD R12, R12, 0x80 ;  /* 0x000000800c0c7836 */ /* 0x000fe40000000000 */
[----:B0-----:R-:W-:-:S05]  /*7a90*/  IMAD.WIDE.U32 R14, R13, 0x8, R14 ;  /* 0x000000080d0e7825 */ /* 0x001fca00078e000e */
[----:B------:R1:W-:Y:S02]  /*7aa0*/  STG.E.64 desc[UR4][R14.64], R10 ;  /* 0x0000000a0e007986 */ /* 0x0003e4000c101b04 */
.L_x_10107:
[----:B------:R-:W-:-:S13]  /*7ab0*/  ISETP.GE.AND P0, PT, R12, R0, PT ;  /* 0x000000000c00720c */ /* 0x000fda0003f06270 */
[----:B------:R-:W-:Y:S05]  /*7ac0*/  @P0 BRA `(.L_x_10109) ;  /* 0x0000000000340947 */ /* 0x000fea0003800000 */
[----:B-1----:R-:W1:Y:S01]  /*7ad0*/  LDC.64 R10, c[0x0][0x218] ;  /* 0x00008600ff0a7b82 */ /* 0x002e620000000a00 */
[----:B------:R-:W-:Y:S02]  /*7ae0*/  IMAD.IADD R13, R43, 0x1, R12 ;  /* 0x000000012b0d7824 */ /* 0x000fe400078e020c */
[----:B------:R-:W-:Y:S02]  /*7af0*/  VIADD R12, R12, 0x80 ;  /* 0x000000800c0c7836 */ /* 0x000fe40000000000 */
[----:B-1----:R-:W-:-:S05]  /*7b00*/  IMAD.WIDE.U32 R10, R13, 0x8, R10 ;  /* 0x000000080d0a7825 */ /* 0x002fca00078e000a */
[----:B------:R1:W-:Y:S02]  /*7b10*/  STG.E.64 desc[UR4][R10.64], R8 ;  /* 0x000000080a007986 */ /* 0x0003e4000c101b04 */
.L_x_10108:
        /* <DEDUP_REMOVED lines=8> */
.L_x_10109:
[----:B------:R-:W-:Y:S05]  /*7ba0*/  BSYNC B1 ;  /* 0x0000000000017941 */ /* 0x000fea0003800000 */
.L_x_10105:
[----:B------:R-:W-:-:S13]  /*7bb0*/  ISETP.GE.AND P0, PT, R12, R0, PT ;  /* 0x000000000c00720c */ /* 0x000fda0003f06270 */
[----:B--2---:R-:W2:Y:S01]  /*7bc0*/  @!P0 LDC.64 R2, c[0x0][0x218] ;  /* 0x00008600ff028b82 */ /* 0x004ea20000000a00 */
[----:B------:R-:W-:Y:S02]  /*7bd0*/  @!P0 IMAD.IADD R9, R43, 0x1, R12 ;  /* 0x000000012b098824 */ /* 0x000fe400078e020c */
[----:B------:R-:W-:Y:S02]  /*7be0*/  @!P0 VIADD R12, R12, 0x80 ;  /* 0x000000800c0c8836 */ /* 0x000fe40000000000 */
[----:B--2---:R-:W-:-:S05]  /*7bf0*/  @!P0 IMAD.WIDE.U32 R2, R9, 0x8, R2 ;  /* 0x0000000809028825 */ /* 0x004fca00078e0002 */
[----:B------:R2:W-:Y:S02]  /*7c00*/  @!P0 STG.E.64 desc[UR4][R2.64], R4 ;  /* 0x0000000402008986 */ /* 0x0005e4000c101b04 */
.L_x_10110:
[----:B------:R-:W-:Y:S05]  /*7c10*/  BSYNC B0 ;  /* 0x0000000000007941 */ /* 0x000fea0003800000 */
.L_x_10104:
        /* <DEDUP_REMOVED lines=8> */
.L_x_10111:
        /* <DEDUP_REMOVED lines=14> */
.L_x_12906:


//--------------------- .text._ZN2at6native18elementwise_kernelILi128ELi4EZNS0_15gpu_kernel_implIZZZNS0_18GeluCUDAKernelImplERNS_18TensorIteratorBaseENS0_8GeluTypeEENKUlvE_clEvENKUlvE2_clEvEUlN3c108BFloat16EE_EEvS4_RKT_EUliE_EEviT1_ --------------------------
	.section	.text._ZN2at6native18elementwise_kernelILi128ELi4EZNS0_15gpu_kernel_implIZZZNS0_18GeluCUDAKernelImplERNS_18TensorIteratorBaseENS0_8GeluTypeEENKUlvE_clEvENKUlvE2_clEvEUlN3c108BFloat16EE_EEvS4_RKT_EUliE_EEviT1_,"ax",@progbits
	.align	128
        .global         _ZN2at6native18elementwise_kernelILi128ELi4EZNS0_15gpu_kernel_implIZZZNS0_18GeluCUDAKernelImplERNS_18TensorIteratorBaseENS0_8GeluTypeEENKUlvE_clEvENKUlvE2_clEvEUlN3c108BFloat16EE_EEvS4_RKT_EUliE_EEviT1_
        .type           _ZN2at6native18elementwise_kernelILi128ELi4EZNS0_15gpu_kernel_implIZZZNS0_18GeluCUDAKernelImplERNS_18TensorIteratorBaseENS0_8GeluTypeEENKUlvE_clEvENKUlvE2_clEvEUlN3c108BFloat16EE_EEvS4_RKT_EUliE_EEviT1_,@function
        .size           _ZN2at6native18elementwise_kernelILi128ELi4EZNS0_15gpu_kernel_implIZZZNS0_18GeluCUDAKernelImplERNS_18TensorIteratorBaseENS0_8GeluTypeEENKUlvE_clEvENKUlvE2_clEvEUlN3c108BFloat16EE_EEvS4_RKT_EUliE_EEviT1_,(.L_x_12907 - _ZN2at6native18elementwise_kernelILi128ELi4EZNS0_15gpu_kernel_implIZZZNS0_18GeluCUDAKernelImplERNS_18TensorIteratorBaseENS0_8GeluTypeEENKUlvE_clEvENKUlvE2_clEvEUlN3c108BFloat16EE_EEvS4_RKT_EUliE_EEviT1_)
        .other          _ZN2at6native18elementwise_kernelILi128ELi4EZNS0_15gpu_kernel_implIZZZNS0_18GeluCUDAKernelImplERNS_18TensorIteratorBaseENS0_8GeluTypeEENKUlvE_clEvENKUlvE2_clEvEUlN3c108BFloat16EE_EEvS4_RKT_EUliE_EEviT1_,@"STO_CUDA_ENTRY STV_DEFAULT"
_ZN2at6native18elementwise_kernelILi128ELi4EZNS0_15gpu_kernel_implIZZZNS0_18GeluCUDAKernelImplERNS_18TensorIteratorBaseENS0_8GeluTypeEENKUlvE_clEvENKUlvE2_clEvEUlN3c108BFloat16EE_EEvS4_RKT_EUliE_EEviT1_:
.text._ZN2at6native18elementwise_kernelILi128ELi4EZNS0_15gpu_kernel_implIZZZNS0_18GeluCUDAKernelImplERNS_18TensorIteratorBaseENS0_8GeluTypeEENKUlvE_clEvENKUlvE2_clEvEUlN3c108BFloat16EE_EEvS4_RKT_EUliE_EEviT1_:
        /* <DEDUP_REMOVED lines=313> */
.L_x_10114:
        /* <DEDUP_REMOVED lines=22> */
.L_x_10118:
[----:B------:R-:W2:Y:S02]  /*14f0*/  LDG.E.U8 R2, desc[UR36][R2.64] ;  /* 0x0000002402027981 */ /* 0x000ea4000c1e1100 */
[----:B--2---:R-:W-:-:S04]  /*1500*/  I2FP.F32.U32 R0, R2 ;  /* 0x0000000200007245 */ /* 0x004fc80000201000 */
[----:B------:R-:W-:Y:S01]  /*1510*/  F2FP.BF16.F32.PACK_AB R0, RZ, R0 ;  /* 0x00000000ff00723e */ /* 0x000fe200000010ff */
[----:B------:R-:W-:Y:S06]  /*1520*/  BRA `(.L_x_10120) ;  /* 0x0000000c00907947 */ /* 0x000fec0003800000 */
.L_x_10117:
        /* <DEDUP_REMOVED lines=10> */
.L_x_10122:
[----:B------:R-:W2:Y:S02]  /*15d0*/  LDG.E R2, desc[UR36][R2.64] ;  /* 0x0000002402027981 */ /* 0x000ea4000c1e1900 */
[----:B--2---:R-:W-:-:S04]  /*15e0*/  I2FP.F32.S32 R0, R2 ;  /* 0x0000000200007245 */ /* 0x004fc80000201400 */
[----:B------:R-:W-:Y:S01]  /*15f0*/  F2FP.BF16.F32.PACK_AB R0, RZ, R0 ;  /* 0x00000000ff00723e */ /* 0x000fe200000010ff */
[----:B------:R-:W-:Y:S06]  /*1600*/  BRA `(.L_x_10120) ;  /* 0x0000000c00587947 */ /* 0x000fec0003800000 */
.L_x_10121:
[----:B------:R-:W2:Y:S02]  /*1610*/  LDG.E.U16 R2, desc[UR36][R2.64] ;  /* 0x0000002402027981 */ /* 0x000ea4000c1e1500 */
[----:B--2---:R-:W0:Y:S02]  /*1620*/  I2F.S16 R0, R2 ;  /* 0x0000000200007306 */ /* 0x004e240000101400 */
[----:B0-----:R-:W-:Y:S01]  /*1630*/  F2FP.BF16.F32.PACK_AB R0, RZ, R0 ;  /* 0x00000000ff00723e */ /* 0x001fe200000010ff */
[----:B------:R-:W-:Y:S06]  /*1640*/  BRA `(.L_x_10120) ;  /* 0x0000000c00487947 */ /* 0x000fec0003800000 */
.L_x_10116:
        /* <DEDUP_REMOVED lines=9> */
.L_x_10124:
[----:B------:R-:W2:Y:S02]  /*16e0*/  LDG.E.U16 R0, desc[UR36][R2.64] ;  /* 0x0000002402007981 */ /* 0x000ea4000c1e1500 */
[----:B--2---:R-:W-:-:S05]  /*16f0*/  HADD2.F32 R0, -RZ, R0.H0_H0 ;  /* 0x20000000ff007230 */ /* 0x004fca0000004100 */
[----:B------:R-:W-:Y:S01]  /*1700*/  F2FP.BF16.F32.PACK_AB R0, RZ, R0 ;  /* 0x00000000ff00723e */ /* 0x000fe200000010ff */
[----:B------:R-:W-:Y:S06]  /*1710*/  BRA `(.L_x_10120) ;  /* 0x0000000c00147947 */ /* 0x000fec0003800000 */
.L_x_10123:
        /* <DEDUP_REMOVED lines=9> */
.L_x_10126:
[----:B------:R-:W2:Y:S02]  /*17b0*/  LDG.E.U16 R2, desc[UR36][R2.64] ;  /* 0x0000002402027981 */ /* 0x000ea4000c1e1500 */
[----:B--2---:R-:W-:-:S05]  /*17c0*/  HADD2.F32 R0, -RZ, R2.H0_H0 ;  /* 0x20000002ff007230 */ /* 0x004fca0000004100 */
[----:B------:R-:W-:Y:S01]  /*17d0*/  F2FP.BF16.F32.PACK_AB R0, RZ, R0 ;  /* 0x00000000ff00723e */ /* 0x000fe200000010ff */
[----:B------:R-:W-:Y:S06]  /*17e0*/  BRA `(.L_x_10120) ;  /* 0x0000000800e07947 */ /* 0x000fec0003800000 */
.L_x_10125:
        /* <DEDUP_REMOVED lines=8> */
.L_x_10115:
        /* <DEDUP_REMOVED lines=13> */
.L_x_10129:
        /* <DEDUP_REMOVED lines=8> */
.L_x_10128:
        /* <DEDUP_REMOVED lines=28> */
.L_x_10131:
        /* <DEDUP_REMOVED lines=15> */
.L_x_10130:
[----:B------:R0:W5:Y:S01]  /*1c70*/  LDG.E.U16 R0, desc[UR36][R2.64] ;  /* 0x0000002402007981 */ /* 0x000162000c1e1500 */
[----:B------:R-:W-:Y:S05]  /*1c80*/  BRA `(.L_x_10120) ;  /* 0x0000000400b87947 */ /* 0x000fea0003800000 */
.L_x_10127:
        /* <DEDUP_REMOVED lines=12> */
.L_x_10134:
        /* <DEDUP_REMOVED lines=21> */
.L_x_10138:
[----:B------:R-:W-:Y:S05]  /*1ea0*/  BSYNC B1 ;  /* 0x0000000000017941 */ /* 0x000fea0003800000 */
.L_x_10137:
[----:B------:R-:W-:Y:S01]  /*1eb0*/  LEA R3, R0, 0x3b800000, 0x17 ;  /* 0x3b80000000037811 */ /* 0x000fe200078eb8ff */
[----:B------:R-:W-:-:S05]  /*1ec0*/  IMAD.SHL.U32 R0, R2, 0x100000, RZ ;  /* 0x0010000002007824 */ /* 0x000fca00078e00ff */
[----:B------:R-:W-:-:S07]  /*1ed0*/  LOP3.LUT R0, R3, R0, R4, 0xfe, !PT ;  /* 0x0000000003007212 */ /* 0x000fce00078efe04 */
.L_x_10136:
[----:B------:R-:W-:Y:S05]  /*1ee0*/  BSYNC B0 ;  /* 0x0000000000007941 */ /* 0x000fea0003800000 */
.L_x_10135:
[----:B------:R-:W-:Y:S01]  /*1ef0*/  F2FP.BF16.F32.PACK_AB R0, RZ, R0 ;  /* 0x00000000ff00723e */ /* 0x000fe200000010ff */
[----:B------:R-:W-:Y:S06]  /*1f00*/  BRA `(.L_x_10120) ;  /* 0x0000000400187947 */ /* 0x000fec0003800000 */
.L_x_10133:
        /* <DEDUP_REMOVED lines=21> */
.L_x_10142:
[----:B------:R-:W-:Y:S05]  /*2060*/  BSYNC B1 ;  /* 0x0000000000017941 */ /* 0x000fea0003800000 */
.L_x_10141:
[----:B------:R-:W-:Y:S01]  /*2070*/  LEA R3, R0, 0x37800000, 0x17 ;  /* 0x3780000000037811 */ /* 0x000fe200078eb8ff */
[----:B------:R-:W-:-:S05]  /*2080*/  IMAD.SHL.U32 R0, R2, 0x200000, RZ ;  /* 0x0020000002007824 */ /* 0x000fca00078e00ff */
[----:B------:R-:W-:-:S07]  /*2090*/  LOP3.LUT R0, R3, R0, R4, 0xfe, !PT ;  /* 0x0000000003007212 */ /* 0x000fce00078efe04 */
.L_x_10140:
[----:B------:R-:W-:Y:S05]  /*20a0*/  BSYNC B0 ;  /* 0x0000000000007941 */ /* 0x000fea0003800000 */
.L_x_10139:
[----:B------:R-:W-:Y:S01]  /*20b0*/  F2FP.BF16.F32.PACK_AB R0, RZ, R0 ;  /* 0x00000000ff00723e */ /* 0x000fe200000010ff */
[----:B------:R-:W-:Y:S06]  /*20c0*/  BRA `(.L_x_10120) ;  /* 0x0000000000a87947 */ /* 0x000fec0003800000 */
.L_x_10132:
        /* <DEDUP_REMOVED lines=14> */
.L_x_10146:
[----:B------:R-:W-:Y:S05]  /*21b0*/  BSYNC B0 ;  /* 0x0000000000007941 */ /* 0x000fea0003800000 */
.L_x_10145:
[----:B------:R-:W-:Y:S01]  /*21c0*/  F2FP.BF16.F32.PACK_AB R0, RZ, R0 ;  /* 0x00000000ff00723e */ /* 0x000fe200000010ff */
[----:B------:R-:W-:Y:S06]  /*21d0*/  BRA `(.L_x_10120) ;  /* 0x0000000000647947 */ /* 0x000fec0003800000 */
.L_x_10119:
        /* <DEDUP_REMOVED lines=16> */
.L_x_10147:
[----:B------:R-:W-:Y:S01]  /*22e0*/  PRMT R0, RZ, 0x7610, R0 ;  /* 0x00007610ff007816 */ /* 0x000fe20000000000 */
[----:B------:R-:W-:Y:S06]  /*22f0*/  BRA `(.L_x_10120) ;  /* 0x00000000001c7947 */ /* 0x000fec0003800000 */
.L_x_10144:
[----:B------:R-:W2:Y:S02]  /*2300*/  LDG.E.64 R2, desc[UR36][R2.64] ;  /* 0x0000002402027981 */ /* 0x000ea4000c1e1b00 */
[----:B--2---:R-:W0:Y:S02]  /*2310*/  I2F.U64 R0, R2 ;  /* 0x0000000200007312 */ /* 0x004e240000301000 */
[----:B0-----:R-:W-:Y:S01]  /*2320*/  F2FP.BF16.F32.PACK_AB R0, RZ, R0 ;  /* 0x00000000ff00723e */ /* 0x001fe200000010ff */
[----:B------:R-:W-:Y:S06]  /*2330*/  BRA `(.L_x_10120) ;  /* 0x00000000000c7947 */ /* 0x000fec0003800000 */
.L_x_10143:
[----:B------:R-:W2:Y:S02]  /*2340*/  LDG.E R2, desc[UR36][R2.64] ;  /* 0x0000002402027981 */ /* 0x000ea4000c1e1900 */
[----:B--2---:R-:W-:-:S04]  /*2350*/  I2FP.F32.U32 R0, R2 ;  /* 0x0000000200007245 */ /* 0x004fc80000201000 */
[----:B------:R-:W-:-:S07]  /*2360*/  F2FP.BF16.F32.PACK_AB R0, RZ, R0 ;  /* 0x00000000ff00723e */ /* 0x000fce00000010ff */
.L_x_10120:
[----:B-----5:R-:W-:Y:S01]  /*2370*/  IMAD.U32 R0, R0, 0x10000, RZ ;  /* 0x0001000000007824 */ /* 0x020fe200078e00ff */
[----:B------:R-:W1:Y:S03]  /*2380*/  LDC.U8 R4, c[0x0][0x421] ;  /* 0x00010840ff047b82 */ /* 0x000e660000000000 */
[----:B0-----:R-:W-:-:S04]  /*2390*/  FMUL.FTZ R3, R0, R0 ;  /* 0x0000000000037220 */ /* 0x001fc80000410000 */
[----:B------:R-:W-:-:S04]  /*23a0*/  FMUL.FTZ R3, R0, R3 ;  /* 0x0000000300037220 */ /* 0x000fc80000410000 */
[----:B------:R-:W-:Y:S01]  /*23b0*/  FFMA.FTZ R3, R3, 0.044714998453855514526, R0 ;  /* 0x3d37271303037823 */ /* 0x000fe20000010000 */
[----:B------:R-:W-:-:S03]  /*23c0*/  FMUL.FTZ R0, R0, 0.5 ;  /* 0x3f00000000007820 */ /* 0x000fc60000410000 */
[----:B------:R-:W-:-:S06]  /*23d0*/  FMUL.FTZ R3, R3, 0.79788458347320556641 ;  /* 0x3f4c422a03037820 */ /* 0x000fcc0000410000 */
[----:B------:R-:W0:Y:S01]  /*23e0*/  MUFU.TANH R3, R3 ;  /* 0x0000000300037308 */ /* 0x000e220000002400 */
[----:B-1----:R-:W-:-:S04]  /*23f0*/  PRMT R2, R4, 0x9910, RZ ;  /* 0x0000991004027816 */ /* 0x002fc800000000ff */
[----:B------:R-:W-:Y:S01]  /*2400*/  ISETP.GT.AND P0, PT, R2, 0x9, PT ;  /* 0x000000090200780c */ /* 0x000fe20003f04270 */
[----:B0-----:R-:W-:-:S04]  /*2410*/  FADD.FTZ R5, R3, 1 ;  /* 0x3f80000003057421 */ /* 0x001fc80000010000 */
[----:B------:R-:W-:-:S04]  /*2420*/  FMUL.FTZ R0, R0, R5 ;  /* 0x0000000500007220 */ /* 0x000fc80000410000 */
[----:B------:R0:W1:Y:S04]  /*2430*/  F2F.BF16.F32 R5, R0 ;  /* 0x0000000000057304 */ /* 0x0000680000202000 */
        /* <DEDUP_REMOVED lines=13> */
.L_x_10151:
[----:B-1----:R-:W-:-:S06]  /*2510*/  IMAD.U32 R3, R5, 0x10000, RZ ;  /* 0x0001000005037824 */ /* 0x002fcc00078e00ff */
[----:B------:R-:W1:Y:S02]  /*2520*/  F2I.S64.TRUNC R2, R3 ;  /* 0x0000000300027311 */ /* 0x000e64000020d900 */
[----:B-1----:R4:W-:Y:S01]  /*2530*/  STG.E.U8 desc[UR36][R16.64], R2 ;  /* 0x0000000210007986 */ /* 0x0029e2000c101124 */
[----:B------:R-:W-:Y:S05]  /*2540*/  BRA `(.L_x_10153) ;  /* 0x0000000c00847947 */ /* 0x000fea0003800000 */
.L_x_10150:
        /* <DEDUP_REMOVED lines=10> */
.L_x_10155:
[----:B-1----:R-:W-:-:S06]  /*25f0*/  IMAD.U32 R5, R5, 0x10000, RZ ;  /* 0x0001000005057824 */ /* 0x002fcc00078e00ff */
[----:B------:R-:W1:Y:S02]  /*2600*/  F2I.FTZ.TRUNC.NTZ R5, R5 ;  /* 0x0000000500057305 */ /* 0x000e64000021f100 */
[----:B-1----:R2:W-:Y:S01]  /*2610*/  STG.E desc[UR36][R16.64], R5 ;  /* 0x0000000510007986 */ /* 0x0025e2000c101924 */
[----:B------:R-:W-:Y:S05]  /*2620*/  BRA `(.L_x_10153) ;  /* 0x0000000c004c7947 */ /* 0x000fea0003800000 */
.L_x_10154:
[----:B-1----:R-:W-:-:S06]  /*2630*/  IMAD.U32 R5, R5, 0x10000, RZ ;  /* 0x0001000005057824 */ /* 0x002fcc00078e00ff */
[----:B------:R-:W1:Y:S02]  /*2640*/  F2I.FTZ.TRUNC.NTZ R5, R5 ;  /* 0x0000000500057305 */ /* 0x000e64000021f100 */
[----:B-1----:R3:W-:Y:S01]  /*2650*/  STG.E.U16 desc[UR36][R16.64], R5 ;  /* 0x0000000510007986 */ /* 0x0027e2000c101524 */
[----:B------:R-:W-:Y:S05]  /*2660*/  BRA `(.L_x_10153) ;  /* 0x0000000c003c7947 */ /* 0x000fea0003800000 */
.L_x_10149:
        /* <DEDUP_REMOVED lines=9> */
.L_x_10157:
[----:B01----:R-:W-:-:S05]  /*2700*/  IMAD.U32 R0, R5, 0x10000, RZ ;  /* 0x0001000005007824 */ /* 0x003fca00078e00ff */
[----:B------:R-:W-:-:S05]  /*2710*/  F2FP.F16.F32.PACK_AB R0, RZ, R0 ;  /* 0x00000000ff00723e */ /* 0x000fca00000000ff */
[----:B------:R0:W-:Y:S01]  /*2720*/  STG.E.U16 desc[UR36][R16.64], R0 ;  /* 0x0000000010007986 */ /* 0x0001e2000c101524 */
[----:B------:R-:W-:Y:S05]  /*2730*/  BRA `(.L_x_10153) ;  /* 0x0000000c00087947 */ /* 0x000fea0003800000 */
.L_x_10156:
        /* <DEDUP_REMOVED lines=10> */
.L_x_10159:
[----:B-1----:R-:W-:-:S05]  /*27e0*/  IMAD.U32 R5, R5, 0x10000, RZ ;  /* 0x0001000005057824 */ /* 0x002fca00078e00ff */
[----:B------:R-:W-:-:S04]  /*27f0*/  F2FP.F16.F32.PACK_AB R3, RZ, R5 ;  /* 0x00000005ff03723e */ /* 0x000fc800000000ff */
[----:B------:R-:W-:-:S05]  /*2800*/  PRMT R3, R3, 0x5410, RZ ;  /* 0x0000541003037816 */ /* 0x000fca00000000ff */
[----:B------:R1:W-:Y:S01]  /*2810*/  STG.E desc[UR36][R16.64], R3 ;  /* 0x0000000310007986 */ /* 0x0003e2000c101924 */
[----:B------:R-:W-:Y:S05]  /*2820*/  BRA `(.L_x_10153) ;  /* 0x0000000800cc7947 */ /* 0x000fea0003800000 */
.L_x_10158:
[----:B-1----:R-:W-:-:S04]  /*2830*/  IMAD.U32 R2, R5, 0x10000, RZ ;  /* 0x0001000005027824 */ /* 0x002fc800078e00ff */
[----:B------:R-:W-:-:S06]  /*2840*/  FMUL.FTZ R2, R2, 1 ;  /* 0x3f80000002027820 */ /* 0x000fcc0000410000 */
[----:B------:R-:W1:Y:S02]  /*2850*/  F2F.F64.F32 R2, R2 ;  /* 0x0000000200027310 */ /* 0x000e640000201800 */
[----:B-1----:R1:W-:Y:S01]  /*2860*/  STG.E.64 desc[UR36][R16.64], R2 ;  /* 0x0000000210007986 */ /* 0x0023e2000c101b24 */
[----:B------:R-:W-:Y:S05]  /*2870*/  BRA `(.L_x_10153) ;  /* 0x0000000800b87947 */ /* 0x000fea0003800000 */
.L_x_10148:
        /* <DEDUP_REMOVED lines=13> */
.L_x_10162:
[----:B-1----:R-:W-:Y:S01]  /*2950*/  IMAD.U32 R5, R5, 0x10000, RZ ;  /* 0x0001000005057824 */ /* 0x002fe200078e00ff */
[----:B------:R-:W-:-:S03]  /*2960*/  CS2R R6, SRZ ;  /* 0x0000000000067805 */ /* 0x000fc6000001ff00 */
[----:B------:R-:W-:-:S06]  /*2970*/  FMUL.FTZ R5, R5, 1 ;  /* 0x3f80000005057820 */ /* 0x000fcc0000410000 */
[----:B------:R-:W1:Y:S02]  /*2980*/  F2F.F64.F32 R4, R5 ;  /* 0x0000000500047310 */ /* 0x000e640000201800 */
[----:B-1----:R1:W-:Y:S01]  /*2990*/  STG.E.128 desc[UR36][R16.64], R4 ;  /* 0x0000000410007986 */ /* 0x0023e2000c101d24 */
[----:B------:R-:W-:Y:S05]  /*29a0*/  BRA `(.L_x_10153) ;  /* 0x00000008006c7947 */ /* 0x000fea0003800000 */
.L_x_10161:
        /* <DEDUP_REMOVED lines=21> */
.L_x_10166:
[----:B------:R-:W-:Y:S05]  /*2b00*/  BSYNC B0 ;  /* 0x0000000000007941 */ /* 0x000fea0003800000 */
.L_x_10165:
[----:B------:R-:W-:-:S05]  /*2b10*/  LOP3.LUT R3, R0, R3, RZ, 0xfc, !PT ;  /* 0x0000000300037212 */ /* 0x000fca00078efcff */
[----:B------:R0:W-:Y:S01]  /*2b20*/  STG.E.U8 desc[UR36][R16.64], R3 ;  /* 0x0000000310007986 */ /* 0x0001e2000c101124 */
[----:B------:R-:W-:Y:S05]  /*2b30*/  BRA `(.L_x_10153) ;  /* 0x0000000800087947 */ /* 0x000fea0003800000 */
.L_x_10164:
        /* <DEDUP_REMOVED lines=13> */
.L_x_10168:
[----:B0-----:R-:W-:Y:S01]  /*2c10*/  IMAD.MOV.U32 R0, RZ, RZ, 0x7f ;  /* 0x0000007fff007424 */ /* 0x001fe200078e00ff */
[----:B------:R-:W-:-:S04]  /*2c20*/  ISETP.GT.U32.AND P0, PT, R2, 0x7f800000, PT ;  /* 0x7f8000000200780c */ /* 0x000fc80003f04070 */
[----:B------:R-:W-:-:S09]  /*2c30*/  SEL R0, R0, 0x7c, P0 ;  /* 0x0000007c00007807 */ /* 0x000fd20000000000 */
.L_x_10169:
[----:B------:R-:W-:Y:S05]  /*2c40*/  BSYNC B0 ;  /* 0x0000000000007941 */ /* 0x000fea0003800000 */
.L_x_10167:
[----:B------:R-:W-:-:S04]  /*2c50*/  LOP3.LUT R2, R5, 0x80000000, RZ, 0xc0, !PT ;  /* 0x8000000005027812 */ /* 0x000fc800078ec0ff */
[----:B------:R-:W-:-:S04]  /*2c60*/  SHF.R.U32.HI R3, RZ, 0x18, R2 ;  /* 0x00000018ff037819 */ /* 0x000fc80000011602 */
[----:B------:R-:W-:-:S05]  /*2c70*/  LOP3.LUT R3, R0, R3, RZ, 0xfc, !PT ;  /* 0x0000000300037212 */ /* 0x000fca00078efcff */
[----:B------:R0:W-:Y:S01]  /*2c80*/  STG.E.U8 desc[UR36][R16.64], R3 ;  /* 0x0000000310007986 */ /* 0x0001e2000c101124 */
[----:B------:R-:W-:Y:S05]  /*2c90*/  BRA `(.L_x_10153) ;  /* 0x0000000400b07947 */ /* 0x000fea0003800000 */
.L_x_10163:
[----:B-1----:R1:W-:Y:S01]  /*2ca0*/  STG.E.U16 desc[UR36][R16.64], R5 ;  /* 0x0000000510007986 */ /* 0x0023e2000c101524 */
[----:B------:R-:W-:Y:S05]  /*2cb0*/  BRA `(.L_x_10153) ;  /* 0x0000000400a87947 */ /* 0x000fea0003800000 */
.L_x_10160:
        /* <DEDUP_REMOVED lines=12> */
.L_x_10172:
        /* <DEDUP_REMOVED lines=17> */
.L_x_10175:
[----:B------:R-:W-:-:S04]  /*2e90*/  LOP3.LUT R2, R5, 0x80000000, RZ, 0xc0, !PT ;  /* 0x8000000005027812 */ /* 0x000fc800078ec0ff */
[----:B------:R-:W-:-:S04]  /*2ea0*/  SHF.R.U32.HI R3, RZ, 0x18, R2 ;  /* 0x00000018ff037819 */ /* 0x000fc80000011602 */
[----:B------:R-:W-:-:S04]  /*2eb0*/  LOP3.LUT R0, R0, R3, RZ, 0xfc, !PT ;  /* 0x0000000300007212 */ /* 0x000fc800078efcff */
[----:B------:R-:W-:-:S07]  /*2ec0*/  PRMT R8, R0, 0x7610, R8 ;  /* 0x0000761000087816 */ /* 0x000fce0000000008 */
.L_x_10174:
[----:B------:R-:W-:Y:S05]  /*2ed0*/  BSYNC B0 ;  /* 0x0000000000007941 */ /* 0x000fea0003800000 */
.L_x_10173:
[----:B------:R1:W-:Y:S01]  /*2ee0*/  STG.E.U8 desc[UR36][R16.64], R8 ;  /* 0x0000000810007986 */ /* 0x0003e2000c101124 */
[----:B------:R-:W-:Y:S05]  /*2ef0*/  BRA `(.L_x_10153) ;  /* 0x0000000400187947 */ /* 0x000fea0003800000 */
.L_x_10171:
        /* <DEDUP_REMOVED lines=17> */
.L_x_10178:
[----:B------:R-:W-:-:S04]  /*3010*/  LOP3.LUT R2, R5, 0x80000000, RZ, 0xc0, !PT ;  /* 0x8000000005027812 */ /* 0x000fc800078ec0ff */
[----:B------:R-:W-:-:S04]  /*3020*/  SHF.R.U32.HI R3, RZ, 0x18, R2 ;  /* 0x00000018ff037819 */ /* 0x000fc80000011602 */
[----:B------:R-:W-:-:S04]  /*3030*/  LOP3.LUT R0, R0, R3, RZ, 0xfc, !PT ;  /* 0x0000000300007212 */ /* 0x000fc800078efcff */
[----:B------:R-:W-:-:S07]  /*3040*/  PRMT R8, R0, 0x7610, R8 ;  /* 0x0000761000087816 */ /* 0x000fce0000000008 */
.L_x_10177:
[----:B------:R-:W-:Y:S05]  /*3050*/  BSYNC B0 ;  /* 0x0000000000007941 */ /* 0x000fea0003800000 */
.L_x_10176:
[----:B------:R1:W-:Y:S01]  /*3060*/  STG.E.U8 desc[UR36][R16.64], R8 ;  /* 0x0000000810007986 */ /* 0x0003e2000c101124 */
[----:B------:R-:W-:Y:S05]  /*3070*/  BRA `(.L_x_10153) ;  /* 0x0000000000b87947 */ /* 0x000fea0003800000 */
.L_x_10170:
[----:B------:R-:W-:-:S13]  /*3080*/  ISETP.NE.AND P0, PT, R2, 0x1c, PT ;  /* 0x0000001c0200780c */ /* 0x000fda0003f05270 */
[----:B------:R-:W-:Y:S05]  /*3090*/  @!P0 BRA `(.L_x_10179) ;  /* 0x0000000000a48947 */ /* 0x000fea0003800000 */
[----:B------:R-:W-:-:S13]  /*30a0*/  ISETP.NE.AND P0, PT, R2, 0x1d, PT ;  /* 0x0000001d0200780c */ /* 0x000fda0003f05270 */
[----:B------:R-:W-:Y:S05]  /*30b0*/  @!P0 BRA `(.L_x_10180) ;  /* 0x00000000008c8947 */ /* 0x000fea0003800000 */
[----:B------:R-:W-:-:S13]  /*30c0*/  ISETP.NE.AND P0, PT, R2, 0x2c, PT ;  /* 0x0000002c0200780c */ /* 0x000fda0003f05270 */
[----:B------:R-:W-:Y:S05]  /*30d0*/  @P0 BRA `(.L_x_10152) ;  /* 0x0000000000400947 */ /* 0x000fea0003800000 */
[----:B-1----:R-:W-:Y:S02]  /*30e0*/  IMAD.U32 R5, R5, 0x10000, RZ ;  /* 0x0001000005057824 */ /* 0x002fe400078e00ff */
[----:B------:R-:W-:-:S03]  /*30f0*/  IMAD.MOV.U32 R3, RZ, RZ, 0xff ;  /* 0x000000ffff037424 */ /* 0x000fc600078e00ff */
[----:B------:R-:W-:-:S04]  /*3100*/  SHF.R.U32.HI R4, RZ, 0x17, R5 ;  /* 0x00000017ff047819 */ /* 0x000fc80000011605 */
[----:B------:R-:W-:-:S04]  /*3110*/  LOP3.LUT R2, R4, 0xff, RZ, 0xc0, !PT ;  /* 0x000000ff04027812 */ /* 0x000fc800078ec0ff */
[----:B------:R-:W-:-:S13]  /*3120*/  ISETP.NE.AND P1, PT, R2, 0xff, PT ;  /* 0x000000ff0200780c */ /* 0x000fda0003f25270 */
[--C-:B0-----:R-:W-:Y:S02]  /*3130*/  @P1 SHF.R.U32.HI R0, RZ, 0x16, R5.reuse ;  /* 0x00000016ff001819 */ /* 0x101fe40000011605 */
        /* <DEDUP_REMOVED lines=10> */
.L_x_10152:
[----:B------:R-:W-:Y:S01]  /*31e0*/  MOV R2, 0x0 ;  /* 0x0000000000027802 */ /* 0x000fe20000000f00 */
[----:B------:R-:W-:Y:S01]  /*31f0*/  ULDC.64 UR4, c[0x4][0x128] ;  /* 0x01004a0000047ab9 */ /* 0x000fe20000000a00 */
[----:B------:R-:W-:Y:S01]  /*3200*/  ULDC.64 UR6, c[0x4][0x130] ;  /* 0x01004c0000067ab9 */ /* 0x000fe20000000a00 */
[----:B------:R-:W-:Y:S02]  /*3210*/  IMAD.U32 R4, RZ, RZ, UR4 ;  /* 0x00000004ff047e24 */ /* 0x000fe4000f8e00ff */
[----:B-1----:R-:W-:Y:S01]  /*3220*/  IMAD.U32 R5, RZ, RZ, UR5 ;  /* 0x00000005ff057e24 */ /* 0x002fe2000f8e00ff */
[----:B------:R-:W1:Y:S01]  /*3230*/  LDC.64 R2, c[0x4][R2] ;  /* 0x0100000002027b82 */ /* 0x000e620000000a00 */
        /* <DEDUP_REMOVED lines=10> */
.L_x_10181:
[----:B------:R-:W-:Y:S05]  /*32e0*/  BRA `(.L_x_10153) ;  /* 0x00000000001c7947 */ /* 0x000fea0003800000 */
.L_x_10180:
[----:B-1----:R-:W-:-:S06]  /*32f0*/  IMAD.U32 R2, R5, 0x10000, RZ ;  /* 0x0001000005027824 */ /* 0x002fcc00078e00ff */
[----:B------:R-:W1:Y:S02]  /*3300*/  F2I.U64.TRUNC R2, R2 ;  /* 0x0000000200027311 */ /* 0x000e64000020d800 */
[----:B-1----:R1:W-:Y:S01]  /*3310*/  STG.E.64 desc[UR36][R16.64], R2 ;  /* 0x0000000210007986 */ /* 0x0023e2000c101b24 */
[----:B------:R-:W-:Y:S05]  /*3320*/  BRA `(.L_x_10153) ;  /* 0x00000000000c7947 */ /* 0x000fea0003800000 */
.L_x_10179:
[----:B-1----:R-:W-:-:S06]  /*3330*/  IMAD.U32 R5, R5, 0x10000, RZ ;  /* 0x0001000005057824 */ /* 0x002fcc00078e00ff */
[----:B------:R-:W1:Y:S02]  /*3340*/  F2I.FTZ.U32.TRUNC.NTZ R5, R5 ;  /* 0x0000000500057305 */ /* 0x000e64000021f000 */
[----:B-1----:R1:W-:Y:S02]  /*3350*/  STG.E desc[UR36][R16.64], R5 ;  /* 0x0000000510007986 */ /* 0x0023e4000c101924 */
.L_x_10153:
[----:B------:R-:W-:-:S04]  /*3360*/  IMAD R18, R23, 0x200, R18 ;  /* 0x0000020017127824 */ /* 0x000fc800078e0212 */
[----:B------:R-:W-:-:S07]  /*3370*/  VIADD R19, R18, 0x80 ;  /* 0x0000008012137836 */ /* 0x000fce0000000000 */
.L_x_10113:
[----:B------:R-:W-:Y:S05]  /*3380*/  BSYNC B6 ;  /* 0x0000000000067941 */ /* 0x000fea0003800000 */
.L_x_10112:
        /* <DEDUP_REMOVED lines=307> */
.L_x_10184:
        /* <DEDUP_REMOVED lines=22> */
.L_x_10188:
[----:B------:R-:W2:Y:S02]  /*4820*/  LDG.E.U8 R2, desc[UR36][R2.64] ;  /* 0x0000002402027981 */ /* 0x000ea4000c1e1100 */
[----:B--2---:R-:W-:-:S04]  /*4830*/  I2FP.F32.U32 R0, R2 ;  /* 0x0000000200007245 */ /* 0x004fc80000201000 */
[----:B------:R-:W-:Y:S01]  /*4840*/  F2FP.BF16.F32.PACK_AB R0, RZ, R0 ;  /* 0x00000000ff00723e */ /* 0x000fe200000010ff */
[----:B------:R-:W-:Y:S06]  /*4850*/  BRA `(.L_x_10190) ;  /* 0x0000000c00907947 */ /* 0x000fec0003800000 */
.L_x_10187:
        /* <DEDUP_REMOVED lines=10> */
.L_x_10192:
[----:B------:R-:W2:Y:S02]  /*4900*/  LDG.E R2, desc[UR36][R2.64] ;  /* 0x0000002402027981 */ /* 0x000ea4000c1e1900 */
[----:B--2---:R-:W-:-:S04]  /*4910*/  I2FP.F32.S32 R0, R2 ;  /* 0x0000000200007245 */ /* 0x004fc80000201400 */
[----:B------:R-:W-:Y:S01]  /*4920*/  F2FP.BF16.F32.PACK_AB R0, RZ, R0 ;  /* 0x00000000ff00723e */ /* 0x000fe200000010ff */
[----:B------:R-:W-:Y:S06]  /*4930*/  BRA `(.L_x_10190) ;  /* 0x0000000c00587947 */ /* 0x000fec0003800000 */
.L_x_10191:
[----:B------:R-:W2:Y:S02]  /*4940*/  LDG.E.U16 R2, desc[UR36][R2.64] ;  /* 0x0000002402027981 */ /* 0x000ea4000c1e1500 */
[----:B--2---:R-:W0:Y:S02]  /*4950*/  I2F.S16 R0, R2 ;  /* 0x0000000200007306 */ /* 0x004e240000101400 */
[----:B0-----:R-:W-:Y:S01]  /*4960*/  F2FP.BF16.F32.PACK_AB R0, RZ, R0 ;  /* 0x00000000ff00723e */ /* 0x001fe200000010ff */
[----:B------:R-:W-:Y:S06]  /*4970*/  BRA `(.L_x_10190) ;  /* 0x0000000c00487947 */ /* 0x000fec0003800000 */
.L_x_10186:
        /* <DEDUP_REMOVED lines=9> */
.L_x_10194:
[----:B------:R-:W2:Y:S02]  /*4a10*/  LDG.E.U16 R0, desc[UR36][R2.64] ;  /* 0x0000002402007981 */ /* 0x000ea4000c1e1500 */
[----:B--2---:R-:W-:-:S05]  /*4a20*/  HADD2.F32 R0, -RZ, R0.H0_H0 ;  /* 0x20000000ff007230 */ /* 0x004fca0000004100 */
[----:B------:R-:W-:Y:S01]  /*4a30*/  F2FP.BF16.F32.PACK_AB R0, RZ, R0 ;  /* 0x00000000ff00723e */ /* 0x000fe200000010ff */
[----:B------:R-:W-:Y:S06]  /*4a40*/  BRA `(.L_x_10190) ;  /* 0x0000000c00147947 */ /* 0x000fec0003800000 */
.L_x_10193:
        /* <DEDUP_REMOVED lines=9> */
.L_x_10196:
[----:B------:R-:W2:Y:S02]  /*4ae0*/  LDG.E.U16 R2, desc[UR36][R2.64] ;  /* 0x0000002402027981 */ /* 0x000ea4000c1e1500 */
[----:B--2---:R-:W-:-:S05]  /*4af0*/  HADD2.F32 R0, -RZ, R2.H0_H0 ;  /* 0x20000002ff007230 */ /* 0x004fca0000004100 */
[----:B------:R-:W-:Y:S01]  /*4b00*/  F2FP.BF16.F32.PACK_AB R0, RZ, R0 ;  /* 0x00000000ff00723e */ /* 0x000fe200000010ff */
[----:B------:R-:W-:Y:S06]  /*4b10*/  BRA `(.L_x_10190) ;  /* 0x0000000800e07947 */ /* 0x000fec0003800000 */
.L_x_10195:
        /* <DEDUP_REMOVED lines=8> */
.L_x_10185:
        /* <DEDUP_REMOVED lines=13> */
.L_x_10199:
        /* <DEDUP_REMOVED lines=8> */
.L_x_10198:
        /* <DEDUP_REMOVED lines=28> */
.L_x_10201:
        /* <DEDUP_REMOVED lines=15> */
.L_x_10200:
[----:B------:R0:W5:Y:S01]  /*4fa0*/  LDG.E.U16 R0, desc[UR36][R2.64] ;  /* 0x0000002402007981 */ /* 0x000162000c1e1500 */
[----:B------:R-:W-:Y:S05]  /*4fb0*/  BRA `(.L_x_10190) ;  /* 0x0000000400b87947 */ /* 0x000fea0003800000 */
.L_x_10197:
        /* <DEDUP_REMOVED lines=12> */
.L_x_10204:
        /* <DEDUP_REMOVED lines=21> */
.L_x_10208:
[----:B------:R-:W-:Y:S05]  /*51d0*/  BSYNC B1 ;  /* 0x0000000000017941 */ /* 0x000fea0003800000 */
.L_x_10207:
[----:B------:R-:W-:Y:S01]  /*51e0*/  LEA R3, R0, 0x3b800000, 0x17 ;  /* 0x3b80000000037811 */ /* 0x000fe200078eb8ff */
[----:B------:R-:W-:-:S05]  /*51f0*/  IMAD.SHL.U32 R0, R2, 0x100000, RZ ;  /* 0x0010000002007824 */ /* 0x000fca00078e00ff */
[----:B------:R-:W-:-:S07]  /*5200*/  LOP3.LUT R0, R3, R0, R4, 0xfe, !PT ;  /* 0x0000000003007212 */ /* 0x000fce00078efe04 */
.L_x_10206:
[----:B------:R-:W-:Y:S05]  /*5210*/  BSYNC B0 ;  /* 0x0000000000007941 */ /* 0x000fea0003800000 */
.L_x_10205:
[----:B------:R-:W-:Y:S01]  /*5220*/  F2FP.BF16.F32.PACK_AB R0, RZ, R0 ;  /* 0x00000000ff00723e */ /* 0x000fe200000010ff */
[----:B------:R-:W-:Y:S06]  /*5230*/  BRA `(.L_x_10190) ;  /* 0x0000000400187947 */ /* 0x000fec0003800000 */
.L_x_10203:
        /* <DEDUP_REMOVED lines=21> */
.L_x_10212:
[----:B------:R-:W-:Y:S05]  /*5390*/  BSYNC B1 ;  /* 0x0000000000017941 */ /* 0x000fea0003800000 */
.L_x_10211:
[----:B------:R-:W-:Y:S01]  /*53a0*/  LEA R3, R0, 0x37800000, 0x17 ;  /* 0x3780000000037811 */ /* 0x000fe200078eb8ff */
[----:B------:R-:W-:-:S05]  /*53b0*/  IMAD.SHL.U32 R0, R2, 0x200000, RZ ;  /* 0x0020000002007824 */ /* 0x000fca00078e00ff */
[----:B------:R-:W-:-:S07]  /*53c0*/  LOP3.LUT R0, R3, R0, R4, 0xfe, !PT ;  /* 0x0000000003007212 */ /* 0x000fce00078efe04 */
.L_x_10210:
[----:B------:R-:W-:Y:S05]  /*53d0*/  BSYNC B0 ;  /* 0x0000000000007941 */ /* 0x000fea0003800000 */
.L_x_10209:
[----:B------:R-:W-:Y:S01]  /*53e0*/  F2FP.BF16.F32.PACK_AB R0, RZ, R0 ;  /* 0x00000000ff00723e */ /* 0x000fe200000010ff */
[----:B------:R-:W-:Y:S06]  /*53f0*/  BRA `(.L_x_10190) ;  /* 0x0000000000a87947 */ /* 0x000fec0003800000 */
.L_x_10202:
        /* <DEDUP_REMOVED lines=14> */
.L_x_10216:
[----:B------:R-:W-:Y:S05]  /*54e0*/  BSYNC B0 ;  /* 0x0000000000007941 */ /* 0x000fea0003800000 */
.L_x_10215:
[----:B------:R-:W-:Y:S01]  /*54f0*/  F2FP.BF16.F32.PACK_AB R0, RZ, R0 ;  /* 0x00000000ff00723e */ /* 0x000fe200000010ff */
[----:B------:R-:W-:Y:S06]  /*5500*/  BRA `(.L_x_10190) ;  /* 0x0000000000647947 */ /* 0x000fec0003800000 */
.L_x_10189:
        /* <DEDUP_REMOVED lines=16> */
.L_x_10217:
[----:B------:R-:W-:Y:S01]  /*5610*/  PRMT R0, RZ, 0x7610, R0 ;  /* 0x00007610ff007816 */ /* 0x000fe20000000000 */
[----:B------:R-:W-:Y:S06]  /*5620*/  BRA `(.L_x_10190) ;  /* 0x00000000001c7947 */ /* 0x000fec0003800000 */
.L_x_10214:
[----:B------:R-:W2:Y:S02]  /*5630*/  LDG.E.64 R2, desc[UR36][R2.64] ;  /* 0x0000002402027981 */ /* 0x000ea4000c1e1b00 */
[----:B--2---:R-:W0:Y:S02]  /*5640*/  I2F.U64 R0, R2 ;  /* 0x0000000200007312 */ /* 0x004e240000301000 */
[----:B0-----:R-:W-:Y:S01]  /*5650*/  F2FP.BF16.F32.PACK_AB R0, RZ, R0 ;  /* 0x00000000ff00723e */ /* 0x001fe200000010ff */
[----:B------:R-:W-:Y:S06]  /*5660*/  BRA `(.L_x_10190) ;  /* 0x00000000000c7947 */ /* 0x000fec0003800000 */
.L_x_10213:
[----:B------:R-:W2:Y:S02]  /*5670*/  LDG.E R2, desc[UR36][R2.64] ;  /* 0x0000002402027981 */ /* 0x000ea4000c1e1900 */
[----:B--2---:R-:W-:-:S04]  /*5680*/  I2FP.F32.U32 R0, R2 ;  /* 0x0000000200007245 */ /* 0x004fc80000201000 */
[----:B------:R-:W-:-:S07]  /*5690*/  F2FP.BF16.F32.PACK_AB R0, RZ, R0 ;  /* 0x00000000ff00723e */ /* 0x000fce00000010ff */
.L_x_10190:
        /* <DEDUP_REMOVED lines=26> */
.L_x_10221:
[----:B-1----:R-:W-:-:S06]  /*5840*/  IMAD.U32 R3, R5, 0x10000, RZ ;  /* 0x0001000005037824 */ /* 0x002fcc00078e00ff */
[----:B------:R-:W1:Y:S02]  /*5850*/  F2I.S64.TRUNC R2, R3 ;  /* 0x0000000300027311 */ /* 0x000e64000020d900 */
[----:B-1----:R1:W-:Y:S01]  /*5860*/  STG.E.U8 desc[UR36][R16.64], R2 ;  /* 0x0000000210007986 */ /* 0x0023e2000c101124 */
[----:B------:R-:W-:Y:S05]  /*5870*/  BRA `(.L_x_10223) ;  /* 0x0000000c00847947 */ /* 0x000fea0003800000 */
.L_x_10220:
        /* <DEDUP_REMOVED lines=10> */
.L_x_10225:
[----:B-1----:R-:W-:-:S06]  /*5920*/  IMAD.U32 R5, R5, 0x10000, RZ ;  /* 0x0001000005057824 */ /* 0x002fcc00078e00ff */
[----:B------:R-:W1:Y:S02]  /*5930*/  F2I.FTZ.TRUNC.NTZ R5, R5 ;  /* 0x0000000500057305 */ /* 0x000e64000021f100 */
[----:B-1----:R1:W-:Y:S01]  /*5940*/  STG.E desc[UR36][R16.64], R5 ;  /* 0x0000000510007986 */ /* 0x0023e2000c101924 */
[----:B------:R-:W-:Y:S05]  /*5950*/  BRA `(.L_x_10223) ;  /* 0x0000000c004c7947 */ /* 0x000fea0003800000 */
.L_x_10224:
[----:B-1----:R-:W-:-:S06]  /*5960*/  IMAD.U32 R5, R5, 0x10000, RZ ;  /* 0x0001000005057824 */ /* 0x002fcc00078e00ff */
[----:B------:R-:W1:Y:S02]  /*5970*/  F2I.FTZ.TRUNC.NTZ R5, R5 ;  /* 0x0000000500057305 */ /* 0x000e64000021f100 */
[----:B-1----:R1:W-:Y:S01]  /*5980*/  STG.E.U16 desc[UR36][R16.64], R5 ;  /* 0x0000000510007986 */ /* 0x0023e2000c101524 */
[----:B------:R-:W-:Y:S05]  /*5990*/  BRA `(.L_x_10223) ;  /* 0x0000000c003c7947 */ /* 0x000fea0003800000 */
.L_x_10219:
        /* <DEDUP_REMOVED lines=9> */
.L_x_10227:
[----:B01----:R-:W-:-:S05]  /*5a30*/  IMAD.U32 R0, R5, 0x10000, RZ ;  /* 0x0001000005007824 */ /* 0x003fca00078e00ff */
[----:B------:R-:W-:-:S05]  /*5a40*/  F2FP.F16.F32.PACK_AB R0, RZ, R0 ;  /* 0x00000000ff00723e */ /* 0x000fca00000000ff */
[----:B------:R0:W-:Y:S01]  /*5a50*/  STG.E.U16 desc[UR36][R16.64], R0 ;  /* 0x0000000010007986 */ /* 0x0001e2000c101524 */
[----:B------:R-:W-:Y:S05]  /*5a60*/  BRA `(.L_x_10223) ;  /* 0x0000000c00087947 */ /* 0x000fea0003800000 */
.L_x_10226:
        /* <DEDUP_REMOVED lines=10> */
.L_x_10229:
[----:B-1----:R-:W-:-:S05]  /*5b10*/  IMAD.U32 R5, R5, 0x10000, RZ ;  /* 0x0001000005057824 */ /* 0x002fca00078e00ff */
[----:B------:R-:W-:-:S04]  /*5b20*/  F2FP.F16.F32.PACK_AB R3, RZ, R5 ;  /* 0x00000005ff03723e */ /* 0x000fc800000000ff */
[----:B------:R-:W-:-:S05]  /*5b30*/  PRMT R3, R3, 0x5410, RZ ;  /* 0x0000541003037816 */ /* 0x000fca00000000ff */
[----:B------:R1:W-:Y:S01]  /*5b40*/  STG.E desc[UR36][R16.64], R3 ;  /* 0x0000000310007986 */ /* 0x0003e2000c101924 */
[----:B------:R-:W-:Y:S05]  /*5b50*/  BRA `(.L_x_10223) ;  /* 0x0000000800cc7947 */ /* 0x000fea0003800000 */
.L_x_10228:
[----:B-1----:R-:W-:-:S04]  /*5b60*/  IMAD.U32 R2, R5, 0x10000, RZ ;  /* 0x0001000005027824 */ /* 0x002fc800078e00ff */
[----:B------:R-:W-:-:S06]  /*5b70*/  FMUL.FTZ R2, R2, 1 ;  /* 0x3f80000002027820 */ /* 0x000fcc0000410000 */
[----:B------:R-:W1:Y:S02]  /*5b80*/  F2F.F64.F32 R2, R2 ;  /* 0x0000000200027310 */ /* 0x000e640000201800 */
[----:B-1----:R1:W-:Y:S01]  /*5b90*/  STG.E.64 desc[UR36][R16.64], R2 ;  /* 0x0000000210007986 */ /* 0x0023e2000c101b24 */
[----:B------:R-:W-:Y:S05]  /*5ba0*/  BRA `(.L_x_10223) ;  /* 0x0000000800b87947 */ /* 0x000fea0003800000 */
.L_x_10218:
        /* <DEDUP_REMOVED lines=13> */
.L_x_10232:
[----:B-1----:R-:W-:Y:S01]  /*5c80*/  IMAD.U32 R5, R5, 0x10000, RZ ;  /* 0x0001000005057824 */ /* 0x002fe200078e00ff */
[----:B------:R-:W-:-:S03]  /*5c90*/  CS2R R6, SRZ ;  /* 0x0000000000067805 */ /* 0x000fc6000001ff00 */
[----:B------:R-:W-:-:S06]  /*5ca0*/  FMUL.FTZ R5, R5, 1 ;  /* 0x3f80000005057820 */ /* 0x000fcc0000410000 */
[----:B------:R-:W1:Y:S02]  /*5cb0*/  F2F.F64.F32 R4, R5 ;  /* 0x0000000500047310 */ /* 0x000e640000201800 */
[----:B-1----:R1:W-:Y:S01]  /*5cc0*/  STG.E.128 desc[UR36][R16.64], R4 ;  /* 0x0000000410007986 */ /* 0x0023e2000c101d24 */
[----:B------:R-:W-:Y:S05]  /*5cd0*/  BRA `(.L_x_10223) ;  /* 0x00000008006c7947 */ /* 0x000fea0003800000 */
.L_x_10231:
        /* <DEDUP_REMOVED lines=21> */
.L_x_10236:
[----:B------:R-:W-:Y:S05]  /*5e30*/  BSYNC B0 ;  /* 0x0000000000007941 */ /* 0x000fea0003800000 */
.L_x_10235:
[----:B------:R-:W-:-:S05]  /*5e40*/  LOP3.LUT R3, R0, R3, RZ, 0xfc, !PT ;  /* 0x0000000300037212 */ /* 0x000fca00078efcff */
[----:B------:R0:W-:Y:S01]  /*5e50*/  STG.E.U8 desc[UR36][R16.64], R3 ;  /* 0x0000000310007986 */ /* 0x0001e2000c101124 */
[----:B------:R-:W-:Y:S05]  /*5e60*/  BRA `(.L_x_10223) ;  /* 0x0000000800087947 */ /* 0x000fea0003800000 */
.L_x_10234:
        /* <DEDUP_REMOVED lines=13> */
.L_x_10238:
[----:B0-----:R-:W-:Y:S01]  /*5f40*/  IMAD.MOV.U32 R0, RZ, RZ, 0x7f ;  /* 0x0000007fff007424 */ /* 0x001fe200078e00ff */
[----:B------:R-:W-:-:S04]  /*5f50*/  ISETP.GT.U32.AND P0, PT, R2, 0x7f800000, PT ;  /* 0x7f8000000200780c */ /* 0x000fc80003f04070 */
[----:B------:R-:W-:-:S09]  /*5f60*/  SEL R0, R0, 0x7c, P0 ;  /* 0x0000007c00007807 */ /* 0x000fd20000000000 */
.L_x_10239:
[----:B------:R-:W-:Y:S05]  /*5f70*/  BSYNC B0 ;  /* 0x0000000000007941 */ /* 0x000fea0003800000 */
.L_x_10237:
[----:B------:R-:W-:-:S04]  /*5f80*/  LOP3.LUT R2, R5, 0x80000000, RZ, 0xc0, !PT ;  /* 0x8000000005027812 */ /* 0x000fc800078ec0ff */
[----:B------:R-:W-:-:S04]  /*5f90*/  SHF.R.U32.HI R3, RZ, 0x18, R2 ;  /* 0x00000018ff037819 */ /* 0x000fc80000011602 */
[----:B------:R-:W-:-:S05]  /*5fa0*/  LOP3.LUT R3, R0, R3, RZ, 0xfc, !PT ;  /* 0x0000000300037212 */ /* 0x000fca00078efcff */
[----:B------:R0:W-:Y:S01]  /*5fb0*/  STG.E.U8 desc[UR36][R16.64], R3 ;  /* 0x0000000310007986 */ /* 0x0001e2000c101124 */
[----:B------:R-:W-:Y:S05]  /*5fc0*/  BRA `(.L_x_10223) ;  /* 0x0000000400b07947 */ /* 0x000fea0003800000 */
.L_x_10233:
[----:B-1----:R1:W-:Y:S01]  /*5fd0*/  STG.E.U16 desc[UR36][R16.64], R5 ;  /* 0x0000000510007986 */ /* 0x0023e2000c101524 */
[----:B------:R-:W-:Y:S05]  /*5fe0*/  BRA `(.L_x_10223) ;  /* 0x0000000400a87947 */ /* 0x000fea0003800000 */
.L_x_10230:
        /* <DEDUP_REMOVED lines=12> */
.L_x_10242:
        /* <DEDUP_REMOVED lines=17> */
.L_x_10245:
[----:B------:R-:W-:-:S04]  /*61c0*/  LOP3.LUT R2, R5, 0x80000000, RZ, 0xc0, !PT ;  /* 0x8000000005027812 */ /* 0x000fc800078ec0ff */
[----:B------:R-:W-:-:S04]  /*61d0*/  SHF.R.U32.HI R3, RZ, 0x18, R2 ;  /* 0x00000018ff037819 */ /* 0x000fc80000011602 */
[----:B------:R-:W-:-:S04]  /*61e0*/  LOP3.LUT R0, R0, R3, RZ, 0xfc, !PT ;  /* 0x0000000300007212 */ /* 0x000fc800078efcff */
[----:B------:R-:W-:-:S07]  /*61f0*/  PRMT R8, R0, 0x7610, R8 ;  /* 0x0000761000087816 */ /* 0x000fce0000000008 */
.L_x_10244:
[----:B------:R-:W-:Y:S05]  /*6200*/  BSYNC B0 ;  /* 0x0000000000007941 */ /* 0x000fea0003800000 */
.L_x_10243:
[----:B------:R4:W-:Y:S01]  /*6210*/  STG.E.U8 desc[UR36][R16.64], R8 ;  /* 0x0000000810007986 */ /* 0x0009e2000c101124 */
[----:B------:R-:W-:Y:S05]  /*6220*/  BRA `(.L_x_10223) ;  /* 0x0000000400187947 */ /* 0x000fea0003800000 */
.L_x_10241:
        /* <DEDUP_REMOVED lines=17> */
.L_x_10248:
[----:B------:R-:W-:-:S04]  /*6340*/  LOP3.LUT R2, R5, 0x80000000, RZ, 0xc0, !PT ;  /* 0x8000000005027812 */ /* 0x000fc800078ec0ff */
[----:B------:R-:W-:-:S04]  /*6350*/  SHF.R.U32.HI R3, RZ, 0x18, R2 ;  /* 0x00000018ff037819 */ /* 0x000fc80000011602 */
[----:B------:R-:W-:-:S04]  /*6360*/  LOP3.LUT R0, R0, R3, RZ, 0xfc, !PT ;  /* 0x0000000300007212 */ /* 0x000fc800078efcff */
[----:B------:R-:W-:-:S07]  /*6370*/  PRMT R8, R0, 0x7610, R8 ;  /* 0x0000761000087816 */ /* 0x000fce0000000008 */
.L_x_10247:
[----:B------:R-:W-:Y:S05]  /*6380*/  BSYNC B0 ;  /* 0x0000000000007941 */ /* 0x000fea0003800000 */
.L_x_10246:
[----:B------:R1:W-:Y:S01]  /*6390*/  STG.E.U8 desc[UR36][R16.64], R8 ;  /* 0x0000000810007986 */ /* 0x0003e2000c101124 */
[----:B------:R-:W-:Y:S05]  /*63a0*/  BRA `(.L_x_10223) ;  /* 0x0000000000b87947 */ /* 0x000fea0003800000 */
.L_x_10240:
        /* <DEDUP_REMOVED lines=22> */
.L_x_10222:
[----:B0-----:R-:W-:Y:S01]  /*6510*/  MOV R0, 0x0 ;  /* 0x0000000000007802 */ /* 0x001fe20000000f00 */
[----:B------:R-:W-:Y:S01]  /*6520*/  ULDC.64 UR4, c[0x4][0x128] ;  /* 0x01004a0000047ab9 */ /* 0x000fe20000000a00 */
[----:B------:R-:W-:Y:S01]  /*6530*/  ULDC.64 UR6, c[0x4][0x40] ;  /* 0x0100100000067ab9 */ /* 0x000fe20000000a00 */
[----:B------:R-:W-:Y:S01]  /*6540*/  IMAD.U32 R4, RZ, RZ, UR4 ;  /* 0x00000004ff047e24 */ /* 0x000fe2000f8e00ff */
[----:B------:R0:W2:Y:S01]  /*6550*/  LDC.64 R2, c[0x4][R0] ;  /* 0x0100000000027b82 */ /* 0x0000a20000000a00 */
[----:B-1----:R-:W-:Y:S01]  /*6560*/  IMAD.U32 R5, RZ, RZ, UR5 ;  /* 0x00000005ff057e24 */ /* 0x002fe2000f8e00ff */
        /* <DEDUP_REMOVED lines=9> */
[----:B--2---:R-:W-:Y:S05]  /*6600*/  CALL.ABS.NOINC R2 ;  /* 0x0000000002007343 */ /* 0x004fea0003c00000 */
.L_x_10251:
[----:B------:R-:W-:Y:S05]  /*6610*/  BRA `(.L_x_10223) ;  /* 0x00000000001c7947 */ /* 0x000fea0003800000 */
.L_x_10250:
[----:B-1----:R-:W-:-:S06]  /*6620*/  IMAD.U32 R2, R5, 0x10000, RZ ;  /* 0x0001000005027824 */ /* 0x002fcc00078e00ff */
[----:B------:R-:W1:Y:S02]  /*6630*/  F2I.U64.TRUNC R2, R2 ;  /* 0x0000000200027311 */ /* 0x000e64000020d800 */
[----:B-1----:R3:W-:Y:S01]  /*6640*/  STG.E.64 desc[UR36][R16.64], R2 ;  /* 0x0000000210007986 */ /* 0x0027e2000c101b24 */
[----:B------:R-:W-:Y:S05]  /*6650*/  BRA `(.L_x_10223) ;  /* 0x00000000000c7947 */ /* 0x000fea0003800000 */
.L_x_10249:
[----:B-1----:R-:W-:-:S06]  /*6660*/  IMAD.U32 R5, R5, 0x10000, RZ ;  /* 0x0001000005057824 */ /* 0x002fcc00078e00ff */
[----:B------:R-:W1:Y:S02]  /*6670*/  F2I.FTZ.U32.TRUNC.NTZ R5, R5 ;  /* 0x0000000500057305 */ /* 0x000e64000021f000 */
[----:B-1----:R1:W-:Y:S02]  /*6680*/  STG.E desc[UR36][R16.64], R5 ;  /* 0x0000000510007986 */ /* 0x0023e4000c101924 */
.L_x_10223:
[----:B------:R-:W-:-:S07]  /*6690*/  VIADD R19, R19, 0x80 ;  /* 0x0000008013137836 */ /* 0x000fce0000000000 */
.L_x_10183:
[----:B------:R-:W-:Y:S05]  /*66a0*/  BSYNC B6 ;  /* 0x0000000000067941 */ /* 0x000fea0003800000 */
.L_x_10182:
        /* <DEDUP_REMOVED lines=307> */
.L_x_10254:
        /* <DEDUP_REMOVED lines=22> */
.L_x_10258:
[----:B------:R-:W2:Y:S02]  /*7b40*/  LDG.E.U8 R2, desc[UR36][R2.64] ;  /* 0x0000002402027981 */ /* 0x000ea4000c1e1100 */
[----:B--2---:R-:W-:-:S04]  /*7b50*/  I2FP.F32.U32 R0, R2 ;  /* 0x0000000200007245 */ /* 0x004fc80000201000 */
[----:B------:R-:W-:Y:S01]  /*7b60*/  F2FP.BF16.F32.PACK_AB R0, RZ, R0 ;  /* 0x00000000ff00723e */ /* 0x000fe200000010ff */
[----:B------:R-:W-:Y:S06]  /*7b70*/  BRA `(.L_x_10260) ;  /* 0x0000000c00907947 */ /* 0x000fec0003800000 */
.L_x_10257:
        /* <DEDUP_REMOVED lines=10> */
.L_x_10262:
[----:B------:R-:W2:Y:S02]  /*7c20*/  LDG.E R2, desc[UR36][R2.64] ;  /* 0x0000002402027981 */ /* 0x000ea4000c1e1900 */
[----:B--2---:R-:W-:-:S04]  /*7c30*/  I2FP.F32.S32 R0, R2 ;  /* 0x0000000200007245 */ /* 0x004fc80000201400 */
[----:B------:R-:W-:Y:S01]  /*7c40*/  F2FP.BF16.F32.PACK_AB R0, RZ, R0 ;  /* 0x00000000ff00723e */ /* 0x000fe200000010ff */
[----:B------:R-:W-:Y:S06]  /*7c50*/  BRA `(.L_x_10260) ;  /* 0x0000000c00587947 */ /* 0x000fec0003800000 */
.L_x_10261:
[----:B------:R-:W2:Y:S02]  /*7c60*/  LDG.E.U16 R2, desc[UR36][R2.64] ;  /* 0x0000002402027981 */ /* 0x000ea4000c1e1500 */
[----:B--2---:R-:W0:Y:S02]  /*7c70*/  I2F.S16 R0, R2 ;  /* 0x0000000200007306 */ /* 0x004e240000101400 */
[----:B0-----:R-:W-:Y:S01]  /*7c80*/  F2FP.BF16.F32.PACK_AB R0, RZ, R0 ;  /* 0x00000000ff00723e */ /* 0x001fe200000010ff */
[----:B------:R-:W-:Y:S06]  /*7c90*/  BRA `(.L_x_10260) ;  /* 0x0000000c00487947 */ /* 0x000fec0003800000 */
.L_x_10256:
        /* <DEDUP_REMOVED lines=9> */
.L_x_10264:
[----:B------:R-:W2:Y:S02]  /*7d30*/  LDG.E.U16 R0, desc[UR36][R2.64] ;  /* 0x0000002402007981 */ /* 0x000ea4000c1e1500 */
[----:B--2---:R-:W-:-:S05]  /*7d40*/  HADD2.F32 R0, -RZ, R0.H0_H0 ;  /* 0x20000000ff007230 */ /* 0x004fca0000004100 */
[----:B------:R-:W-:Y:S01]  /*7d50*/  F2FP.BF16.F32.PACK_AB R0, RZ, R0 ;  /* 0x00000000ff00723e */ /* 0x000fe200000010ff */
[----:B------:R-:W-:Y:S06]  /*7d60*/  BRA `(.L_x_10260) ;  /* 0x0000000c00147947 */ /* 0x000fec0003800000 */
.L_x_10263:
        /* <DEDUP_REMOVED lines=9> */
.L_x_10266:
[----:B------:R-:W2:Y:S02]  /*7e00*/  LDG.E.U16 R2, desc[UR36][R2.64] ;  /* 0x0000002402027981 */ /* 0x000ea4000c1e1500 */
[----:B--2---:R-:W-:-:S05]  /*7e10*/  HADD2.F32 R0, -RZ, R2.H0_H0 ;  /* 0x20000002ff007230 */ /* 0x004fca0000004100 */
[----:B------:R-:W-:Y:S01]  /*7e20*/  F2FP.BF16.F32.PACK_AB R0, RZ, R0 ;  /* 0x00000000ff00723e */ /* 0x000fe200000010ff */
[----:B------:R-:W-:Y:S06]  /*7e30*/  BRA `(.L_x_10260) ;  /* 0x0000000800e07947 */ /* 0x000fec0003800000 */
.L_x_10265:
        /* <DEDUP_REMOVED lines=8> */
.L_x_10255:
        /* <DEDUP_REMOVED lines=13> */
.L_x_10269:
        /* <DEDUP_REMOVED lines=8> */
.L_x_10268:
        /* <DEDUP_REMOVED lines=28> */
.L_x_10271:
        /* <DEDUP_REMOVED lines=15> */
.L_x_10270:
[----:B------:R0:W5:Y:S01]  /*82c0*/  LDG.E.U16 R0, desc[UR36][R2.64] ;  /* 0x0000002402007981 */ /* 0x000162000c1e1500 */
[----:B------:R-:W-:Y:S05]  /*82d0*/  BRA `(.L_x_10260) ;  /* 0x0000000400b87947 */ /* 0x000fea0003800000 */
.L_x_10267:
        /* <DEDUP_REMOVED lines=12> */
.L_x_10274:
        /* <DEDUP_REMOVED lines=21> */
.L_x_10278:
[----:B------:R-:W-:Y:S05]  /*84f0*/  BSYNC B1 ;  /* 0x0000000000017941 */ /* 0x000fea0003800000 */
.L_x_10277:
[----:B------:R-:W-:Y:S01]  /*8500*/  LEA R3, R0, 0x3b800000, 0x17 ;  /* 0x3b80000000037811 */ /* 0x000fe200078eb8ff */
[----:B------:R-:W-:-:S05]  /*8510*/  IMAD.SHL.U32 R0, R2, 0x100000, RZ ;  /* 0x0010000002007824 */ /* 0x000fca00078e00ff */
[----:B------:R-:W-:-:S07]  /*8520*/  LOP3.LUT R0, R3, R0, R4, 0xfe, !PT ;  /* 0x0000000003007212 */ /* 0x000fce00078efe04 */
.L_x_10276:
[----:B------:R-:W-:Y:S05]  /*8530*/  BSYNC B0 ;  /* 0x0000000000007941 */ /* 0x000fea0003800000 */
.L_x_10275:
[----:B------:R-:W-:Y:S01]  /*8540*/  F2FP.BF16.F32.PACK_AB R0, RZ, R0 ;  /* 0x00000000ff00723e */ /* 0x000fe200000010ff */
[----:B------:R-:W-:Y:S06]  /*8550*/  BRA `(.L_x_10260) ;  /* 0x0000000400187947 */ /* 0x000fec0003800000 */
.L_x_10273:
        /* <DEDUP_REMOVED lines=21> */
.L_x_10282:
[----:B------:R-:W-:Y:S05]  /*86b0*/  BSYNC B1 ;  /* 0x0000000000017941 */ /* 0x000fea0003800000 */
.L_x_10281:
[----:B------:R-:W-:Y:S01]  /*86c0*/  LEA R3, R0, 0x37800000, 0x17 ;  /* 0x3780000000037811 */ /* 0x000fe200078eb8ff */
[----:B------:R-:W-:-:S05]  /*86d0*/  IMAD.SHL.U32 R0, R2, 0x200000, RZ ;  /* 0x0020000002007824 */ /* 0x000fca00078e00ff */
[----:B------:R-:W-:-:S07]  /*86e0*/  LOP3.LUT R0, R3, R0, R4, 0xfe, !PT ;  /* 0x0000000003007212 */ /* 0x000fce00078efe04 */
.L_x_10280:
[----:B------:R-:W-:Y:S05]  /*86f0*/  BSYNC B0 ;  /* 0x0000000000007941 */ /* 0x000fea0003800000 */
.L_x_10279:
[----:B------:R-:W-:Y:S01]  /*8700*/  F2FP.BF16.F32.PACK_AB R0, RZ, R0 ;  /* 0x00000000ff00723e */ /* 0x000fe200000010ff */
[----:B------:R-:W-:Y:S06]  /*8710*/  BRA `(.L_x_10260) ;  /* 0x0000000000a87947 */ /* 0x000fec0003800000 */
.L_x_10272:
        /* <DEDUP_REMOVED lines=14> */
.L_x_10286:
[----:B------:R-:W-:Y:S05]  /*8800*/  BSYNC B0 ;  /* 0x0000000000007941 */ /* 0x000fea0003800000 */
.L_x_10285:
[----:B------:R-:W-:Y:S01]  /*8810*/  F2FP.BF16.F32.PACK_AB R0, RZ, R0 ;  /* 0x00000000ff00723e */ /* 0x000fe200000010ff */
[----:B------:R-:W-:Y:S06]  /*8820*/  BRA `(.L_x_10260) ;  /* 0x0000000000647947 */ /* 0x000fec0003800000 */
.L_x_10259:
        /* <DEDUP_REMOVED lines=16> */
.L_x_10287:
[----:B------:R-:W-:Y:S01]  /*8930*/  PRMT R0, RZ, 0x7610, R0 ;  /* 0x00007610ff007816 */ /* 0x000fe20000000000 */
[----:B------:R-:W-:Y:S06]  /*8940*/  BRA `(.L_x_10260) ;  /* 0x00000000001c7947 */ /* 0x000fec0003800000 */
.L_x_10284:
[----:B------:R-:W2:Y:S02]  /*8950*/  LDG.E.64 R2, desc[UR36][R2.64] ;  /* 0x0000002402027981 */ /* 0x000ea4000c1e1b00 */
[----:B--2---:R-:W0:Y:S02]  /*8960*/  I2F.U64 R0, R2 ;  /* 0x0000000200007312 */ /* 0x004e240000301000 */
[----:B0-----:R-:W-:Y:S01]  /*8970*/  F2FP.BF16.F32.PACK_AB R0, RZ, R0 ;  /* 0x00000000ff00723e */ /* 0x001fe200000010ff */
[----:B------:R-:W-:Y:S06]  /*8980*/  BRA `(.L_x_10260) ;  /* 0x00000000000c7947 */ /* 0x000fec0003800000 */
.L_x_10283:
[----:B------:R-:W2:Y:S02]  /*8990*/  LDG.E R2, desc[UR36][R2.64] ;  /* 0x0000002402027981 */ /* 0x000ea4000c1e1900 */
[----:B--2---:R-:W-:-:S04]  /*89a0*/  I2FP.F32.U32 R0, R2 ;  /* 0x0000000200007245 */ /* 0x004fc80000201000 */
[----:B------:R-:W-:-:S07]  /*89b0*/  F2FP.BF16.F32.PACK_AB R0, RZ, R0 ;  /* 0x00000000ff00723e */ /* 0x000fce00000010ff */
.L_x_10260:
        /* <DEDUP_REMOVED lines=26> */
.L_x_10291:
[----:B-1----:R-:W-:-:S06]  /*8b60*/  IMAD.U32 R3, R5, 0x10000, RZ ;  /* 0x0001000005037824 */ /* 0x002fcc00078e00ff */
[----:B------:R-:W1:Y:S02]  /*8b70*/  F2I.S64.TRUNC R2, R3 ;  /* 0x0000000300027311 */ /* 0x000e64000020d900 */
[----:B-1----:R4:W-:Y:S01]  /*8b80*/  STG.E.U8 desc[UR36][R16.64], R2 ;  /* 0x0000000210007986 */ /* 0x0029e2000c101124 */
[----:B------:R-:W-:Y:S05]  /*8b90*/  BRA `(.L_x_10293) ;  /* 0x0000000c00847947 */ /* 0x000fea0003800000 */
.L_x_10290:
        /* <DEDUP_REMOVED lines=10> */
.L_x_10295:
[----:B-1----:R-:W-:-:S06]  /*8c40*/  IMAD.U32 R5, R5, 0x10000, RZ ;  /* 0x0001000005057824 */ /* 0x002fcc00078e00ff */
[----:B------:R-:W1:Y:S02]  /*8c50*/  F2I.FTZ.TRUNC.NTZ R5, R5 ;  /* 0x0000000500057305 */ /* 0x000e64000021f100 */
[----:B-1----:R3:W-:Y:S01]  /*8c60*/  STG.E desc[UR36][R16.64], R5 ;  /* 0x0000000510007986 */ /* 0x0027e2000c101924 */
[----:B------:R-:W-:Y:S05]  /*8c70*/  BRA `(.L_x_10293) ;  /* 0x0000000c004c7947 */ /* 0x000fea0003800000 */
.L_x_10294:
[----:B-1----:R-:W-:-:S06]  /*8c80*/  IMAD.U32 R5, R5, 0x10000, RZ ;  /* 0x0001000005057824 */ /* 0x002fcc00078e00ff */
[----:B------:R-:W1:Y:S02]  /*8c90*/  F2I.FTZ.TRUNC.NTZ R5, R5 ;  /* 0x0000000500057305 */ /* 0x000e64000021f100 */
[----:B-1----:R1:W-:Y:S01]  /*8ca0*/  STG.E.U16 desc[UR36][R16.64], R5 ;  /* 0x0000000510007986 */ /* 0x0023e2000c101524 */
[----:B------:R-:W-:Y:S05]  /*8cb0*/  BRA `(.L_x_10293) ;  /* 0x0000000c003c7947 */ /* 0x000fea0003800000 */
.L_x_10289:
        /* <DEDUP_REMOVED lines=9> */
.L_x_10297:
[----:B01----:R-:W-:-:S05]  /*8d50*/  IMAD.U32 R0, R5, 0x10000, RZ ;  /* 0x0001000005007824 */ /* 0x003fca00078e00ff */
[----:B------:R-:W-:-:S05]  /*8d60*/  F2FP.F16.F32.PACK_AB R0, RZ, R0 ;  /* 0x00000000ff00723e */ /* 0x000fca00000000ff */
[----:B------:R0:W-:Y:S01]  /*8d70*/  STG.E.U16 desc[UR36][R16.64], R0 ;  /* 0x0000000010007986 */ /* 0x0001e2000c101524 */
[----:B------:R-:W-:Y:S05]  /*8d80*/  BRA `(.L_x_10293) ;  /* 0x0000000c00087947 */ /* 0x000fea0003800000 */
.L_x_10296:
        /* <DEDUP_REMOVED lines=10> */
.L_x_10299:
[----:B-1----:R-:W-:-:S05]  /*8e30*/  IMAD.U32 R5, R5, 0x10000, RZ ;  /* 0x0001000005057824 */ /* 0x002fca00078e00ff */
[----:B------:R-:W-:-:S04]  /*8e40*/  F2FP.F16.F32.PACK_AB R3, RZ, R5 ;  /* 0x00000005ff03723e */ /* 0x000fc800000000ff */
[----:B------:R-:W-:-:S05]  /*8e50*/  PRMT R3, R3, 0x5410, RZ ;  /* 0x0000541003037816 */ /* 0x000fca00000000ff */
[----:B------:R1:W-:Y:S01]  /*8e60*/  STG.E desc[UR36][R16.64], R3 ;  /* 0x0000000310007986 */ /* 0x0003e2000c101924 */
[----:B------:R-:W-:Y:S05]  /*8e70*/  BRA `(.L_x_10293) ;  /* 0x0000000800cc7947 */ /* 0x000fea0003800000 */
.L_x_10298:
[----:B-1----:R-:W-:-:S04]  /*8e80*/  IMAD.U32 R2, R5, 0x10000, RZ ;  /* 0x0001000005027824 */ /* 0x002fc800078e00ff */
[----:B------:R-:W-:-:S06]  /*8e90*/  FMUL.FTZ R2, R2, 1 ;  /* 0x3f80000002027820 */ /* 0x000fcc0000410000 */
[----:B------:R-:W1:Y:S02]  /*8ea0*/  F2F.F64.F32 R2, R2 ;  /* 0x0000000200027310 */ /* 0x000e640000201800 */
[----:B-1----:R1:W-:Y:S01]  /*8eb0*/  STG.E.64 desc[UR36][R16.64], R2 ;  /* 0x0000000210007986 */ /* 0x0023e2000c101b24 */
[----:B------:R-:W-:Y:S05]  /*8ec0*/  BRA `(.L_x_10293) ;  /* 0x0000000800b87947 */ /* 0x000fea0003800000 */
.L_x_10288:
        /* <DEDUP_REMOVED lines=13> */
.L_x_10302:
[----:B-1----:R-:W-:Y:S01]  /*8fa0*/  IMAD.U32 R5, R5, 0x10000, RZ ;  /* 0x0001000005057824 */ /* 0x002fe200078e00ff */
[----:B------:R-:W-:-:S03]  /*8fb0*/  CS2R R6, SRZ ;  /* 0x0000000000067805 */ /* 0x000fc6000001ff00 */
[----:B------:R-:W-:-:S06]  /*8fc0*/  FMUL.FTZ R5, R5, 1 ;  /* 0x3f80000005057820 */ /* 0x000fcc0000410000 */
[----:B------:R-:W1:Y:S02]  /*8fd0*/  F2F.F64.F32 R4, R5 ;  /* 0x0000000500047310 */ /* 0x000e640000201800 */
[----:B-1----:R1:W-:Y:S01]  /*8fe0*/  STG.E.128 desc[UR36][R16.64], R4 ;  /* 0x0000000410007986 */ /* 0x0023e2000c101d24 */
[----:B------:R-:W-:Y:S05]  /*8ff0*/  BRA `(.L_x_10293) ;  /* 0x00000008006c7947 */ /* 0x000fea0003800000 */
.L_x_10301:
        /* <DEDUP_REMOVED lines=21> */
.L_x_10306:
[----:B------:R-:W-:Y:S05]  /*9150*/  BSYNC B0 ;  /* 0x0000000000007941 */ /* 0x000fea0003800000 */
.L_x_10305:
[----:B------:R-:W-:-:S05]  /*9160*/  LOP3.LUT R3, R0, R3, RZ, 0xfc, !PT ;  /* 0x0000000300037212 */ /* 0x000fca00078efcff */
[----:B------:R0:W-:Y:S01]  /*9170*/  STG.E.U8 desc[UR36][R16.64], R3 ;  /* 0x0000000310007986 */ /* 0x0001e2000c101124 */
[----:B------:R-:W-:Y:S05]  /*9180*/  BRA `(.L_x_10293) ;  /* 0x0000000800087947 */ /* 0x000fea0003800000 */
.L_x_10304:
        /* <DEDUP_REMOVED lines=13> */
.L_x_10308:
[----:B0-----:R-:W-:Y:S01]  /*9260*/  IMAD.MOV.U32 R0, RZ, RZ, 0x7f ;  /* 0x0000007fff007424 */ /* 0x001fe200078e00ff */
[----:B------:R-:W-:-:S04]  /*9270*/  ISETP.GT.U32.AND P0, PT, R2, 0x7f800000, PT ;  /* 0x7f8000000200780c */ /* 0x000fc80003f04070 */
[----:B------:R-:W-:-:S09]  /*9280*/  SEL R0, R0, 0x7c, P0 ;  /* 0x0000007c00007807 */ /* 0x000fd20000000000 */
.L_x_10309:
[----:B------:R-:W-:Y:S05]  /*9290*/  BSYNC B0 ;  /* 0x0000000000007941 */ /* 0x000fea0003800000 */
.L_x_10307:
[----:B------:R-:W-:-:S04]  /*92a0*/  LOP3.LUT R2, R5, 0x80000000, RZ, 0xc0, !PT ;  /* 0x8000000005027812 */ /* 0x000fc800078ec0ff */
[----:B------:R-:W-:-:S04]  /*92b0*/  SHF.R.U32.HI R3, RZ, 0x18, R2 ;  /* 0x00000018ff037819 */ /* 0x000fc80000011602 */
[----:B------:R-:W-:-:S05]  /*92c0*/  LOP3.LUT R3, R0, R3, RZ, 0xfc, !PT ;  /* 0x0000000300037212 */ /* 0x000fca00078efcff */
[----:B------:R0:W-:Y:S01]  /*92d0*/  STG.E.U8 desc[UR36][R16.64], R3 ;  /* 0x0000000310007986 */ /* 0x0001e2000c101124 */
[----:B------:R-:W-:Y:S05]  /*92e0*/  BRA `(.L_x_10293) ;  /* 0x0000000400b07947 */ /* 0x000fea0003800000 */
.L_x_10303:
[----:B-1----:R1:W-:Y:S01]  /*92f0*/  STG.E.U16 desc[UR36][R16.64], R5 ;  /* 0x0000000510007986 */ /* 0x0023e2000c101524 */
[----:B------:R-:W-:Y:S05]  /*9300*/  BRA `(.L_x_10293) ;  /* 0x0000000400a87947 */ /* 0x000fea0003800000 */
.L_x_10300:
        /* <DEDUP_REMOVED lines=12> */
.L_x_10312:
        /* <DEDUP_REMOVED lines=17> */
.L_x_10315:
[----:B------:R-:W-:-:S04]  /*94e0*/  LOP3.LUT R2, R5, 0x80000000, RZ, 0xc0, !PT ;  /* 0x8000000005027812 */ /* 0x000fc800078ec0ff */
[----:B------:R-:W-:-:S04]  /*94f0*/  SHF.R.U32.HI R3, RZ, 0x18, R2 ;  /* 0x00000018ff037819 */ /* 0x000fc80000011602 */
[----:B------:R-:W-:-:S04]  /*9500*/  LOP3.LUT R0, R0, R3, RZ, 0xfc, !PT ;  /* 0x0000000300007212 */ /* 0x000fc800078efcff */
[----:B------:R-:W-:-:S07]  /*9510*/  PRMT R8, R0, 0x7610, R8 ;  /* 0x0000761000087816 */ /* 0x000fce0000000008 */
.L_x_10314:
[----:B------:R-:W-:Y:S05]  /*9520*/  BSYNC B0 ;  /* 0x0000000000007941 */ /* 0x000fea0003800000 */
.L_x_10313:
[----:B------:R1:W-:Y:S01]  /*9530*/  STG.E.U8 desc[UR36][R16.64], R8 ;  /* 0x0000000810007986 */ /* 0x0003e2000c101124 */
[----:B------:R-:W-:Y:S05]  /*9540*/  BRA `(.L_x_10293) ;  /* 0x0000000400187947 */ /* 0x000fea0003800000 */
.L_x_10311:
        /* <DEDUP_REMOVED lines=17> */
.L_x_10318:
[----:B------:R-:W-:-:S04]  /*9660*/  LOP3.LUT R2, R5, 0x80000000, RZ, 0xc0, !PT ;  /* 0x8000000005027812 */ /* 0x000fc800078ec0ff */
[----:B------:R-:W-:-:S04]  /*9670*/  SHF.R.U32.HI R3, RZ, 0x18, R2 ;  /* 0x00000018ff037819 */ /* 0x000fc80000011602 */
[----:B------:R-:W-:-:S04]  /*9680*/  LOP3.LUT R0, R0, R3, RZ, 0xfc, !PT ;  /* 0x0000000300007212 */ /* 0x000fc800078efcff */
[----:B------:R-:W-:-:S07]  /*9690*/  PRMT R8, R0, 0x7610, R8 ;  /* 0x0000761000087816 */ /* 0x000fce0000000008 */
.L_x_10317:
[----:B------:R-:W-:Y:S05]  /*96a0*/  BSYNC B0 ;  /* 0x0000000000007941 */ /* 0x000fea0003800000 */
.L_x_10316:
[----:B------:R1:W-:Y:S01]  /*96b0*/  STG.E.U8 desc[UR36][R16.64], R8 ;  /* 0x0000000810007986 */ /* 0x0003e2000c101124 */
[----:B------:R-:W-:Y:S05]  /*96c0*/  BRA `(.L_x_10293) ;  /* 0x0000000000b87947 */ /* 0x000fea0003800000 */
.L_x_10310:
        /* <DEDUP_REMOVED lines=22> */
.L_x_10292:
        /* <DEDUP_REMOVED lines=16> */
.L_x_10321:
[----:B------:R-:W-:Y:S05]  /*9930*/  BRA `(.L_x_10293) ;  /* 0x00000000001c7947 */ /* 0x000fea0003800000 */
.L_x_10320:
[----:B-1----:R-:W-:-:S06]  /*9940*/  IMAD.U32 R2, R5, 0x10000, RZ ;  /* 0x0001000005027824 */ /* 0x002fcc00078e00ff */
[----:B------:R-:W1:Y:S02]  /*9950*/  F2I.U64.TRUNC R2, R2 ;  /* 0x0000000200027311 */ /* 0x000e64000020d800 */
[----:B-1----:R1:W-:Y:S01]  /*9960*/  STG.E.64 desc[UR36][R16.64], R2 ;  /* 0x0000000210007986 */ /* 0x0023e2000c101b24 */
[----:B------:R-:W-:Y:S05]  /*9970*/  BRA `(.L_x_10293) ;  /* 0x00000000000c7947 */ /* 0x000fea0003800000 */
.L_x_10319:
[----:B-1----:R-:W-:-:S06]  /*9980*/  IMAD.U32 R5, R5, 0x10000, RZ ;  /* 0x0001000005057824 */ /* 0x002fcc00078e00ff */
[----:B------:R-:W1:Y:S02]  /*9990*/  F2I.FTZ.U32.TRUNC.NTZ R5, R5 ;  /* 0x0000000500057305 */ /* 0x000e64000021f000 */
[----:B-1----:R1:W-:Y:S02]  /*99a0*/  STG.E desc[UR36][R16.64], R5 ;  /* 0x0000000510007986 */ /* 0x0023e4000c101924 */
.L_x_10293:
[----:B------:R-:W-:-:S07]  /*99b0*/  VIADD R19, R19, 0x80 ;  /* 0x0000008013137836 */ /* 0x000fce0000000000 */
.L_x_10253:
[----:B------:R-:W-:Y:S05]  /*99c0*/  BSYNC B6 ;  /* 0x0000000000067941 */ /* 0x000fea0003800000 */
.L_x_10252:
        /* <DEDUP_REMOVED lines=306> */
.L_x_10322:
        /* <DEDUP_REMOVED lines=22> */
.L_x_10326:
[----:B------:R-:W2:Y:S02]  /*ae50*/  LDG.E.U8 R2, desc[UR36][R2.64] ;  /* 0x0000002402027981 */ /* 0x000ea4000c1e1100 */
[----:B--2---:R-:W-:-:S04]  /*ae60*/  I2FP.F32.U32 R0, R2 ;  /* 0x0000000200007245 */ /* 0x004fc80000201000 */
[----:B------:R-:W-:Y:S01]  /*ae70*/  F2FP.BF16.F32.PACK_AB R0, RZ, R0 ;  /* 0x00000000ff00723e */ /* 0x000fe200000010ff */
[----:B------:R-:W-:Y:S06]  /*ae80*/  BRA `(.L_x_10328) ;  /* 0x0000000c00907947 */ /* 0x000fec0003800000 */
.L_x_10325:
        /* <DEDUP_REMOVED lines=10> */
.L_x_10330:
[----:B------:R-:W2:Y:S02]  /*af30*/  LDG.E R2, desc[UR36][R2.64] ;  /* 0x0000002402027981 */ /* 0x000ea4000c1e1900 */
[----:B--2---:R-:W-:-:S04]  /*af40*/  I2FP.F32.S32 R0, R2 ;  /* 0x0000000200007245 */ /* 0x004fc80000201400 */
[----:B------:R-:W-:Y:S01]  /*af50*/  F2FP.BF16.F32.PACK_AB R0, RZ, R0 ;  /* 0x00000000ff00723e */ /* 0x000fe200000010ff */
[----:B------:R-:W-:Y:S06]  /*af60*/  BRA `(.L_x_10328) ;  /* 0x0000000c00587947 */ /* 0x000fec0003800000 */
.L_x_10329:
[----:B------:R-:W2:Y:S02]  /*af70*/  LDG.E.U16 R2, desc[UR36][R2.64] ;  /* 0x0000002402027981 */ /* 0x000ea4000c1e1500 */
[----:B--2---:R-:W0:Y:S02]  /*af80*/  I2F.S16 R0, R2 ;  /* 0x0000000200007306 */ /* 0x004e240000101400 */
[----:B0-----:R-:W-:Y:S01]  /*af90*/  F2FP.BF16.F32.PACK_AB R0, RZ, R0 ;  /* 0x00000000ff00723e */ /* 0x001fe200000010ff */
[----:B------:R-:W-:Y:S06]  /*afa0*/  BRA `(.L_x_10328) ;  /* 0x0000000c00487947 */ /* 0x000fec0003800000 */
.L_x_10324:
        /* <DEDUP_REMOVED lines=9> */
.L_x_10332:
[----:B------:R-:W2:Y:S02]  /*b040*/  LDG.E.U16 R0, desc[UR36][R2.64] ;  /* 0x0000002402007981 */ /* 0x000ea4000c1e1500 */
[----:B--2---:R-:W-:-:S05]  /*b050*/  HADD2.F32 R0, -RZ, R0.H0_H0 ;  /* 0x20000000ff007230 */ /* 0x004fca0000004100 */
[----:B------:R-:W-:Y:S01]  /*b060*/  F2FP.BF16.F32.PACK_AB R0, RZ, R0 ;  /* 0x00000000ff00723e */ /* 0x000fe200000010ff */
[----:B------:R-:W-:Y:S06]  /*b070*/  BRA `(.L_x_10328) ;  /* 0x0000000c00147947 */ /* 0x000fec0003800000 */
.L_x_10331:
        /* <DEDUP_REMOVED lines=9> */
.L_x_10334:
[----:B------:R-:W2:Y:S02]  /*b110*/  LDG.E.U16 R2, desc[UR36][R2.64] ;  /* 0x0000002402027981 */ /* 0x000ea4000c1e1500 */
[----:B--2---:R-:W-:-:S05]  /*b120*/  HADD2.F32 R0, -RZ, R2.H0_H0 ;  /* 0x20000002ff007230 */ /* 0x004fca0000004100 */
[----:B------:R-:W-:Y:S01]  /*b130*/  F2FP.BF16.F32.PACK_AB R0, RZ, R0 ;  /* 0x00000000ff00723e */ /* 0x000fe200000010ff */
[----:B------:R-:W-:Y:S06]  /*b140*/  BRA `(.L_x_10328) ;  /* 0x0000000800e07947 */ /* 0x000fec0003800000 */
.L_x_10333:
        /* <DEDUP_REMOVED lines=8> */
.L_x_10323:
        /* <DEDUP_REMOVED lines=13> */
.L_x_10337:
        /* <DEDUP_REMOVED lines=8> */
.L_x_10336:
        /* <DEDUP_REMOVED lines=28> */
.L_x_10339:
        /* <DEDUP_REMOVED lines=15> */
.L_x_10338:
[----:B------:R0:W5:Y:S01]  /*b5d0*/  LDG.E.U16 R0, desc[UR36][R2.64] ;  /* 0x0000002402007981 */ /* 0x000162000c1e1500 */
[----:B------:R-:W-:Y:S05]  /*b5e0*/  BRA `(.L_x_10328) ;  /* 0x0000000400b87947 */ /* 0x000fea0003800000 */
.L_x_10335:
        /* <DEDUP_REMOVED lines=12> */
.L_x_10342:
        /* <DEDUP_REMOVED lines=21> */
.L_x_10346:
[----:B------:R-:W-:Y:S05]  /*b800*/  BSYNC B1 ;  /* 0x0000000000017941 */ /* 0x000fea0003800000 */
.L_x_10345:
[----:B------:R-:W-:Y:S01]  /*b810*/  LEA R3, R0, 0x3b800000, 0x17 ;  /* 0x3b80000000037811 */ /* 0x000fe200078eb8ff */
[----:B------:R-:W-:-:S05]  /*b820*/  IMAD.SHL.U32 R0, R2, 0x100000, RZ ;  /* 0x0010000002007824 */ /* 0x000fca00078e00ff */
[----:B------:R-:W-:-:S07]  /*b830*/  LOP3.LUT R0, R3, R0, R4, 0xfe, !PT ;  /* 0x0000000003007212 */ /* 0x000fce00078efe04 */
.L_x_10344:
[----:B------:R-:W-:Y:S05]  /*b840*/  BSYNC B0 ;  /* 0x0000000000007941 */ /* 0x000fea0003800000 */
.L_x_10343:
[----:B------:R-:W-:Y:S01]  /*b850*/  F2FP.BF16.F32.PACK_AB R0, RZ, R0 ;  /* 0x00000000ff00723e */ /* 0x000fe200000010ff */
[----:B------:R-:W-:Y:S06]  /*b860*/  BRA `(.L_x_10328) ;  /* 0x0000000400187947 */ /* 0x000fec0003800000 */
.L_x_10341:
        /* <DEDUP_REMOVED lines=21> */
.L_x_10350:
[----:B------:R-:W-:Y:S05]  /*b9c0*/  BSYNC B1 ;  /* 0x0000000000017941 */ /* 0x000fea0003800000 */
.L_x_10349:
[----:B------:R-:W-:Y:S01]  /*b9d0*/  LEA R3, R0, 0x37800000, 0x17 ;  /* 0x3780000000037811 */ /* 0x000fe200078eb8ff */
[----:B------:R-:W-:-:S05]  /*b9e0*/  IMAD.SHL.U32 R0, R2, 0x200000, RZ ;  /* 0x0020000002007824 */ /* 0x000fca00078e00ff */
[----:B------:R-:W-:-:S07]  /*b9f0*/  LOP3.LUT R0, R3, R0, R4, 0xfe, !PT ;  /* 0x0000000003007212 */ /* 0x000fce00078efe04 */
.L_x_10348:
[----:B------:R-:W-:Y:S05]  /*ba00*/  BSYNC B0 ;  /* 0x0000000000007941 */ /* 0x000fea0003800000 */
.L_x_10347:
[----:B------:R-:W-:Y:S01]  /*ba10*/  F2FP.BF16.F32.PACK_AB R0, RZ, R0 ;  /* 0x00000000ff00723e */ /* 0x000fe200000010ff */
[----:B------:R-:W-:Y:S06]  /*ba20*/  BRA `(.L_x_10328) ;  /* 0x0000000000a87947 */ /* 0x000fec0003800000 */
.L_x_10340:
        /* <DEDUP_REMOVED lines=14> */
.L_x_10354:
[----:B------:R-:W-:Y:S05]  /*bb10*/  BSYNC B0 ;  /* 0x0000000000007941 */ /* 0x000fea0003800000 */
.L_x_10353:
[----:B------:R-:W-:Y:S01]  /*bb20*/  F2FP.BF16.F32.PACK_AB R0, RZ, R0 ;  /* 0x00000000ff00723e */ /* 0x000fe200000010ff */
[----:B------:R-:W-:Y:S06]  /*bb30*/  BRA `(.L_x_10328) ;  /* 0x0000000000647947 */ /* 0x000fec0003800000 */
.L_x_10327:
        /* <DEDUP_REMOVED lines=16> */
.L_x_10355:
[----:B------:R-:W-:Y:S01]  /*bc40*/  PRMT R0, RZ, 0x7610, R0 ;  /* 0x00007610ff007816 */ /* 0x000fe20000000000 */
[----:B------:R-:W-:Y:S06]  /*bc50*/  BRA `(.L_x_10328) ;  /* 0x00000000001c7947 */ /* 0x000fec0003800000 */
.L_x_10352:
[----:B------:R-:W2:Y:S02]  /*bc60*/  LDG.E.64 R2, desc[UR36][R2.64] ;  /* 0x0000002402027981 */ /* 0x000ea4000c1e1b00 */
[----:B--2---:R-:W0:Y:S02]  /*bc70*/  I2F.U64 R0, R2 ;  /* 0x0000000200007312 */ /* 0x004e240000301000 */
[----:B0-----:R-:W-:Y:S01]  /*bc80*/  F2FP.BF16.F32.PACK_AB R0, RZ, R0 ;  /* 0x00000000ff00723e */ /* 0x001fe200000010ff */
[----:B------:R-:W-:Y:S06]  /*bc90*/  BRA `(.L_x_10328) ;  /* 0x00000000000c7947 */ /* 0x000fec0003800000 */
.L_x_10351:
[----:B------:R-:W2:Y:S02]  /*bca0*/  LDG.E R2, desc[UR36][R2.64] ;  /* 0x0000002402027981 */ /* 0x000ea4000c1e1900 */
[----:B--2---:R-:W-:-:S04]  /*bcb0*/  I2FP.F32.U32 R0, R2 ;  /* 0x0000000200007245 */ /* 0x004fc80000201000 */
[----:B------:R-:W-:-:S07]  /*bcc0*/  F2FP.BF16.F32.PACK_AB R0, RZ, R0 ;  /* 0x00000000ff00723e */ /* 0x000fce00000010ff */
.L_x_10328:
        /* <DEDUP_REMOVED lines=26> */
.L_x_10359:
[----:B-1----:R-:W-:-:S06]  /*be70*/  IMAD.U32 R3, R5, 0x10000, RZ ;  /* 0x0001000005037824 */ /* 0x002fcc00078e00ff */
[----:B------:R-:W1:Y:S02]  /*be80*/  F2I.S64.TRUNC R2, R3 ;  /* 0x0000000300027311 */ /* 0x000e64000020d900 */
[----:B-1----:R-:W-:Y:S01]  /*be90*/  STG.E.U8 desc[UR36][R16.64], R2 ;  /* 0x0000000210007986 */ /* 0x002fe2000c101124 */
[----:B------:R-:W-:Y:S05]  /*bea0*/  EXIT ;  /* 0x000000000000794d */ /* 0x000fea0003800000 */
.L_x_10358:
        /* <DEDUP_REMOVED lines=10> */
.L_x_10362:
[----:B-1----:R-:W-:-:S06]  /*bf50*/  IMAD.U32 R5, R5, 0x10000, RZ ;  /* 0x0001000005057824 */ /* 0x002fcc00078e00ff */
[----:B------:R-:W1:Y:S02]  /*bf60*/  F2I.FTZ.TRUNC.NTZ R5, R5 ;  /* 0x0000000500057305 */ /* 0x000e64000021f100 */
[----:B-1----:R-:W-:Y:S01]  /*bf70*/  STG.E desc[UR36][R16.64], R5 ;  /* 0x0000000510007986 */ /* 0x002fe2000c101924 */
[----:B------:R-:W-:Y:S05]  /*bf80*/  EXIT ;  /* 0x000000000000794d */ /* 0x000fea0003800000 */
.L_x_10361:
[----:B-1----:R-:W-:-:S06]  /*bf90*/  IMAD.U32 R5, R5, 0x10000, RZ ;  /* 0x0001000005057824 */ /* 0x002fcc00078e00ff */
[----:B------:R-:W1:Y:S02]  /*bfa0*/  F2I.FTZ.TRUNC.NTZ R5, R5 ;  /* 0x0000000500057305 */ /* 0x000e64000021f100 */
[----:B-1----:R-:W-:Y:S01]  /*bfb0*/  STG.E.U16 desc[UR36][R16.64], R5 ;  /* 0x0000000510007986 */ /* 0x002fe2000c101524 */
[----:B------:R-:W-:Y:S05]  /*bfc0*/  EXIT ;  /* 0x000000000000794d */ /* 0x000fea0003800000 */
.L_x_10357:
        /* <DEDUP_REMOVED lines=9> */
.L_x_10364:
[----:B01----:R-:W-:-:S05]  /*c060*/  IMAD.U32 R0, R5, 0x10000, RZ ;  /* 0x0001000005007824 */ /* 0x003fca00078e00ff */
[----:B------:R-:W-:-:S05]  /*c070*/  F2FP.F16.F32.PACK_AB R0, RZ, R0 ;  /* 0x00000000ff00723e */ /* 0x000fca00000000ff */
[----:B------:R-:W-:Y:S01]  /*c080*/  STG.E.U16 desc[UR36][R16.64], R0 ;  /* 0x0000000010007986 */ /* 0x000fe2000c101524 */
[----:B------:R-:W-:Y:S05]  /*c090*/  EXIT ;  /* 0x000000000000794d */ /* 0x000fea0003800000 */
.L_x_10363:
        /* <DEDUP_REMOVED lines=10> */
.L_x_10366:
[----:B-1----:R-:W-:-:S05]  /*c140*/  IMAD.U32 R5, R5, 0x10000, RZ ;  /* 0x0001000005057824 */ /* 0x002fca00078e00ff */
[----:B------:R-:W-:-:S04]  /*c150*/  F2FP.F16.F32.PACK_AB R3, RZ, R5 ;  /* 0x00000005ff03723e */ /* 0x000fc800000000ff */
[----:B------:R-:W-:-:S05]  /*c160*/  PRMT R3, R3, 0x5410, RZ ;  /* 0x0000541003037816 */ /* 0x000fca00000000ff */
[----:B------:R-:W-:Y:S01]  /*c170*/  STG.E desc[UR36][R16.64], R3 ;  /* 0x0000000310007986 */ /* 0x000fe2000c101924 */
[----:B------:R-:W-:Y:S05]  /*c180*/  EXIT ;  /* 0x000000000000794d */ /* 0x000fea0003800000 */
.L_x_10365:
[----:B-1----:R-:W-:-:S04]  /*c190*/  IMAD.U32 R2, R5, 0x10000, RZ ;  /* 0x0001000005027824 */ /* 0x002fc800078e00ff */
[----:B------:R-:W-:-:S06]  /*c1a0*/  FMUL.FTZ R2, R2, 1 ;  /* 0x3f80000002027820 */ /* 0x000fcc0000410000 */
[----:B------:R-:W1:Y:S02]  /*c1b0*/  F2F.F64.F32 R2, R2 ;  /* 0x0000000200027310 */ /* 0x000e640000201800 */
[----:B-1----:R-:W-:Y:S01]  /*c1c0*/  STG.E.64 desc[UR36][R16.64], R2 ;  /* 0x0000000210007986 */ /* 0x002fe2000c101b24 */
[----:B------:R-:W-:Y:S05]  /*c1d0*/  EXIT ;  /* 0x000000000000794d */ /* 0x000fea0003800000 */
.L_x_10356:
        /* <DEDUP_REMOVED lines=13> */
.L_x_10369:
[----:B-1----:R-:W-:Y:S01]  /*c2b0*/  IMAD.U32 R5, R5, 0x10000, RZ ;  /* 0x0001000005057824 */ /* 0x002fe200078e00ff */
[----:B------:R-:W-:-:S03]  /*c2c0*/  CS2R R6, SRZ ;  /* 0x0000000000067805 */ /* 0x000fc6000001ff00 */
[----:B------:R-:W-:-:S06]  /*c2d0*/  FMUL.FTZ R5, R5, 1 ;  /* 0x3f80000005057820 */ /* 0x000fcc0000410000 */
[----:B------:R-:W1:Y:S02]  /*c2e0*/  F2F.F64.F32 R4, R5 ;  /* 0x0000000500047310 */ /* 0x000e640000201800 */
[----:B-1----:R-:W-:Y:S01]  /*c2f0*/  STG.E.128 desc[UR36][R16.64], R4 ;  /* 0x0000000410007986 */ /* 0x002fe2000c101d24 */
[----:B------:R-:W-:Y:S05]  /*c300*/  EXIT ;  /* 0x000000000000794d */ /* 0x000fea0003800000 */
.L_x_10368:
        /* <DEDUP_REMOVED lines=21> */
.L_x_10373:
[----:B------:R-:W-:Y:S05]  /*c460*/  BSYNC B0 ;  /* 0x0000000000007941 */ /* 0x000fea0003800000 */
.L_x_10372:
[----:B------:R-:W-:-:S05]  /*c470*/  LOP3.LUT R3, R0, R3, RZ, 0xfc, !PT ;  /* 0x0000000300037212 */ /* 0x000fca00078efcff */
[----:B------:R-:W-:Y:S01]  /*c480*/  STG.E.U8 desc[UR36][R16.64], R3 ;  /* 0x0000000310007986 */ /* 0x000fe2000c101124 */
[----:B------:R-:W-:Y:S05]  /*c490*/  EXIT ;  /* 0x000000000000794d */ /* 0x000fea0003800000 */
.L_x_10371:
        /* <DEDUP_REMOVED lines=13> */
.L_x_10375:
[----:B0-----:R-:W-:Y:S01]  /*c570*/  IMAD.MOV.U32 R0, RZ, RZ, 0x7f ;  /* 0x0000007fff007424 */ /* 0x001fe200078e00ff */
[----:B------:R-:W-:-:S04]  /*c580*/  ISETP.GT.U32.AND P0, PT, R2, 0x7f800000, PT ;  /* 0x7f8000000200780c */ /* 0x000fc80003f04070 */
[----:B------:R-:W-:-:S09]  /*c590*/  SEL R0, R0, 0x7c, P0 ;  /* 0x0000007c00007807 */ /* 0x000fd20000000000 */
.L_x_10376:
[----:B------:R-:W-:Y:S05]  /*c5a0*/  BSYNC B0 ;  /* 0x0000000000007941 */ /* 0x000fea0003800000 */
.L_x_10374:
[----:B------:R-:W-:-:S04]  /*c5b0*/  LOP3.LUT R2, R5, 0x80000000, RZ, 0xc0, !PT ;  /* 0x8000000005027812 */ /* 0x000fc800078ec0ff */
[----:B------:R-:W-:-:S04]  /*c5c0*/  SHF.R.U32.HI R3, RZ, 0x18, R2 ;  /* 0x00000018ff037819 */ /* 0x000fc80000011602 */
[----:B------:R-:W-:-:S05]  /*c5d0*/  LOP3.LUT R3, R0, R3, RZ, 0xfc, !PT ;  /* 0x0000000300037212 */ /* 0x000fca00078efcff */
[----:B------:R-:W-:Y:S01]  /*c5e0*/  STG.E.U8 desc[UR36][R16.64], R3 ;  /* 0x0000000310007986 */ /* 0x000fe2000c101124 */
[----:B------:R-:W-:Y:S05]  /*c5f0*/  EXIT ;  /* 0x000000000000794d */ /* 0x000fea0003800000 */
.L_x_10370:
[----:B-1----:R-:W-:Y:S01]  /*c600*/  STG.E.U16 desc[UR36][R16.64], R5 ;  /* 0x0000000510007986 */ /* 0x002fe2000c101524 */
[----:B------:R-:W-:Y:S05]  /*c610*/  EXIT ;  /* 0x000000000000794d */ /* 0x000fea0003800000 */
.L_x_10367:
        /* <DEDUP_REMOVED lines=12> */
.L_x_10379:
        /* <DEDUP_REMOVED lines=17> */
.L_x_10382:
[----:B------:R-:W-:-:S04]  /*c7f0*/  LOP3.LUT R2, R5, 0x80000000, RZ, 0xc0, !PT ;  /* 0x8000000005027812 */ /* 0x000fc800078ec0ff */
[----:B------:R-:W-:-:S04]  /*c800*/  SHF.R.U32.HI R3, RZ, 0x18, R2 ;  /* 0x00000018ff037819 */ /* 0x000fc80000011602 */
[----:B------:R-:W-:-:S04]  /*c810*/  LOP3.LUT R0, R0, R3, RZ, 0xfc, !PT ;  /* 0x0000000300007212 */ /* 0x000fc800078efcff */
[----:B------:R-:W-:-:S07]  /*c820*/  PRMT R8, R0, 0x7610, R8 ;  /* 0x0000761000087816 */ /* 0x000fce0000000008 */
.L_x_10381:
[----:B------:R-:W-:Y:S05]  /*c830*/  BSYNC B0 ;  /* 0x0000000000007941 */ /* 0x000fea0003800000 */
.L_x_10380:
[----:B------:R-:W-:Y:S01]  /*c840*/  STG.E.U8 desc[UR36][R16.64], R8 ;  /* 0x0000000810007986 */ /* 0x000fe2000c101124 */
[----:B------:R-:W-:Y:S05]  /*c850*/  EXIT ;  /* 0x000000000000794d */ /* 0x000fea0003800000 */
.L_x_10378:
        /* <DEDUP_REMOVED lines=17> */
.L_x_10385:
[----:B------:R-:W-:-:S04]  /*c970*/  LOP3.LUT R2, R5, 0x80000000, RZ, 0xc0, !PT ;  /* 0x8000000005027812 */ /* 0x000fc800078ec0ff */
[----:B------:R-:W-:-:S04]  /*c980*/  SHF.R.U32.HI R3, RZ, 0x18, R2 ;  /* 0x00000018ff037819 */ /* 0x000fc80000011602 */
[----:B------:R-:W-:-:S04]  /*c990*/  LOP3.LUT R0, R0, R3, RZ, 0xfc, !PT ;  /* 0x0000000300007212 */ /* 0x000fc800078efcff */
[----:B------:R-:W-:-:S07]  /*c9a0*/  PRMT R8, R0, 0x7610, R8 ;  /* 0x0000761000087816 */ /* 0x000fce0000000008 */
.L_x_10384:
[----:B------:R-:W-:Y:S05]  /*c9b0*/  BSYNC B0 ;  /* 0x0000000000007941 */ /* 0x000fea0003800000 */
.L_x_10383:
[----:B------:R-:W-:Y:S01]  /*c9c0*/  STG.E.U8 desc[UR36][R16.64], R8 ;  /* 0x0000000810007986 */ /* 0x000fe2000c101124 */
[----:B------:R-:W-:Y:S05]  /*c9d0*/  EXIT ;  /* 0x000000000000794d */ /* 0x000fea0003800000 */
.L_x_10377:
        /* <DEDUP_REMOVED lines=22> */
.L_x_10360:
        /* <DEDUP_REMOVED lines=16> */
.L_x_10388:
[----:B------:R-:W-:Y:S05]  /*cc40*/  EXIT ;  /* 0x000000000000794d */ /* 0x000fea0003800000 */
.L_x_10387:
[----:B-1----:R-:W-:-:S06]  /*cc50*/  IMAD.U32 R2, R5, 0x10000, RZ ;  /* 0x0001000005027824 */ /* 0x002fcc00078e00ff */
[----:B------:R-:W1:Y:S02]  /*cc60*/  F2I.U64.TRUNC R2, R2 ;  /* 0x0000000200027311 */ /* 0x000e64000020d800 */
[----:B-1----:R-:W-:Y:S01]  /*cc70*/  STG.E.64 desc[UR36][R16.64], R2 ;  /* 0x0000000210007986 */ /* 0x002fe2000c101b24 */
[----:B------:R-:W-:Y:S05]  /*cc80*/  EXIT ;  /* 0x000000000000794d */ /* 0x000fea0003800000 */
.L_x_10386:
[----:B-1----:R-:W-:-:S06]  /*cc90*/  IMAD.U32 R5, R5, 0x10000, RZ ;  /* 0x0001000005057824 */ /* 0x002fcc00078e00ff */
[----:B------:R-:W1:Y:S02]  /*cca0*/  F2I.FTZ.U32.TRUNC.NTZ R5, R5 ;  /* 0x0000000500057305 */ /* 0x000e64000021f000 */
[----:B-1----:R-:W-:Y:S01]  /*ccb0*/  STG.E desc[UR36][R16.64], R5 ;  /* 0x0000000510007986 */ /* 0x002fe2000c101924 */
[----:B------:R-:W-:Y:S05]  /*ccc0*/  EXIT ;  /* 0x000000000000794d */ /* 0x000fea0003800000 */
.L_x_10389:
        /* <DEDUP_REMOVED lines=11> */
.L_x_12907:


//--------------------- .text._ZN2at6native27unrolled_elementwise_kernelIZZZNS0_18GeluCUDAKernelImplERNS_18TensorIteratorBaseENS0_8GeluTypeEENKUlvE_clEvENKUlvE2_clEvEUlN3c108BFloat16EE_St5arrayIPcLm2EELi4E23TrivialOffsetCalculatorILi1EjESE_NS0_6memory12LoadWithCastILi1EEENSF_13StoreWithCastILi1EEEEEviT_T0_T2_T3_T4_T5_ --------------------------
	.section	.text._ZN2at6native27unrolled_elementwise_kernelIZZZNS0_18GeluCUDAKernelImplERNS_18TensorIteratorBaseENS0_8GeluTypeEENKUlvE_clEvENKUlvE2_clEvEUlN3c108BFloat16EE_St5arrayIPcLm2EELi4E23TrivialOffsetCalculatorILi1EjESE_NS0_6memory12LoadWithCastILi1EEENSF_13StoreWithCastILi1EEEEEviT_T0_T2_T3_T4_T5_,"ax",@progbits
	.align	128
        .global         _ZN2at6native27unrolled_elementwise_kernelIZZZNS0_18GeluCUDAKernelImplERNS_18TensorIteratorBaseENS0_8GeluTypeEENKUlvE_clEvENKUlvE2_clEvEUlN3c108BFloat16EE_St5arrayIPcLm2EELi4E23TrivialOffsetCalculatorILi1EjESE_NS0_6memory12LoadWithCastILi1EEENSF_13StoreWithCastILi1EEEEEviT_T0_T2_T3_T4_T5_
        .type           _ZN2at6native27unrolled_elementwise_kernelIZZZNS0_18GeluCUDAKernelImplERNS_18TensorIteratorBaseENS0_8GeluTypeEENKUlvE_clEvENKUlvE2_clEvEUlN3c108BFloat16EE_St5arrayIPcLm2EELi4E23TrivialOffsetCalculatorILi1EjESE_NS0_6memory12LoadWithCastILi1EEENSF_13StoreWithCastILi1EEEEEviT_T0_T2_T3_T4_T5_,@function
        .size           _ZN2at6native27unrolled_elementwise_kernelIZZZNS0_18GeluCUDAKernelImplERNS_18TensorIteratorBaseENS0_8GeluTypeEENKUlvE_clEvENKUlvE2_clEvEUlN3c108BFloat16EE_St5arrayIPcLm2EELi4E23TrivialOffsetCalculatorILi1EjESE_NS0_6memory12LoadWithCastILi1EEENSF_13StoreWithCastILi1EEEEEviT_T0_T2_T3_T4_T5_,(.L_x_12908 - _ZN2at6native27unrolled_elementwise_kernelIZZZNS0_18GeluCUDAKernelImplERNS_18TensorIteratorBaseENS0_8GeluTypeEENKUlvE_clEvENKUlvE2_clEvEUlN3c108BFloat16EE_St5arrayIPcLm2EELi4E23TrivialOffsetCalculatorILi1EjESE_NS0_6memory12LoadWithCastILi1EEENSF_13StoreWithCastILi1EEEEEviT_T0_T2_T3_T4_T5_)
        .other          _ZN2at6native27unrolled_elementwise_kernelIZZZNS0_18GeluCUDAKernelImplERNS_18TensorIteratorBaseENS0_8GeluTypeEENKUlvE_clEvENKUlvE2_clEvEUlN3c108BFloat16EE_St5arrayIPcLm2EELi4E23TrivialOffsetCalculatorILi1EjESE_NS0_6memory12LoadWithCastILi1EEENSF_13StoreWithCastILi1EEEEEviT_T0_T2_T3_T4_T5_,@"STO_CUDA_ENTRY STV_DEFAULT"
_ZN2at6native27unrolled_elementwise_kernelIZZZNS0_18GeluCUDAKernelImplERNS_18TensorIteratorBaseENS0_8GeluTypeEENKUlvE_clEvENKUlvE2_clEvEUlN3c108BFloat16EE_St5arrayIPcLm2EELi4E23TrivialOffsetCalculatorILi1EjESE_NS0_6memory12LoadWithCastILi1EEENSF_13StoreWithCastILi1EEEEEviT_T0_T2_T3_T4_T5_:
.text._ZN2at6native27unrolled_elementwise_kernelIZZZNS0_18GeluCUDAKernelImplERNS_18TensorIteratorBaseENS0_8GeluTypeEENKUlvE_clEvENKUlvE2_clEvEUlN3c108BFloat16EE_St5arrayIPcLm2EELi4E23TrivialOffsetCalculatorILi1EjESE_NS0_6memory12LoadWithCastILi1EEENSF_13StoreWithCastILi1EEEEEviT_T0_T2_T3_T4_T5_:
        /* <DEDUP_REMOVED lines=34> */
.L_x_10395:
[----:B------:R-:W2:Y:S02]  /*0220*/  LDG.E.U8 R4, desc[UR36][R4.64] ;  /* 0x0000002404047981 */ /* 0x000ea4000c1e1100 */
[----:B--2---:R-:W-:-:S04]  /*0230*/  I2FP.F32.U32 R0, R4 ;  /* 0x0000000400007245 */ /* 0x004fc80000201000 */
[----:B------:R-:W-:-:S04]  /*0240*/  F2FP.BF16.F32.PACK_AB R0, RZ, R0 ;  /* 0x00000000ff00723e */ /* 0x000fc800000010ff */
[----:B------:R-:W-:Y:S01]  /*0250*/  PRMT R22, R0, 0x7610, R22 ;  /* 0x0000761000167816 */ /* 0x000fe20000000016 */
[----:B------:R-:W-:Y:S06]  /*0260*/  BRA `(.L_x_10397) ;  /* 0x0000000c00cc7947 */ /* 0x000fec0003800000 */
.L_x_10394:
        /* <DEDUP_REMOVED lines=11> */
.L_x_10399:
[----:B------:R-:W2:Y:S02]  /*0320*/  LDG.E R4, desc[UR36][R4.64] ;  /* 0x0000002404047981 */ /* 0x000ea4000c1e1900 */
[----:B--2---:R-:W-:-:S04]  /*0330*/  I2FP.F32.S32 R0, R4 ;  /* 0x0000000400007245 */ /* 0x004fc80000201400 */
[----:B------:R-:W-:-:S04]  /*0340*/  F2FP.BF16.F32.PACK_AB R0, RZ, R0 ;  /* 0x00000000ff00723e */ /* 0x000fc800000010ff */
[----:B------:R-:W-:Y:S01]  /*0350*/  PRMT R22, R0, 0x7610, R22 ;  /* 0x0000761000167816 */ /* 0x000fe20000000016 */
[----:B------:R-:W-:Y:S06]  /*0360*/  BRA `(.L_x_10397) ;  /* 0x0000000c008c7947 */ /* 0x000fec0003800000 */
.L_x_10398:
[----:B------:R-:W2:Y:S02]  /*0370*/  LDG.E.U16 R4, desc[UR36][R4.64] ;  /* 0x0000002404047981 */ /* 0x000ea4000c1e1500 */
[----:B--2---:R-:W0:Y:S02]  /*0380*/  I2F.S16 R0, R4 ;  /* 0x0000000400007306 */ /* 0x004e240000101400 */
[----:B0-----:R-:W-:-:S04]  /*0390*/  F2FP.BF16.F32.PACK_AB R0, RZ, R0 ;  /* 0x00000000ff00723e */ /* 0x001fc800000010ff */
[----:B------:R-:W-:Y:S01]  /*03a0*/  PRMT R22, R0, 0x7610, R22 ;  /* 0x0000761000167816 */ /* 0x000fe20000000016 */
[----:B------:R-:W-:Y:S06]  /*03b0*/  BRA `(.L_x_10397) ;  /* 0x0000000c00787947 */ /* 0x000fec0003800000 */
.L_x_10393:
        /* <DEDUP_REMOVED lines=9> */
.L_x_10401:
[----:B------:R-:W2:Y:S02]  /*0450*/  LDG.E.U16 R0, desc[UR36][R4.64] ;  /* 0x0000002404007981 */ /* 0x000ea4000c1e1500 */
[----:B--2---:R-:W-:-:S05]  /*0460*/  HADD2.F32 R0, -RZ, R0.H0_H0 ;  /* 0x20000000ff007230 */ /* 0x004fca0000004100 */
[----:B------:R-:W-:-:S04]  /*0470*/  F2FP.BF16.F32.PACK_AB R0, RZ, R0 ;  /* 0x00000000ff00723e */ /* 0x000fc800000010ff */
[----:B------:R-:W-:Y:S01]  /*0480*/  PRMT R22, R0, 0x7610, R22 ;  /* 0x0000761000167816 */ /* 0x000fe20000000016 */
[----:B------:R-:W-:Y:S06]  /*0490*/  BRA `(.L_x_10397) ;  /* 0x0000000c00407947 */ /* 0x000fec0003800000 */
.L_x_10400:
        /* <DEDUP_REMOVED lines=9> */
.L_x_10403:
[----:B------:R-:W2:Y:S02]  /*0530*/  LDG.E.U16 R4, desc[UR36][R4.64] ;  /* 0x0000002404047981 */ /* 0x000ea4000c1e1500 */
[----:B--2---:R-:W-:-:S05]  /*0540*/  HADD2.F32 R0, -RZ, R4.H0_H0 ;  /* 0x20000004ff007230 */ /* 0x004fca0000004100 */
[----:B------:R-:W-:-:S04]  /*0550*/  F2FP.BF16.F32.PACK_AB R0, RZ, R0 ;  /* 0x00000000ff00723e */ /* 0x000fc800000010ff */
[----:B------:R-:W-:Y:S01]  /*0560*/  PRMT R22, R0, 0x7610, R22 ;  /* 0x0000761000167816 */ /* 0x000fe20000000016 */
[----:B------:R-:W-:Y:S06]  /*0570*/  BRA `(.L_x_10397) ;  /* 0x0000000c00087947 */ /* 0x000fec0003800000 */
.L_x_10402:
        /* <DEDUP_REMOVED lines=9> */
.L_x_10392:
        /* <DEDUP_REMOVED lines=14> */
.L_x_10406:
        /* <DEDUP_REMOVED lines=9> */
.L_x_10405:
        /* <DEDUP_REMOVED lines=28> */
.L_x_10408:
        /* <DEDUP_REMOVED lines=16> */
.L_x_10407:
[----:B------:R0:W5:Y:S01]  /*0a40*/  LDG.E.U16 R22, desc[UR36][R4.64] ;  /* 0x0000002404167981 */ /* 0x000162000c1e1500 */
[----:B------:R-:W-:Y:S05]  /*0a50*/  BRA `(.L_x_10397) ;  /* 0x0000000400d07947 */ /* 0x000fea0003800000 */
.L_x_10404:
        /* <DEDUP_REMOVED lines=13> */
.L_x_10411:
        /* <DEDUP_REMOVED lines=21> */
.L_x_10415:
[----:B------:R-:W-:Y:S05]  /*0c80*/  BSYNC B1 ;  /* 0x0000000000017941 */ /* 0x000fea0003800000 */
.L_x_10414:
[----:B------:R-:W-:Y:S01]  /*0c90*/  LEA R5, R0, 0x3b800000, 0x17 ;  /* 0x3b80000000057811 */ /* 0x000fe200078eb8ff */
[----:B------:R-:W-:-:S05]  /*0ca0*/  IMAD.SHL.U32 R0, R3, 0x100000, RZ ;  /* 0x0010000003007824 */ /* 0x000fca00078e00ff */
[----:B------:R-:W-:-:S07]  /*0cb0*/  LOP3.LUT R0, R5, R0, R6, 0xfe, !PT ;  /* 0x0000000005007212 */ /* 0x000fce00078efe06 */
.L_x_10413:
[----:B------:R-:W-:Y:S05]  /*0cc0*/  BSYNC B0 ;  /* 0x0000000000007941 */ /* 0x000fea0003800000 */
.L_x_10412:
[----:B------:R-:W-:-:S04]  /*0cd0*/  F2FP.BF16.F32.PACK_AB R0, RZ, R0 ;  /* 0x00000000ff00723e */ /* 0x000fc800000010ff */
[----:B------:R-:W-:Y:S01]  /*0ce0*/  PRMT R22, R0, 0x7610, R22 ;  /* 0x0000761000167816 */ /* 0x000fe20000000016 */
[----:B------:R-:W-:Y:S06]  /*0cf0*/  BRA `(.L_x_10397) ;  /* 0x0000000400287947 */ /* 0x000fec0003800000 */
.L_x_10410:
        /* <DEDUP_REMOVED lines=21> */
.L_x_10419:
[----:B------:R-:W-:Y:S05]  /*0e50*/  BSYNC B1 ;  /* 0x0000000000017941 */ /* 0x000fea0003800000 */
.L_x_10418:
[----:B------:R-:W-:Y:S01]  /*0e60*/  LEA R5, R0, 0x37800000, 0x17 ;  /* 0x3780000000057811 */ /* 0x000fe200078eb8ff */
[----:B------:R-:W-:-:S05]  /*0e70*/  IMAD.SHL.U32 R0, R3, 0x200000, RZ ;  /* 0x0020000003007824 */ /* 0x000fca00078e00ff */
[----:B------:R-:W-:-:S07]  /*0e80*/  LOP3.LUT R0, R5, R0, R6, 0xfe, !PT ;  /* 0x0000000005007212 */ /* 0x000fce00078efe06 */
.L_x_10417:
[----:B------:R-:W-:Y:S05]  /*0e90*/  BSYNC B0 ;  /* 0x0000000000007941 */ /* 0x000fea0003800000 */
.L_x_10416:
[----:B------:R-:W-:-:S04]  /*0ea0*/  F2FP.BF16.F32.PACK_AB R0, RZ, R0 ;  /* 0x00000000ff00723e */ /* 0x000fc800000010ff */
[----:B------:R-:W-:Y:S01]  /*0eb0*/  PRMT R22, R0, 0x7610, R22 ;  /* 0x0000761000167816 */ /* 0x000fe20000000016 */
[----:B------:R-:W-:Y:S06]  /*0ec0*/  BRA `(.L_x_10397) ;  /* 0x0000000000b47947 */ /* 0x000fec0003800000 */
.L_x_10409:
        /* <DEDUP_REMOVED lines=14> */
.L_x_10423:
[----:B------:R-:W-:Y:S05]  /*0fb0*/  BSYNC B0 ;  /* 0x0000000000007941 */ /* 0x000fea0003800000 */
.L_x_10422:
[----:B------:R-:W-:-:S04]  /*0fc0*/  F2FP.BF16.F32.PACK_AB R0, RZ, R0 ;  /* 0x00000000ff00723e */ /* 0x000fc800000010ff */
[----:B------:R-:W-:Y:S01]  /*0fd0*/  PRMT R22, R0, 0x7610, R22 ;  /* 0x0000761000167816 */ /* 0x000fe20000000016 */
[----:B------:R-:W-:Y:S06]  /*0fe0*/  BRA `(.L_x_10397) ;  /* 0x00000000006c7947 */ /* 0x000fec0003800000 */
.L_x_10396:
        /* <DEDUP_REMOVED lines=16> */
.L_x_10424:
[----:B------:R-:W-:Y:S01]  /*10f0*/  PRMT R22, RZ, 0x7610, R22 ;  /* 0x00007610ff167816 */ /* 0x000fe20000000016 */
[----:B------:R-:W-:Y:S06]  /*1100*/  BRA `(.L_x_10397) ;  /* 0x0000000000247947 */ /* 0x000fec0003800000 */
.L_x_10421:
[----:B------:R-:W2:Y:S02]  /*1110*/  LDG.E.64 R4, desc[UR36][R4.64] ;  /* 0x0000002404047981 */ /* 0x000ea4000c1e1b00 */
[----:B--2---:R-:W0:Y:S02]  /*1120*/  I2F.U64 R0, R4 ;  /* 0x0000000400007312 */ /* 0x004e240000301000 */
[----:B0-----:R-:W-:-:S04]  /*1130*/  F2FP.BF16.F32.PACK_AB R0, RZ, R0 ;  /* 0x00000000ff00723e */ /* 0x001fc800000010ff */
[----:B------:R-:W-:Y:S01]  /*1140*/  PRMT R22, R0, 0x7610, R22 ;  /* 0x0000761000167816 */ /* 0x000fe20000000016 */
[----:B------:R-:W-:Y:S06]  /*1150*/  BRA `(.L_x_10397) ;  /* 0x0000000000107947 */ /* 0x000fec0003800000 */
.L_x_10420:
[----:B------:R-:W2:Y:S02]  /*1160*/  LDG.E R4, desc[UR36][R4.64] ;  /* 0x0000002404047981 */ /* 0x000ea4000c1e1900 */
[----:B--2---:R-:W-:-:S04]  /*1170*/  I2FP.F32.U32 R0, R4 ;  /* 0x0000000400007245 */ /* 0x004fc80000201000 */
[----:B------:R-:W-:-:S04]  /*1180*/  F2FP.BF16.F32.PACK_AB R0, RZ, R0 ;  /* 0x00000000ff00723e */ /* 0x000fc800000010ff */
[----:B------:R-:W-:-:S07]  /*1190*/  PRMT R22, R0, 0x7610, R22 ;  /* 0x0000761000167816 */ /* 0x000fce0000000016 */
.L_x_10397:
[----:B------:R-:W1:Y:S02]  /*11a0*/  S2R R17, SR_TID.X ;  /* 0x0000000000117919 */ /* 0x000e640000002100 */
[----:B-1----:R-:W-:-:S07]  /*11b0*/  VIADD R17, R17, 0x80 ;  /* 0x0000008011117836 */ /* 0x002fce0000000000 */
.L_x_10391:
[----:B------:R-:W-:Y:S05]  /*11c0*/  BSYNC B6 ;  /* 0x0000000000067941 */ /* 0x000fea0003800000 */
.L_x_10390:
        /* <DEDUP_REMOVED lines=26> */
.L_x_10430:
[----:B------:R-:W2:Y:S02]  /*1370*/  LDG.E.U8 R4, desc[UR36][R4.64] ;  /* 0x0000002404047981 */ /* 0x000ea4000c1e1100 */
[----:B--2---:R-:W-:-:S04]  /*1380*/  I2FP.F32.U32 R0, R4 ;  /* 0x0000000400007245 */ /* 0x004fc80000201000 */
[----:B------:R-:W-:-:S04]  /*1390*/  F2FP.BF16.F32.PACK_AB R0, RZ, R0 ;  /* 0x00000000ff00723e */ /* 0x000fc800000010ff */
[----:B------:R-:W-:Y:S01]  /*13a0*/  PRMT R18, R0, 0x7610, R18 ;  /* 0x0000761000127816 */ /* 0x000fe20000000012 */
[----:B------:R-:W-:Y:S06]  /*13b0*/  BRA `(.L_x_10432) ;  /* 0x0000000c00c87947 */ /* 0x000fec0003800000 */
.L_x_10429:
        /* <DEDUP_REMOVED lines=11> */
.L_x_10434:
[----:B------:R-:W2:Y:S02]  /*1470*/  LDG.E R4, desc[UR36][R4.64] ;  /* 0x0000002404047981 */ /* 0x000ea4000c1e1900 */
[----:B--2---:R-:W-:-:S04]  /*1480*/  I2FP.F32.S32 R0, R4 ;  /* 0x0000000400007245 */ /* 0x004fc80000201400 */
[----:B------:R-:W-:-:S04]  /*1490*/  F2FP.BF16.F32.PACK_AB R0, RZ, R0 ;  /* 0x00000000ff00723e */ /* 0x000fc800000010ff */
[----:B------:R-:W-:Y:S01]  /*14a0*/  PRMT R18, R0, 0x7610, R18 ;  /* 0x0000761000127816 */ /* 0x000fe20000000012 */
[----:B------:R-:W-:Y:S06]  /*14b0*/  BRA `(.L_x_10432) ;  /* 0x0000000c00887947 */ /* 0x000fec0003800000 */
.L_x_10433:
[----:B------:R-:W2:Y:S02]  /*14c0*/  LDG.E.U16 R4, desc[UR36][R4.64] ;  /* 0x0000002404047981 */ /* 0x000ea4000c1e1500 */
[----:B--2---:R-:W0:Y:S02]  /*14d0*/  I2F.S16 R0, R4 ;  /* 0x0000000400007306 */ /* 0x004e240000101400 */
[----:B0-----:R-:W-:-:S04]  /*14e0*/  F2FP.BF16.F32.PACK_AB R0, RZ, R0 ;  /* 0x00000000ff00723e */ /* 0x001fc800000010ff */
[----:B------:R-:W-:Y:S01]  /*14f0*/  PRMT R18, R0, 0x7610, R18 ;  /* 0x0000761000127816 */ /* 0x000fe20000000012 */
[----:B------:R-:W-:Y:S06]  /*1500*/  BRA `(.L_x_10432) ;  /* 0x0000000c00747947 */ /* 0x000fec0003800000 */
.L_x_10428:
        /* <DEDUP_REMOVED lines=9> */
.L_x_10436:
[----:B------:R-:W2:Y:S02]  /*15a0*/  LDG.E.U16 R0, desc[UR36][R4.64] ;  /* 0x0000002404007981 */ /* 0x000ea4000c1e1500 */
[----:B--2---:R-:W-:-:S05]  /*15b0*/  HADD2.F32 R0, -RZ, R0.H0_H0 ;  /* 0x20000000ff007230 */ /* 0x004fca0000004100 */
[----:B------:R-:W-:-:S04]  /*15c0*/  F2FP.BF16.F32.PACK_AB R0, RZ, R0 ;  /* 0x00000000ff00723e */ /* 0x000fc800000010ff */
[----:B------:R-:W-:Y:S01]  /*15d0*/  PRMT R18, R0, 0x7610, R18 ;  /* 0x0000761000127816 */ /* 0x000fe20000000012 */
[----:B------:R-:W-:Y:S06]  /*15e0*/  BRA `(.L_x_10432) ;  /* 0x0000000c003c7947 */ /* 0x000fec0003800000 */
.L_x_10435:
        /* <DEDUP_REMOVED lines=9> */
.L_x_10438:
[----:B------:R-:W2:Y:S02]  /*1680*/  LDG.E.U16 R4, desc[UR36][R4.64] ;  /* 0x0000002404047981 */ /* 0x000ea4000c1e1500 */
[----:B--2---:R-:W-:-:S05]  /*1690*/  HADD2.F32 R0, -RZ, R4.H0_H0 ;  /* 0x20000004ff007230 */ /* 0x004fca0000004100 */
[----:B------:R-:W-:-:S04]  /*16a0*/  F2FP.BF16.F32.PACK_AB R0, RZ, R0 ;  /* 0x00000000ff00723e */ /* 0x000fc800000010ff */
[----:B------:R-:W-:Y:S01]  /*16b0*/  PRMT R18, R0, 0x7610, R18 ;  /* 0x0000761000127816 */ /* 0x000fe20000000012 */
[----:B------:R-:W-:Y:S06]  /*16c0*/  BRA `(.L_x_10432) ;  /* 0x0000000c00047947 */ /* 0x000fec0003800000 */
.L_x_10437:
        /* <DEDUP_REMOVED lines=9> */
.L_x_10427:
        /* <DEDUP_REMOVED lines=14> */
.L_x_10441:
        /* <DEDUP_REMOVED lines=9> */
.L_x_10440:
        /* <DEDUP_REMOVED lines=28> */
.L_x_10443:
        /* <DEDUP_REMOVED lines=15> */
.L_x_10442:
[----:B------:R0:W5:Y:S01]  /*1b80*/  LDG.E.U16 R18, desc[UR36][R4.64] ;  /* 0x0000002404127981 */ /* 0x000162000c1e1500 */
[----:B------:R-:W-:Y:S05]  /*1b90*/  BRA `(.L_x_10432) ;  /* 0x0000000400d07947 */ /* 0x000fea0003800000 */
.L_x_10439:
        /* <DEDUP_REMOVED lines=13> */
.L_x_10446:
        /* <DEDUP_REMOVED lines=21> */
.L_x_10450:
[----:B------:R-:W-:Y:S05]  /*1dc0*/  BSYNC B1 ;  /* 0x0000000000017941 */ /* 0x000fea0003800000 */
.L_x_10449:
[----:B------:R-:W-:Y:S01]  /*1dd0*/  LEA R5, R0, 0x3b800000, 0x17 ;  /* 0x3b80000000057811 */ /* 0x000fe200078eb8ff */
[----:B------:R-:W-:-:S05]  /*1de0*/  IMAD.SHL.U32 R0, R3, 0x100000, RZ ;  /* 0x0010000003007824 */ /* 0x000fca00078e00ff */
[----:B------:R-:W-:-:S07]  /*1df0*/  LOP3.LUT R0, R5, R0, R6, 0xfe, !PT ;  /* 0x0000000005007212 */ /* 0x000fce00078efe06 */
.L_x_10448:
[----:B------:R-:W-:Y:S05]  /*1e00*/  BSYNC B0 ;  /* 0x0000000000007941 */ /* 0x000fea0003800000 */
.L_x_10447:
[----:B------:R-:W-:-:S04]  /*1e10*/  F2FP.BF16.F32.PACK_AB R0, RZ, R0 ;  /* 0x00000000ff00723e */ /* 0x000fc800000010ff */
[----:B------:R-:W-:Y:S01]  /*1e20*/  PRMT R18, R0, 0x7610, R18 ;  /* 0x0000761000127816 */ /* 0x000fe20000000012 */
[----:B------:R-:W-:Y:S06]  /*1e30*/  BRA `(.L_x_10432) ;  /* 0x0000000400287947 */ /* 0x000fec0003800000 */
.L_x_10445:
        /* <DEDUP_REMOVED lines=21> */
.L_x_10454:
[----:B------:R-:W-:Y:S05]  /*1f90*/  BSYNC B1 ;  /* 0x0000000000017941 */ /* 0x000fea0003800000 */
.L_x_10453:
[----:B------:R-:W-:Y:S01]  /*1fa0*/  LEA R5, R0, 0x37800000, 0x17 ;  /* 0x3780000000057811 */ /* 0x000fe200078eb8ff */
[----:B------:R-:W-:-:S05]  /*1fb0*/  IMAD.SHL.U32 R0, R3, 0x200000, RZ ;  /* 0x0020000003007824 */ /* 0x000fca00078e00ff */
[----:B------:R-:W-:-:S07]  /*1fc0*/  LOP3.LUT R0, R5, R0, R6, 0xfe, !PT ;  /* 0x0000000005007212 */ /* 0x000fce00078efe06 */
.L_x_10452:
[----:B------:R-:W-:Y:S05]  /*1fd0*/  BSYNC B0 ;  /* 0x0000000000007941 */ /* 0x000fea0003800000 */
.L_x_10451:
[----:B------:R-:W-:-:S04]  /*1fe0*/  F2FP.BF16.F32.PACK_AB R0, RZ, R0 ;  /* 0x00000000ff00723e */ /* 0x000fc800000010ff */
[----:B------:R-:W-:Y:S01]  /*1ff0*/  PRMT R18, R0, 0x7610, R18 ;  /* 0x0000761000127816 */ /* 0x000fe20000000012 */
[----:B------:R-:W-:Y:S06]  /*2000*/  BRA `(.L_x_10432) ;  /* 0x0000000000b47947 */ /* 0x000fec0003800000 */
.L_x_10444:
        /* <DEDUP_REMOVED lines=14> */
.L_x_10458:
[----:B------:R-:W-:Y:S05]  /*20f0*/  BSYNC B0 ;  /* 0x0000000000007941 */ /* 0x000fea0003800000 */
.L_x_10457:
[----:B------:R-:W-:-:S04]  /*2100*/  F2FP.BF16.F32.PACK_AB R0, RZ, R0 ;  /* 0x00000000ff00723e */ /* 0x000fc800000010ff */
[----:B------:R-:W-:Y:S01]  /*2110*/  PRMT R18, R0, 0x7610, R18 ;  /* 0x0000761000127816 */ /* 0x000fe20000000012 */
[----:B------:R-:W-:Y:S06]  /*2120*/  BRA `(.L_x_10432) ;  /* 0x00000000006c7947 */ /* 0x000fec0003800000 */
.L_x_10431:
        /* <DEDUP_REMOVED lines=16> */
.L_x_10459:
[----:B------:R-:W-:Y:S01]  /*2230*/  PRMT R18, RZ, 0x7610, R18 ;  /* 0x00007610ff127816 */ /* 0x000fe20000000012 */
[----:B------:R-:W-:Y:S06]  /*2240*/  BRA `(.L_x_10432) ;  /* 0x0000000000247947 */ /* 0x000fec0003800000 */
.L_x_10456:
[----:B------:R-:W2:Y:S02]  /*2250*/  LDG.E.64 R4, desc[UR36][R4.64] ;  /* 0x0000002404047981 */ /* 0x000ea4000c1e1b00 */
[----:B--2---:R-:W0:Y:S02]  /*2260*/  I2F.U64 R0, R4 ;  /* 0x0000000400007312 */ /* 0x004e240000301000 */
[----:B0-----:R-:W-:-:S04]  /*2270*/  F2FP.BF16.F32.PACK_AB R0, RZ, R0 ;  /* 0x00000000ff00723e */ /* 0x001fc800000010ff */
[----:B------:R-:W-:Y:S01]  /*2280*/  PRMT R18, R0, 0x7610, R18 ;  /* 0x0000761000127816 */ /* 0x000fe20000000012 */
[----:B------:R-:W-:Y:S06]  /*2290*/  BRA `(.L_x_10432) ;  /* 0x0000000000107947 */ /* 0x000fec0003800000 */
.L_x_10455:
[----:B------:R-:W2:Y:S02]  /*22a0*/  LDG.E R4, desc[UR36][R4.64] ;  /* 0x0000002404047981 */ /* 0x000ea4000c1e1900 */
[----:B--2---:R-:W-:-:S04]  /*22b0*/  I2FP.F32.U32 R0, R4 ;  /* 0x0000000400007245 */ /* 0x004fc80000201000 */
[----:B------:R-:W-:-:S04]  /*22c0*/  F2FP.BF16.F32.PACK_AB R0, RZ, R0 ;  /* 0x00000000ff00723e */ /* 0x000fc800000010ff */
[----:B------:R-:W-:-:S07]  /*22d0*/  PRMT R18, R0, 0x7610, R18 ;  /* 0x0000761000127816 */ /* 0x000fce0000000012 */
.L_x_10432:
[----:B------:R-:W-:-:S07]  /*22e0*/  VIADD R17, R17, 0x80 ;  /* 0x0000008011117836 */ /* 0x000fce0000000000 */
.L_x_10426:
[----:B------:R-:W-:Y:S05]  /*22f0*/  BSYNC B6 ;  /* 0x0000000000067941 */ /* 0x000fea0003800000 */
.L_x_10425:
        /* <DEDUP_REMOVED lines=28> */
.L_x_10465:
[----:B------:R-:W2:Y:S02]  /*24c0*/  LDG.E.U8 R4, desc[UR36][R4.64] ;  /* 0x0000002404047981 */ /* 0x000ea4000c1e1100 */
[----:B--2---:R-:W-:-:S04]  /*24d0*/  I2FP.F32.U32 R0, R4 ;  /* 0x0000000400007245 */ /* 0x004fc80000201000 */
[----:B------:R-:W-:-:S04]  /*24e0*/  F2FP.BF16.F32.PACK_AB R0, RZ, R0 ;  /* 0x00000000ff00723e */ /* 0x000fc800000010ff */
[----:B------:R-:W-:Y:S01]  /*24f0*/  PRMT R24, R0, 0x7610, R24 ;  /* 0x0000761000187816 */ /* 0x000fe20000000018 */
[----:B------:R-:W-:Y:S06]  /*2500*/  BRA `(.L_x_10467) ;  /* 0x0000000c00c87947 */ /* 0x000fec0003800000 */
.L_x_10464:
        /* <DEDUP_REMOVED lines=11> */
.L_x_10469:
[----:B------:R-:W2:Y:S02]  /*25c0*/  LDG.E R4, desc[UR36][R4.64] ;  /* 0x0000002404047981 */ /* 0x000ea4000c1e1900 */
[----:B--2---:R-:W-:-:S04]  /*25d0*/  I2FP.F32.S32 R0, R4 ;  /* 0x0000000400007245 */ /* 0x004fc80000201400 */
[----:B------:R-:W-:-:S04]  /*25e0*/  F2FP.BF16.F32.PACK_AB R0, RZ, R0 ;  /* 0x00000000ff00723e */ /* 0x000fc800000010ff */
[----:B------:R-:W-:Y:S01]  /*25f0*/  PRMT R24, R0, 0x7610, R24 ;  /* 0x0000761000187816 */ /* 0x000fe20000000018 */
[----:B------:R-:W-:Y:S06]  /*2600*/  BRA `(.L_x_10467) ;  /* 0x0000000c00887947 */ /* 0x000fec0003800000 */
.L_x_10468:
[----:B------:R-:W2:Y:S02]  /*2610*/  LDG.E.U16 R4, desc[UR36][R4.64] ;  /* 0x0000002404047981 */ /* 0x000ea4000c1e1500 */
[----:B--2---:R-:W0:Y:S02]  /*2620*/  I2F.S16 R0, R4 ;  /* 0x0000000400007306 */ /* 0x004e240000101400 */
[----:B0-----:R-:W-:-:S04]  /*2630*/  F2FP.BF16.F32.PACK_AB R0, RZ, R0 ;  /* 0x00000000ff00723e */ /* 0x001fc800000010ff */
[----:B------:R-:W-:Y:S01]  /*2640*/  PRMT R24, R0, 0x7610, R24 ;  /* 0x0000761000187816 */ /* 0x000fe20000000018 */
[----:B------:R-:W-:Y:S06]  /*2650*/  BRA `(.L_x_10467) ;  /* 0x0000000c00747947 */ /* 0x000fec0003800000 */
.L_x_10463:
        /* <DEDUP_REMOVED lines=9> */
.L_x_10471:
[----:B------:R-:W2:Y:S02]  /*26f0*/  LDG.E.U16 R0, desc[UR36][R4.64] ;  /* 0x0000002404007981 */ /* 0x000ea4000c1e1500 */
[----:B--2---:R-:W-:-:S05]  /*2700*/  HADD2.F32 R0, -RZ, R0.H0_H0 ;  /* 0x20000000ff007230 */ /* 0x004fca0000004100 */
[----:B------:R-:W-:-:S04]  /*2710*/  F2FP.BF16.F32.PACK_AB R0, RZ, R0 ;  /* 0x00000000ff00723e */ /* 0x000fc800000010ff */
[----:B------:R-:W-:Y:S01]  /*2720*/  PRMT R24, R0, 0x7610, R24 ;  /* 0x0000761000187816 */ /* 0x000fe20000000018 */
[----:B------:R-:W-:Y:S06]  /*2730*/  BRA `(.L_x_10467) ;  /* 0x0000000c003c7947 */ /* 0x000fec0003800000 */
.L_x_10470:
        /* <DEDUP_REMOVED lines=9> */
.L_x_10473:
[----:B------:R-:W2:Y:S02]  /*27d0*/  LDG.E.U16 R4, desc[UR36][R4.64] ;  /* 0x0000002404047981 */ /* 0x000ea4000c1e1500 */
[----:B--2---:R-:W-:-:S05]  /*27e0*/  HADD2.F32 R0, -RZ, R4.H0_H0 ;  /* 0x20000004ff007230 */ /* 0x004fca0000004100 */
[----:B------:R-:W-:-:S04]  /*27f0*/  F2FP.BF16.F32.PACK_AB R0, RZ, R0 ;  /* 0x00000000ff00723e */ /* 0x000fc800000010ff */
[----:B------:R-:W-:Y:S01]  /*2800*/  PRMT R24, R0, 0x7610, R24 ;  /* 0x0000761000187816 */ /* 0x000fe20000000018 */
[----:B------:R-:W-:Y:S06]  /*2810*/  BRA `(.L_x_10467) ;  /* 0x0000000c00047947 */ /* 0x000fec0003800000 */
.L_x_10472:
        /* <DEDUP_REMOVED lines=9> */
.L_x_10462:
        /* <DEDUP_REMOVED lines=14> */
.L_x_10476:
        /* <DEDUP_REMOVED lines=9> */
.L_x_10475:
        /* <DEDUP_REMOVED lines=28> */
.L_x_10478:
        /* <DEDUP_REMOVED lines=15> */
.L_x_10477:
[----:B------:R0:W5:Y:S01]  /*2cd0*/  LDG.E.U16 R24, desc[UR36][R4.64] ;  /* 0x0000002404187981 */ /* 0x000162000c1e1500 */
[----:B------:R-:W-:Y:S05]  /*2ce0*/  BRA `(.L_x_10467) ;  /* 0x0000000400d07947 */ /* 0x000fea0003800000 */
.L_x_10474:
        /* <DEDUP_REMOVED lines=13> */
.L_x_10481:
        /* <DEDUP_REMOVED lines=21> */
.L_x_10485:
[----:B------:R-:W-:Y:S05]  /*2f10*/  BSYNC B1 ;  /* 0x0000000000017941 */ /* 0x000fea0003800000 */
.L_x_10484:
[----:B------:R-:W-:Y:S01]  /*2f20*/  LEA R5, R0, 0x3b800000, 0x17 ;  /* 0x3b80000000057811 */ /* 0x000fe200078eb8ff */
[----:B------:R-:W-:-:S05]  /*2f30*/  IMAD.SHL.U32 R0, R3, 0x100000, RZ ;  /* 0x0010000003007824 */ /* 0x000fca00078e00ff */
[----:B------:R-:W-:-:S07]  /*2f40*/  LOP3.LUT R0, R5, R0, R6, 0xfe, !PT ;  /* 0x0000000005007212 */ /* 0x000fce00078efe06 */
.L_x_10483:
[----:B------:R-:W-:Y:S05]  /*2f50*/  BSYNC B0 ;  /* 0x0000000000007941 */ /* 0x000fea0003800000 */
.L_x_10482:
[----:B------:R-:W-:-:S04]  /*2f60*/  F2FP.BF16.F32.PACK_AB R0, RZ, R0 ;  /* 0x00000000ff00723e */ /* 0x000fc800000010ff */
[----:B------:R-:W-:Y:S01]  /*2f70*/  PRMT R24, R0, 0x7610, R24 ;  /* 0x0000761000187816 */ /* 0x000fe20000000018 */
[----:B------:R-:W-:Y:S06]  /*2f80*/  BRA `(.L_x_10467) ;  /* 0x0000000400287947 */ /* 0x000fec0003800000 */
.L_x_10480:
        /* <DEDUP_REMOVED lines=21> */
.L_x_10489:
[----:B------:R-:W-:Y:S05]  /*30e0*/  BSYNC B1 ;  /* 0x0000000000017941 */ /* 0x000fea0003800000 */
.L_x_10488:
[----:B------:R-:W-:Y:S01]  /*30f0*/  LEA R5, R0, 0x37800000, 0x17 ;  /* 0x3780000000057811 */ /* 0x000fe200078eb8ff */
[----:B------:R-:W-:-:S05]  /*3100*/  IMAD.SHL.U32 R0, R3, 0x200000, RZ ;  /* 0x0020000003007824 */ /* 0x000fca00078e00ff */
[----:B------:R-:W-:-:S07]  /*3110*/  LOP3.LUT R0, R5, R0, R6, 0xfe, !PT ;  /* 0x0000000005007212 */ /* 0x000fce00078efe06 */
.L_x_10487:
[----:B------:R-:W-:Y:S05]  /*3120*/  BSYNC B0 ;  /* 0x0000000000007941 */ /* 0x000fea0003800000 */
.L_x_10486:
[----:B------:R-:W-:-:S04]  /*3130*/  F2FP.BF16.F32.PACK_AB R0, RZ, R0 ;  /* 0x00000000ff00723e */ /* 0x000fc800000010ff */
[----:B------:R-:W-:Y:S01]  /*3140*/  PRMT R24, R0, 0x7610, R24 ;  /* 0x0000761000187816 */ /* 0x000fe20000000018 */
[----:B------:R-:W-:Y:S06]  /*3150*/  BRA `(.L_x_10467) ;  /* 0x0000000000b47947 */ /* 0x000fec0003800000 */
.L_x_10479:
        /* <DEDUP_REMOVED lines=14> */
.L_x_10493:
[----:B------:R-:W-:Y:S05]  /*3240*/  BSYNC B0 ;  /* 0x0000000000007941 */ /* 0x000fea0003800000 */
.L_x_10492:
[----:B------:R-:W-:-:S04]  /*3250*/  F2FP.BF16.F32.PACK_AB R0, RZ, R0 ;  /* 0x00000000ff00723e */ /* 0x000fc800000010ff */
[----:B------:R-:W-:Y:S01]  /*3260*/  PRMT R24, R0, 0x7610, R24 ;  /* 0x0000761000187816 */ /* 0x000fe20000000018 */
[----:B------:R-:W-:Y:S06]  /*3270*/  BRA `(.L_x_10467) ;  /* 0x00000000006c7947 */ /* 0x000fec0003800000 */
.L_x_10466:
        /* <DEDUP_REMOVED lines=16> */
.L_x_10494:
[----:B------:R-:W-:Y:S01]  /*3380*/  PRMT R24, RZ, 0x7610, R24 ;  /* 0x00007610ff187816 */ /* 0x000fe20000000018 */
[----:B------:R-:W-:Y:S06]  /*3390*/  BRA `(.L_x_10467) ;  /* 0x0000000000247947 */ /* 0x000fec0003800000 */
.L_x_10491:
[----:B------:R-:W2:Y:S02]  /*33a0*/  LDG.E.64 R4, desc[UR36][R4.64] ;  /* 0x0000002404047981 */ /* 0x000ea4000c1e1b00 */
[----:B--2---:R-:W0:Y:S02]  /*33b0*/  I2F.U64 R0, R4 ;  /* 0x0000000400007312 */ /* 0x004e240000301000 */
[----:B0-----:R-:W-:-:S04]  /*33c0*/  F2FP.BF16.F32.PACK_AB R0, RZ, R0 ;  /* 0x00000000ff00723e */ /* 0x001fc800000010ff */
[----:B------:R-:W-:Y:S01]  /*33d0*/  PRMT R24, R0, 0x7610, R24 ;  /* 0x0000761000187816 */ /* 0x000fe20000000018 */
[----:B------:R-:W-:Y:S06]  /*33e0*/  BRA `(.L_x_10467) ;  /* 0x0000000000107947 */ /* 0x000fec0003800000 */
.L_x_10490:
[----:B------:R-:W2:Y:S02]  /*33f0*/  LDG.E R4, desc[UR36][R4.64] ;  /* 0x0000002404047981 */ /* 0x000ea4000c1e1900 */
[----:B--2---:R-:W-:-:S04]  /*3400*/  I2FP.F32.U32 R0, R4 ;  /* 0x0000000400007245 */ /* 0x004fc80000201000 */
[----:B------:R-:W-:-:S04]  /*3410*/  F2FP.BF16.F32.PACK_AB R0, RZ, R0 ;  /* 0x00000000ff00723e */ /* 0x000fc800000010ff */
[----:B------:R-:W-:-:S07]  /*3420*/  PRMT R24, R0, 0x7610, R24 ;  /* 0x0000761000187816 */ /* 0x000fce0000000018 */
.L_x_10467:
[----:B------:R-:W-:-:S07]  /*3430*/  VIADD R17, R17, 0x80 ;  /* 0x0000008011117836 */ /* 0x000fce0000000000 */
.L_x_10461:
[----:B------:R-:W-:Y:S05]  /*3440*/  BSYNC B6 ;  /* 0x0000000000067941 */ /* 0x000fea0003800000 */
.L_x_10460:
        /* <DEDUP_REMOVED lines=25> */
.L_x_10500:
[----:B------:R-:W2:Y:S02]  /*35e0*/  LDG.E.U8 R4, desc[UR36][R4.64] ;  /* 0x0000002404047981 */ /* 0x000ea4000c1e1100 */
[----:B--2---:R-:W-:-:S04]  /*35f0*/  I2FP.F32.U32 R0, R4 ;  /* 0x0000000400007245 */ /* 0x004fc80000201000 */
[----:B------:R-:W-:-:S04]  /*3600*/  F2FP.BF16.F32.PACK_AB R0, RZ, R0 ;  /* 0x00000000ff00723e */ /* 0x000fc800000010ff */
[----:B------:R-:W-:Y:S01]  /*3610*/  PRMT R19, R0, 0x7610, R19 ;  /* 0x0000761000137816 */ /* 0x000fe20000000013 */
[----:B------:R-:W-:Y:S06]  /*3620*/  BRA `(.L_x_10496) ;  /* 0x0000000c00c87947 */ /* 0x000fec0003800000 */
.L_x_10499:
        /* <DEDUP_REMOVED lines=11> */
.L_x_10503:
[----:B------:R-:W2:Y:S02]  /*36e0*/  LDG.E R4, desc[UR36][R4.64] ;  /* 0x0000002404047981 */ /* 0x000ea4000c1e1900 */
[----:B--2---:R-:W-:-:S04]  /*36f0*/  I2FP.F32.S32 R0, R4 ;  /* 0x0000000400007245 */ /* 0x004fc80000201400 */
[----:B------:R-:W-:-:S04]  /*3700*/  F2FP.BF16.F32.PACK_AB R0, RZ, R0 ;  /* 0x00000000ff00723e */ /* 0x000fc800000010ff */
[----:B------:R-:W-:Y:S01]  /*3710*/  PRMT R19, R0, 0x7610, R19 ;  /* 0x0000761000137816 */ /* 0x000fe20000000013 */
[----:B------:R-:W-:Y:S06]  /*3720*/  BRA `(.L_x_10496) ;  /* 0x0000000c00887947 */ /* 0x000fec0003800000 */
.L_x_10502:
[----:B------:R-:W2:Y:S02]  /*3730*/  LDG.E.U16 R4, desc[UR36][R4.64] ;  /* 0x0000002404047981 */ /* 0x000ea4000c1e1500 */
[----:B--2---:R-:W0:Y:S02]  /*3740*/  I2F.S16 R0, R4 ;  /* 0x0000000400007306 */ /* 0x004e240000101400 */
[----:B0-----:R-:W-:-:S04]  /*3750*/  F2FP.BF16.F32.PACK_AB R0, RZ, R0 ;  /* 0x00000000ff00723e */ /* 0x001fc800000010ff */
[----:B------:R-:W-:Y:S01]  /*3760*/  PRMT R19, R0, 0x7610, R19 ;  /* 0x0000761000137816 */ /* 0x000fe20000000013 */
[----:B------:R-:W-:Y:S06]  /*3770*/  BRA `(.L_x_10496) ;  /* 0x0000000c00747947 */ /* 0x000fec0003800000 */
.L_x_10498:
        /* <DEDUP_REMOVED lines=9> */
.L_x_10505:
[----:B------:R-:W2:Y:S02]  /*3810*/  LDG.E.U16 R0, desc[UR36][R4.64] ;  /* 0x0000002404007981 */ /* 0x000ea4000c1e1500 */
[----:B--2---:R-:W-:-:S05]  /*3820*/  HADD2.F32 R0, -RZ, R0.H0_H0 ;  /* 0x20000000ff007230 */ /* 0x004fca0000004100 */
[----:B------:R-:W-:-:S04]  /*3830*/  F2FP.BF16.F32.PACK_AB R0, RZ, R0 ;  /* 0x00000000ff00723e */ /* 0x000fc800000010ff */
[----:B------:R-:W-:Y:S01]  /*3840*/  PRMT R19, R0, 0x7610, R19 ;  /* 0x0000761000137816 */ /* 0x000fe20000000013 */
[----:B------:R-:W-:Y:S06]  /*3850*/  BRA `(.L_x_10496) ;  /* 0x0000000c003c7947 */ /* 0x000fec0003800000 */
.L_x_10504:
        /* <DEDUP_REMOVED lines=9> */
.L_x_10507:
[----:B------:R-:W2:Y:S02]  /*38f0*/  LDG.E.U16 R4, desc[UR36][R4.64] ;  /* 0x0000002404047981 */ /* 0x000ea4000c1e1500 */
[----:B--2---:R-:W-:-:S05]  /*3900*/  HADD2.F32 R0, -RZ, R4.H0_H0 ;  /* 0x20000004ff007230 */ /* 0x004fca0000004100 */
[----:B------:R-:W-:-:S04]  /*3910*/  F2FP.BF16.F32.PACK_AB R0, RZ, R0 ;  /* 0x00000000ff00723e */ /* 0x000fc800000010ff */
[----:B------:R-:W-:Y:S01]  /*3920*/  PRMT R19, R0, 0x7610, R19 ;  /* 0x0000761000137816 */ /* 0x000fe20000000013 */
[----:B------:R-:W-:Y:S06]  /*3930*/  BRA `(.L_x_10496) ;  /* 0x0000000c00047947 */ /* 0x000fec0003800000 */
.L_x_10506:
        /* <DEDUP_REMOVED lines=9> */
.L_x_10497:
        /* <DEDUP_REMOVED lines=14> */
.L_x_10510:
        /* <DEDUP_REMOVED lines=9> */
.L_x_10509:
        /* <DEDUP_REMOVED lines=28> */
.L_x_10512:
        /* <DEDUP_REMOVED lines=15> */
.L_x_10511:
[----:B------:R1:W5:Y:S01]  /*3df0*/  LDG.E.U16 R19, desc[UR36][R4.64] ;  /* 0x0000002404137981 */ /* 0x000362000c1e1500 */
[----:B------:R-:W-:Y:S05]  /*3e00*/  BRA `(.L_x_10496) ;  /* 0x0000000400d07947 */ /* 0x000fea0003800000 */
.L_x_10508:
        /* <DEDUP_REMOVED lines=13> */
.L_x_10515:
        /* <DEDUP_REMOVED lines=21> */
.L_x_10519:
[----:B------:R-:W-:Y:S05]  /*4030*/  BSYNC B1 ;  /* 0x0000000000017941 */ /* 0x000fea0003800000 */
.L_x_10518:
[----:B------:R-:W-:Y:S01]  /*4040*/  LEA R5, R0, 0x3b800000, 0x17 ;  /* 0x3b80000000057811 */ /* 0x000fe200078eb8ff */
[----:B------:R-:W-:-:S05]  /*4050*/  IMAD.SHL.U32 R0, R3, 0x100000, RZ ;  /* 0x0010000003007824 */ /* 0x000fca00078e00ff */
[----:B------:R-:W-:-:S07]  /*4060*/  LOP3.LUT R0, R5, R0, R6, 0xfe, !PT ;  /* 0x0000000005007212 */ /* 0x000fce00078efe06 */
.L_x_10517:
[----:B------:R-:W-:Y:S05]  /*4070*/  BSYNC B0 ;  /* 0x0000000000007941 */ /* 0x000fea0003800000 */
.L_x_10516:
[----:B------:R-:W-:-:S04]  /*4080*/  F2FP.BF16.F32.PACK_AB R0, RZ, R0 ;  /* 0x00000000ff00723e */ /* 0x000fc800000010ff */
[----:B------:R-:W-:Y:S01]  /*4090*/  PRMT R19, R0, 0x7610, R19 ;  /* 0x0000761000137816 */ /* 0x000fe20000000013 */
[----:B------:R-:W-:Y:S06]  /*40a0*/  BRA `(.L_x_10496) ;  /* 0x0000000400287947 */ /* 0x000fec0003800000 */
.L_x_10514:
        /* <DEDUP_REMOVED lines=21> */
.L_x_10523:
[----:B------:R-:W-:Y:S05]  /*4200*/  BSYNC B1 ;  /* 0x0000000000017941 */ /* 0x000fea0003800000 */
.L_x_10522:
[----:B------:R-:W-:Y:S01]  /*4210*/  LEA R5, R0, 0x37800000, 0x17 ;  /* 0x3780000000057811 */ /* 0x000fe200078eb8ff */
[----:B------:R-:W-:-:S05]  /*4220*/  IMAD.SHL.U32 R0, R3, 0x200000, RZ ;  /* 0x0020000003007824 */ /* 0x000fca00078e00ff */
[----:B------:R-:W-:-:S07]  /*4230*/  LOP3.LUT R0, R5, R0, R6, 0xfe, !PT ;  /* 0x0000000005007212 */ /* 0x000fce00078efe06 */
.L_x_10521:
[----:B------:R-:W-:Y:S05]  /*4240*/  BSYNC B0 ;  /* 0x0000000000007941 */ /* 0x000fea0003800000 */
.L_x_10520:
[----:B------:R-:W-:-:S04]  /*4250*/  F2FP.BF16.F32.PACK_AB R0, RZ, R0 ;  /* 0x00000000ff00723e */ /* 0x000fc800000010ff */
[----:B------:R-:W-:Y:S01]  /*4260*/  PRMT R19, R0, 0x7610, R19 ;  /* 0x0000761000137816 */ /* 0x000fe20000000013 */
[----:B------:R-:W-:Y:S06]  /*4270*/  BRA `(.L_x_10496) ;  /* 0x0000000000b47947 */ /* 0x000fec0003800000 */
.L_x_10513:
        /* <DEDUP_REMOVED lines=14> */
.L_x_10527:
[----:B------:R-:W-:Y:S05]  /*4360*/  BSYNC B0 ;  /* 0x0000000000007941 */ /* 0x000fea0003800000 */
.L_x_10526:
[----:B------:R-:W-:-:S04]  /*4370*/  F2FP.BF16.F32.PACK_AB R0, RZ, R0 ;  /* 0x00000000ff00723e */ /* 0x000fc800000010ff */
[----:B------:R-:W-:Y:S01]  /*4380*/  PRMT R19, R0, 0x7610, R19 ;  /* 0x0000761000137816 */ /* 0x000fe20000000013 */
[----:B------:R-:W-:Y:S06]  /*4390*/  BRA `(.L_x_10496) ;  /* 0x00000000006c7947 */ /* 0x000fec0003800000 */
.L_x_10501:
        /* <DEDUP_REMOVED lines=16> */
.L_x_10528:
[----:B------:R-:W-:Y:S01]  /*44a0*/  PRMT R19, RZ, 0x7610, R19 ;  /* 0x00007610ff137816 */ /* 0x000fe20000000013 */
[----:B------:R-:W-:Y:S06]  /*44b0*/  BRA `(.L_x_10496) ;  /* 0x0000000000247947 */ /* 0x000fec0003800000 */
.L_x_10525:
[----:B------:R-:W2:Y:S02]  /*44c0*/  LDG.E.64 R4, desc[UR36][R4.64] ;  /* 0x0000002404047981 */ /* 0x000ea4000c1e1b00 */
[----:B--2---:R-:W0:Y:S02]  /*44d0*/  I2F.U64 R0, R4 ;  /* 0x0000000400007312 */ /* 0x004e240000301000 */
[----:B0-----:R-:W-:-:S04]  /*44e0*/  F2FP.BF16.F32.PACK_AB R0, RZ, R0 ;  /* 0x00000000ff00723e */ /* 0x001fc800000010ff */
[----:B------:R-:W-:Y:S01]  /*44f0*/  PRMT R19, R0, 0x7610, R19 ;  /* 0x0000761000137816 */ /* 0x000fe20000000013 */
[----:B------:R-:W-:Y:S06]  /*4500*/  BRA `(.L_x_10496) ;  /* 0x0000000000107947 */ /* 0x000fec0003800000 */
.L_x_10524:
[----:B------:R-:W2:Y:S02]  /*4510*/  LDG.E R4, desc[UR36][R4.64] ;  /* 0x0000002404047981 */ /* 0x000ea4000c1e1900 */
[----:B--2---:R-:W-:-:S04]  /*4520*/  I2FP.F32.U32 R0, R4 ;  /* 0x0000000400007245 */ /* 0x004fc80000201000 */
[----:B------:R-:W-:-:S04]  /*4530*/  F2FP.BF16.F32.PACK_AB R0, RZ, R0 ;  /* 0x00000000ff00723e */ /* 0x000fc800000010ff */
[----:B------:R-:W-:-:S07]  /*4540*/  PRMT R19, R0, 0x7610, R19 ;  /* 0x0000761000137816 */ /* 0x000fce0000000013 */
.L_x_10496:
[----:B------:R-:W-:Y:S05]  /*4550*/  BSYNC B6 ;  /* 0x0000000000067941 */ /* 0x000fea0003800000 */
.L_x_10495:
        /* <DEDUP_REMOVED lines=11> */
[----:B-----5:R-:W-:-:S04]  /*4610*/  IMAD.U32 R22, R22, 0x10000, RZ ;  /* 0x0001000016167824 */ /* 0x020fc800078e00ff */
[----:B------:R-:W-:-:S04]  /*4620*/  FMUL.FTZ R3, R22, R22 ;  /* 0x0000001616037220 */ /* 0x000fc80000410000 */
[----:B------:R-:W-:-:S04]  /*4630*/  FMUL.FTZ R3, R22, R3 ;  /* 0x0000000316037220 */ /* 0x000fc80000410000 */
[----:B------:R-:W-:Y:S01]  /*4640*/  FFMA.FTZ R3, R3, 0.044714998453855514526, R22 ;  /* 0x3d37271303037823 */ /* 0x000fe20000010016 */
[----:B------:R-:W-:-:S03]  /*4650*/  FMUL.FTZ R22, R22, 0.5 ;  /* 0x3f00000016167820 */ /* 0x000fc60000410000 */
[----:B------:R-:W-:-:S06]  /*4660*/  FMUL.FTZ R0, R3, 0.79788458347320556641 ;  /* 0x3f4c422a03007820 */ /* 0x000fcc0000410000 */
[----:B------:R-:W0:Y:S02]  /*4670*/  MUFU.TANH R0, R0 ;  /* 0x0000000000007308 */ /* 0x000e240000002400 */
[----:B0-----:R-:W-:-:S04]  /*4680*/  FADD.FTZ R3, R0, 1 ;  /* 0x3f80000000037421 */ /* 0x001fc80000010000 */
[----:B------:R-:W-:-:S06]  /*4690*/  FMUL.FTZ R3, R22, R3 ;  /* 0x0000000316037220 */ /* 0x000fcc0000410000 */
[----:B------:R-:W0:Y:S02]  /*46a0*/  F2F.BF16.F32 R3, R3 ;  /* 0x0000000300037304 */ /* 0x000e240000202000 */
.L_x_10530:
[----:B------:R-:W-:Y:S05]  /*46b0*/  BSYNC B0 ;  /* 0x0000000000007941 */ /* 0x000fea0003800000 */
.L_x_10529:
[----:B------:R-:W-:Y:S04]  /*46c0*/  BSSY B0, `(.L_x_10531) ;  /* 0x000000c000007945 */ /* 0x000fe80003800000 */
[----:B------:R-:W-:Y:S05]  /*46d0*/  @P0 BRA `(.L_x_10532) ;  /* 0x0000000000280947 */ /* 0x000fea0003800000 */
[----:B-----5:R-:W-:-:S04]  /*46e0*/  IMAD.U32 R18, R18, 0x10000, RZ ;  /* 0x0001000012127824 */ /* 0x020fc800078e00ff */
[----:B------:R-:W-:-:S04]  /*46f0*/  FMUL.FTZ R5, R18, R18 ;  /* 0x0000001212057220 */ /* 0x000fc80000410000 */
[----:B------:R-:W-:-:S04]  /*4700*/  FMUL.FTZ R5, R18, R5 ;  /* 0x0000000512057220 */ /* 0x000fc80000410000 */
[----:B------:R-:W-:Y:S01]  /*4710*/  FFMA.FTZ R5, R5, 0.044714998453855514526, R18 ;  /* 0x3d37271305057823 */ /* 0x000fe20000010012 */
[----:B------:R-:W-:-:S03]  /*4720*/  FMUL.FTZ R18, R18, 0.5 ;  /* 0x3f00000012127820 */ /* 0x000fc60000410000 */
[----:B------:R-:W-:-:S06]  /*4730*/  FMUL.FTZ R5, R5, 0.79788458347320556641 ;  /* 0x3f4c422a05057820 */ /* 0x000fcc0000410000 */
[----:B------:R-:W1:Y:S02]  /*4740*/  MUFU.TANH R5, R5 ;  /* 0x0000000500057308 */ /* 0x000e640000002400 */
[----:B-1----:R-:W-:-:S04]  /*4750*/  FADD.FTZ R7, R5, 1 ;  /* 0x3f80000005077421 */ /* 0x002fc80000010000 */
[----:B------:R-:W-:-:S04]  /*4760*/  FMUL.FTZ R7, R18, R7 ;  /* 0x0000000712077220 */ /* 0x000fc80000410000 */
[----:B------:R1:W2:Y:S03]  /*4770*/  F2F.BF16.F32 R22, R7 ;  /* 0x0000000700167304 */ /* 0x0002a60000202000 */
.L_x_10532:
[----:B------:R-:W-:Y:S05]  /*4780*/  BSYNC B0 ;  /* 0x0000000000007941 */ /* 0x000fea0003800000 */
.L_x_10531:
        /* <DEDUP_REMOVED lines=11> */
[----:B------:R4:W1:Y:S03]  /*4840*/  F2F.BF16.F32 R18, R7 ;  /* 0x0000000700127304 */ /* 0x0008660000202000 */
.L_x_10534:
[----:B------:R-:W-:Y:S05]  /*4850*/  BSYNC B0 ;  /* 0x0000000000007941 */ /* 0x000fea0003800000 */
.L_x_10533:
        /* <DEDUP_REMOVED lines=12> */
.L_x_10536:
[----:B------:R-:W-:Y:S05]  /*4920*/  BSYNC B0 ;  /* 0x0000000000007941 */ /* 0x000fea0003800000 */
.L_x_10535:
[----:B------:R-:W-:Y:S04]  /*4930*/  BSSY B6, `(.L_x_10537) ;  /* 0x0000112000067945 */ /* 0x000fe80003800000 */
[----:B------:R-:W-:Y:S05]  /*4940*/  @P3 BRA `(.L_x_10538) ;  /* 0x0000001000403947 */ /* 0x000fea0003800000 */
[----:B------:R-:W0:Y:S01]  /*4950*/  LDC.64 R8, c[0x0][0x218] ;  /* 0x00008600ff087b82 */ /* 0x000e220000000a00 */
        /* <DEDUP_REMOVED lines=21> */
.L_x_10542:
[----:B------:R-:W-:Y:S02]  /*4ab0*/  IMAD.U32 R5, R3, 0x10000, RZ ;  /* 0x0001000003057824 */ /* 0x000fe400078e00ff */
[----:B------:R-:W-:-:S04]  /*4ac0*/  IMAD.MOV.U32 R25, RZ, RZ, R23 ;  /* 0x000000ffff197224 */ /* 0x000fc800078e0017 */
[----:B------:R-:W0:Y:S02]  /*4ad0*/  F2I.S64.TRUNC R4, R5 ;  /* 0x0000000500047311 */ /* 0x000e24000020d900 */
[----:B0-----:R0:W-:Y:S01]  /*4ae0*/  STG.E.U8 desc[UR36][R8.64], R4 ;  /* 0x0000000408007986 */ /* 0x0011e2000c101124 */
[----:B------:R-:W-:Y:S05]  /*4af0*/  BRA `(.L_x_10538) ;  /* 0x0000000c00d47947 */ /* 0x000fea0003800000 */
.L_x_10541:
        /* <DEDUP_REMOVED lines=11> */
.L_x_10545:
[----:B------:R-:W-:Y:S02]  /*4bb0*/  IMAD.U32 R3, R3, 0x10000, RZ ;  /* 0x0001000003037824 */ /* 0x000fe400078e00ff */
[----:B------:R-:W-:-:S04]  /*4bc0*/  IMAD.MOV.U32 R25, RZ, RZ, R23 ;  /* 0x000000ffff197224 */ /* 0x000fc800078e0017 */
[----:B------:R-:W0:Y:S02]  /*4bd0*/  F2I.FTZ.TRUNC.NTZ R3, R3 ;  /* 0x0000000300037305 */ /* 0x000e24000021f100 */
[----:B0-----:R0:W-:Y:S01]  /*4be0*/  STG.E desc[UR36][R8.64], R3 ;  /* 0x0000000308007986 */ /* 0x0011e2000c101924 */
[----:B------:R-:W-:Y:S05]  /*4bf0*/  BRA `(.L_x_10538) ;  /* 0x0000000c00947947 */ /* 0x000fea0003800000 */
.L_x_10544:
[----:B------:R-:W-:Y:S02]  /*4c00*/  IMAD.U32 R3, R3, 0x10000, RZ ;  /* 0x0001000003037824 */ /* 0x000fe400078e00ff */
[----:B------:R-:W-:-:S04]  /*4c10*/  IMAD.MOV.U32 R25, RZ, RZ, R23 ;  /* 0x000000ffff197224 */ /* 0x000fc800078e0017 */
[----:B------:R-:W0:Y:S02]  /*4c20*/  F2I.FTZ.TRUNC.NTZ R3, R3 ;  /* 0x0000000300037305 */ /* 0x000e24000021f100 */
[----:B0-----:R0:W-:Y:S01]  /*4c30*/  STG.E.U16 desc[UR36][R8.64], R3 ;  /* 0x0000000308007986 */ /* 0x0011e2000c101524 */
[----:B------:R-:W-:Y:S05]  /*4c40*/  BRA `(.L_x_10538) ;  /* 0x0000000c00807947 */ /* 0x000fea0003800000 */
.L_x_10540:
        /* <DEDUP_REMOVED lines=10> */
.L_x_10547:
[----:B------:R-:W-:Y:S02]  /*4cf0*/  IMAD.U32 R0, R3, 0x10000, RZ ;  /* 0x0001000003007824 */ /* 0x000fe400078e00ff */
[----:B------:R-:W-:-:S03]  /*4d00*/  IMAD.MOV.U32 R25, RZ, RZ, R23 ;  /* 0x000000ffff197224 */ /* 0x000fc600078e0017 */
[----:B------:R-:W-:-:S05]  /*4d10*/  F2FP.F16.F32.PACK_AB R0, RZ, R0 ;  /* 0x00000000ff00723e */ /* 0x000fca00000000ff */
[----:B------:R0:W-:Y:S01]  /*4d20*/  STG.E.U16 desc[UR36][R8.64], R0 ;  /* 0x0000000008007986 */ /* 0x0001e2000c101524 */
[----:B------:R-:W-:Y:S05]  /*4d30*/  BRA `(.L_x_10538) ;  /* 0x0000000c00447947 */ /* 0x000fea0003800000 */
.L_x_10546:
        /* <DEDUP_REMOVED lines=11> */
.L_x_10549:
[----:B------:R-:W-:Y:S02]  /*4df0*/  IMAD.U32 R3, R3, 0x10000, RZ ;  /* 0x0001000003037824 */ /* 0x000fe400078e00ff */
[----:B------:R-:W-:-:S03]  /*4e00*/  IMAD.MOV.U32 R25, RZ, RZ, R23 ;  /* 0x000000ffff197224 */ /* 0x000fc600078e0017 */
[----:B------:R-:W-:-:S04]  /*4e10*/  F2FP.F16.F32.PACK_AB R3, RZ, R3 ;  /* 0x00000003ff03723e */ /* 0x000fc800000000ff */
[----:B------:R-:W-:-:S05]  /*4e20*/  PRMT R3, R3, 0x5410, RZ ;  /* 0x0000541003037816 */ /* 0x000fca00000000ff */
[----:B------:R0:W-:Y:S01]  /*4e30*/  STG.E desc[UR36][R8.64], R3 ;  /* 0x0000000308007986 */ /* 0x0001e2000c101924 */
[----:B------:R-:W-:Y:S05]  /*4e40*/  BRA `(.L_x_10538) ;  /* 0x0000000c00007947 */ /* 0x000fea0003800000 */
.L_x_10548:
[----:B------:R-:W-:Y:S02]  /*4e50*/  IMAD.U32 R4, R3, 0x10000, RZ ;  /* 0x0001000003047824 */ /* 0x000fe400078e00ff */
[----:B------:R-:W-:Y:S02]  /*4e60*/  IMAD.MOV.U32 R25, RZ, RZ, R23 ;  /* 0x000000ffff197224 */ /* 0x000fe400078e0017 */
[----:B------:R-:W-:-:S06]  /*4e70*/  FMUL.FTZ R4, R4, 1 ;  /* 0x3f80000004047820 */ /* 0x000fcc0000410000 */
[----:B------:R-:W0:Y:S02]  /*4e80*/  F2F.F64.F32 R4, R4 ;  /* 0x0000000400047310 */ /* 0x000e240000201800 */
[----:B0-----:R0:W-:Y:S01]  /*4e90*/  STG.E.64 desc[UR36][R8.64], R4 ;  /* 0x0000000408007986 */ /* 0x0011e2000c101b24 */
[----:B------:R-:W-:Y:S05]  /*4ea0*/  BRA `(.L_x_10538) ;  /* 0x0000000800e87947 */ /* 0x000fea0003800000 */
.L_x_10539:
        /* <DEDUP_REMOVED lines=14> */
.L_x_10552:
[----:B------:R-:W-:Y:S01]  /*4f90*/  IMAD.U32 R3, R3, 0x10000, RZ ;  /* 0x0001000003037824 */ /* 0x000fe200078e00ff */
[----:B-1--4-:R-:W-:Y:S01]  /*4fa0*/  CS2R R6, SRZ ;  /* 0x0000000000067805 */ /* 0x012fe2000001ff00 */
[----:B------:R-:W-:Y:S02]  /*4fb0*/  IMAD.MOV.U32 R25, RZ, RZ, R23 ;  /* 0x000000ffff197224 */ /* 0x000fe400078e0017 */
[----:B------:R-:W-:-:S04]  /*4fc0*/  FMUL.FTZ R3, R3, 1 ;  /* 0x3f80000003037820 */ /* 0x000fc80000410000 */
[----:B------:R-:W0:Y:S02]  /*4fd0*/  F2F.F64.F32 R4, R3 ;  /* 0x0000000300047310 */ /* 0x000e240000201800 */
[----:B0-----:R0:W-:Y:S01]  /*4fe0*/  STG.E.128 desc[UR36][R8.64], R4 ;  /* 0x0000000408007986 */ /* 0x0011e2000c101d24 */
[----:B------:R-:W-:Y:S05]  /*4ff0*/  BRA `(.L_x_10538) ;  /* 0x0000000800947947 */ /* 0x000fea0003800000 */
.L_x_10551:
[----:B------:R-:W-:-:S13]  /*5000*/  ISETP.NE.AND P0, PT, R0, 0xf, PT ;  /* 0x0000000f0000780c */ /* 0x000fda0003f05270 */
[----:B------:R-:W-:Y:S05]  /*5010*/  @!P0 BRA `(.L_x_10553) ;  /* 0x0000000000bc8947 */ /* 0x000fea0003800000 */
[----:B------:R-:W-:-:S13]  /*5020*/  ISETP.NE.AND P0, PT, R0, 0x17, PT ;  /* 0x000000170000780c */ /* 0x000fda0003f05270 */
[----:B------:R-:W-:Y:S05]  /*5030*/  @!P0 BRA `(.L_x_10554) ;  /* 0x0000000000588947 */ /* 0x000fea0003800000 */
[----:B------:R-:W-:-:S13]  /*5040*/  ISETP.NE.AND P0, PT, R0, 0x18, PT ;  /* 0x000000180000780c */ /* 0x000fda0003f05270 */
[----:B------:R-:W-:Y:S05]  /*5050*/  @P0 BRA `(.L_x_10543) ;  /* 0x0000000800100947 */ /* 0x000fea0003800000 */
[----:B-1--4-:R-:W-:Y:S01]  /*5060*/  IMAD.U32 R7, R3, 0x10000, RZ ;  /* 0x0001000003077824 */ /* 0x012fe200078e00ff */
        /* <DEDUP_REMOVED lines=14> */
.L_x_10556:
[----:B------:R-:W-:Y:S05]  /*5150*/  BSYNC B0 ;  /* 0x0000000000007941 */ /* 0x000fea0003800000 */
.L_x_10555:
[----:B------:R-:W-:Y:S01]  /*5160*/  LOP3.LUT R5, R0, R5, RZ, 0xfc, !PT ;  /* 0x0000000500057212 */ /* 0x000fe200078efcff */
[----:B------:R-:W-:-:S04]  /*5170*/  IMAD.MOV.U32 R25, RZ, RZ, R23 ;  /* 0x000000ffff197224 */ /* 0x000fc800078e0017 */
[----:B------:R0:W-:Y:S01]  /*5180*/  STG.E.U8 desc[UR36][R8.64], R5 ;  /* 0x0000000508007986 */ /* 0x0001e2000c101124 */
[----:B------:R-:W-:Y:S05]  /*5190*/  BRA `(.L_x_10538) ;  /* 0x00000008002c7947 */ /* 0x000fea0003800000 */
.L_x_10554:
        /* <DEDUP_REMOVED lines=13> */
.L_x_10558:
[----:B------:R-:W-:Y:S01]  /*5270*/  IMAD.MOV.U32 R0, RZ, RZ, 0x7f ;  /* 0x0000007fff007424 */ /* 0x000fe200078e00ff */
[----:B------:R-:W-:-:S04]  /*5280*/  ISETP.GT.U32.AND P0, PT, R3, 0x7f800000, PT ;  /* 0x7f8000000300780c */ /* 0x000fc80003f04070 */
[----:B------:R-:W-:-:S09]  /*5290*/  SEL R0, R0, 0x7c, P0 ;  /* 0x0000007c00007807 */ /* 0x000fd20000000000 */
.L_x_10559:
[----:B------:R-:W-:Y:S05]  /*52a0*/  BSYNC B0 ;  /* 0x0000000000007941 */ /* 0x000fea0003800000 */
.L_x_10557:
[----:B------:R-:W-:Y:S01]  /*52b0*/  LOP3.LUT R3, R5, 0x80000000, RZ, 0xc0, !PT ;  /* 0x8000000005037812 */ /* 0x000fe200078ec0ff */
[----:B------:R-:W-:-:S03]  /*52c0*/  IMAD.MOV.U32 R25, RZ, RZ, R23 ;  /* 0x000000ffff197224 */ /* 0x000fc600078e0017 */
[----:B------:R-:W-:-:S04]  /*52d0*/  SHF.R.U32.HI R3, RZ, 0x18, R3 ;  /* 0x00000018ff037819 */ /* 0x000fc80000011603 */
[----:B------:R-:W-:-:S05]  /*52e0*/  LOP3.LUT R3, R0, R3, RZ, 0xfc, !PT ;  /* 0x0000000300037212 */ /* 0x000fca00078efcff */
[----:B------:R0:W-:Y:S01]  /*52f0*/  STG.E.U8 desc[UR36][R8.64], R3 ;  /* 0x0000000308007986 */ /* 0x0001e2000c101124 */
[----:B------:R-:W-:Y:S05]  /*5300*/  BRA `(.L_x_10538) ;  /* 0x0000000400d07947 */ /* 0x000fea0003800000 */
.L_x_10553:
[----:B------:R0:W-:Y:S01]  /*5310*/  STG.E.U16 desc[UR36][R8.64], R3 ;  /* 0x0000000308007986 */ /* 0x0001e2000c101524 */
[----:B------:R-:W-:Y:S01]  /*5320*/  IMAD.MOV.U32 R25, RZ, RZ, R23 ;  /* 0x000000ffff197224 */ /* 0x000fe200078e0017 */
[----:B------:R-:W-:Y:S06]  /*5330*/  BRA `(.L_x_10538) ;  /* 0x0000000400c47947 */ /* 0x000fec0003800000 */
.L_x_10550:
        /* <DEDUP_REMOVED lines=13> */
.L_x_10562:
        /* <DEDUP_REMOVED lines=17> */
.L_x_10565:
[----:B------:R-:W-:-:S04]  /*5520*/  LOP3.LUT R3, R5, 0x80000000, RZ, 0xc0, !PT ;  /* 0x8000000005037812 */ /* 0x000fc800078ec0ff */
[----:B------:R-:W-:-:S04]  /*5530*/  SHF.R.U32.HI R3, RZ, 0x18, R3 ;  /* 0x00000018ff037819 */ /* 0x000fc80000011603 */
[----:B------:R-:W-:-:S04]  /*5540*/  LOP3.LUT R0, R0, R3, RZ, 0xfc, !PT ;  /* 0x0000000300007212 */ /* 0x000fc800078efcff */
[----:B------:R-:W-:-:S07]  /*5550*/  PRMT R4, R0, 0x7610, R4 ;  /* 0x0000761000047816 */ /* 0x000fce0000000004 */
.L_x_10564:
[----:B------:R-:W-:Y:S05]  /*5560*/  BSYNC B0 ;  /* 0x0000000000007941 */ /* 0x000fea0003800000 */
.L_x_10563:
[----:B------:R0:W-:Y:S01]  /*5570*/  STG.E.U8 desc[UR36][R8.64], R4 ;  /* 0x0000000408007986 */ /* 0x0001e2000c101124 */
[----:B------:R-:W-:Y:S01]  /*5580*/  IMAD.MOV.U32 R25, RZ, RZ, R23 ;  /* 0x000000ffff197224 */ /* 0x000fe200078e0017 */
[----:B------:R-:W-:Y:S06]  /*5590*/  BRA `(.L_x_10538) ;  /* 0x00000004002c7947 */ /* 0x000fec0003800000 */
.L_x_10561:
        /* <DEDUP_REMOVED lines=17> */
.L_x_10568:
[----:B------:R-:W-:-:S04]  /*56b0*/  LOP3.LUT R3, R5, 0x80000000, RZ, 0xc0, !PT ;  /* 0x8000000005037812 */ /* 0x000fc800078ec0ff */
[----:B------:R-:W-:-:S04]  /*56c0*/  SHF.R.U32.HI R3, RZ, 0x18, R3 ;  /* 0x00000018ff037819 */ /* 0x000fc80000011603 */
[----:B------:R-:W-:-:S04]  /*56d0*/  LOP3.LUT R0, R0, R3, RZ, 0xfc, !PT ;  /* 0x0000000300007212 */ /* 0x000fc800078efcff */
[----:B------:R-:W-:-:S07]  /*56e0*/  PRMT R4, R0, 0x7610, R4 ;  /* 0x0000761000047816 */ /* 0x000fce0000000004 */
.L_x_10567:
[----:B------:R-:W-:Y:S05]  /*56f0*/  BSYNC B0 ;  /* 0x0000000000007941 */ /* 0x000fea0003800000 */
.L_x_10566:
[----:B------:R0:W-:Y:S01]  /*5700*/  STG.E.U8 desc[UR36][R8.64], R4 ;  /* 0x0000000408007986 */ /* 0x0001e2000c101124 */
[----:B------:R-:W-:Y:S01]  /*5710*/  IMAD.MOV.U32 R25, RZ, RZ, R23 ;  /* 0x000000ffff197224 */ /* 0x000fe200078e0017 */
[----:B------:R-:W-:Y:S06]  /*5720*/  BRA `(.L_x_10538) ;  /* 0x0000000000c87947 */ /* 0x000fec0003800000 */
.L_x_10560:
        /* <DEDUP_REMOVED lines=23> */
.L_x_10543:
        /* <DEDUP_REMOVED lines=8> */
[----:B-1--4-:R-:W-:-:S02]  /*5920*/  IMAD.U32 R7, RZ, RZ, UR7 ;  /* 0x00000007ff077e24 */ /* 0x012fc4000f8e00ff */
[----:B------:R-:W-:Y:S02]  /*5930*/  IMAD.U32 R10, RZ, RZ, UR4 ;  /* 0x00000004ff0a7e24 */ /* 0x000fe4000f8e00ff */
[----:B------:R-:W-:Y:S02]  /*5940*/  IMAD.U32 R11, RZ, RZ, UR5 ;  /* 0x00000005ff0b7e24 */ /* 0x000fe4000f8e00ff */
[----:B------:R-:W-:Y:S02]  /*5950*/  IMAD.MOV.U32 R8, RZ, RZ, 0x65 ;  /* 0x00000065ff087424 */ /* 0x000fe400078e00ff */
[----:B------:R-:W-:Y:S02]  /*5960*/  IMAD.MOV.U32 R12, RZ, RZ, 0x1 ;  /* 0x00000001ff0c7424 */ /* 0x000fe400078e00ff */
[----:B------:R-:W-:-:S07]  /*5970*/  IMAD.MOV.U32 R13, RZ, RZ, RZ ;  /* 0x000000ffff0d7224 */ /* 0x000fce00078e00ff */
[----:B------:R-:W-:-:S07]  /*5980*/  LEPC R20, `(.L_x_10571) ;  /* 0x000000001014794e */ /* 0x000fce0000000000 */
[----:B0-2--5:R-:W-:Y:S05]  /*5990*/  CALL.ABS.NOINC R14 ;  /* 0x000000000e007343 */ /* 0x025fea0003c00000 */
.L_x_10571:
[----:B------:R-:W-:Y:S01]  /*59a0*/  IMAD.MOV.U32 R25, RZ, RZ, R23 ;  /* 0x000000ffff197224 */ /* 0x000fe200078e0017 */
[----:B------:R-:W-:Y:S06]  /*59b0*/  BRA `(.L_x_10538) ;  /* 0x0000000000247947 */ /* 0x000fec0003800000 */
.L_x_10570:
[----:B------:R-:W-:Y:S02]  /*59c0*/  IMAD.U32 R4, R3, 0x10000, RZ ;  /* 0x0001000003047824 */ /* 0x000fe400078e00ff */
[----:B------:R-:W-:-:S04]  /*59d0*/  IMAD.MOV.U32 R25, RZ, RZ, R23 ;  /* 0x000000ffff197224 */ /* 0x000fc800078e0017 */
[----:B------:R-:W0:Y:S02]  /*59e0*/  F2I.U64.TRUNC R4, R4 ;  /* 0x0000000400047311 */ /* 0x000e24000020d800 */
[----:B0-----:R0:W-:Y:S01]  /*59f0*/  STG.E.64 desc[UR36][R8.64], R4 ;  /* 0x0000000408007986 */ /* 0x0011e2000c101b24 */
[----:B------:R-:W-:Y:S05]  /*5a00*/  BRA `(.L_x_10538) ;  /* 0x0000000000107947 */ /* 0x000fea0003800000 */
.L_x_10569:
[----:B------:R-:W-:Y:S02]  /*5a10*/  IMAD.U32 R3, R3, 0x10000, RZ ;  /* 0x0001000003037824 */ /* 0x000fe400078e00ff */
[----:B------:R-:W-:-:S04]  /*5a20*/  IMAD.MOV.U32 R25, RZ, RZ, R23 ;  /* 0x000000ffff197224 */ /* 0x000fc800078e0017 */
[----:B------:R-:W0:Y:S02]  /*5a30*/  F2I.FTZ.U32.TRUNC.NTZ R3, R3 ;  /* 0x0000000300037305 */ /* 0x000e24000021f000 */
[----:B0-----:R0:W-:Y:S02]  /*5a40*/  STG.E desc[UR36][R8.64], R3 ;  /* 0x0000000308007986 */ /* 0x0011e4000c101924 */
.L_x_10538:
[----:B------:R-:W-:Y:S05]  /*5a50*/  BSYNC B6 ;  /* 0x0000000000067941 */ /* 0x000fea0003800000 */
.L_x_10537:
[----:B------:R-:W-:Y:S01]  /*5a60*/  ISETP.GE.AND P0, PT, R25, R16, PT ;  /* 0x000000101900720c */ /* 0x000fe20003f06270 */
[----:B------:R-:W-:-:S12]  /*5a70*/  BSSY B6, `(.L_x_10572) ;  /* 0x00001fc000067945 */ /* 0x000fd80003800000 */
[----:B------:R-:W-:Y:S05]  /*5a80*/  @P0 BRA `(.L_x_10573) ;  /* 0x0000001c00e80947 */ /* 0x000fea0003800000 */
[----:B0-----:R-:W0:Y:S01]  /*5a90*/  LDC.64 R8, c[0x0][0x218] ;  /* 0x00008600ff087b82 */ /* 0x001e220000000a00 */
        /* <DEDUP_REMOVED lines=21> */
.L_x_10577:
[----:B--2--5:R-:W-:-:S06]  /*5bf0*/  IMAD.U32 R5, R22, 0x10000, RZ ;  /* 0x0001000016057824 */ /* 0x024fcc00078e00ff */
[----:B------:R-:W0:Y:S02]  /*5c00*/  F2I.S64.TRUNC R4, R5 ;  /* 0x0000000500047311 */ /* 0x000e24000020d900 */
[----:B0-----:R0:W-:Y:S01]  /*5c10*/  STG.E.U8 desc[UR36][R8.64], R4 ;  /* 0x0000000408007986 */ /* 0x0011e2000c101124 */
[----:B------:R-:W-:Y:S05]  /*5c20*/  BRA `(.L_x_10579) ;  /* 0x0000000c00847947 */ /* 0x000fea0003800000 */
.L_x_10576:
        /* <DEDUP_REMOVED lines=10> */
.L_x_10581:
[----:B--2--5:R-:W-:-:S04]  /*5cd0*/  IMAD.U32 R22, R22, 0x10000, RZ ;  /* 0x0001000016167824 */ /* 0x024fc800078e00ff */
[----:B------:R-:W0:Y:S02]  /*5ce0*/  F2I.FTZ.TRUNC.NTZ R3, R22 ;  /* 0x0000001600037305 */ /* 0x000e24000021f100 */
[----:B0-----:R3:W-:Y:S01]  /*5cf0*/  STG.E desc[UR36][R8.64], R3 ;  /* 0x0000000308007986 */ /* 0x0017e2000c101924 */
[----:B------:R-:W-:Y:S05]  /*5d00*/  BRA `(.L_x_10579) ;  /* 0x0000000c004c7947 */ /* 0x000fea0003800000 */
.L_x_10580:
[----:B--2--5:R-:W-:-:S04]  /*5d10*/  IMAD.U32 R22, R22, 0x10000, RZ ;  /* 0x0001000016167824 */ /* 0x024fc800078e00ff */
[----:B------:R-:W0:Y:S02]  /*5d20*/  F2I.FTZ.TRUNC.NTZ R3, R22 ;  /* 0x0000001600037305 */ /* 0x000e24000021f100 */
[----:B0-----:R0:W-:Y:S01]  /*5d30*/  STG.E.U16 desc[UR36][R8.64], R3 ;  /* 0x0000000308007986 */ /* 0x0011e2000c101524 */
[----:B------:R-:W-:Y:S05]  /*5d40*/  BRA `(.L_x_10579) ;  /* 0x0000000c003c7947 */ /* 0x000fea0003800000 */
.L_x_10575:
        /* <DEDUP_REMOVED lines=9> */
.L_x_10583:
[----:B--2--5:R-:W-:-:S05]  /*5de0*/  IMAD.U32 R0, R22, 0x10000, RZ ;  /* 0x0001000016007824 */ /* 0x024fca00078e00ff */
[----:B------:R-:W-:-:S05]  /*5df0*/  F2FP.F16.F32.PACK_AB R0, RZ, R0 ;  /* 0x00000000ff00723e */ /* 0x000fca00000000ff */
[----:B------:R0:W-:Y:S01]  /*5e00*/  STG.E.U16 desc[UR36][R8.64], R0 ;  /* 0x0000000008007986 */ /* 0x0001e2000c101524 */
[----:B------:R-:W-:Y:S05]  /*5e10*/  BRA `(.L_x_10579) ;  /* 0x0000000c00087947 */ /* 0x000fea0003800000 */
.L_x_10582:
        /* <DEDUP_REMOVED lines=10> */
.L_x_10585:
[----:B--2--5:R-:W-:-:S05]  /*5ec0*/  IMAD.U32 R22, R22, 0x10000, RZ ;  /* 0x0001000016167824 */ /* 0x024fca00078e00ff */
[----:B------:R-:W-:-:S04]  /*5ed0*/  F2FP.F16.F32.PACK_AB R3, RZ, R22 ;  /* 0x00000016ff03723e */ /* 0x000fc800000000ff */
[----:B------:R-:W-:-:S05]  /*5ee0*/  PRMT R3, R3, 0x5410, RZ ;  /* 0x0000541003037816 */ /* 0x000fca00000000ff */
[----:B------:R0:W-:Y:S01]  /*5ef0*/  STG.E desc[UR36][R8.64], R3 ;  /* 0x0000000308007986 */ /* 0x0001e2000c101924 */
[----:B------:R-:W-:Y:S05]  /*5f00*/  BRA `(.L_x_10579) ;  /* 0x0000000800cc7947 */ /* 0x000fea0003800000 */
.L_x_10584:
[----:B--2--5:R-:W-:-:S04]  /*5f10*/  IMAD.U32 R4, R22, 0x10000, RZ ;  /* 0x0001000016047824 */ /* 0x024fc800078e00ff */
[----:B------:R-:W-:-:S06]  /*5f20*/  FMUL.FTZ R4, R4, 1 ;  /* 0x3f80000004047820 */ /* 0x000fcc0000410000 */
[----:B------:R-:W0:Y:S02]  /*5f30*/  F2F.F64.F32 R4, R4 ;  /* 0x0000000400047310 */ /* 0x000e240000201800 */
[----:B0-----:R0:W-:Y:S01]  /*5f40*/  STG.E.64 desc[UR36][R8.64], R4 ;  /* 0x0000000408007986 */ /* 0x0011e2000c101b24 */
[----:B------:R-:W-:Y:S05]  /*5f50*/  BRA `(.L_x_10579) ;  /* 0x0000000800b87947 */ /* 0x000fea0003800000 */
.L_x_10574:
        /* <DEDUP_REMOVED lines=13> */
.L_x_10588:
[----:B--2--5:R-:W-:Y:S01]  /*6030*/  IMAD.U32 R22, R22, 0x10000, RZ ;  /* 0x0001000016167824 */ /* 0x024fe200078e00ff */
[----:B-1--4-:R-:W-:-:S03]  /*6040*/  CS2R R6, SRZ ;  /* 0x0000000000067805 */ /* 0x012fc6000001ff00 */
[----:B------:R-:W-:-:S06]  /*6050*/  FMUL.FTZ R4, R22, 1 ;  /* 0x3f80000016047820 */ /* 0x000fcc0000410000 */
[----:B------:R-:W0:Y:S02]  /*6060*/  F2F.F64.F32 R4, R4 ;  /* 0x0000000400047310 */ /* 0x000e240000201800 */
[----:B0-----:R0:W-:Y:S01]  /*6070*/  STG.E.128 desc[UR36][R8.64], R4 ;  /* 0x0000000408007986 */ /* 0x0011e2000c101d24 */
[----:B------:R-:W-:Y:S05]  /*6080*/  BRA `(.L_x_10579) ;  /* 0x00000008006c7947 */ /* 0x000fea0003800000 */
.L_x_10587:
[----:B------:R-:W-:-:S13]  /*6090*/  ISETP.NE.AND P0, PT, R0, 0xf, PT ;  /* 0x0000000f0000780c */ /* 0x000fda0003f05270 */
[----:B------:R-:W-:Y:S05]  /*60a0*/  @!P0 BRA `(.L_x_10589) ;  /* 0x0000000000b48947 */ /* 0x000fea0003800000 */
[----:B------:R-:W-:-:S13]  /*60b0*/  ISETP.NE.AND P0, PT, R0, 0x17, PT ;  /* 0x000000170000780c */ /* 0x000fda0003f05270 */
[----:B------:R-:W-:Y:S05]  /*60c0*/  @!P0 BRA `(.L_x_10590) ;  /* 0x0000000000548947 */ /* 0x000fea0003800000 */
[----:B------:R-:W-:-:S13]  /*60d0*/  ISETP.NE.AND P0, PT, R0, 0x18, PT ;  /* 0x000000180000780c */ /* 0x000fda0003f05270 */
[----:B------:R-:W-:Y:S05]  /*60e0*/  @P0 BRA `(.L_x_10578) ;  /* 0x0000000400f40947 */ /* 0x000fea0003800000 */
[----:B-12-45:R-:W-:Y:S01]  /*60f0*/  IMAD.U32 R7, R22, 0x10000, RZ ;  /* 0x0001000016077824 */ /* 0x036fe200078e00ff */
        /* <DEDUP_REMOVED lines=14> */
.L_x_10592:
[----:B------:R-:W-:Y:S05]  /*61e0*/  BSYNC B0 ;  /* 0x0000000000007941 */ /* 0x000fea0003800000 */
.L_x_10591:
[----:B------:R-:W-:-:S05]  /*61f0*/  LOP3.LUT R5, R0, R5, RZ, 0xfc, !PT ;  /* 0x0000000500057212 */ /* 0x000fca00078efcff */
[----:B------:R0:W-:Y:S01]  /*6200*/  STG.E.U8 desc[UR36][R8.64], R5 ;  /* 0x0000000508007986 */ /* 0x0001e2000c101124 */
[----:B------:R-:W-:Y:S05]  /*6210*/  BRA `(.L_x_10579) ;  /* 0x0000000800087947 */ /* 0x000fea0003800000 */
.L_x_10590:
        /* <DEDUP_REMOVED lines=13> */
.L_x_10594:
[----:B------:R-:W-:Y:S01]  /*62f0*/  IMAD.MOV.U32 R0, RZ, RZ, 0x7f ;  /* 0x0000007fff007424 */ /* 0x000fe200078e00ff */
[----:B------:R-:W-:-:S04]  /*6300*/  ISETP.GT.U32.AND P0, PT, R3, 0x7f800000, PT ;  /* 0x7f8000000300780c */ /* 0x000fc80003f04070 */
[----:B------:R-:W-:-:S09]  /*6310*/  SEL R0, R0, 0x7c, P0 ;  /* 0x0000007c00007807 */ /* 0x000fd20000000000 */
.L_x_10595:
[----:B------:R-:W-:Y:S05]  /*6320*/  BSYNC B0 ;  /* 0x0000000000007941 */ /* 0x000fea0003800000 */
.L_x_10593:
[----:B------:R-:W-:-:S04]  /*6330*/  LOP3.LUT R3, R5, 0x80000000, RZ, 0xc0, !PT ;  /* 0x8000000005037812 */ /* 0x000fc800078ec0ff */
[----:B------:R-:W-:-:S04]  /*6340*/  SHF.R.U32.HI R3, RZ, 0x18, R3 ;  /* 0x00000018ff037819 */ /* 0x000fc80000011603 */
[----:B------:R-:W-:-:S05]  /*6350*/  LOP3.LUT R3, R0, R3, RZ, 0xfc, !PT ;  /* 0x0000000300037212 */ /* 0x000fca00078efcff */
[----:B------:R0:W-:Y:S01]  /*6360*/  STG.E.U8 desc[UR36][R8.64], R3 ;  /* 0x0000000308007986 */ /* 0x0001e2000c101124 */
[----:B------:R-:W-:Y:S05]  /*6370*/  BRA `(.L_x_10579) ;  /* 0x0000000400b07947 */ /* 0x000fea0003800000 */
.L_x_10589:
[----:B--2--5:R0:W-:Y:S01]  /*6380*/  STG.E.U16 desc[UR36][R8.64], R22 ;  /* 0x0000001608007986 */ /* 0x0241e2000c101524 */
[----:B------:R-:W-:Y:S05]  /*6390*/  BRA `(.L_x_10579) ;  /* 0x0000000400a87947 */ /* 0x000fea0003800000 */
.L_x_10586:
        /* <DEDUP_REMOVED lines=12> */
.L_x_10598:
        /* <DEDUP_REMOVED lines=17> */
.L_x_10601:
[----:B------:R-:W-:-:S04]  /*6570*/  LOP3.LUT R3, R5, 0x80000000, RZ, 0xc0, !PT ;  /* 0x8000000005037812 */ /* 0x000fc800078ec0ff */
[----:B------:R-:W-:-:S04]  /*6580*/  SHF.R.U32.HI R3, RZ, 0x18, R3 ;  /* 0x00000018ff037819 */ /* 0x000fc80000011603 */
[----:B------:R-:W-:-:S04]  /*6590*/  LOP3.LUT R0, R0, R3, RZ, 0xfc, !PT ;  /* 0x0000000300007212 */ /* 0x000fc800078efcff */
[----:B------:R-:W-:-:S07]  /*65a0*/  PRMT R4, R0, 0x7610, R4 ;  /* 0x0000761000047816 */ /* 0x000fce0000000004 */
.L_x_10600:
[----:B------:R-:W-:Y:S05]  /*65b0*/  BSYNC B0 ;  /* 0x0000000000007941 */ /* 0x000fea0003800000 */
.L_x_10599:
[----:B------:R0:W-:Y:S01]  /*65c0*/  STG.E.U8 desc[UR36][R8.64], R4 ;  /* 0x0000000408007986 */ /* 0x0001e2000c101124 */
[----:B------:R-:W-:Y:S05]  /*65d0*/  BRA `(.L_x_10579) ;  /* 0x0000000400187947 */ /* 0x000fea0003800000 */
.L_x_10597:
        /* <DEDUP_REMOVED lines=17> */
.L_x_10604:
[----:B------:R-:W-:-:S04]  /*66f0*/  LOP3.LUT R3, R5, 0x80000000, RZ, 0xc0, !PT ;  /* 0x8000000005037812 */ /* 0x000fc800078ec0ff */
[----:B------:R-:W-:-:S04]  /*6700*/  SHF.R.U32.HI R3, RZ, 0x18, R3 ;  /* 0x00000018ff037819 */ /* 0x000fc80000011603 */
[----:B------:R-:W-:-:S04]  /*6710*/  LOP3.LUT R0, R0, R3, RZ, 0xfc, !PT ;  /* 0x0000000300007212 */ /* 0x000fc800078efcff */
[----:B------:R-:W-:-:S07]  /*6720*/  PRMT R4, R0, 0x7610, R4 ;  /* 0x0000761000047816 */ /* 0x000fce0000000004 */
.L_x_10603:
[----:B------:R-:W-:Y:S05]  /*6730*/  BSYNC B0 ;  /* 0x0000000000007941 */ /* 0x000fea0003800000 */
.L_x_10602:
[----:B------:R0:W-:Y:S01]  /*6740*/  STG.E.U8 desc[UR36][R8.64], R4 ;  /* 0x0000000408007986 */ /* 0x0001e2000c101124 */
[----:B------:R-:W-:Y:S05]  /*6750*/  BRA `(.L_x_10579) ;  /* 0x0000000000b87947 */ /* 0x000fea0003800000 */
.L_x_10596:
        /* <DEDUP_REMOVED lines=22> */
.L_x_10578:
        /* <DEDUP_REMOVED lines=9> */
[----:B-1--4-:R-:W-:Y:S02]  /*6950*/  IMAD.U32 R7, RZ, RZ, UR5 ;  /* 0x00000005ff077e24 */ /* 0x012fe4000f8e00ff */
[----:B------:R-:W-:Y:S02]  /*6960*/  IMAD.U32 R11, RZ, RZ, UR7 ;  /* 0x00000007ff0b7e24 */ /* 0x000fe4000f8e00ff */
[----:B------:R-:W-:Y:S02]  /*6970*/  IMAD.MOV.U32 R8, RZ, RZ, 0x65 ;  /* 0x00000065ff087424 */ /* 0x000fe400078e00ff */
[----:B------:R-:W-:Y:S02]  /*6980*/  IMAD.MOV.U32 R12, RZ, RZ, 0x1 ;  /* 0x00000001ff0c7424 */ /* 0x000fe400078e00ff */
[----:B------:R-:W-:-:S07]  /*6990*/  IMAD.MOV.U32 R13, RZ, RZ, RZ ;  /* 0x000000ffff0d7224 */ /* 0x000fce00078e00ff */
[----:B------:R-:W-:-:S07]  /*69a0*/  LEPC R20, `(.L_x_10607) ;  /* 0x000000001014794e */ /* 0x000fce0000000000 */
[----:B0-2--5:R-:W-:Y:S05]  /*69b0*/  CALL.ABS.NOINC R14 ;  /* 0x000000000e007343 */ /* 0x025fea0003c00000 */
.L_x_10607:
[----:B------:R-:W-:Y:S05]  /*69c0*/  BRA `(.L_x_10579) ;  /* 0x00000000001c7947 */ /* 0x000fea0003800000 */
.L_x_10606:
[----:B--2--5:R-:W-:-:S06]  /*69d0*/  IMAD.U32 R4, R22, 0x10000, RZ ;  /* 0x0001000016047824 */ /* 0x024fcc00078e00ff */
[----:B------:R-:W0:Y:S02]  /*69e0*/  F2I.U64.TRUNC R4, R4 ;  /* 0x0000000400047311 */ /* 0x000e24000020d800 */
[----:B0-----:R0:W-:Y:S01]  /*69f0*/  STG.E.64 desc[UR36][R8.64], R4 ;  /* 0x0000000408007986 */ /* 0x0011e2000c101b24 */
[----:B------:R-:W-:Y:S05]  /*6a00*/  BRA `(.L_x_10579) ;  /* 0x00000000000c7947 */ /* 0x000fea0003800000 */
.L_x_10605:
[----:B--2--5:R-:W-:-:S04]  /*6a10*/  IMAD.U32 R22, R22, 0x10000, RZ ;  /* 0x0001000016167824 */ /* 0x024fc800078e00ff */
[----:B------:R-:W0:Y:S02]  /*6a20*/  F2I.FTZ.U32.TRUNC.NTZ R3, R22 ;  /* 0x0000001600037305 */ /* 0x000e24000021f000 */
[----:B0-----:R0:W-:Y:S02]  /*6a30*/  STG.E desc[UR36][R8.64], R3 ;  /* 0x0000000308007986 */ /* 0x0011e4000c101924 */
.L_x_10579:
        /* <DEDUP_REMOVED lines=25> */
.L_x_10611:
[----:B-1----:R-:W-:-:S06]  /*6bd0*/  IMAD.U32 R5, R18, 0x10000, RZ ;  /* 0x0001000012057824 */ /* 0x002fcc00078e00ff */
[----:B------:R-:W0:Y:S02]  /*6be0*/  F2I.S64.TRUNC R4, R5 ;  /* 0x0000000500047311 */ /* 0x000e24000020d900 */
[----:B0-----:R0:W-:Y:S01]  /*6bf0*/  STG.E.U8 desc[UR36][R8.64], R4 ;  /* 0x0000000408007986 */ /* 0x0011e2000c101124 */
[----:B------:R-:W-:Y:S05]  /*6c00*/  BRA `(.L_x_10613) ;  /* 0x0000000c00847947 */ /* 0x000fea0003800000 */
.L_x_10610:
        /* <DEDUP_REMOVED lines=10> */
.L_x_10615:
[----:B-1----:R-:W-:-:S04]  /*6cb0*/  IMAD.U32 R18, R18, 0x10000, RZ ;  /* 0x0001000012127824 */ /* 0x002fc800078e00ff */
[----:B------:R-:W0:Y:S02]  /*6cc0*/  F2I.FTZ.TRUNC.NTZ R3, R18 ;  /* 0x0000001200037305 */ /* 0x000e24000021f100 */
[----:B0-----:R0:W-:Y:S01]  /*6cd0*/  STG.E desc[UR36][R8.64], R3 ;  /* 0x0000000308007986 */ /* 0x0011e2000c101924 */
[----:B------:R-:W-:Y:S05]  /*6ce0*/  BRA `(.L_x_10613) ;  /* 0x0000000c004c7947 */ /* 0x000fea0003800000 */
.L_x_10614:
[----:B-1----:R-:W-:-:S04]  /*6cf0*/  IMAD.U32 R18, R18, 0x10000, RZ ;  /* 0x0001000012127824 */ /* 0x002fc800078e00ff */
[----:B------:R-:W0:Y:S02]  /*6d00*/  F2I.FTZ.TRUNC.NTZ R3, R18 ;  /* 0x0000001200037305 */ /* 0x000e24000021f100 */
[----:B0-----:R0:W-:Y:S01]  /*6d10*/  STG.E.U16 desc[UR36][R8.64], R3 ;  /* 0x0000000308007986 */ /* 0x0011e2000c101524 */
[----:B------:R-:W-:Y:S05]  /*6d20*/  BRA `(.L_x_10613) ;  /* 0x0000000c003c7947 */ /* 0x000fea0003800000 */
.L_x_10609:
        /* <DEDUP_REMOVED lines=9> */
.L_x_10617:
[----:B-1----:R-:W-:-:S05]  /*6dc0*/  IMAD.U32 R0, R18, 0x10000, RZ ;  /* 0x0001000012007824 */ /* 0x002fca00078e00ff */
[----:B------:R-:W-:-:S05]  /*6dd0*/  F2FP.F16.F32.PACK_AB R0, RZ, R0 ;  /* 0x00000000ff00723e */ /* 0x000fca00000000ff */
[----:B------:R0:W-:Y:S01]  /*6de0*/  STG.E.U16 desc[UR36][R8.64], R0 ;  /* 0x0000000008007986 */ /* 0x0001e2000c101524 */
[----:B------:R-:W-:Y:S05]  /*6df0*/  BRA `(.L_x_10613) ;  /* 0x0000000c00087947 */ /* 0x000fea0003800000 */
.L_x_10616:
        /* <DEDUP_REMOVED lines=10> */
.L_x_10619:
[----:B-1----:R-:W-:-:S05]  /*6ea0*/  IMAD.U32 R18, R18, 0x10000, RZ ;  /* 0x0001000012127824 */ /* 0x002fca00078e00ff */
[----:B------:R-:W-:-:S04]  /*6eb0*/  F2FP.F16.F32.PACK_AB R3, RZ, R18 ;  /* 0x00000012ff03723e */ /* 0x000fc800000000ff */
[----:B------:R-:W-:-:S05]  /*6ec0*/  PRMT R3, R3, 0x5410, RZ ;  /* 0x0000541003037816 */ /* 0x000fca00000000ff */
[----:B------:R0:W-:Y:S01]  /*6ed0*/  STG.E desc[UR36][R8.64], R3 ;  /* 0x0000000308007986 */ /* 0x0001e2000c101924 */
[----:B------:R-:W-:Y:S05]  /*6ee0*/  BRA `(.L_x_10613) ;  /* 0x0000000800cc7947 */ /* 0x000fea0003800000 */
.L_x_10618:
[----:B-1----:R-:W-:-:S04]  /*6ef0*/  IMAD.U32 R4, R18, 0x10000, RZ ;  /* 0x0001000012047824 */ /* 0x002fc800078e00ff */
[----:B------:R-:W-:-:S06]  /*6f00*/  FMUL.FTZ R4, R4, 1 ;  /* 0x3f80000004047820 */ /* 0x000fcc0000410000 */
[----:B------:R-:W0:Y:S02]  /*6f10*/  F2F.F64.F32 R4, R4 ;  /* 0x0000000400047310 */ /* 0x000e240000201800 */
[----:B0-----:R0:W-:Y:S01]  /*6f20*/  STG.E.64 desc[UR36][R8.64], R4 ;  /* 0x0000000408007986 */ /* 0x0011e2000c101b24 */
[----:B------:R-:W-:Y:S05]  /*6f30*/  BRA `(.L_x_10613) ;  /* 0x0000000800b87947 */ /* 0x000fea0003800000 */
.L_x_10608:
        /* <DEDUP_REMOVED lines=13> */
.L_x_10622:
[----:B-1----:R-:W-:Y:S01]  /*7010*/  IMAD.U32 R18, R18, 0x10000, RZ ;  /* 0x0001000012127824 */ /* 0x002fe200078e00ff */
[----:B----4-:R-:W-:-:S03]  /*7020*/  CS2R R6, SRZ ;  /* 0x0000000000067805 */ /* 0x010fc6000001ff00 */
[----:B------:R-:W-:-:S06]  /*7030*/  FMUL.FTZ R4, R18, 1 ;  /* 0x3f80000012047820 */ /* 0x000fcc0000410000 */
[----:B------:R-:W0:Y:S02]  /*7040*/  F2F.F64.F32 R4, R4 ;  /* 0x0000000400047310 */ /* 0x000e240000201800 */
[----:B0-----:R0:W-:Y:S01]  /*7050*/  STG.E.128 desc[UR36][R8.64], R4 ;  /* 0x0000000408007986 */ /* 0x0011e2000c101d24 */
[----:B------:R-:W-:Y:S05]  /*7060*/  BRA `(.L_x_10613) ;  /* 0x00000008006c7947 */ /* 0x000fea0003800000 */
.L_x_10621:
        /* <DEDUP_REMOVED lines=21> */
.L_x_10626:
[----:B------:R-:W-:Y:S05]  /*71c0*/  BSYNC B0 ;  /* 0x0000000000007941 */ /* 0x000fea0003800000 */
.L_x_10625:
[----:B------:R-:W-:-:S05]  /*71d0*/  LOP3.LUT R5, R0, R5, RZ, 0xfc, !PT ;  /* 0x0000000500057212 */ /* 0x000fca00078efcff */
[----:B------:R0:W-:Y:S01]  /*71e0*/  STG.E.U8 desc[UR36][R8.64], R5 ;  /* 0x0000000508007986 */ /* 0x0001e2000c101124 */
[----:B------:R-:W-:Y:S05]  /*71f0*/  BRA `(.L_x_10613) ;  /* 0x0000000800087947 */ /* 0x000fea0003800000 */
.L_x_10624:
        /* <DEDUP_REMOVED lines=13> */
.L_x_10628:
[----:B------:R-:W-:Y:S01]  /*72d0*/  IMAD.MOV.U32 R0, RZ, RZ, 0x7f ;  /* 0x0000007fff007424 */ /* 0x000fe200078e00ff */
[----:B------:R-:W-:-:S04]  /*72e0*/  ISETP.GT.U32.AND P0, PT, R3, 0x7f800000, PT ;  /* 0x7f8000000300780c */ /* 0x000fc80003f04070 */
[----:B------:R-:W-:-:S09]  /*72f0*/  SEL R0, R0, 0x7c, P0 ;  /* 0x0000007c00007807 */ /* 0x000fd20000000000 */
.L_x_10629:
[----:B------:R-:W-:Y:S05]  /*7300*/  BSYNC B0 ;  /* 0x0000000000007941 */ /* 0x000fea0003800000 */
.L_x_10627:
[----:B------:R-:W-:-:S04]  /*7310*/  LOP3.LUT R3, R5, 0x80000000, RZ, 0xc0, !PT ;  /* 0x8000000005037812 */ /* 0x000fc800078ec0ff */
[----:B------:R-:W-:-:S04]  /*7320*/  SHF.R.U32.HI R3, RZ, 0x18, R3 ;  /* 0x00000018ff037819 */ /* 0x000fc80000011603 */
[----:B------:R-:W-:-:S05]  /*7330*/  LOP3.LUT R3, R0, R3, RZ, 0xfc, !PT ;  /* 0x0000000300037212 */ /* 0x000fca00078efcff */
[----:B------:R0:W-:Y:S01]  /*7340*/  STG.E.U8 desc[UR36][R8.64], R3 ;  /* 0x0000000308007986 */ /* 0x0001e2000c101124 */
[----:B------:R-:W-:Y:S05]  /*7350*/  BRA `(.L_x_10613) ;  /* 0x0000000400b07947 */ /* 0x000fea0003800000 */
.L_x_10623:
[----:B-1----:R0:W-:Y:S01]  /*7360*/  STG.E.U16 desc[UR36][R8.64], R18 ;  /* 0x0000001208007986 */ /* 0x0021e2000c101524 */
[----:B------:R-:W-:Y:S05]  /*7370*/  BRA `(.L_x_10613) ;  /* 0x0000000400a87947 */ /* 0x000fea0003800000 */
.L_x_10620:
        /* <DEDUP_REMOVED lines=12> */
.L_x_10632:
        /* <DEDUP_REMOVED lines=17> */
.L_x_10635:
[----:B------:R-:W-:-:S04]  /*7550*/  LOP3.LUT R3, R5, 0x80000000, RZ, 0xc0, !PT ;  /* 0x8000000005037812 */ /* 0x000fc800078ec0ff */
[----:B------:R-:W-:-:S04]  /*7560*/  SHF.R.U32.HI R3, RZ, 0x18, R3 ;  /* 0x00000018ff037819 */ /* 0x000fc80000011603 */
[----:B------:R-:W-:-:S04]  /*7570*/  LOP3.LUT R0, R0, R3, RZ, 0xfc, !PT ;  /* 0x0000000300007212 */ /* 0x000fc800078efcff */
[----:B------:R-:W-:-:S07]  /*7580*/  PRMT R4, R0, 0x7610, R4 ;  /* 0x0000761000047816 */ /* 0x000fce0000000004 */
.L_x_10634:
[----:B------:R-:W-:Y:S05]  /*7590*/  BSYNC B0 ;  /* 0x0000000000007941 */ /* 0x000fea0003800000 */
.L_x_10633:
[----:B------:R3:W-:Y:S01]  /*75a0*/  STG.E.U8 desc[UR36][R8.64], R4 ;  /* 0x0000000408007986 */ /* 0x0007e2000c101124 */
[----:B------:R-:W-:Y:S05]  /*75b0*/  BRA `(.L_x_10613) ;  /* 0x0000000400187947 */ /* 0x000fea0003800000 */
.L_x_10631:
        /* <DEDUP_REMOVED lines=17> */
.L_x_10638:
[----:B------:R-:W-:-:S04]  /*76d0*/  LOP3.LUT R3, R5, 0x80000000, RZ, 0xc0, !PT ;  /* 0x8000000005037812 */ /* 0x000fc800078ec0ff */
[----:B------:R-:W-:-:S04]  /*76e0*/  SHF.R.U32.HI R3, RZ, 0x18, R3 ;  /* 0x00000018ff037819 */ /* 0x000fc80000011603 */
[----:B------:R-:W-:-:S04]  /*76f0*/  LOP3.LUT R0, R0, R3, RZ, 0xfc, !PT ;  /* 0x0000000300007212 */ /* 0x000fc800078efcff */
[----:B------:R-:W-:-:S07]  /*7700*/  PRMT R4, R0, 0x7610, R4 ;  /* 0x0000761000047816 */ /* 0x000fce0000000004 */
.L_x_10637:
[----:B------:R-:W-:Y:S05]  /*7710*/  BSYNC B0 ;  /* 0x0000000000007941 */ /* 0x000fea0003800000 */
.L_x_10636:
[----:B------:R0:W-:Y:S01]  /*7720*/  STG.E.U8 desc[UR36][R8.64], R4 ;  /* 0x0000000408007986 */ /* 0x0001e2000c101124 */
[----:B------:R-:W-:Y:S05]  /*7730*/  BRA `(.L_x_10613) ;  /* 0x0000000000b87947 */ /* 0x000fea0003800000 */
.L_x_10630:
        /* <DEDUP_REMOVED lines=22> */
.L_x_10612:
        /* <DEDUP_REMOVED lines=15> */
[----:B0-----:R-:W-:Y:S05]  /*7990*/  CALL.ABS.NOINC R14 ;  /* 0x000000000e007343 */ /* 0x001fea0003c00000 */
.L_x_10641:
[----:B------:R-:W-:Y:S05]  /*79a0*/  BRA `(.L_x_10613) ;  /* 0x00000000001c7947 */ /* 0x000fea0003800000 */
.L_x_10640:
[----:B-1----:R-:W-:-:S06]  /*79b0*/  IMAD.U32 R4, R18, 0x10000, RZ ;  /* 0x0001000012047824 */ /* 0x002fcc00078e00ff */
[----:B------:R-:W0:Y:S02]  /*79c0*/  F2I.U64.TRUNC R4, R4 ;  /* 0x0000000400047311 */ /* 0x000e24000020d800 */
[----:B0-----:R1:W-:Y:S01]  /*79d0*/  STG.E.64 desc[UR36][R8.64], R4 ;  /* 0x0000000408007986 */ /* 0x0013e2000c101b24 */
[----:B------:R-:W-:Y:S05]  /*79e0*/  BRA `(.L_x_10613) ;  /* 0x00000000000c7947 */ /* 0x000fea0003800000 */
.L_x_10639:
[----:B-1----:R-:W-:-:S04]  /*79f0*/  IMAD.U32 R18, R18, 0x10000, RZ ;  /* 0x0001000012127824 */ /* 0x002fc800078e00ff */
[----:B------:R-:W0:Y:S02]  /*7a00*/  F2I.FTZ.U32.TRUNC.NTZ R3, R18 ;  /* 0x0000001200037305 */ /* 0x000e24000021f000 */
[----:B0-----:R2:W-:Y:S02]  /*7a10*/  STG.E desc[UR36][R8.64], R3 ;  /* 0x0000000308007986 */ /* 0x0015e4000c101924 */
.L_x_10613:
[----:B------:R-:W-:-:S07]  /*7a20*/  VIADD R25, R25, 0x80 ;  /* 0x0000008019197836 */ /* 0x000fce0000000000 */
.L_x_10573:
[----:B------:R-:W-:Y:S05]  /*7a30*/  BSYNC B6 ;  /* 0x0000000000067941 */ /* 0x000fea0003800000 */
.L_x_10572:
[----:B------:R-:W-:-:S13]  /*7a40*/  ISETP.GE.AND P0, PT, R25, R16, PT ;  /* 0x000000101900720c */ /* 0x000fda0003f06270 */
[----:B------:R-:W-:Y:S05]  /*7a50*/  @P0 EXIT ;  /* 0x000000000000094d */ /* 0x000fea0003800000 */
[----:B0123--:R-:W0:Y:S01]  /*7a60*/  LDC.64 R4, c[0x0][0x218] ;  /* 0x00008600ff047b82 */ /* 0x00fe220000000a00 */
        /* <DEDUP_REMOVED lines=20> */
.L_x_10645:
[----:B-----5:R-:W-:-:S06]  /*7bb0*/  IMAD.U32 R5, R19, 0x10000, RZ ;  /* 0x0001000013057824 */ /* 0x020fcc00078e00ff */
[----:B------:R-:W0:Y:S02]  /*7bc0*/  F2I.S64.TRUNC R4, R5 ;  /* 0x0000000500047311 */ /* 0x000e24000020d900 */
[----:B0-----:R-:W-:Y:S01]  /*7bd0*/  STG.E.U8 desc[UR36][R2.64], R4 ;  /* 0x0000000402007986 */ /* 0x001fe2000c101124 */
[----:B------:R-:W-:Y:S05]  /*7be0*/  EXIT ;  /* 0x000000000000794d */ /* 0x000fea0003800000 */
.L_x_10644:
        /* <DEDUP_REMOVED lines=10> */
.L_x_10648:
[----:B-----5:R-:W-:-:S06]  /*7c90*/  IMAD.U32 R19, R19, 0x10000, RZ ;  /* 0x0001000013137824 */ /* 0x020fcc00078e00ff */
[----:B------:R-:W0:Y:S02]  /*7ca0*/  F2I.FTZ.TRUNC.NTZ R19, R19 ;  /* 0x0000001300137305 */ /* 0x000e24000021f100 */
[----:B0-----:R-:W-:Y:S01]  /*7cb0*/  STG.E desc[UR36][R2.64], R19 ;  /* 0x0000001302007986 */ /* 0x001fe2000c101924 */
[----:B------:R-:W-:Y:S05]  /*7cc0*/  EXIT ;  /* 0x000000000000794d */ /* 0x000fea0003800000 */
.L_x_10647:
[----:B-----5:R-:W-:-:S06]  /*7cd0*/  IMAD.U32 R19, R19, 0x10000, RZ ;  /* 0x0001000013137824 */ /* 0x020fcc00078e00ff */
[----:B------:R-:W0:Y:S02]  /*7ce0*/  F2I.FTZ.TRUNC.NTZ R19, R19 ;  /* 0x0000001300137305 */ /* 0x000e24000021f100 */
[----:B0-----:R-:W-:Y:S01]  /*7cf0*/  STG.E.U16 desc[UR36][R2.64], R19 ;  /* 0x0000001302007986 */ /* 0x001fe2000c101524 */
[----:B------:R-:W-:Y:S05]  /*7d00*/  EXIT ;  /* 0x000000000000794d */ /* 0x000fea0003800000 */
.L_x_10643:
        /* <DEDUP_REMOVED lines=9> */
.L_x_10650:
[----:B-----5:R-:W-:-:S05]  /*7da0*/  IMAD.U32 R0, R19, 0x10000, RZ ;  /* 0x0001000013007824 */ /* 0x020fca00078e00ff */
[----:B------:R-:W-:-:S05]  /*7db0*/  F2FP.F16.F32.PACK_AB R0, RZ, R0 ;  /* 0x00000000ff00723e */ /* 0x000fca00000000ff */
[----:B------:R-:W-:Y:S01]  /*7dc0*/  STG.E.U16 desc[UR36][R2.64], R0 ;  /* 0x0000000002007986 */ /* 0x000fe2000c101524 */
[----:B------:R-:W-:Y:S05]  /*7dd0*/  EXIT ;  /* 0x000000000000794d */ /* 0x000fea0003800000 */
.L_x_10649:
        /* <DEDUP_REMOVED lines=10> */
.L_x_10652:
[----:B-----5:R-:W-:-:S05]  /*7e80*/  IMAD.U32 R19, R19, 0x10000, RZ ;  /* 0x0001000013137824 */ /* 0x020fca00078e00ff */
[----:B------:R-:W-:-:S04]  /*7e90*/  F2FP.F16.F32.PACK_AB R5, RZ, R19 ;  /* 0x00000013ff05723e */ /* 0x000fc800000000ff */
[----:B------:R-:W-:-:S05]  /*7ea0*/  PRMT R5, R5, 0x5410, RZ ;  /* 0x0000541005057816 */ /* 0x000fca00000000ff */
[----:B------:R-:W-:Y:S01]  /*7eb0*/  STG.E desc[UR36][R2.64], R5 ;  /* 0x0000000502007986 */ /* 0x000fe2000c101924 */
[----:B------:R-:W-:Y:S05]  /*7ec0*/  EXIT ;  /* 0x000000000000794d */ /* 0x000fea0003800000 */
.L_x_10651:
[----:B-----5:R-:W-:-:S04]  /*7ed0*/  IMAD.U32 R4, R19, 0x10000, RZ ;  /* 0x0001000013047824 */ /* 0x020fc800078e00ff */
[----:B------:R-:W-:-:S06]  /*7ee0*/  FMUL.FTZ R4, R4, 1 ;  /* 0x3f80000004047820 */ /* 0x000fcc0000410000 */
[----:B------:R-:W0:Y:S02]  /*7ef0*/  F2F.F64.F32 R4, R4 ;  /* 0x0000000400047310 */ /* 0x000e240000201800 */
[----:B0-----:R-:W-:Y:S01]  /*7f00*/  STG.E.64 desc[UR36][R2.64], R4 ;  /* 0x0000000402007986 */ /* 0x001fe2000c101b24 */
[----:B------:R-:W-:Y:S05]  /*7f10*/  EXIT ;  /* 0x000000000000794d */ /* 0x000fea0003800000 */
.L_x_10642:
        /* <DEDUP_REMOVED lines=13> */
.L_x_10655:
[----:B-----5:R-:W-:Y:S01]  /*7ff0*/  IMAD.U32 R19, R19, 0x10000, RZ ;  /* 0x0001000013137824 */ /* 0x020fe200078e00ff */
[----:B----4-:R-:W-:-:S03]  /*8000*/  CS2R R6, SRZ ;  /* 0x0000000000067805 */ /* 0x010fc6000001ff00 */
[----:B------:R-:W-:-:S06]  /*8010*/  FMUL.FTZ R4, R19, 1 ;  /* 0x3f80000013047820 */ /* 0x000fcc0000410000 */
[----:B------:R-:W0:Y:S02]  /*8020*/  F2F.F64.F32 R4, R4 ;  /* 0x0000000400047310 */ /* 0x000e240000201800 */
[----:B0-----:R-:W-:Y:S01]  /*8030*/  STG.E.128 desc[UR36][R2.64], R4 ;  /* 0x0000000402007986 */ /* 0x001fe2000c101d24 */
[----:B------:R-:W-:Y:S05]  /*8040*/  EXIT ;  /* 0x000000000000794d */ /* 0x000fea0003800000 */
.L_x_10654:
        /* <DEDUP_REMOVED lines=21> */
.L_x_10659:
[----:B------:R-:W-:Y:S05]  /*81a0*/  BSYNC B0 ;  /* 0x0000000000007941 */ /* 0x000fea0003800000 */
.L_x_10658:
[----:B------:R-:W-:-:S05]  /*81b0*/  LOP3.LUT R5, R0, R5, RZ, 0xfc, !PT ;  /* 0x0000000500057212 */ /* 0x000fca00078efcff */
[----:B------:R-:W-:Y:S01]  /*81c0*/  STG.E.U8 desc[UR36][R2.64], R5 ;  /* 0x0000000502007986 */ /* 0x000fe2000c101124 */
[----:B------:R-:W-:Y:S05]  /*81d0*/  EXIT ;  /* 0x000000000000794d */ /* 0x000fea0003800000 */
.L_x_10657:
        /* <DEDUP_REMOVED lines=13> */
.L_x_10661:
[----:B------:R-:W-:Y:S01]  /*82b0*/  IMAD.MOV.U32 R0, RZ, RZ, 0x7f ;  /* 0x0000007fff007424 */ /* 0x000fe200078e00ff */
[----:B------:R-:W-:-:S04]  /*82c0*/  ISETP.GT.U32.AND P0, PT, R4, 0x7f800000, PT ;  /* 0x7f8000000400780c */ /* 0x000fc80003f04070 */
[----:B------:R-:W-:-:S09]  /*82d0*/  SEL R0, R0, 0x7c, P0 ;  /* 0x0000007c00007807 */ /* 0x000fd20000000000 */
.L_x_10662:
[----:B------:R-:W-:Y:S05]  /*82e0*/  BSYNC B0 ;  /* 0x0000000000007941 */ /* 0x000fea0003800000 */
.L_x_10660:
[----:B------:R-:W-:-:S04]  /*82f0*/  LOP3.LUT R4, R19, 0x80000000, RZ, 0xc0, !PT ;  /* 0x8000000013047812 */ /* 0x000fc800078ec0ff */
[----:B------:R-:W-:-:S04]  /*8300*/  SHF.R.U32.HI R5, RZ, 0x18, R4 ;  /* 0x00000018ff057819 */ /* 0x000fc80000011604 */
[----:B------:R-:W-:-:S05]  /*8310*/  LOP3.LUT R5, R0, R5, RZ, 0xfc, !PT ;  /* 0x0000000500057212 */ /* 0x000fca00078efcff */
[----:B------:R-:W-:Y:S01]  /*8320*/  STG.E.U8 desc[UR36][R2.64], R5 ;  /* 0x0000000502007986 */ /* 0x000fe2000c101124 */
[----:B------:R-:W-:Y:S05]  /*8330*/  EXIT ;  /* 0x000000000000794d */ /* 0x000fea0003800000 */
.L_x_10656:
[----:B-----5:R-:W-:Y:S01]  /*8340*/  STG.E.U16 desc[UR36][R2.64], R19 ;  /* 0x0000001302007986 */ /* 0x020fe2000c101524 */
[----:B------:R-:W-:Y:S05]  /*8350*/  EXIT ;  /* 0x000000000000794d */ /* 0x000fea0003800000 */
.L_x_10653:
        /* <DEDUP_REMOVED lines=12> */
.L_x_10665:
        /* <DEDUP_REMOVED lines=17> */
.L_x_10668:
[----:B------:R-:W-:-:S04]  /*8530*/  LOP3.LUT R0, R19, 0x80000000, RZ, 0xc0, !PT ;  /* 0x8000000013007812 */ /* 0x000fc800078ec0ff */
[----:B------:R-:W-:-:S04]  /*8540*/  SHF.R.U32.HI R5, RZ, 0x18, R0 ;  /* 0x00000018ff057819 */ /* 0x000fc80000011600 */
[----:B------:R-:W-:-:S04]  /*8550*/  LOP3.LUT R4, R4, R5, RZ, 0xfc, !PT ;  /* 0x0000000504047212 */ /* 0x000fc800078efcff */
[----:B------:R-:W-:-:S07]  /*8560*/  PRMT R0, R4, 0x7610, R0 ;  /* 0x0000761004007816 */ /* 0x000fce0000000000 */
.L_x_10667:
[----:B------:R-:W-:Y:S05]  /*8570*/  BSYNC B0 ;  /* 0x0000000000007941 */ /* 0x000fea0003800000 */
.L_x_10666:
[----:B------:R-:W-:Y:S01]  /*8580*/  STG.E.U8 desc[UR36][R2.64], R0 ;  /* 0x0000000002007986 */ /* 0x000fe2000c101124 */
[----:B------:R-:W-:Y:S05]  /*8590*/  EXIT ;  /* 0x000000000000794d */ /* 0x000fea0003800000 */
.L_x_10664:
        /* <DEDUP_REMOVED lines=17> */
.L_x_10671:
[----:B------:R-:W-:-:S04]  /*86b0*/  LOP3.LUT R0, R19, 0x80000000, RZ, 0xc0, !PT ;  /* 0x8000000013007812 */ /* 0x000fc800078ec0ff */
[----:B------:R-:W-:-:S04]  /*86c0*/  SHF.R.U32.HI R5, RZ, 0x18, R0 ;  /* 0x00000018ff057819 */ /* 0x000fc80000011600 */
[----:B------:R-:W-:-:S04]  /*86d0*/  LOP3.LUT R4, R4, R5, RZ, 0xfc, !PT ;  /* 0x0000000504047212 */ /* 0x000fc800078efcff */
[----:B------:R-:W-:-:S07]  /*86e0*/  PRMT R0, R4, 0x7610, R0 ;  /* 0x0000761004007816 */ /* 0x000fce0000000000 */
.L_x_10670:
[----:B------:R-:W-:Y:S05]  /*86f0*/  BSYNC B0 ;  /* 0x0000000000007941 */ /* 0x000fea0003800000 */
.L_x_10669:
[----:B------:R-:W-:Y:S01]  /*8700*/  STG.E.U8 desc[UR36][R2.64], R0 ;  /* 0x0000000002007986 */ /* 0x000fe2000c101124 */
[----:B------:R-:W-:Y:S05]  /*8710*/  EXIT ;  /* 0x000000000000794d */ /* 0x000fea0003800000 */
.L_x_10663:
        /* <DEDUP_REMOVED lines=22> */
.L_x_10646:
        /* <DEDUP_REMOVED lines=9> */
[----:B----4-:R-:W-:-:S02]  /*8910*/  IMAD.U32 R7, RZ, RZ, UR5 ;  /* 0x00000005ff077e24 */ /* 0x010fc4000f8e00ff */
[----:B------:R-:W-:Y:S02]  /*8920*/  IMAD.U32 R11, RZ, RZ, UR7 ;  /* 0x00000007ff0b7e24 */ /* 0x000fe4000f8e00ff */
[----:B------:R-:W-:Y:S02]  /*8930*/  IMAD.MOV.U32 R8, RZ, RZ, 0x65 ;  /* 0x00000065ff087424 */ /* 0x000fe400078e00ff */
[----:B------:R-:W-:Y:S02]  /*8940*/  IMAD.MOV.U32 R12, RZ, RZ, 0x1 ;  /* 0x00000001ff0c7424 */ /* 0x000fe400078e00ff */
[----:B0-----:R-:W-:-:S07]  /*8950*/  IMAD.MOV.U32 R13, RZ, RZ, RZ ;  /* 0x000000ffff0d7224 */ /* 0x001fce00078e00ff */
[----:B------:R-:W-:-:S07]  /*8960*/  LEPC R20, `(.L_x_10674) ;  /* 0x000000001014794e */ /* 0x000fce0000000000 */
[----:B-1---5:R-:W-:Y:S05]  /*8970*/  CALL.ABS.NOINC R2 ;  /* 0x0000000002007343 */ /* 0x022fea0003c00000 */
.L_x_10674:
[----:B------:R-:W-:Y:S05]  /*8980*/  EXIT ;  /* 0x000000000000794d */ /* 0x000fea0003800000 */
.L_x_10673:
[----:B-----5:R-:W-:-:S06]  /*8990*/  IMAD.U32 R4, R19, 0x10000, RZ ;  /* 0x0001000013047824 */ /* 0x020fcc00078e00ff */
[----:B------:R-:W0:Y:S02]  /*89a0*/  F2I.U64.TRUNC R4, R4 ;  /* 0x0000000400047311 */ /* 0x000e24000020d800 */
[----:B0-----:R-:W-:Y:S01]  /*89b0*/  STG.E.64 desc[UR36][R2.64], R4 ;  /* 0x0000000402007986 */ /* 0x001fe2000c101b24 */
[----:B------:R-:W-:Y:S05]  /*89c0*/  EXIT ;  /* 0x000000000000794d */ /* 0x000fea0003800000 */
.L_x_10672:
[----:B-----5:R-:W-:-:S06]  /*89d0*/  IMAD.U32 R19, R19, 0x10000, RZ ;  /* 0x0001000013137824 */ /* 0x020fcc00078e00ff */
[----:B------:R-:W0:Y:S02]  /*89e0*/  F2I.FTZ.U32.TRUNC.NTZ R19, R19 ;  /* 0x0000001300137305 */ /* 0x000e24000021f000 */
[----:B0-----:R-:W-:Y:S01]  /*89f0*/  STG.E desc[UR36][R2.64], R19 ;  /* 0x0000001302007986 */ /* 0x001fe2000c101924 */
[----:B------:R-:W-:Y:S05]  /*8a00*/  EXIT ;  /* 0x000000000000794d */ /* 0x000fea0003800000 */
.L_x_10675:
        /* <DEDUP_REMOVED lines=15> */
.L_x_12908:


//--------------------- .text._ZN2at6native18elementwise_kernelILi128ELi4EZNS0_22gpu_kernel_impl_nocastIZZZNS0_18GeluCUDAKernelImplERNS_18TensorIteratorBaseENS0_8GeluTypeEENKUlvE_clEvENKUlvE2_clEvEUlN3c108BFloat16EE_EEvS4_RKT_EUliE_EEviT1_ --------------------------
	.section	.text._ZN2at6native18elementwise_kernelILi128ELi4EZNS0_22gpu_kernel_impl_nocastIZZZNS0_18GeluCUDAKernelImplERNS_18TensorIteratorBaseENS0_8GeluTypeEENKUlvE_clEvENKUlvE2_clEvEUlN3c108BFloat16EE_EEvS4_RKT_EUliE_EEviT1_,"ax",@progbits
	.align	128
        .global         _ZN2at6native18elementwise_kernelILi128ELi4EZNS0_22gpu_kernel_impl_nocastIZZZNS0_18GeluCUDAKernelImplERNS_18TensorIteratorBaseENS0_8GeluTypeEENKUlvE_clEvENKUlvE2_clEvEUlN3c108BFloat16EE_EEvS4_RKT_EUliE_EEviT1_
        .type           _ZN2at6native18elementwise_kernelILi128ELi4EZNS0_22gpu_kernel_impl_nocastIZZZNS0_18GeluCUDAKernelImplERNS_18TensorIteratorBaseENS0_8GeluTypeEENKUlvE_clEvENKUlvE2_clEvEUlN3c108BFloat16EE_EEvS4_RKT_EUliE_EEviT1_,@function
        .size           _ZN2at6native18elementwise_kernelILi128ELi4EZNS0_22gpu_kernel_impl_nocastIZZZNS0_18GeluCUDAKernelImplERNS_18TensorIteratorBaseENS0_8GeluTypeEENKUlvE_clEvENKUlvE2_clEvEUlN3c108BFloat16EE_EEvS4_RKT_EUliE_EEviT1_,(.L_x_12909 - _ZN2at6native18elementwise_kernelILi128ELi4EZNS0_22gpu_kernel_impl_nocastIZZZNS0_18GeluCUDAKernelImplERNS_18TensorIteratorBaseENS0_8GeluTypeEENKUlvE_clEvENKUlvE2_clEvEUlN3c108BFloat16EE_EEvS4_RKT_EUliE_EEviT1_)
        .other          _ZN2at6native18elementwise_kernelILi128ELi4EZNS0_22gpu_kernel_impl_nocastIZZZNS0_18GeluCUDAKernelImplERNS_18TensorIteratorBaseENS0_8GeluTypeEENKUlvE_clEvENKUlvE2_clEvEUlN3c108BFloat16EE_EEvS4_RKT_EUliE_EEviT1_,@"STO_CUDA_ENTRY STV_DEFAULT"
_ZN2at6native18elementwise_kernelILi128ELi4EZNS0_22gpu_kernel_impl_nocastIZZZNS0_18GeluCUDAKernelImplERNS_18TensorIteratorBaseENS0_8GeluTypeEENKUlvE_clEvENKUlvE2_clEvEUlN3c108BFloat16EE_EEvS4_RKT_EUliE_EEviT1_:
.text._ZN2at6native18elementwise_kernelILi128ELi4EZNS0_22gpu_kernel_impl_nocastIZZZNS0_18GeluCUDAKernelImplERNS_18TensorIteratorBaseENS0_8GeluTypeEENKUlvE_clEvENKUlvE2_clEvEUlN3c108BFloat16EE_EEvS4_RKT_EUliE_EEviT1_:
        /* <DEDUP_REMOVED lines=311> */
.L_x_10678:
[----:B------:R-:W-:Y:S02]  /*1370*/  ULDC.64 UR8, c[0x0][0x418] ;  /* 0x0001060000087ab9 */ /* 0x000fe40000000a00 */
[----:B------:R-:W-:-:S04]  /*1380*/  IADD3 R4, P0, R2, UR8, RZ ;  /* 0x0000000802047c10 */ /* 0x000fc8000ff1e0ff */
[----:B------:R-:W-:Y:S01]  /*1390*/  IADD3.X R5, RZ, UR9, RZ, P0, !PT ;  /* 0x00000009ff057c10 */ /* 0x000fe200087fe4ff */
[----:B------:R-:W-:-:S04]  /*13a0*/  ULDC.64 UR8, c[0x0][0x410] ;  /* 0x0001040000087ab9 */ /* 0x000fc80000000a00 */
[----:B------:R-:W2:Y:S01]  /*13b0*/  LDG.E.U16 R4, desc[UR4][R4.64] ;  /* 0x0000000404047981 */ /* 0x000ea2000c1e1500 */
[----:B------:R-:W-:Y:S02]  /*13c0*/  IADD3 R0, R0, 0x80, RZ ;  /* 0x0000008000007810 */ /* 0x000fe40007ffe0ff */
[----:B--2---:R-:W-:-:S05]  /*13d0*/  SHF.L.U32 R2, R4, 0x10, RZ ;  /* 0x0000001004027819 */ /* 0x004fca00000006ff */
[----:B------:R-:W-:-:S04]  /*13e0*/  FMUL.FTZ R7, R2, R2 ;  /* 0x0000000202077220 */ /* 0x000fc80000410000 */
[----:B------:R-:W-:-:S04]  /*13f0*/  FMUL.FTZ R7, R2, R7 ;  /* 0x0000000702077220 */ /* 0x000fc80000410000 */
[----:B------:R-:W-:Y:S01]  /*1400*/  FFMA.FTZ R7, R7, 0.044714998453855514526, R2 ;  /* 0x3d37271307077823 */ /* 0x000fe20000010002 */
[----:B------:R-:W-:-:S03]  /*1410*/  FMUL.FTZ R2, R2, 0.5 ;  /* 0x3f00000002027820 */ /* 0x000fc60000410000 */
[----:B------:R-:W-:-:S06]  /*1420*/  FMUL.FTZ R7, R7, 0.79788458347320556641 ;  /* 0x3f4c422a07077820 */ /* 0x000fcc0000410000 */
[----:B------:R-:W0:Y:S02]  /*1430*/  MUFU.TANH R7, R7 ;  /* 0x0000000700077308 */ /* 0x000e240000002400 */
[----:B0-----:R-:W-:-:S04]  /*1440*/  FADD.FTZ R9, R7, 1 ;  /* 0x3f80000007097421 */ /* 0x001fc80000010000 */
[----:B------:R-:W-:Y:S01]  /*1450*/  FMUL.FTZ R9, R2, R9 ;  /* 0x0000000902097220 */ /* 0x000fe20000410000 */
[----:B------:R-:W-:-:S04]  /*1460*/  IADD3 R2, P0, R3, UR8, RZ ;  /* 0x0000000803027c10 */ /* 0x000fc8000ff1e0ff */
[----:B------:R-:W-:Y:S02]  /*1470*/  F2FP.BF16.F32.PACK_AB R9, RZ, R9 ;  /* 0x00000009ff09723e */ /* 0x000fe400000010ff */
[----:B------:R-:W-:-:S05]  /*1480*/  IADD3.X R3, RZ, UR9, RZ, P0, !PT ;  /* 0x00000009ff037c10 */ /* 0x000fca00087fe4ff */
[----:B------:R0:W-:Y:S02]  /*1490*/  STG.E.U16 desc[UR4][R2.64], R9 ;  /* 0x0000000902007986 */ /* 0x0001e4000c101504 */
.L_x_10677:
[----:B------:R-:W-:Y:S05]  /*14a0*/  BSYNC B0 ;  /* 0x0000000000007941 */ /* 0x000fea0003800000 */
.L_x_10676:
[----:B------:R-:W-:Y:S01]  /*14b0*/  ISETP.GE.AND P0, PT, R0, UR6, PT ;  /* 0x0000000600007c0c */ /* 0x000fe2000bf06270 */
[----:B------:R-:W-:-:S12]  /*14c0*/  BSSY B0, `(.L_x_10679) ;  /* 0x0000286000007945 */ /* 0x000fd80003800000 */
[----:B------:R-:W-:Y:S05]  /*14d0*/  @P0 BRA `(.L_x_10680) ;  /* 0x0000002800100947 */ /* 0x000fea0003800000 */
[----:B------:R-:W1:Y:S01]  /*14e0*/  LDC R8, c[0x0][0x218] ;  /* 0x00008600ff087b82 */ /* 0x000e620000000800 */
[----:B0-----:R-:W-:Y:S02]  /*14f0*/  CS2R R2, SRZ ;  /* 0x0000000000027805 */ /* 0x001fe4000001ff00 */
[----:B-1----:R-:W-:-:S13]  /*1500*/  ISETP.NE.AND P0, PT, R8, RZ, PT ;  /* 0x000000ff0800720c */ /* 0x002fda0003f05270 */
        /* <DEDUP_REMOVED lines=299> */
.L_x_10681:
        /* <DEDUP_REMOVED lines=17> */
[----:B------:R-:W-:Y:S02]  /*28d0*/  IADD3.X R3, RZ, UR9, RZ, P0, !PT ;  /* 0x00000009ff037c10 */ /* 0x000fe400087fe4ff */
[----:B------:R-:W-:-:S03]  /*28e0*/  ISETP.GE.AND P0, PT, R0, UR6, PT ;  /* 0x0000000600007c0c */ /* 0x000fc6000bf06270 */
[----:B------:R1:W-:Y:S10]  /*28f0*/  STG.E.U16 desc[UR4][R2.64], R9 ;  /* 0x0000000902007986 */ /* 0x0003f4000c101504 */
[----:B------:R-:W-:Y:S05]  /*2900*/  @P0 BRA `(.L_x_10680) ;  /* 0x0000001400040947 */ /* 0x000fea0003800000 */
[----:B------:R-:W0:Y:S01]  /*2910*/  LDC R8, c[0x0][0x218] ;  /* 0x00008600ff087b82 */ /* 0x000e220000000800 */
[----:B-1----:R-:W-:Y:S02]  /*2920*/  CS2R R2, SRZ ;  /* 0x0000000000027805 */ /* 0x002fe4000001ff00 */
        /* <DEDUP_REMOVED lines=280> */
[----:B------:R-:W-:Y:S01]  /*3ab0*/  IMAD.MOV.U32 R4, RZ, RZ, RZ ;  /* 0x000000ffff047224 */ /* 0x000fe200078e00ff */
[----:B------:R-:W-:Y:S01]  /*3ac0*/  ULDC.64 UR8, c[0x0][0x330] ;  /* 0x0000cc0000087ab9 */ /* 0x000fe20000000a00 */
[----:B------:R-:W-:Y:S02]  /*3ad0*/  ULDC UR7, c[0x0][0x338] ;  /* 0x0000ce0000077ab9 */ /* 0x000fe40000000800 */
[----:B------:R-:W-:-:S05]  /*3ae0*/  IMAD.HI.U32 R8, R5, UR9, R4 ;  /* 0x0000000905087c27 */ /* 0x000fca000f8e0004 */
[----:B------:R-:W-:-:S03]  /*3af0*/  SHF.R.U32.HI R9, RZ, UR7, R8 ;  /* 0x00000007ff097c19 */ /* 0x000fc60008011608 */
        /* <DEDUP_REMOVED lines=15> */
.L_x_10682:
        /* <DEDUP_REMOVED lines=19> */
.L_x_10680:
[----:B------:R-:W-:Y:S05]  /*3d20*/  BSYNC B0 ;  /* 0x0000000000007941 */ /* 0x000fea0003800000 */
.L_x_10679:
[----:B------:R-:W-:-:S13]  /*3d30*/  ISETP.GE.AND P0, PT, R0, UR6, PT ;  /* 0x0000000600007c0c */ /* 0x000fda000bf06270 */
[----:B------:R-:W-:Y:S05]  /*3d40*/  @P0 EXIT ;  /* 0x000000000000094d */ /* 0x000fea0003800000 */
[----:B------:R-:W3:Y:S01]  /*3d50*/  LDC R8, c[0x0][0x218] ;  /* 0x00008600ff087b82 */ /* 0x000ee20000000800 */
[----:B012---:R-:W-:Y:S02]  /*3d60*/  CS2R R2, SRZ ;  /* 0x0000000000027805 */ /* 0x007fe4000001ff00 */
[----:B---3--:R-:W-:-:S13]  /*3d70*/  ISETP.NE.AND P0, PT, R8, RZ, PT ;  /* 0x000000ff0800720c */ /* 0x008fda0003f05270 */
[----:B------:R-:W-:Y:S05]  /*3d80*/  @!P0 BRA `(.L_x_10683) ;  /* 0x0000001000a88947 */ /* 0x000fea0003800000 */
[----:B------:R-:W-:Y:S01]  /*3d90*/  HFMA2.MMA R2, -RZ, RZ, 0, 0 ;  /* 0x00000000ff027435 */ /* 0x000fe200000001ff */
[----:B------:R-:W-:Y:S01]  /*3da0*/  MOV R3, R0 ;  /* 0x0000000000037202 */ /* 0x000fe20000000f00 */
[----:B------:R-:W-:Y:S01]  /*3db0*/  ULDC.64 UR6, c[0x0][0x220] ;  /* 0x0000880000067ab9 */ /* 0x000fe20000000a00 */
[----:B------:R-:W-:-:S07]  /*3dc0*/  ISETP.NE.AND P0, PT, R8, 0x1, PT ;  /* 0x000000010800780c */ /* 0x000fce0003f05270 */
        /* <DEDUP_REMOVED lines=294> */
.L_x_10683:
[----:B------:R-:W-:Y:S02]  /*5030*/  ULDC.64 UR6, c[0x0][0x418] ;  /* 0x0001060000067ab9 */ /* 0x000fe40000000a00 */
[----:B------:R-:W-:-:S04]  /*5040*/  IADD3 R4, P0, R2, UR6, RZ ;  /* 0x0000000602047c10 */ /* 0x000fc8000ff1e0ff */
[----:B------:R-:W-:Y:S01]  /*5050*/  IADD3.X R5, RZ, UR7, RZ, P0, !PT ;  /* 0x00000007ff057c10 */ /* 0x000fe200087fe4ff */
[----:B------:R-:W-:-:S04]  /*5060*/  ULDC.64 UR6, c[0x0][0x410] ;  /* 0x0001040000067ab9 */ /* 0x000fc80000000a00 */
[----:B------:R-:W2:Y:S01]  /*5070*/  LDG.E.U16 R4, desc[UR4][R4.64] ;  /* 0x0000000404047981 */ /* 0x000ea2000c1e1500 */
[----:B------:R-:W-:-:S04]  /*5080*/  IADD3 R2, P0, R3, UR6, RZ ;  /* 0x0000000603027c10 */ /* 0x000fc8000ff1e0ff */
[----:B------:R-:W-:Y:S02]  /*5090*/  IADD3.X R3, RZ, UR7, RZ, P0, !PT ;  /* 0x00000007ff037c10 */ /* 0x000fe400087fe4ff */
        /* <DEDUP_REMOVED lines=8> */
[----:B------:R-:W-:-:S05]  /*5120*/  FMUL.FTZ R0, R0, R9 ;  /* 0x0000000900007220 */ /* 0x000fca0000410000 */
[----:B------:R-:W-:-:S05]  /*5130*/  F2FP.BF16.F32.PACK_AB R0, RZ, R0 ;  /* 0x00000000ff00723e */ /* 0x000fca00000010ff */
[----:B------:R-:W-:Y:S01]  /*5140*/  STG.E.U16 desc[UR4][R2.64], R0 ;  /* 0x0000000002007986 */ /* 0x000fe2000c101504 */
[----:B------:R-:W-:Y:S05]  /*5150*/  EXIT ;  /* 0x000000000000794d */ /* 0x000fea0003800000 */
.L_x_10684:
        /* <DEDUP_REMOVED lines=10> */
.L_x_12909:


//--------------------- .text._ZN2at6native27unrolled_elementwise_kernelIZZZNS0_18GeluCUDAKernelImplERNS_18TensorIteratorBaseENS0_8GeluTypeEENKUlvE_clEvENKUlvE2_clEvEUlN3c108BFloat16EE_St5arrayIPcLm2EELi4E23TrivialOffsetCalculatorILi1EjESE_NS0_6memory15LoadWithoutCastENSF_16StoreWithoutCastEEEviT_T0_T2_T3_T4_T5_ --------------------------
	.section	.text._ZN2at6native27unrolled_elementwise_kernelIZZZNS0_18GeluCUDAKernelImplERNS_18TensorIteratorBaseENS0_8GeluTypeEENKUlvE_clEvENKUlvE2_clEvEUlN3c108BFloat16EE_St5arrayIPcLm2EELi4E23TrivialOffsetCalculatorILi1EjESE_NS0_6memory15LoadWithoutCastENSF_16StoreWithoutCastEEEviT_T0_T2_T3_T4_T5_,"ax",@progbits
	.align	128
        .global         _ZN2at6native27unrolled_elementwise_kernelIZZZNS0_18GeluCUDAKernelImplERNS_18TensorIteratorBaseENS0_8GeluTypeEENKUlvE_clEvENKUlvE2_clEvEUlN3c108BFloat16EE_St5arrayIPcLm2EELi4E23TrivialOffsetCalculatorILi1EjESE_NS0_6memory15LoadWithoutCastENSF_16StoreWithoutCastEEEviT_T0_T2_T3_T4_T5_
        .type           _ZN2at6native27unrolled_elementwise_kernelIZZZNS0_18GeluCUDAKernelImplERNS_18TensorIteratorBaseENS0_8GeluTypeEENKUlvE_clEvENKUlvE2_clEvEUlN3c108BFloat16EE_St5arrayIPcLm2EELi4E23TrivialOffsetCalculatorILi1EjESE_NS0_6memory15LoadWithoutCastENSF_16StoreWithoutCastEEEviT_T0_T2_T3_T4_T5_,@function
        .size           _ZN2at6native27unrolled_elementwise_kernelIZZZNS0_18GeluCUDAKernelImplERNS_18TensorIteratorBaseENS0_8GeluTypeEENKUlvE_clEvENKUlvE2_clEvEUlN3c108BFloat16EE_St5arrayIPcLm2EELi4E23TrivialOffsetCalculatorILi1EjESE_NS0_6memory15LoadWithoutCastENSF_16StoreWithoutCastEEEviT_T0_T2_T3_T4_T5_,(.L_x_12910 - _ZN2at6native27unrolled_elementwise_kernelIZZZNS0_18GeluCUDAKernelImplERNS_18TensorIteratorBaseENS0_8GeluTypeEENKUlvE_clEvENKUlvE2_clEvEUlN3c108BFloat16EE_St5arrayIPcLm2EELi4E23TrivialOffsetCalculatorILi1EjESE_NS0_6memory15LoadWithoutCastENSF_16StoreWithoutCastEEEviT_T0_T2_T3_T4_T5_)
        .other          _ZN2at6native27unrolled_elementwise_kernelIZZZNS0_18GeluCUDAKernelImplERNS_18TensorIteratorBaseENS0_8GeluTypeEENKUlvE_clEvENKUlvE2_clEvEUlN3c108BFloat16EE_St5arrayIPcLm2EELi4E23TrivialOffsetCalculatorILi1EjESE_NS0_6memory15LoadWithoutCastENSF_16StoreWithoutCastEEEviT_T0_T2_T3_T4_T5_,@"STO_CUDA_ENTRY STV_DEFAULT"
_ZN2at6native27unrolled_elementwise_kernelIZZZNS0_18GeluCUDAKernelImplERNS_18TensorIteratorBaseENS0_8GeluTypeEENKUlvE_clEvENKUlvE2_clEvEUlN3c108BFloat16EE_St5arrayIPcLm2EELi4E23TrivialOffsetCalculatorILi1EjESE_NS0_6memory15LoadWithoutCastENSF_16StoreWithoutCastEEEviT_T0_T2_T3_T4_T5_:
.text._ZN2at6native27unrolled_elementwise_kernelIZZZNS0_18GeluCUDAKernelImplERNS_18TensorIteratorBaseENS0_8GeluTypeEENKUlvE_clEvENKUlvE2_clEvEUlN3c108BFloat16EE_St5arrayIPcLm2EELi4E23TrivialOffsetCalculatorILi1EjESE_NS0_6memory15LoadWithoutCastENSF_16StoreWithoutCastEEEviT_T0_T2_T3_T4_T5_:
        /* <DEDUP_REMOVED lines=9> */
[----:B------:R-:W-:Y:S01]  /*0090*/  @!P0 IADD3 R7, R3, 0x80, RZ ;  /* 0x0000008003078810 */ /* 0x000fe20007ffe0ff */
[----:B------:R-:W0:Y:S03]  /*00a0*/  @!P0 LDC.64 R14, c[0x0][0x218] ;  /* 0x00008600ff0e8b82 */ /* 0x000e260000000a00 */
[----:B------:R-:W-:-:S13]  /*00b0*/  ISETP.GE.AND P1, PT, R7, R2, PT ;  /* 0x000000020700720c */ /* 0x000fda0003f26270 */
[----:B------:R-:W-:Y:S01]  /*00c0*/  @!P1 LEA R9, R0, R7, 0x9 ;  /* 0x0000000700099211 */ /* 0x000fe200078e48ff */
[----:B------:R-:W1:Y:S01]  /*00d0*/  @!P1 LDC.64 R10, c[0x0][0x220] ;  /* 0x00008800ff0a9b82 */ /* 0x000e620000000a00 */
[----:B------:R-:W-:-:S04]  /*00e0*/  @!P1 IADD3 R7, R7, 0x80, RZ ;  /* 0x0000008007079810 */ /* 0x000fc80007ffe0ff */
[----:B------:R-:W-:-:S13]  /*00f0*/  ISETP.GE.AND P3, PT, R7, R2, PT ;  /* 0x000000020700720c */ /* 0x000fda0003f66270 */
[----:B------:R-:W-:Y:S01]  /*0100*/  @!P3 LEA R17, R0, R7, 0x9 ;  /* 0x000000070011b211 */ /* 0x000fe200078e48ff */
[----:B------:R-:W2:Y:S01]  /*0110*/  @!P3 LDC.64 R4, c[0x0][0x220] ;  /* 0x00008800ff04bb82 */ /* 0x000ea20000000a00 */
[----:B------:R-:W-:-:S04]  /*0120*/  @!P3 IADD3 R7, R7, 0x80, RZ ;  /* 0x000000800707b810 */ /* 0x000fc80007ffe0ff */
[----:B------:R-:W-:Y:S01]  /*0130*/  ISETP.GE.AND P2, PT, R7, R2, PT ;  /* 0x000000020700720c */ /* 0x000fe20003f46270 */
[----:B-1----:R-:W-:-:S12]  /*0140*/  @!P1 IMAD.WIDE.U32 R10, R9, 0x2, R10 ;  /* 0x00000002090a9825 */ /* 0x002fd800078e000a */
[----:B------:R-:W1:Y:S01]  /*0150*/  @!P2 LDC.64 R12, c[0x0][0x220] ;  /* 0x00008800ff0cab82 */ /* 0x000e620000000a00 */
[C---:B------:R-:W-:Y:S01]  /*0160*/  @!P2 LEA R7, R0.reuse, R7, 0x9 ;  /* 0x000000070007a211 */ /* 0x040fe200078e48ff */
[----:B------:R3:W5:Y:S01]  /*0170*/  @!P1 LDG.E.U16 R8, desc[UR4][R10.64] ;  /* 0x000000040a089981 */ /* 0x000762000c1e1500 */
[----:B------:R-:W-:Y:S02]  /*0180*/  @!P0 LEA R9, R0, R3, 0x9 ;  /* 0x0000000300098211 */ /* 0x000fe400078e48ff */
[----:B------:R-:W-:Y:S01]  /*0190*/  PRMT R18, RZ, 0x7610, R18 ;  /* 0x00007610ff127816 */ /* 0x000fe20000000012 */
[--C-:B--2---:R-:W-:Y:S01]  /*01a0*/  @!P3 IMAD.WIDE.U32 R16, R17, 0x2, R4.reuse ;  /* 0x000000021110b825 */ /* 0x104fe200078e0004 */
[----:B------:R-:W-:Y:S02]  /*01b0*/  PRMT R4, RZ, 0x7610, R4 ;  /* 0x00007610ff047816 */ /* 0x000fe40000000004 */
[----:B------:R-:W-:Y:S01]  /*01c0*/  PRMT R5, RZ, 0x7610, R5 ;  /* 0x00007610ff057816 */ /* 0x000fe20000000005 */
[----:B------:R-:W-:Y:S03]  /*01d0*/  BSSY B0, `(.L_x_10685) ;  /* 0x000001d000007945 */ /* 0x000fe60003800000 */
[----:B------:R2:W5:Y:S01]  /*01e0*/  @!P3 LDG.E.U16 R4, desc[UR4][R16.64] ;  /* 0x000000041004b981 */ /* 0x000562000c1e1500 */
[----:B-1----:R-:W-:-:S02]  /*01f0*/  @!P2 IMAD.WIDE.U32 R12, R7, 0x2, R12 ;  /* 0x00000002070ca825 */ /* 0x002fc400078e000c */
[----:B------:R-:W1:Y:S03]  /*0200*/  @!P0 LDC.64 R6, c[0x0][0x220] ;  /* 0x00008800ff068b82 */ /* 0x000e660000000a00 */
[----:B------:R-:W5:Y:S01]  /*0210*/  @!P2 LDG.E.U16 R5, desc[UR4][R12.64] ;  /* 0x000000040c05a981 */ /* 0x000f62000c1e1500 */
[----:B-1----:R-:W-:Y:S01]  /*0220*/  @!P0 IMAD.WIDE.U32 R6, R9, 0x2, R6 ;  /* 0x0000000209068825 */ /* 0x002fe200078e0006 */
[----:B------:R-:W-:-:S04]  /*0230*/  MOV R9, R3 ;  /* 0x0000000300097202 */ /* 0x000fc80000000f00 */
[C---:B------:R-:W-:Y:S01]  /*0240*/  IADD3 R19, R9.reuse, 0x80, RZ ;  /* 0x0000008009137810 */ /* 0x040fe20007ffe0ff */
[----:B------:R1:W5:Y:S01]  /*0250*/  @!P0 LDG.E.U16 R18, desc[UR4][R6.64] ;  /* 0x0000000406128981 */ /* 0x000362000c1e1500 */
[C---:B---3--:R-:W-:Y:S01]  /*0260*/  VIADD R11, R9.reuse, 0x100 ;  /* 0x00000100090b7836 */ /* 0x048fe20000000000 */
[----:B--2---:R-:W-:Y:S02]  /*0270*/  IADD3 R17, R9, 0x180, RZ ;  /* 0x0000018009117810 */ /* 0x004fe40007ffe0ff */
[----:B------:R-:W-:Y:S02]  /*0280*/  @!P0 MOV R9, R19 ;  /* 0x0000001300098202 */ /* 0x000fe40000000f00 */
[----:B-1----:R-:W-:Y:S02]  /*0290*/  @!P0 LEA R7, R0, R3, 0x9 ;  /* 0x0000000300078211 */ /* 0x002fe400078e48ff */
[-C--:B------:R-:W-:Y:S02]  /*02a0*/  ISETP.GE.AND P1, PT, R19, R2.reuse, PT ;  /* 0x000000021300720c */ /* 0x080fe40003f26270 */
[-C--:B------:R-:W-:Y:S01]  /*02b0*/  ISETP.GE.AND P2, PT, R11, R2.reuse, PT ;  /* 0x000000020b00720c */ /* 0x080fe20003f46270 */
[----:B0-----:R-:W-:Y:S01]  /*02c0*/  @!P0 IMAD.WIDE.U32 R6, R7, 0x2, R14 ;  /* 0x0000000207068825 */ /* 0x001fe200078e000e */
[----:B------:R-:W-:-:S02]  /*02d0*/  ISETP.GE.AND P3, PT, R17, R2, PT ;  /* 0x000000021100720c */ /* 0x000fc40003f66270 */
[----:B------:R-:W-:Y:S01]  /*02e0*/  ISETP.GE.AND P4, PT, R9, R2, PT ;  /* 0x000000020900720c */ /* 0x000fe20003f86270 */
[----:B------:R-:W-:-:S12]  /*02f0*/  @P0 BRA `(.L_x_10686) ;  /* 0x0000000000280947 */ /* 0x000fd80003800000 */
[----:B-----5:R-:W-:-:S05]  /*0300*/  SHF.L.U32 R18, R18, 0x10, RZ ;  /* 0x0000001012127819 */ /* 0x020fca00000006ff */
        /* <DEDUP_REMOVED lines=8> */
[----:B------:R-:W-:-:S07]  /*0390*/  F2FP.BF16.F32.PACK_AB R3, RZ, R3 ;  /* 0x00000003ff03723e */ /* 0x000fce00000010ff */
.L_x_10686:
[----:B------:R-:W-:Y:S05]  /*03a0*/  BSYNC B0 ;  /* 0x0000000000007941 */ /* 0x000fea0003800000 */
.L_x_10685:
[----:B------:R-:W-:Y:S04]  /*03b0*/  BSSY B0, `(.L_x_10687) ;  /* 0x000000c000007945 */ /* 0x000fe80003800000 */
[----:B------:R-:W-:Y:S05]  /*03c0*/  @P1 BRA `(.L_x_10688) ;  /* 0x0000000000281947 */ /* 0x000fea0003800000 */
        /* <DEDUP_REMOVED lines=10> */
.L_x_10688:
[----:B------:R-:W-:Y:S05]  /*0470*/  BSYNC B0 ;  /* 0x0000000000007941 */ /* 0x000fea0003800000 */
.L_x_10687:
        /* <DEDUP_REMOVED lines=12> */
.L_x_10690:
[----:B------:R-:W-:Y:S05]  /*0540*/  BSYNC B0 ;  /* 0x0000000000007941 */ /* 0x000fea0003800000 */
.L_x_10689:
        /* <DEDUP_REMOVED lines=12> */
.L_x_10692:
[----:B------:R-:W-:Y:S05]  /*0610*/  BSYNC B0 ;  /* 0x0000000000007941 */ /* 0x000fea0003800000 */
.L_x_10691:
[----:B------:R0:W-:Y:S01]  /*0620*/  @!P0 STG.E.U16 desc[UR4][R6.64], R3 ;  /* 0x0000000306008986 */ /* 0x0001e2000c101504 */
[----:B------:R-:W-:Y:S04]  /*0630*/  BSSY B0, `(.L_x_10693) ;  /* 0x000000c000007945 */ /* 0x000fe80003800000 */
[----:B------:R-:W-:Y:S05]  /*0640*/  @P4 BRA `(.L_x_10694) ;  /* 0x0000000000284947 */ /* 0x000fea0003800000 */
[----:B0-----:R-:W0:Y:S01]  /*0650*/  LDC.64 R6, c[0x0][0x218] ;  /* 0x00008600ff067b82 */ /* 0x001e220000000a00 */
[----:B-----5:R-:W-:Y:S02]  /*0660*/  LEA R5, R0, R9, 0x9 ;  /* 0x0000000900057211 */ /* 0x020fe400078e48ff */
[----:B------:R-:W-:-:S04]  /*0670*/  IADD3 R9, R9, 0x80, RZ ;  /* 0x0000008009097810 */ /* 0x000fc80007ffe0ff */
[----:B------:R-:W-:-:S13]  /*0680*/  ISETP.GE.AND P0, PT, R9, R2, PT ;  /* 0x000000020900720c */ /* 0x000fda0003f06270 */
[----:B------:R-:W-:Y:S02]  /*0690*/  @!P0 LEA R3, R0, R9, 0x9 ;  /* 0x0000000900038211 */ /* 0x000fe400078e48ff */
[----:B------:R-:W-:Y:S01]  /*06a0*/  @!P0 IADD3 R9, R9, 0x80, RZ ;  /* 0x0000008009098810 */ /* 0x000fe20007ffe0ff */
[----:B0-----:R-:W-:-:S04]  /*06b0*/  IMAD.WIDE.U32 R4, R5, 0x2, R6 ;  /* 0x0000000205047825 */ /* 0x001fc800078e0006 */
[----:B------:R-:W-:Y:S01]  /*06c0*/  @!P0 IMAD.WIDE.U32 R6, R3, 0x2, R6 ;  /* 0x0000000203068825 */ /* 0x000fe200078e0006 */
[----:B------:R1:W-:Y:S04]  /*06d0*/  STG.E.U16 desc[UR4][R4.64], R8 ;  /* 0x0000000804007986 */ /* 0x0003e8000c101504 */
[----:B------:R1:W-:Y:S02]  /*06e0*/  @!P0 STG.E.U16 desc[UR4][R6.64], R12 ;  /* 0x0000000c06008986 */ /* 0x0003e4000c101504 */
.L_x_10694:
[----:B------:R-:W-:Y:S05]  /*06f0*/  BSYNC B0 ;  /* 0x0000000000007941 */ /* 0x000fea0003800000 */
.L_x_10693:
[----:B------:R-:W-:-:S13]  /*0700*/  ISETP.GE.AND P0, PT, R9, R2, PT ;  /* 0x000000020900720c */ /* 0x000fda0003f06270 */
[----:B------:R-:W-:Y:S05]  /*0710*/  @P0 EXIT ;  /* 0x000000000000094d */ /* 0x000fea0003800000 */
[----:B0-----:R-:W0:Y:S01]  /*0720*/  LDC.64 R2, c[0x0][0x218] ;  /* 0x00008600ff027b82 */ /* 0x001e220000000a00 */
[----:B------:R-:W-:-:S05]  /*0730*/  LEA R9, R0, R9, 0x9 ;  /* 0x0000000900097211 */ /* 0x000fca00078e48ff */
[----:B0-----:R-:W-:-:S05]  /*0740*/  IMAD.WIDE.U32 R2, R9, 0x2, R2 ;  /* 0x0000000209027825 */ /* 0x001fca00078e0002 */
[----:B------:R-:W-:Y:S01]  /*0750*/  STG.E.U16 desc[UR4][R2.64], R10 ;  /* 0x0000000a02007986 */ /* 0x000fe2000c101504 */
[----:B------:R-:W-:Y:S05]  /*0760*/  EXIT ;  /* 0x000000000000794d */ /* 0x000fea0003800000 */
.L_x_10695:
        /* <DEDUP_REMOVED lines=9> */
.L_x_12910:


//--------------------- .text._ZN2at6native29vectorized_elementwise_kernelILi2EZZZNS0_18GeluCUDAKernelImplERNS_18TensorIteratorBaseENS0_8GeluTypeEENKUlvE_clEvENKUlvE2_clEvEUlN3c108BFloat16EE_St5arrayIPcLm2EEEEviT0_T1_ --------------------------
	.section	.text._ZN2at6native29vectorized_elementwise_kernelILi2EZZZNS0_18GeluCUDAKernelImplERNS_18TensorIteratorBaseENS0_8GeluTypeEENKUlvE_clEvENKUlvE2_clEvEUlN3c108BFloat16EE_St5arrayIPcLm2EEEEviT0_T1_,"ax",@progbits
	.align	128
        .global         _ZN2at6native29vectorized_elementwise_kernelILi2EZZZNS0_18GeluCUDAKernelImplERNS_18TensorIteratorBaseENS0_8GeluTypeEENKUlvE_clEvENKUlvE2_clEvEUlN3c108BFloat16EE_St5arrayIPcLm2EEEEviT0_T1_
        .type           _ZN2at6native29vectorized_elementwise_kernelILi2EZZZNS0_18GeluCUDAKernelImplERNS_18TensorIteratorBaseENS0_8GeluTypeEENKUlvE_clEvENKUlvE2_clEvEUlN3c108BFloat16EE_St5arrayIPcLm2EEEEviT0_T1_,@function
        .size           _ZN2at6native29vectorized_elementwise_kernelILi2EZZZNS0_18GeluCUDAKernelImplERNS_18TensorIteratorBaseENS0_8GeluTypeEENKUlvE_clEvENKUlvE2_clEvEUlN3c108BFloat16EE_St5arrayIPcLm2EEEEviT0_T1_,(.L_x_12911 - _ZN2at6native29vectorized_elementwise_kernelILi2EZZZNS0_18GeluCUDAKernelImplERNS_18TensorIteratorBaseENS0_8GeluTypeEENKUlvE_clEvENKUlvE2_clEvEUlN3c108BFloat16EE_St5arrayIPcLm2EEEEviT0_T1_)
        .other          _ZN2at6native29vectorized_elementwise_kernelILi2EZZZNS0_18GeluCUDAKernelImplERNS_18TensorIteratorBaseENS0_8GeluTypeEENKUlvE_clEvENKUlvE2_clEvEUlN3c108BFloat16EE_St5arrayIPcLm2EEEEviT0_T1_,@"STO_CUDA_ENTRY STV_DEFAULT"
_ZN2at6native29vectorized_elementwise_kernelILi2EZZZNS0_18GeluCUDAKernelImplERNS_18TensorIteratorBaseENS0_8GeluTypeEENKUlvE_clEvENKUlvE2_clEvEUlN3c108BFloat16EE_St5arrayIPcLm2EEEEviT0_T1_:
.text._ZN2at6native29vectorized_elementwise_kernelILi2EZZZNS0_18GeluCUDAKernelImplERNS_18TensorIteratorBaseENS0_8GeluTypeEENKUlvE_clEvENKUlvE2_clEvEUlN3c108BFloat16EE_St5arrayIPcLm2EEEEviT0_T1_:
        /* <DEDUP_REMOVED lines=16> */
[----:B--2---:R-:W-:-:S02]  /*0100*/  SHF.L.U32 R11, R10, 0x10, RZ ;  /* 0x000000100a0b7819 */ /* 0x004fc400000006ff */
[----:B0-----:R-:W-:Y:S02]  /*0110*/  PRMT R13, R10, 0x7632, R13 ;  /* 0x000076320a0d7816 */ /* 0x001fe4000000000d */
[C---:B---3--:R-:W-:Y:S01]  /*0120*/  SHF.L.U32 R8, R14.reuse, 0x10, RZ ;  /* 0x000000100e087819 */ /* 0x048fe200000006ff */
[----:B------:R-:W-:Y:S01]  /*0130*/  FMUL.FTZ R4, R11, R11 ;  /* 0x0000000b0b047220 */ /* 0x000fe20000410000 */
[----:B------:R-:W-:Y:S02]  /*0140*/  SHF.L.U32 R13, R13, 0x10, RZ ;  /* 0x000000100d0d7819 */ /* 0x000fe400000006ff */
[----:B------:R-:W-:Y:S01]  /*0150*/  PRMT R14, R14, 0x7632, R14 ;  /* 0x000076320e0e7816 */ /* 0x000fe2000000000e */
[----:B------:R-:W-:Y:S01]  /*0160*/  FMUL.FTZ R5, R8, R8 ;  /* 0x0000000808057220 */ /* 0x000fe20000410000 */
[----:B------:R-:W-:Y:S01]  /*0170*/  FMUL.FTZ R4, R11, R4 ;  /* 0x000000040b047220 */ /* 0x000fe20000410000 */
[----:B------:R-:W-:Y:S01]  /*0180*/  FMUL.FTZ R16, R13, R13 ;  /* 0x0000000d0d107220 */ /* 0x000fe20000410000 */
[----:B------:R-:W-:Y:S01]  /*0190*/  SHF.L.U32 R14, R14, 0x10, RZ ;  /* 0x000000100e0e7819 */ /* 0x000fe200000006ff */
[----:B------:R-:W-:Y:S01]  /*01a0*/  FMUL.FTZ R5, R8, R5 ;  /* 0x0000000508057220 */ /* 0x000fe20000410000 */
[----:B------:R-:W-:Y:S01]  /*01b0*/  FFMA.FTZ R3, R4, 0.044714998453855514526, R11 ;  /* 0x3d37271304037823 */ /* 0x000fe2000001000b */
[----:B----4-:R-:W-:Y:S01]  /*01c0*/  SHF.L.U32 R4, R15, 0x10, RZ ;  /* 0x000000100f047819 */ /* 0x010fe200000006ff */
[----:B------:R-:W-:Y:S01]  /*01d0*/  FMUL.FTZ R16, R13, R16 ;  /* 0x000000100d107220 */ /* 0x000fe20000410000 */
[----:B------:R-:W-:Y:S01]  /*01e0*/  FFMA.FTZ R7, R5, 0.044714998453855514526, R8 ;  /* 0x3d37271305077823 */ /* 0x000fe20000010008 */
[----:B-----5:R-:W-:Y:S01]  /*01f0*/  SHF.L.U32 R5, R2, 0x10, RZ ;  /* 0x0000001002057819 */ /* 0x020fe200000006ff */
[----:B------:R-:W-:Y:S01]  /*0200*/  FMUL.FTZ R3, R3, 0.79788458347320556641 ;  /* 0x3f4c422a03037820 */ /* 0x000fe20000410000 */
[----:B------:R-:W-:Y:S01]  /*0210*/  FMUL.FTZ R9, R4, R4 ;  /* 0x0000000404097220 */ /* 0x000fe20000410000 */
[----:B------:R-:W-:Y:S01]  /*0220*/  FFMA.FTZ R16, R16, 0.044714998453855514526, R13 ;  /* 0x3d37271310107823 */ /* 0x000fe2000001000d */
[----:B------:R-:W-:Y:S01]  /*0230*/  FMUL.FTZ R12, R7, 0.79788458347320556641 ;  /* 0x3f4c422a070c7820 */ /* 0x000fe20000410000 */
[----:B------:R-:W-:Y:S01]  /*0240*/  FMUL.FTZ R10, R5, R5 ;  /* 0x00000005050a7220 */ /* 0x000fe20000410000 */
[----:B------:R-:W-:Y:S01]  /*0250*/  FMUL.FTZ R9, R4, R9 ;  /* 0x0000000904097220 */ /* 0x000fe20000410000 */
[----:B------:R0:W1:Y:S01]  /*0260*/  MUFU.TANH R17, R3 ;  /* 0x0000000300117308 */ /* 0x0000620000002400 */
[----:B------:R-:W-:Y:S01]  /*0270*/  FMUL.FTZ R11, R11, 0.5 ;  /* 0x3f0000000b0b7820 */ /* 0x000fe20000410000 */
[----:B------:R-:W-:Y:S01]  /*0280*/  FMUL.FTZ R18, R5, R10 ;  /* 0x0000000a05127220 */ /* 0x000fe20000410000 */
[----:B------:R-:W-:Y:S01]  /*0290*/  PRMT R10, R15, 0x7632, R10 ;  /* 0x000076320f0a7816 */ /* 0x000fe2000000000a */
[----:B------:R-:W-:Y:S01]  /*02a0*/  FFMA.FTZ R9, R9, 0.044714998453855514526, R4 ;  /* 0x3d37271309097823 */ /* 0x000fe20000010004 */
[----:B------:R-:W-:Y:S01]  /*02b0*/  PRMT R15, R2, 0x7632, R15 ;  /* 0x00007632020f7816 */ /* 0x000fe2000000000f */
[----:B------:R-:W-:Y:S01]  /*02c0*/  FFMA.FTZ R18, R18, 0.044714998453855514526, R5 ;  /* 0x3d37271312127823 */ /* 0x000fe20000010005 */
[----:B------:R-:W-:Y:S01]  /*02d0*/  SHF.L.U32 R10, R10, 0x10, RZ ;  /* 0x000000100a0a7819 */ /* 0x000fe200000006ff */
[----:B------:R-:W-:Y:S01]  /*02e0*/  FMUL.FTZ R7, R9, 0.79788458347320556641 ;  /* 0x3f4c422a09077820 */ /* 0x000fe20000410000 */
[----:B0-----:R-:W-:Y:S01]  /*02f0*/  FMUL.FTZ R3, R14, R14 ;  /* 0x0000000e0e037220 */ /* 0x001fe20000410000 */
[----:B------:R-:W-:Y:S01]  /*0300*/  FMUL.FTZ R9, R18, 0.79788458347320556641 ;  /* 0x3f4c422a12097820 */ /* 0x000fe20000410000 */
[----:B------:R-:W-:Y:S01]  /*0310*/  FMUL.FTZ R18, R16, 0.79788458347320556641 ;  /* 0x3f4c422a10127820 */ /* 0x000fe20000410000 */
[----:B------:R-:W-:Y:S01]  /*0320*/  FMUL.FTZ R19, R10, R10 ;  /* 0x0000000a0a137220 */ /* 0x000fe20000410000 */
[----:B------:R-:W-:Y:S01]  /*0330*/  FMUL.FTZ R3, R14, R3 ;  /* 0x000000030e037220 */ /* 0x000fe20000410000 */
[----:B------:R-:W-:Y:S01]  /*0340*/  SHF.L.U32 R15, R15, 0x10, RZ ;  /* 0x000000100f0f7819 */ /* 0x000fe200000006ff */
[----:B------:R-:W0:Y:S01]  /*0350*/  MUFU.TANH R12, R12 ;  /* 0x0000000c000c7308 */ /* 0x000e220000002400 */
[----:B------:R-:W-:Y:S01]  /*0360*/  FMUL.FTZ R21, R10, R19 ;  /* 0x000000130a157220 */ /* 0x000fe20000410000 */
[----:B------:R-:W-:Y:S01]  /*0370*/  FFMA.FTZ R16, R3, 0.044714998453855514526, R14 ;  /* 0x3d37271303107823 */ /* 0x000fe2000001000e */
[----:B------:R-:W-:Y:S01]  /*0380*/  FMUL.FTZ R13, R13, 0.5 ;  /* 0x3f0000000d0d7820 */ /* 0x000fe20000410000 */
[----:B------:R-:W2:Y:S01]  /*0390*/  LDC.64 R2, c[0x0][0x218] ;  /* 0x00008600ff027b82 */ /* 0x000ea20000000a00 */
[----:B------:R-:W-:Y:S01]  /*03a0*/  FFMA.FTZ R21, R21, 0.044714998453855514526, R10 ;  /* 0x3d37271315157823 */ /* 0x000fe2000001000a */
[----:B------:R-:W-:Y:S01]  /*03b0*/  FMUL.FTZ R19, R16, 0.79788458347320556641 ;  /* 0x3f4c422a10137820 */ /* 0x000fe20000410000 */
[C---:B------:R-:W-:Y:S01]  /*03c0*/  FMUL.FTZ R16, R15.reuse, R15 ;  /* 0x0000000f0f107220 */ /* 0x040fe20000410000 */
[----:B------:R-:W3:Y:S01]  /*03d0*/  MUFU.TANH R18, R18 ;  /* 0x0000001200127308 */ /* 0x000ee20000002400 */
[----:B------:R-:W-:Y:S01]  /*03e0*/  FMUL.FTZ R4, R4, 0.5 ;  /* 0x3f00000004047820 */ /* 0x000fe20000410000 */
[----:B------:R-:W-:Y:S01]  /*03f0*/  FMUL.FTZ R10, R10, 0.5 ;  /* 0x3f0000000a0a7820 */ /* 0x000fe20000410000 */
[----:B------:R-:W-:Y:S01]  /*0400*/  FMUL.FTZ R20, R15, R16 ;  /* 0x000000100f147220 */ /* 0x000fe20000410000 */
[----:B------:R-:W-:-:S03]  /*0410*/  FMUL.FTZ R16, R21, 0.79788458347320556641 ;  /* 0x3f4c422a15107820 */ /* 0x000fc60000410000 */
[----:B------:R-:W-:Y:S01]  /*0420*/  FFMA.FTZ R21, R20, 0.044714998453855514526, R15 ;  /* 0x3d37271314157823 */ /* 0x000fe2000001000f */
[----:B-1----:R-:W-:Y:S01]  /*0430*/  FADD.FTZ R20, R17, 1 ;  /* 0x3f80000011147421 */ /* 0x002fe20000010000 */
[----:B------:R-:W-:Y:S01]  /*0440*/  FMUL.FTZ R17, R8, 0.5 ;  /* 0x3f00000008117820 */ /* 0x000fe20000410000 */
[----:B------:R-:W1:Y:S01]  /*0450*/  MUFU.TANH R7, R7 ;  /* 0x0000000700077308 */ /* 0x000e620000002400 */
[----:B------:R-:W-:Y:S01]  /*0460*/  FMUL.FTZ R21, R21, 0.79788458347320556641 ;  /* 0x3f4c422a15157820 */ /* 0x000fe20000410000 */
[----:B------:R-:W-:Y:S01]  /*0470*/  FMUL.FTZ R11, R11, R20 ;  /* 0x000000140b0b7220 */ /* 0x000fe20000410000 */
[----:B------:R-:W-:Y:S01]  /*0480*/  FMUL.FTZ R20, R14, 0.5 ;  /* 0x3f0000000e147820 */ /* 0x000fe20000410000 */
[----:B0-----:R-:W-:Y:S01]  /*0490*/  FADD.FTZ R14, R12, 1 ;  /* 0x3f8000000c0e7421 */ /* 0x001fe20000010000 */
[----:B------:R-:W-:Y:S01]  /*04a0*/  FMUL.FTZ R15, R15, 0.5 ;  /* 0x3f0000000f0f7820 */ /* 0x000fe20000410000 */
[----:B---3--:R-:W-:Y:S02]  /*04b0*/  FADD.FTZ R18, R18, 1 ;  /* 0x3f80000012127421 */ /* 0x008fe40000010000 */
[----:B------:R-:W0:Y:S01]  /*04c0*/  MUFU.TANH R9, R9 ;  /* 0x0000000900097308 */ /* 0x000e220000002400 */
[----:B--2---:R-:W-:-:S04]  /*04d0*/  IMAD.WIDE.U32 R2, R6, 0x2, R2 ;  /* 0x0000000206027825 */ /* 0x004fc800078e0002 */
[----:B------:R-:W-:Y:S01]  /*04e0*/  FMUL.FTZ R6, R17, R14 ;  /* 0x0000000e11067220 */ /* 0x000fe20000410000 */
[----:B------:R-:W-:Y:S01]  /*04f0*/  FMUL.FTZ R14, R5, 0.5 ;  /* 0x3f000000050e7820 */ /* 0x000fe20000410000 */
[----:B------:R-:W-:Y:S01]  /*0500*/  FMUL.FTZ R12, R13, R18 ;  /* 0x000000120d0c7220 */ /* 0x000fe20000410000 */
[----:B------:R-:W2:Y:S01]  /*0510*/  MUFU.TANH R19, R19 ;  /* 0x0000001300137308 */ /* 0x000ea20000002400 */
[----:B-1----:R-:W-:-:S03]  /*0520*/  FADD.FTZ R7, R7, 1 ;  /* 0x3f80000007077421 */ /* 0x002fc60000010000 */
[----:B------:R-:W-:Y:S01]  /*0530*/  F2FP.BF16.F32.PACK_AB R11, R12, R11 ;  /* 0x0000000b0c0b723e */ /* 0x000fe200000010ff */
[----:B------:R-:W-:-:S04]  /*0540*/  IMAD.WIDE R2, R0, 0x4, R2 ;  /* 0x0000000400027825 */ /* 0x000fc800078e0202 */
[----:B------:R-:W-:Y:S01]  /*0550*/  FMUL.FTZ R4, R4, R7 ;  /* 0x0000000704047220 */ /* 0x000fe20000410000 */
[----:B------:R-:W1:Y:S01]  /*0560*/  MUFU.TANH R16, R16 ;  /* 0x0000001000107308 */ /* 0x000e620000002400 */
[----:B0-----:R-:W-:Y:S01]  /*0570*/  FADD.FTZ R9, R9, 1 ;  /* 0x3f80000009097421 */ /* 0x001fe20000010000 */
[----:B------:R-:W-:Y:S03]  /*0580*/  STG.E desc[UR4][R2.64], R11 ;  /* 0x0000000b02007986 */ /* 0x000fe6000c101904 */
[----:B------:R-:W-:-:S03]  /*0590*/  FMUL.FTZ R9, R14, R9 ;  /* 0x000000090e097220 */ /* 0x000fc60000410000 */
[----:B------:R-:W0:Y:S01]  /*05a0*/  MUFU.TANH R8, R21 ;  /* 0x0000001500087308 */ /* 0x000e220000002400 */
[----:B--2---:R-:W-:-:S04]  /*05b0*/  FADD.FTZ R19, R19, 1 ;  /* 0x3f80000013137421 */ /* 0x004fc80000010000 */
[----:B------:R-:W-:Y:S01]  /*05c0*/  FMUL.FTZ R13, R20, R19 ;  /* 0x00000013140d7220 */ /* 0x000fe20000410000 */
[----:B-1----:R-:W-:-:S04]  /*05d0*/  FADD.FTZ R5, R16, 1 ;  /* 0x3f80000010057421 */ /* 0x002fc80000010000 */
[----:B------:R-:W-:Y:S01]  /*05e0*/  F2FP.BF16.F32.PACK_AB R13, R13, R6 ;  /* 0x000000060d0d723e */ /* 0x000fe200000010ff */
[----:B------:R-:W-:-:S04]  /*05f0*/  FMUL.FTZ R5, R10, R5 ;  /* 0x000000050a057220 */ /* 0x000fc80000410000 */
[----:B------:R-:W-:Y:S01]  /*0600*/  STG.E desc[UR4][R2.64+0x200], R13 ;  /* 0x0002000d02007986 */ /* 0x000fe2000c101904 */
[----:B0-----:R-:W-:Y:S01]  /*0610*/  FADD.FTZ R8, R8, 1 ;  /* 0x3f80000008087421 */ /* 0x001fe20000010000 */
[----:B------:R-:W-:-:S03]  /*0620*/  F2FP.BF16.F32.PACK_AB R5, R5, R4 ;  /* 0x000000040505723e */ /* 0x000fc600000010ff */
[----:B------:R-:W-:Y:S02]  /*0630*/  FMUL.FTZ R8, R15, R8 ;  /* 0x000000080f087220 */ /* 0x000fe40000410000 */
[----:B------:R-:W-:Y:S03]  /*0640*/  STG.E desc[UR4][R2.64+0x400], R5 ;  /* 0x0004000502007986 */ /* 0x000fe6000c101904 */
[----:B------:R-:W-:-:S05]  /*0650*/  F2FP.BF16.F32.PACK_AB R9, R8, R9 ;  /* 0x000000090809723e */ /* 0x000fca00000010ff */
[----:B------:R-:W-:Y:S01]  /*0660*/  STG.E desc[UR4][R2.64+0x600], R9 ;  /* 0x0006000902007986 */ /* 0x000fe2000c101904 */
[----:B------:R-:W-:Y:S05]  /*0670*/  EXIT ;  /* 0x000000000000794d */ /* 0x000fea0003800000 */
.L_x_10696:
[----:B------:R-:W0:Y:S01]  /*0680*/  S2R R7, SR_TID.X ;  /* 0x0000000000077919 */ /* 0x000e220000002100 */
[----:B------:R-:W-:Y:S02]  /*0690*/  PRMT R4, RZ, 0x7610, R4 ;  /* 0x00007610ff047816 */ /* 0x000fe40000000004 */
[----:B0-----:R-:W-:Y:S02]  /*06a0*/  ISETP.GE.AND P0, PT, R7, R5, PT ;  /* 0x000000050700720c */ /* 0x001fe40003f06270 */
[----:B------:R-:W-:-:S11]  /*06b0*/  MOV R18, R7 ;  /* 0x0000000700127202 */ /* 0x000fd60000000f00 */
[----:B------:R-:W-:-:S04]  /*06c0*/  @!P0 IADD3 R18, R7, 0x80, RZ ;  /* 0x0000008007128810 */ /* 0x000fc80007ffe0ff */
[----:B------:R-:W-:-:S13]  /*06d0*/  ISETP.GE.AND P6, PT, R18, R5, PT ;  /* 0x000000051200720c */ /* 0x000fda0003fc6270 */
[----:B------:R-:W-:Y:S01]  /*06e0*/  @!P6 IADD3 R3, R6, R18, RZ ;  /* 0x000000120603e210 */ /* 0x000fe20007ffe0ff */
[----:B------:R-:W0:Y:S01]  /*06f0*/  @!P6 LDC.64 R26, c[0x0][0x220] ;  /* 0x00008800ff1aeb82 */ /* 0x000e220000000a00 */
[----:B------:R-:W-:-:S04]  /*0700*/  @!P6 IADD3 R18, R18, 0x80, RZ ;  /* 0x000000801212e810 */ /* 0x000fc80007ffe0ff */
[----:B------:R-:W-:-:S13]  /*0710*/  ISETP.GE.AND P5, PT, R18, R5, PT ;  /* 0x000000051200720c */ /* 0x000fda0003fa6270 */
[----:B------:R-:W-:Y:S01]  /*0720*/  @!P5 IADD3 R29, R6, R18, RZ ;  /* 0x00000012061dd210 */ /* 0x000fe20007ffe0ff */
[----:B------:R-:W1:Y:S01]  /*0730*/  @!P5 LDC.64 R16, c[0x0][0x220] ;  /* 0x00008800ff10db82 */ /* 0x000e620000000a00 */
[----:B------:R-:W-:-:S04]  /*0740*/  @!P5 IADD3 R18, R18, 0x80, RZ ;  /* 0x000000801212d810 */ /* 0x000fc80007ffe0ff */
[----:B------:R-:W-:Y:S01]  /*0750*/  ISETP.GE.AND P4, PT, R18, R5, PT ;  /* 0x000000051200720c */ /* 0x000fe20003f86270 */
[----:B0-----:R-:W-:Y:S01]  /*0760*/  @!P6 IMAD.WIDE.U32 R26, R3, 0x2, R26 ;  /* 0x00000002031ae825 */ /* 0x001fe200078e001a */
[----:B------:R-:W-:-:S04]  /*0770*/  PRMT R0, RZ, 0x7610, R0 ;  /* 0x00007610ff007816 */ /* 0x000fc80000000000 */
[----:B------:R-:W5:Y:S07]  /*0780*/  @!P6 LDG.E.U16 R4, desc[UR4][R26.64] ;  /* 0x000000041a04e981 */ /* 0x000f6e000c1e1500 */
[----:B------:R-:W-:Y:S01]  /*0790*/  @!P4 IADD3 R25, R6, R18, RZ ;  /* 0x000000120619c210 */ /* 0x000fe20007ffe0ff */
[----:B------:R-:W0:Y:S01]  /*07a0*/  @!P4 LDC.64 R8, c[0x0][0x220] ;  /* 0x00008800ff08cb82 */ /* 0x000e220000000a00 */
[----:B------:R-:W-:-:S04]  /*07b0*/  @!P4 IADD3 R18, R18, 0x80, RZ ;  /* 0x000000801212c810 */ /* 0x000fc80007ffe0ff */
[----:B------:R-:W-:-:S13]  /*07c0*/  ISETP.GE.AND P3, PT, R18, R5, PT ;  /* 0x000000051200720c */ /* 0x000fda0003f66270 */
[----:B------:R-:W2:Y:S01]  /*07d0*/  @!P3 LDC.64 R10, c[0x0][0x220] ;  /* 0x00008800ff0abb82 */ /* 0x000ea20000000a00 */
[----:B------:R-:W-:Y:S01]  /*07e0*/  @!P3 IADD3 R23, R6, R18, RZ ;  /* 0x000000120617b210 */ /* 0x000fe20007ffe0ff */
[----:B-1----:R-:W-:Y:S01]  /*07f0*/  @!P5 IMAD.WIDE.U32 R16, R29, 0x2, R16 ;  /* 0x000000021d10d825 */ /* 0x002fe200078e0010 */
[----:B------:R-:W-:-:S04]  /*0800*/  @!P3 IADD3 R18, R18, 0x80, RZ ;  /* 0x000000801212b810 */ /* 0x000fc80007ffe0ff */
[----:B------:R1:W5:Y:S01]  /*0810*/  @!P5 LDG.E.U16 R0, desc[UR4][R16.64] ;  /* 0x000000041000d981 */ /* 0x000362000c1e1500 */
[----:B------:R-:W-:Y:S01]  /*0820*/  ISETP.GE.AND P2, PT, R18, R5, PT ;  /* 0x000000051200720c */ /* 0x000fe20003f46270 */
[----:B--2---:R-:W-:Y:S01]  /*0830*/  @!P3 IMAD.WIDE.U32 R10, R23, 0x2, R10 ;  /* 0x00000002170ab825 */ /* 0x004fe200078e000a */
[C---:B-1----:R-:W-:Y:S01]  /*0840*/  @!P0 IADD3 R17, R6.reuse, R7, RZ ;  /* 0x0000000706118210 */ /* 0x042fe20007ffe0ff */
[----:B------:R-:W1:Y:S10]  /*0850*/  @!P0 LDC.64 R22, c[0x0][0x220] ;  /* 0x00008800ff168b82 */ /* 0x000e740000000a00 */
[----:B------:R-:W-:-:S02]  /*0860*/  @!P2 IADD3 R21, R6, R18, RZ ;  /* 0x000000120615a210 */ /* 0x000fc40007ffe0ff */
[----:B------:R-:W-:-:S04]  /*0870*/  @!P2 IADD3 R18, R18, 0x80, RZ ;  /* 0x000000801212a810 */ /* 0x000fc80007ffe0ff */
[----:B------:R-:W-:Y:S01]  /*0880*/  ISETP.GE.AND P1, PT, R18, R5, PT ;  /* 0x000000051200720c */ /* 0x000fe20003f26270 */
[----:B------:R-:W2:-:S12]  /*0890*/  @!P2 LDC.64 R12, c[0x0][0x220] ;  /* 0x00008800ff0cab82 */ /* 0x000e980000000a00 */
[----:B------:R-:W-:Y:S01]  /*08a0*/  @!P1 IADD3 R19, R6, R18, RZ ;  /* 0x0000001206139210 */ /* 0x000fe20007ffe0ff */
[----:B------:R-:W3:Y:S01]  /*08b0*/  @!P1 LDC.64 R14, c[0x0][0x220] ;  /* 0x00008800ff0e9b82 */ /* 0x000ee20000000a00 */
[----:B------:R-:W-:Y:S01]  /*08c0*/  @!P1 IADD3 R18, R18, 0x80, RZ ;  /* 0x0000008012129810 */ /* 0x000fe20007ffe0ff */
[----:B-1----:R-:W-:Y:S01]  /*08d0*/  @!P0 IMAD.WIDE.U32 R22, R17, 0x2, R22 ;  /* 0x0000000211168825 */ /* 0x002fe200078e0016 */
[----:B------:R-:W-:-:S06]  /*08e0*/  PRMT R17, RZ, 0x7610, R17 ;  /* 0x00007610ff117816 */ /* 0x000fcc0000000011 */
[----:B------:R-:W5:Y:S01]  /*08f0*/  @!P0 LDG.E.U16 R17, desc[UR4][R22.64] ;  /* 0x0000000416118981 */ /* 0x000f62000c1e1500 */
[----:B------:R-:W-:Y:S01]  /*0900*/  ISETP.GE.AND P6, PT, R18, R5, PT ;  /* 0x000000051200720c */ /* 0x000fe20003fc6270 */
[----:B--2---:R-:W-:Y:S01]  /*0910*/  @!P2 IMAD.WIDE.U32 R12, R21, 0x2, R12 ;  /* 0x00000002150ca825 */ /* 0x004fe200078e000c */
[----:B------:R-:W-:-:S03]  /*0920*/  PRMT R21, RZ, 0x7610, R21 ;  /* 0x00007610ff157816 */ /* 0x000fc60000000015 */
[----:B0-----:R-:W-:-:S05]  /*0930*/  @!P4 IMAD.WIDE.U32 R8, R25, 0x2, R8 ;  /* 0x000000021908c825 */ /* 0x001fca00078e0008 */
[----:B------:R0:W5:Y:S03]  /*0940*/  @!P4 LDG.E.U16 R21, desc[UR4][R8.64] ;  /* 0x000000040815c981 */ /* 0x000166000c1e1500 */
[----:B------:R-:W1:Y:S01]  /*0950*/  @!P6 LDC.64 R2, c[0x0][0x220] ;  /* 0x00008800ff02eb82 */ /* 0x000e620000000a00 */
[----:B------:R-:W-:-:S07]  /*0960*/  @!P6 IADD3 R27, R6, R18, RZ ;  /* 0x00000012061be210 */ /* 0x000fce0007ffe0ff */
[----:B0-----:R-:W0:Y:S01]  /*0970*/  @!P0 LDC.64 R8, c[0x0][0x218] ;  /* 0x00008600ff088b82 */ /* 0x001e220000000a00 */
[----:B------:R-:W-:Y:S01]  /*0980*/  PRMT R18, RZ, 0x7610, R18 ;  /* 0x00007610ff127816 */ /* 0x000fe20000000012 */
[----:B---3--:R-:W-:Y:S01]  /*0990*/  @!P1 IMAD.WIDE.U32 R14, R19, 0x2, R14 ;  /* 0x00000002130e9825 */ /* 0x008fe200078e000e */
[----:B------:R-:W-:Y:S02]  /*09a0*/  PRMT R20, RZ, 0x7610, R20 ;  /* 0x00007610ff147816 */ /* 0x000fe40000000014 */
[----:B------:R-:W-:Y:S02]  /*09b0*/  PRMT R19, RZ, 0x7610, R19 ;  /* 0x00007610ff137816 */ /* 0x000fe40000000013 */
[----:B------:R-:W-:Y:S01]  /*09c0*/  PRMT R16, RZ, 0x7610, R16 ;  /* 0x00007610ff107816 */ /* 0x000fe20000000010 */
[----:B------:R2:W5:Y:S01]  /*09d0*/  @!P1 LDG.E.U16 R18, desc[UR4][R14.64] ;  /* 0x000000040e129981 */ /* 0x000562000c1e1500 */
[----:B------:R-:W-:-:S03]  /*09e0*/  IADD3 R24, R7, 0x100, RZ ;  /* 0x0000010007187810 */ /* 0x000fc60007ffe0ff */
[----:B------:R3:W5:Y:S01]  /*09f0*/  @!P3 LDG.E.U16 R20, desc[UR4][R10.64] ;  /* 0x000000040a14b981 */ /* 0x000762000c1e1500 */
[----:B-1----:R-:W-:Y:S01]  /*0a00*/  @!P6 IMAD.WIDE.U32 R2, R27, 0x2, R2 ;  /* 0x000000021b02e825 */ /* 0x002fe200078e0002 */
[-C--:B------:R-:W-:Y:S02]  /*0a10*/  ISETP.GE.AND P1, PT, R24, R5.reuse, PT ;  /* 0x000000051800720c */ /* 0x080fe40003f26270 */
[----:B------:R1:W5:Y:S01]  /*0a20*/  @!P2 LDG.E.U16 R19, desc[UR4][R12.64] ;  /* 0x000000040c13a981 */ /* 0x000362000c1e1500 */
[C---:B--2---:R-:W-:Y:S01]  /*0a30*/  IADD3 R14, R7.reuse, 0x300, RZ ;  /* 0x00000300070e7810 */ /* 0x044fe20007ffe0ff */
[----:B------:R-:W-:Y:S02]  /*0a40*/  BSSY B0, `(.L_x_10697) ;  /* 0x0000018000007945 */ /* 0x000fe40003800000 */
[----:B------:R2:W5:Y:S01]  /*0a50*/  @!P6 LDG.E.U16 R16, desc[UR4][R2.64] ;  /* 0x000000040210e981 */ /* 0x000562000c1e1500 */
[----:B---3--:R-:W-:Y:S02]  /*0a60*/  IADD3 R10, R7, 0x180, RZ ;  /* 0x00000180070a7810 */ /* 0x008fe40007ffe0ff */
[----:B------:R-:W-:-:S02]  /*0a70*/  ISETP.GE.AND P4, PT, R14, R5, PT ;  /* 0x000000050e00720c */ /* 0x000fc40003f86270 */
[C---:B-1----:R-:W-:Y:S02]  /*0a80*/  IADD3 R12, R7.reuse, 0x280, RZ ;  /* 0x00000280070c7810 */ /* 0x042fe40007ffe0ff */
[----:B------:R-:W-:Y:S02]  /*0a90*/  P2R R13, PR, RZ, 0x2 ;  /* 0x00000002ff0d7803 */ /* 0x000fe40000000000 */
[----:B--2---:R-:W-:Y:S02]  /*0aa0*/  IADD3 R2, R7, 0x200, RZ ;  /* 0x0000020007027810 */ /* 0x004fe40007ffe0ff */
[-C--:B------:R-:W-:Y:S02]  /*0ab0*/  ISETP.GE.AND P1, PT, R10, R5.reuse, PT ;  /* 0x000000050a00720c */ /* 0x080fe40003f26270 */
[-C--:B------:R-:W-:Y:S02]  /*0ac0*/  ISETP.GE.AND P2, PT, R2, R5.reuse, PT ;  /* 0x000000050200720c */ /* 0x080fe40003f46270 */
[----:B------:R-:W-:-:S02]  /*0ad0*/  ISETP.GE.AND P3, PT, R12, R5, PT ;  /* 0x000000050c00720c */ /* 0x000fc40003f66270 */
[----:B------:R-:W-:Y:S02]  /*0ae0*/  @!P0 IADD3 R3, R6, R7, RZ ;  /* 0x0000000706038210 */ /* 0x000fe40007ffe0ff */
[C---:B------:R-:W-:Y:S02]  /*0af0*/  IADD3 R10, R7.reuse, 0x80, RZ ;  /* 0x00000080070a7810 */ /* 0x040fe40007ffe0ff */
[----:B------:R-:W-:Y:S01]  /*0b00*/  IADD3 R14, R7, 0x380, RZ ;  /* 0x00000380070e7810 */ /* 0x000fe20007ffe0ff */
[----:B0-----:R-:W-:Y:S06]  /*0b10*/  @P0 BRA `(.L_x_10698) ;  /* 0x0000000000280947 */ /* 0x001fec0003800000 */
        /* <DEDUP_REMOVED lines=10> */
.L_x_10698:
[----:B------:R-:W-:Y:S05]  /*0bc0*/  BSYNC B0 ;  /* 0x0000000000007941 */ /* 0x000fea0003800000 */
.L_x_10697:
[-C--:B------:R-:W-:Y:S01]  /*0bd0*/  ISETP.GE.AND P6, PT, R10, R5.reuse, PT ;  /* 0x000000050a00720c */ /* 0x080fe20003fc6270 */
[----:B------:R-:W-:Y:S01]  /*0be0*/  BSSY B0, `(.L_x_10699) ;  /* 0x000000e000007945 */ /* 0x000fe20003800000 */
[----:B------:R-:W-:Y:S01]  /*0bf0*/  @!P0 IMAD.WIDE.U32 R2, R3, 0x2, R8 ;  /* 0x0000000203028825 */ /* 0x000fe200078e0008 */
[----:B------:R-:W-:-:S10]  /*0c00*/  ISETP.GE.AND P5, PT, R14, R5, PT ;  /* 0x000000050e00720c */ /* 0x000fd40003fa6270 */
        /* <DEDUP_REMOVED lines=11> */
.L_x_10700:
[----:B------:R-:W-:Y:S05]  /*0cc0*/  BSYNC B0 ;  /* 0x0000000000007941 */ /* 0x000fea0003800000 */
.L_x_10699:
[----:B------:R-:W-:Y:S01]  /*0cd0*/  ISETP.NE.AND P6, PT, R13, RZ, PT ;  /* 0x000000ff0d00720c */ /* 0x000fe20003fc5270 */
[----:B------:R-:W-:-:S12]  /*0ce0*/  BSSY B0, `(.L_x_10701) ;  /* 0x000000c000007945 */ /* 0x000fd80003800000 */
        /* <DEDUP_REMOVED lines=11> */
.L_x_10702:
[----:B------:R-:W-:Y:S05]  /*0da0*/  BSYNC B0 ;  /* 0x0000000000007941 */ /* 0x000fea0003800000 */
.L_x_10701:
        /* <DEDUP_REMOVED lines=12> */
.L_x_10704:
[----:B------:R-:W-:Y:S05]  /*0e70*/  BSYNC B0 ;  /* 0x0000000000007941 */ /* 0x000fea0003800000 */
.L_x_10703:
        /* <DEDUP_REMOVED lines=12> */
.L_x_10706:
[----:B------:R-:W-:Y:S05]  /*0f40*/  BSYNC B0 ;  /* 0x0000000000007941 */ /* 0x000fea0003800000 */
.L_x_10705:
        /* <DEDUP_REMOVED lines=12> */
.L_x_10708:
[----:B------:R-:W-:Y:S05]  /*1010*/  BSYNC B0 ;  /* 0x0000000000007941 */ /* 0x000fea0003800000 */
.L_x_10707:
        /* <DEDUP_REMOVED lines=12> */
.L_x_10710:
[----:B------:R-:W-:Y:S05]  /*10e0*/  BSYNC B0 ;  /* 0x0000000000007941 */ /* 0x000fea0003800000 */
.L_x_10709:
        /* <DEDUP_REMOVED lines=12> */
.L_x_10712:
[----:B------:R-:W-:Y:S05]  /*11b0*/  BSYNC B0 ;  /* 0x0000000000007941 */ /* 0x000fea0003800000 */
.L_x_10711:
        /* <DEDUP_REMOVED lines=18> */
.L_x_10715:
[----:B------:R-:W-:-:S13]  /*12e0*/  ISETP.GE.AND P0, PT, R7, R5, PT ;  /* 0x000000050700720c */ /* 0x000fda0003f06270 */
[----:B------:R-:W-:Y:S05]  /*12f0*/  @P0 BRA `(.L_x_10717) ;  /* 0x0000000000300947 */ /* 0x000fea0003800000 */
[----:B0-----:R-:W0:Y:S01]  /*1300*/  LDC.64 R2, c[0x0][0x218] ;  /* 0x00008600ff027b82 */ /* 0x001e220000000a00 */
[----:B------:R-:W-:Y:S02]  /*1310*/  IADD3 R11, R6, R7, RZ ;  /* 0x00000007060b7210 */ /* 0x000fe40007ffe0ff */
[----:B------:R-:W-:-:S03]  /*1320*/  IADD3 R7, R7, 0x80, RZ ;  /* 0x0000008007077810 */ /* 0x000fc60007ffe0ff */
[----:B0-----:R-:W-:-:S05]  /*1330*/  IMAD.WIDE.U32 R2, R11, 0x2, R2 ;  /* 0x000000020b027825 */ /* 0x001fca00078e0002 */
[----:B------:R1:W-:Y:S02]  /*1340*/  STG.E.U16 desc[UR4][R2.64], R14 ;  /* 0x0000000e02007986 */ /* 0x0003e4000c101504 */
.L_x_10716:
[----:B------:R-:W-:-:S13]  /*1350*/  ISETP.GE.AND P0, PT, R7, R5, PT ;  /* 0x000000050700720c */ /* 0x000fda0003f06270 */
[----:B------:R-:W-:Y:S05]  /*1360*/  @P0 BRA `(.L_x_10718) ;  /* 0x0000000000340947 */ /* 0x000fea0003800000 */
[----:B01----:R-:W0:Y:S01]  /*1370*/  LDC.64 R2, c[0x0][0x218] ;  /* 0x00008600ff027b82 */ /* 0x003e220000000a00 */
[----:B------:R-:W-:Y:S02]  /*1380*/  IADD3 R11, R6, R7, RZ ;  /* 0x00000007060b7210 */ /* 0x000fe40007ffe0ff */
[----:B------:R-:W-:-:S03]  /*1390*/  IADD3 R7, R7, 0x80, RZ ;  /* 0x0000008007077810 */ /* 0x000fc60007ffe0ff */
[----:B0-----:R-:W-:-:S05]  /*13a0*/  IMAD.WIDE.U32 R2, R11, 0x2, R2 ;  /* 0x000000020b027825 */ /* 0x001fca00078e0002 */
[----:B-----5:R1:W-:Y:S02]  /*13b0*/  STG.E.U16 desc[UR4][R2.64], R4 ;  /* 0x0000000402007986 */ /* 0x0203e4000c101504 */
.L_x_10717:
[----:B------:R-:W-:-:S13]  /*13c0*/  ISETP.GE.AND P0, PT, R7, R5, PT ;  /* 0x000000050700720c */ /* 0x000fda0003f06270 */
[----:B------:R-:W-:Y:S05]  /*13d0*/  @P0 BREAK B1 ;  /* 0x0000000000010942 */ /* 0x000fea0003800000 */
[----:B------:R-:W-:Y:S05]  /*13e0*/  @P0 BRA `(.L_x_10719) ;  /* 0x0000000000300947 */ /* 0x000fea0003800000 */
[----:B01----:R-:W0:Y:S01]  /*13f0*/  LDC.64 R2, c[0x0][0x218] ;  /* 0x00008600ff027b82 */ /* 0x003e220000000a00 */
[----:B------:R-:W-:Y:S02]  /*1400*/  IADD3 R11, R6, R7, RZ ;  /* 0x00000007060b7210 */ /* 0x000fe40007ffe0ff */
[----:B------:R-:W-:-:S03]  /*1410*/  IADD3 R7, R7, 0x80, RZ ;  /* 0x0000008007077810 */ /* 0x000fc60007ffe0ff */
[----:B0-----:R-:W-:-:S05]  /*1420*/  IMAD.WIDE.U32 R2, R11, 0x2, R2 ;  /* 0x000000020b027825 */ /* 0x001fca00078e0002 */
[----:B-----5:R2:W-:Y:S02]  /*1430*/  STG.E.U16 desc[UR4][R2.64], R0 ;  /* 0x0000000002007986 */ /* 0x0205e4000c101504 */
.L_x_10718:
[----:B------:R-:W-:Y:S05]  /*1440*/  BSYNC B1 ;  /* 0x0000000000017941 */ /* 0x000fea0003800000 */
.L_x_10714:
[----:B------:R-:W-:-:S13]  /*1450*/  ISETP.GE.AND P0, PT, R7, R5, PT ;  /* 0x000000050700720c */ /* 0x000fda0003f06270 */
[----:B012---:R-:W0:Y:S01]  /*1460*/  @!P0 LDC.64 R2, c[0x0][0x218] ;  /* 0x00008600ff028b82 */ /* 0x007e220000000a00 */
[----:B------:R-:W-:Y:S02]  /*1470*/  @!P0 IADD3 R11, R6, R7, RZ ;  /* 0x00000007060b8210 */ /* 0x000fe40007ffe0ff */
[----:B------:R-:W-:-:S03]  /*1480*/  @!P0 IADD3 R7, R7, 0x80, RZ ;  /* 0x0000008007078810 */ /* 0x000fc60007ffe0ff */
[----:B0-----:R-:W-:-:S05]  /*1490*/  @!P0 IMAD.WIDE.U32 R2, R11, 0x2, R2 ;  /* 0x000000020b028825 */ /* 0x001fca00078e0002 */
[----:B------:R2:W-:Y:S02]  /*14a0*/  @!P0 STG.E.U16 desc[UR4][R2.64], R9 ;  /* 0x0000000902008986 */ /* 0x0005e4000c101504 */
.L_x_10719:
[----:B------:R-:W-:Y:S05]  /*14b0*/  BSYNC B0 ;  /* 0x0000000000007941 */ /* 0x000fea0003800000 */
.L_x_10713:
        /* <DEDUP_REMOVED lines=8> */
.L_x_10720:
        /* <DEDUP_REMOVED lines=12> */
.L_x_12911:


//--------------------- .text._ZN2at6native29vectorized_elementwise_kernelILi4EZZZNS0_18GeluCUDAKernelImplERNS_18TensorIteratorBaseENS0_8GeluTypeEENKUlvE_clEvENKUlvE2_clEvEUlN3c108BFloat16EE_St5arrayIPcLm2EEEEviT0_T1_ --------------------------
	.section	.text._ZN2at6native29vectorized_elementwise_kernelILi4EZZZNS0_18GeluCUDAKernelImplERNS_18TensorIteratorBaseENS0_8GeluTypeEENKUlvE_clEvENKUlvE2_clEvEUlN3c108BFloat16EE_St5arrayIPcLm2EEEEviT0_T1_,"ax",@progbits
	.align	128
        .global         _ZN2at6native29vectorized_elementwise_kernelILi4EZZZNS0_18GeluCUDAKernelImplERNS_18TensorIteratorBaseENS0_8GeluTypeEENKUlvE_clEvENKUlvE2_clEvEUlN3c108BFloat16EE_St5arrayIPcLm2EEEEviT0_T1_
        .type           _ZN2at6native29vectorized_elementwise_kernelILi4EZZZNS0_18GeluCUDAKernelImplERNS_18TensorIteratorBaseENS0_8GeluTypeEENKUlvE_clEvENKUlvE2_clEvEUlN3c108BFloat16EE_St5arrayIPcLm2EEEEviT0_T1_,@function
        .size           _ZN2at6native29vectorized_elementwise_kernelILi4EZZZNS0_18GeluCUDAKernelImplERNS_18TensorIteratorBaseENS0_8GeluTypeEENKUlvE_clEvENKUlvE2_clEvEUlN3c108BFloat16EE_St5arrayIPcLm2EEEEviT0_T1_,(.L_x_12912 - _ZN2at6native29vectorized_elementwise_kernelILi4EZZZNS0_18GeluCUDAKernelImplERNS_18TensorIteratorBaseENS0_8GeluTypeEENKUlvE_clEvENKUlvE2_clEvEUlN3c108BFloat16EE_St5arrayIPcLm2EEEEviT0_T1_)
        .other          _ZN2at6native29vectorized_elementwise_kernelILi4EZZZNS0_18GeluCUDAKernelImplERNS_18TensorIteratorBaseENS0_8GeluTypeEENKUlvE_clEvENKUlvE2_clEvEUlN3c108BFloat16EE_St5arrayIPcLm2EEEEviT0_T1_,@"STO_CUDA_ENTRY STV_DEFAULT"
_ZN2at6native29vectorized_elementwise_kernelILi4EZZZNS0_18GeluCUDAKernelImplERNS_18TensorIteratorBaseENS0_8GeluTypeEENKUlvE_clEvENKUlvE2_clEvEUlN3c108BFloat16EE_St5arrayIPcLm2EEEEviT0_T1_:
.text._ZN2at6native29vectorized_elementwise_kernelILi4EZZZNS0_18GeluCUDAKernelImplERNS_18TensorIteratorBaseENS0_8GeluTypeEENKUlvE_clEvENKUlvE2_clEvEUlN3c108BFloat16EE_St5arrayIPcLm2EEEEviT0_T1_:
        /* <DEDUP_REMOVED lines=13> */
[----:B------:R-:W3:Y:S01]  /*00d0*/  LDG.E.64 R2, desc[UR4][R10.64+0x400] ;  /* 0x000400040a027981 */ /* 0x000ee2000c1e1b00 */
[C---:B--2---:R-:W-:Y:S02]  /*00e0*/  SHF.L.U32 R8, R12.reuse, 0x10, RZ ;  /* 0x000000100c087819 */ /* 0x044fe400000006ff */
[----:B------:R-:W-:Y:S02]  /*00f0*/  SHF.L.U32 R9, R13, 0x10, RZ ;  /* 0x000000100d097819 */ /* 0x000fe400000006ff */
[----:B------:R-:W-:Y:S01]  /*0100*/  PRMT R17, R12, 0x7632, R17 ;  /* 0x000076320c117816 */ /* 0x000fe20000000011 */
[----:B------:R-:W-:Y:S01]  /*0110*/  FMUL.FTZ R5, R8, R8 ;  /* 0x0000000808057220 */ /* 0x000fe20000410000 */
[----:B---3--:R-:W-:Y:S01]  /*0120*/  SHF.L.U32 R0, R2, 0x10, RZ ;  /* 0x0000001002007819 */ /* 0x008fe200000006ff */
[----:B------:R-:W-:Y:S01]  /*0130*/  FMUL.FTZ R14, R9, R9 ;  /* 0x00000009090e7220 */ /* 0x000fe20000410000 */
[----:B------:R-:W-:Y:S01]  /*0140*/  PRMT R16, R13, 0x7632, R16 ;  /* 0x000076320d107816 */ /* 0x000fe20000000010 */
[----:B------:R-:W-:Y:S01]  /*0150*/  FMUL.FTZ R5, R8, R5 ;  /* 0x0000000508057220 */ /* 0x000fe20000410000 */
[----:B------:R-:W-:Y:S01]  /*0160*/  SHF.L.U32 R17, R17, 0x10, RZ ;  /* 0x0000001011117819 */ /* 0x000fe200000006ff */
[----:B------:R-:W-:Y:S01]  /*0170*/  FMUL.FTZ R14, R9, R14 ;  /* 0x0000000e090e7220 */ /* 0x000fe20000410000 */
[----:B------:R-:W-:Y:S01]  /*0180*/  FMUL.FTZ R15, R0, R0 ;  /* 0x00000000000f7220 */ /* 0x000fe20000410000 */
[----:B------:R-:W-:Y:S01]  /*0190*/  FFMA.FTZ R5, R5, 0.044714998453855514526, R8 ;  /* 0x3d37271305057823 */ /* 0x000fe20000010008 */
[----:B------:R-:W-:Y:S01]  /*01a0*/  SHF.L.U32 R16, R16, 0x10, RZ ;  /* 0x0000001010107819 */ /* 0x000fe200000006ff */
[----:B------:R-:W-:Y:S01]  /*01b0*/  FFMA.FTZ R14, R14, 0.044714998453855514526, R9 ;  /* 0x3d3727130e0e7823 */ /* 0x000fe20000010009 */
[----:B------:R-:W-:Y:S01]  /*01c0*/  FMUL.FTZ R15, R0, R15 ;  /* 0x0000000f000f7220 */ /* 0x000fe20000410000 */
[----:B------:R-:W-:Y:S01]  /*01d0*/  FMUL.FTZ R7, R5, 0.79788458347320556641 ;  /* 0x3f4c422a05077820 */ /* 0x000fe20000410000 */
[C---:B------:R-:W-:Y:S01]  /*01e0*/  SHF.L.U32 R5, R3.reuse, 0x10, RZ ;  /* 0x0000001003057819 */ /* 0x040fe200000006ff */
[----:B------:R-:W-:Y:S01]  /*01f0*/  FMUL.FTZ R11, R14, 0.79788458347320556641 ;  /* 0x3f4c422a0e0b7820 */ /* 0x000fe20000410000 */
[----:B------:R-:W-:Y:S01]  /*0200*/  PRMT R14, R3, 0x7632, R14 ;  /* 0x00007632030e7816 */ /* 0x000fe2000000000e */
[----:B------:R-:W-:Y:S01]  /*0210*/  FFMA.FTZ R15, R15, 0.044714998453855514526, R0 ;  /* 0x3d3727130f0f7823 */ /* 0x000fe20000010000 */
[----:B------:R-:W-:Y:S01]  /*0220*/  FMUL.FTZ R3, R16, R16 ;  /* 0x0000001010037220 */ /* 0x000fe20000410000 */
[C---:B------:R-:W-:Y:S01]  /*0230*/  FMUL.FTZ R12, R5.reuse, R5 ;  /* 0x00000005050c7220 */ /* 0x040fe20000410000 */
[----:B------:R-:W-:Y:S01]  /*0240*/  SHF.L.U32 R14, R14, 0x10, RZ ;  /* 0x000000100e0e7819 */ /* 0x000fe200000006ff */
[----:B------:R0:W1:Y:S01]  /*0250*/  MUFU.TANH R10, R7 ;  /* 0x00000007000a7308 */ /* 0x0000620000002400 */
[----:B------:R-:W-:Y:S01]  /*0260*/  FMUL.FTZ R3, R16, R3 ;  /* 0x0000000310037220 */ /* 0x000fe20000410000 */
[----:B------:R-:W-:Y:S01]  /*0270*/  FMUL.FTZ R12, R5, R12 ;  /* 0x0000000c050c7220 */ /* 0x000fe20000410000 */
[----:B------:R-:W-:Y:S01]  /*0280*/  FMUL.FTZ R18, R17, R17 ;  /* 0x0000001111127220 */ /* 0x000fe20000410000 */
[----:B------:R-:W-:Y:S01]  /*0290*/  FMUL.FTZ R21, R14, R14 ;  /* 0x0000000e0e157220 */ /* 0x000fe20000410000 */
[----:B------:R-:W-:Y:S01]  /*02a0*/  FFMA.FTZ R3, R3, 0.044714998453855514526, R16 ;  /* 0x3d37271303037823 */ /* 0x000fe20000010010 */
[----:B------:R-:W-:Y:S01]  /*02b0*/  FFMA.FTZ R13, R12, 0.044714998453855514526, R5 ;  /* 0x3d3727130c0d7823 */ /* 0x000fe20000010005 */
[----:B------:R-:W-:Y:S01]  /*02c0*/  PRMT R12, R2, 0x7632, R12 ;  /* 0x00007632020c7816 */ /* 0x000fe2000000000c */
[----:B------:R-:W-:Y:S01]  /*02d0*/  FMUL.FTZ R18, R17, R18 ;  /* 0x0000001211127220 */ /* 0x000fe20000410000 */
[----:B0-----:R-:W-:Y:S01]  /*02e0*/  FMUL.FTZ R7, R15, 0.79788458347320556641 ;  /* 0x3f4c422a0f077820 */ /* 0x001fe20000410000 */
[----:B------:R-:W-:Y:S01]  /*02f0*/  FMUL.FTZ R21, R14, R21 ;  /* 0x000000150e157220 */ /* 0x000fe20000410000 */
[----:B------:R-:W-:Y:S01]  /*0300*/  SHF.L.U32 R12, R12, 0x10, RZ ;  /* 0x000000100c0c7819 */ /* 0x000fe200000006ff */
[----:B------:R-:W-:Y:S01]  /*0310*/  FFMA.FTZ R18, R18, 0.044714998453855514526, R17 ;  /* 0x3d37271312127823 */ /* 0x000fe20000010011 */
[----:B------:R-:W-:Y:S01]  /*0320*/  FMUL.FTZ R19, R3, 0.79788458347320556641 ;  /* 0x3f4c422a03137820 */ /* 0x000fe20000410000 */
[----:B------:R-:W-:Y:S01]  /*0330*/  FFMA.FTZ R21, R21, 0.044714998453855514526, R14 ;  /* 0x3d37271315157823 */ /* 0x000fe2000001000e */
[----:B------:R-:W0:Y:S01]  /*0340*/  LDC.64 R2, c[0x0][0x218] ;  /* 0x00008600ff027b82 */ /* 0x000e220000000a00 */
[----:B------:R-:W-:Y:S01]  /*0350*/  FMUL.FTZ R15, R12, R12 ;  /* 0x0000000c0c0f7220 */ /* 0x000fe20000410000 */
[----:B------:R-:W-:Y:S01]  /*0360*/  FMUL.FTZ R13, R13, 0.79788458347320556641 ;  /* 0x3f4c422a0d0d7820 */ /* 0x000fe20000410000 */
[----:B------:R-:W-:Y:S01]  /*0370*/  FMUL.FTZ R20, R8, 0.5 ;  /* 0x3f00000008147820 */ /* 0x000fe20000410000 */
[----:B------:R-:W-:Y:S01]  /*0380*/  FMUL.FTZ R18, R18, 0.79788458347320556641 ;  /* 0x3f4c422a12127820 */ /* 0x000fe20000410000 */
[----:B------:R-:W-:Y:S01]  /*0390*/  FMUL.FTZ R15, R12, R15 ;  /* 0x0000000f0c0f7220 */ /* 0x000fe20000410000 */
[----:B------:R-:W-:Y:S01]  /*03a0*/  FMUL.FTZ R8, R21, 0.79788458347320556641 ;  /* 0x3f4c422a15087820 */ /* 0x000fe20000410000 */
[----:B------:R-:W2:Y:S01]  /*03b0*/  MUFU.TANH R11, R11 ;  /* 0x0000000b000b7308 */ /* 0x000ea20000002400 */
[----:B------:R-:W-:Y:S01]  /*03c0*/  FMUL.FTZ R21, R9, 0.5 ;  /* 0x3f00000009157820 */ /* 0x000fe20000410000 */
[----:B------:R-:W-:Y:S01]  /*03d0*/  FFMA.FTZ R15, R15, 0.044714998453855514526, R12 ;  /* 0x3d3727130f0f7823 */ /* 0x000fe2000001000c */
[----:B-1----:R-:W-:Y:S01]  /*03e0*/  FADD.FTZ R9, R10, 1 ;  /* 0x3f8000000a097421 */ /* 0x002fe20000010000 */
[----:B------:R-:W-:Y:S01]  /*03f0*/  FMUL.FTZ R22, R16, 0.5 ;  /* 0x3f00000010167820 */ /* 0x000fe20000410000 */
[----:B------:R-:W-:Y:S01]  /*0400*/  FMUL.FTZ R17, R17, 0.5 ;  /* 0x3f00000011117820 */ /* 0x000fe20000410000 */
[----:B------:R-:W-:Y:S01]  /*0410*/  FMUL.FTZ R15, R15, 0.79788458347320556641 ;  /* 0x3f4c422a0f0f7820 */ /* 0x000fe20000410000 */
[----:B------:R-:W-:Y:S01]  /*0420*/  FMUL.FTZ R0, R0, 0.5 ;  /* 0x3f00000000007820 */ /* 0x000fe20000410000 */
[----:B------:R-:W1:Y:S01]  /*0430*/  MUFU.TANH R13, R13 ;  /* 0x0000000d000d7308 */ /* 0x000e620000002400 */
[----:B------:R-:W-:Y:S01]  /*0440*/  FMUL.FTZ R5, R5, 0.5 ;  /* 0x3f00000005057820 */ /* 0x000fe20000410000 */
[----:B------:R-:W-:Y:S01]  /*0450*/  FMUL.FTZ R12, R12, 0.5 ;  /* 0x3f0000000c0c7820 */ /* 0x000fe20000410000 */
[----:B------:R-:W-:Y:S01]  /*0460*/  FMUL.FTZ R14, R14, 0.5 ;  /* 0x3f0000000e0e7820 */ /* 0x000fe20000410000 */
[----:B------:R-:W-:-:S04]  /*0470*/  FMUL.FTZ R9, R20, R9 ;  /* 0x0000000914097220 */ /* 0x000fc80000410000 */
[----:B------:R-:W3:Y:S01]  /*0480*/  MUFU.TANH R7, R7 ;  /* 0x0000000700077308 */ /* 0x000ee20000002400 */
[----:B0-----:R-:W-:-:S04]  /*0490*/  IMAD.WIDE.U32 R2, R6, 0x2, R2 ;  /* 0x0000000206027825 */ /* 0x001fc800078e0002 */
[----:B--2---:R-:W-:-:S04]  /*04a0*/  FADD.FTZ R10, R11, 1 ;  /* 0x3f8000000b0a7421 */ /* 0x004fc80000010000 */
[----:B------:R-:W-:Y:S01]  /*04b0*/  FMUL.FTZ R10, R21, R10 ;  /* 0x0000000a150a7220 */ /* 0x000fe20000410000 */
[----:B------:R-:W-:Y:S01]  /*04c0*/  IMAD.WIDE R2, R4, 0x8, R2 ;  /* 0x0000000804027825 */ /* 0x000fe200078e0202 */
[----:B------:R-:W0:Y:S03]  /*04d0*/  MUFU.TANH R18, R18 ;  /* 0x0000001200127308 */ /* 0x000e260000002400 */
[----:B-1----:R-:W-:-:S04]  /*04e0*/  FADD.FTZ R6, R13, 1 ;  /* 0x3f8000000d067421 */ /* 0x002fc80000010000 */
[----:B------:R-:W-:Y:S01]  /*04f0*/  FMUL.FTZ R5, R5, R6 ;  /* 0x0000000605057220 */ /* 0x000fe20000410000 */
[----:B------:R-:W1:Y:S01]  /*0500*/  MUFU.TANH R19, R19 ;  /* 0x0000001300137308 */ /* 0x000e620000002400 */
[----:B---3--:R-:W-:-:S04]  /*0510*/  FADD.FTZ R7, R7, 1 ;  /* 0x3f80000007077421 */ /* 0x008fc80000010000 */
[----:B------:R-:W-:-:S03]  /*0520*/  FMUL.FTZ R0, R0, R7 ;  /* 0x0000000700007220 */ /* 0x000fc60000410000 */
[----:B------:R-:W2:Y:S01]  /*0530*/  MUFU.TANH R15, R15 ;  /* 0x0000000f000f7308 */ /* 0x000ea20000002400 */
[----:B0-----:R-:W-:-:S04]  /*0540*/  FADD.FTZ R16, R18, 1 ;  /* 0x3f80000012107421 */ /* 0x001fc80000010000 */
[----:B------:R-:W-:-:S03]  /*0550*/  FMUL.FTZ R16, R17, R16 ;  /* 0x0000001011107220 */ /* 0x000fc60000410000 */
[----:B------:R-:W0:Y:S01]  /*0560*/  MUFU.TANH R8, R8 ;  /* 0x0000000800087308 */ /* 0x000e220000002400 */
[----:B-1----:R-:W-:Y:S01]  /*0570*/  FADD.FTZ R11, R19, 1 ;  /* 0x3f800000130b7421 */ /* 0x002fe20000010000 */
[----:B------:R-:W-:-:S03]  /*0580*/  F2FP.BF16.F32.PACK_AB R16, R16, R9 ;  /* 0x000000091010723e */ /* 0x000fc600000010ff */
[----:B------:R-:W-:Y:S01]  /*0590*/  FMUL.FTZ R11, R22, R11 ;  /* 0x0000000b160b7220 */ /* 0x000fe20000410000 */
[----:B--2---:R-:W-:-:S04]  /*05a0*/  FADD.FTZ R15, R15, 1 ;  /* 0x3f8000000f0f7421 */ /* 0x004fc80000010000 */
[----:B------:R-:W-:Y:S01]  /*05b0*/  F2FP.BF16.F32.PACK_AB R17, R11, R10 ;  /* 0x0000000a0b11723e */ /* 0x000fe200000010ff */
[----:B------:R-:W-:-:S04]  /*05c0*/  FMUL.FTZ R15, R12, R15 ;  /* 0x0000000f0c0f7220 */ /* 0x000fc80000410000 */
[----:B------:R-:W-:Y:S01]  /*05d0*/  STG.E.64 desc[UR4][R2.64], R16 ;  /* 0x0000001002007986 */ /* 0x000fe2000c101b04 */
[----:B0-----:R-:W-:Y:S01]  /*05e0*/  FADD.FTZ R13, R8, 1 ;  /* 0x3f800000080d7421 */ /* 0x001fe20000010000 */
[----:B------:R-:W-:-:S03]  /*05f0*/  F2FP.BF16.F32.PACK_AB R4, R15, R0 ;  /* 0x000000000f04723e */ /* 0x000fc600000010ff */
[----:B------:R-:W-:-:S05]  /*0600*/  FMUL.FTZ R14, R14, R13 ;  /* 0x0000000d0e0e7220 */ /* 0x000fca0000410000 */
[----:B------:R-:W-:-:S05]  /*0610*/  F2FP.BF16.F32.PACK_AB R5, R14, R5 ;  /* 0x000000050e05723e */ /* 0x000fca00000010ff */
[----:B------:R-:W-:Y:S01]  /*0620*/  STG.E.64 desc[UR4][R2.64+0x400], R4 ;  /* 0x0004000402007986 */ /* 0x000fe2000c101b04 */
[----:B------:R-:W-:Y:S05]  /*0630*/  EXIT ;  /* 0x000000000000794d */ /* 0x000fea0003800000 */
.L_x_10721:
        /* <DEDUP_REMOVED lines=84> */
.L_x_10723:
[----:B------:R-:W-:Y:S05]  /*0b80*/  BSYNC B0 ;  /* 0x0000000000007941 */ /* 0x000fea0003800000 */
.L_x_10722:
        /* <DEDUP_REMOVED lines=15> */
.L_x_10725:
[----:B------:R-:W-:Y:S05]  /*0c80*/  BSYNC B0 ;  /* 0x0000000000007941 */ /* 0x000fea0003800000 */
.L_x_10724:
        /* <DEDUP_REMOVED lines=13> */
.L_x_10727:
[----:B------:R-:W-:Y:S05]  /*0d60*/  BSYNC B0 ;  /* 0x0000000000007941 */ /* 0x000fea0003800000 */
.L_x_10726:
        /* <DEDUP_REMOVED lines=12> */
.L_x_10729:
[----:B------:R-:W-:Y:S05]  /*0e30*/  BSYNC B0 ;  /* 0x0000000000007941 */ /* 0x000fea0003800000 */
.L_x_10728:
        /* <DEDUP_REMOVED lines=12> */
.L_x_10731:
[----:B------:R-:W-:Y:S05]  /*0f00*/  BSYNC B0 ;  /* 0x0000000000007941 */ /* 0x000fea0003800000 */
.L_x_10730:
        /* <DEDUP_REMOVED lines=12> */
.L_x_10733:
[----:B------:R-:W-:Y:S05]  /*0fd0*/  BSYNC B0 ;  /* 0x0000000000007941 */ /* 0x000fea0003800000 */
.L_x_10732:
        /* <DEDUP_REMOVED lines=12> */
.L_x_10735:
[----:B------:R-:W-:Y:S05]  /*10a0*/  BSYNC B0 ;  /* 0x0000000000007941 */ /* 0x000fea0003800000 */
.L_x_10734:
        /* <DEDUP_REMOVED lines=12> */
.L_x_10737:
[----:B------:R-:W-:Y:S05]  /*1170*/  BSYNC B0 ;  /* 0x0000000000007941 */ /* 0x000fea0003800000 */
.L_x_10736:
        /* <DEDUP_REMOVED lines=18> */
.L_x_10740:
[----:B------:R-:W-:-:S13]  /*12a0*/  ISETP.GE.AND P0, PT, R7, R5, PT ;  /* 0x000000050700720c */ /* 0x000fda0003f06270 */
[----:B------:R-:W-:Y:S05]  /*12b0*/  @P0 BRA `(.L_x_10742) ;  /* 0x0000000000300947 */ /* 0x000fea0003800000 */
[----:B0-----:R-:W0:Y:S01]  /*12c0*/  LDC.64 R2, c[0x0][0x218] ;  /* 0x00008600ff027b82 */ /* 0x001e220000000a00 */
[----:B------:R-:W-:Y:S02]  /*12d0*/  IADD3 R11, R6, R7, RZ ;  /* 0x00000007060b7210 */ /* 0x000fe40007ffe0ff */
[----:B------:R-:W-:-:S03]  /*12e0*/  IADD3 R7, R7, 0x80, RZ ;  /* 0x0000008007077810 */ /* 0x000fc60007ffe0ff */
[----:B0-----:R-:W-:-:S05]  /*12f0*/  IMAD.WIDE.U32 R2, R11, 0x2, R2 ;  /* 0x000000020b027825 */ /* 0x001fca00078e0002 */
[----:B------:R1:W-:Y:S02]  /*1300*/  STG.E.U16 desc[UR4][R2.64], R14 ;  /* 0x0000000e02007986 */ /* 0x0003e4000c101504 */
.L_x_10741:
[----:B------:R-:W-:-:S13]  /*1310*/  ISETP.GE.AND P0, PT, R7, R5, PT ;  /* 0x000000050700720c */ /* 0x000fda0003f06270 */
[----:B------:R-:W-:Y:S05]  /*1320*/  @P0 BRA `(.L_x_10743) ;  /* 0x0000000000340947 */ /* 0x000fea0003800000 */
[----:B01----:R-:W0:Y:S01]  /*1330*/  LDC.64 R2, c[0x0][0x218] ;  /* 0x00008600ff027b82 */ /* 0x003e220000000a00 */
[----:B------:R-:W-:Y:S02]  /*1340*/  IADD3 R11, R6, R7, RZ ;  /* 0x00000007060b7210 */ /* 0x000fe40007ffe0ff */
[----:B------:R-:W-:-:S03]  /*1350*/  IADD3 R7, R7, 0x80, RZ ;  /* 0x0000008007077810 */ /* 0x000fc60007ffe0ff */
[----:B0-----:R-:W-:-:S05]  /*1360*/  IMAD.WIDE.U32 R2, R11, 0x2, R2 ;  /* 0x000000020b027825 */ /* 0x001fca00078e0002 */
[----:B-----5:R1:W-:Y:S02]  /*1370*/  STG.E.U16 desc[UR4][R2.64], R4 ;  /* 0x0000000402007986 */ /* 0x0203e4000c101504 */
.L_x_10742:
        /* <DEDUP_REMOVED lines=8> */
.L_x_10743:
[----:B------:R-:W-:Y:S05]  /*1400*/  BSYNC B1 ;  /* 0x0000000000017941 */ /* 0x000fea0003800000 */
.L_x_10739:
[----:B------:R-:W-:-:S13]  /*1410*/  ISETP.GE.AND P0, PT, R7, R5, PT ;  /* 0x000000050700720c */ /* 0x000fda0003f06270 */
[----:B012---:R-:W0:Y:S01]  /*1420*/  @!P0 LDC.64 R2, c[0x0][0x218] ;  /* 0x00008600ff028b82 */ /* 0x007e220000000a00 */
[----:B------:R-:W-:Y:S02]  /*1430*/  @!P0 IADD3 R11, R6, R7, RZ ;  /* 0x00000007060b8210 */ /* 0x000fe40007ffe0ff */
[----:B------:R-:W-:-:S03]  /*1440*/  @!P0 IADD3 R7, R7, 0x80, RZ ;  /* 0x0000008007078810 */ /* 0x000fc60007ffe0ff */
[----:B0-----:R-:W-:-:S05]  /*1450*/  @!P0 IMAD.WIDE.U32 R2, R11, 0x2, R2 ;  /* 0x000000020b028825 */ /* 0x001fca00078e0002 */
[----:B------:R2:W-:Y:S02]  /*1460*/  @!P0 STG.E.U16 desc[UR4][R2.64], R9 ;  /* 0x0000000902008986 */ /* 0x0005e4000c101504 */
.L_x_10744:
[----:B------:R-:W-:Y:S05]  /*1470*/  BSYNC B0 ;  /* 0x0000000000007941 */ /* 0x000fea0003800000 */
.L_x_10738:
        /* <DEDUP_REMOVED lines=8> */
.L_x_10745:
        /* <DEDUP_REMOVED lines=16> */
.L_x_12912:


//--------------------- .text._ZN2at6native29vectorized_elementwise_kernelILi8EZZZNS0_18GeluCUDAKernelImplERNS_18TensorIteratorBaseENS0_8GeluTypeEENKUlvE_clEvENKUlvE2_clEvEUlN3c108BFloat16EE_St5arrayIPcLm2EEEEviT0_T1_ --------------------------
	.section	.text._ZN2at6native29vectorized_elementwise_kernelILi8EZZZNS0_18GeluCUDAKernelImplERNS_18TensorIteratorBaseENS0_8GeluTypeEENKUlvE_clEvENKUlvE2_clEvEUlN3c108BFloat16EE_St5arrayIPcLm2EEEEviT0_T1_,"ax",@progbits
	.align	128
        .global         _ZN2at6native29vectorized_elementwise_kernelILi8EZZZNS0_18GeluCUDAKernelImplERNS_18TensorIteratorBaseENS0_8GeluTypeEENKUlvE_clEvENKUlvE2_clEvEUlN3c108BFloat16EE_St5arrayIPcLm2EEEEviT0_T1_
        .type           _ZN2at6native29vectorized_elementwise_kernelILi8EZZZNS0_18GeluCUDAKernelImplERNS_18TensorIteratorBaseENS0_8GeluTypeEENKUlvE_clEvENKUlvE2_clEvEUlN3c108BFloat16EE_St5arrayIPcLm2EEEEviT0_T1_,@function
        .size           _ZN2at6native29vectorized_elementwise_kernelILi8EZZZNS0_18GeluCUDAKernelImplERNS_18TensorIteratorBaseENS0_8GeluTypeEENKUlvE_clEvENKUlvE2_clEvEUlN3c108BFloat16EE_St5arrayIPcLm2EEEEviT0_T1_,(.L_x_12913 - _ZN2at6native29vectorized_elementwise_kernelILi8EZZZNS0_18GeluCUDAKernelImplERNS_18TensorIteratorBaseENS0_8GeluTypeEENKUlvE_clEvENKUlvE2_clEvEUlN3c108BFloat16EE_St5arrayIPcLm2EEEEviT0_T1_)
        .other          _ZN2at6native29vectorized_elementwise_kernelILi8EZZZNS0_18GeluCUDAKernelImplERNS_18TensorIteratorBaseENS0_8GeluTypeEENKUlvE_clEvENKUlvE2_clEvEUlN3c108BFloat16EE_St5arrayIPcLm2EEEEviT0_T1_,@"STO_CUDA_ENTRY STV_DEFAULT"
_ZN2at6native29vectorized_elementwise_kernelILi8EZZZNS0_18GeluCUDAKernelImplERNS_18TensorIteratorBaseENS0_8GeluTypeEENKUlvE_clEvENKUlvE2_clEvEUlN3c108BFloat16EE_St5arrayIPcLm2EEEEviT0_T1_:
.text._ZN2at6native29vectorized_elementwise_kernelILi8EZZZNS0_18GeluCUDAKernelImplERNS_18TensorIteratorBaseENS0_8GeluTypeEENKUlvE_clEvENKUlvE2_clEvEUlN3c108BFloat16EE_St5arrayIPcLm2EEEEviT0_T1_:
        /* <DEDUP_REMOVED lines=12> */
[----:B------:R-:W2:Y:S02]  /*00c0*/  LDG.E.128 R8, desc[UR4][R2.64] ;  /* 0x0000000402087981 */ /* 0x000ea4000c1e1d00 */
[----:B--2---:R-:W-:Y:S02]  /*00d0*/  SHF.L.U32 R12, R8, 0x10, RZ ;  /* 0x00000010080c7819 */ /* 0x004fe400000006ff */
[----:B------:R-:W-:Y:S02]  /*00e0*/  SHF.L.U32 R7, R9, 0x10, RZ ;  /* 0x0000001009077819 */ /* 0x000fe400000006ff */
[----:B------:R-:W-:Y:S01]  /*00f0*/  SHF.L.U32 R15, R11, 0x10, RZ ;  /* 0x000000100b0f7819 */ /* 0x000fe200000006ff */
[----:B------:R-:W-:Y:S01]  /*0100*/  FMUL.FTZ R5, R12, R12 ;  /* 0x0000000c0c057220 */ /* 0x000fe20000410000 */
[----:B------:R-:W-:Y:S01]  /*0110*/  SHF.L.U32 R13, R10, 0x10, RZ ;  /* 0x000000100a0d7819 */ /* 0x000fe200000006ff */
[----:B------:R-:W-:Y:S02]  /*0120*/  FMUL.FTZ R4, R7, R7 ;  /* 0x0000000707047220 */ /* 0x000fe40000410000 */
[----:B------:R-:W-:Y:S01]  /*0130*/  FMUL.FTZ R5, R12, R5 ;  /* 0x000000050c057220 */ /* 0x000fe20000410000 */
[----:B------:R-:W-:Y:S01]  /*0140*/  FMUL.FTZ R18, R15, R15 ;  /* 0x0000000f0f127220 */ /* 0x000fe20000410000 */
[----:B------:R-:W-:Y:S01]  /*0150*/  FMUL.FTZ R4, R7, R4 ;  /* 0x0000000407047220 */ /* 0x000fe20000410000 */
[----:B------:R-:W-:Y:S01]  /*0160*/  FMUL.FTZ R16, R13, R13 ;  /* 0x0000000d0d107220 */ /* 0x000fe20000410000 */
[----:B------:R-:W-:Y:S01]  /*0170*/  FFMA.FTZ R5, R5, 0.044714998453855514526, R12 ;  /* 0x3d37271305057823 */ /* 0x000fe2000001000c */
[----:B------:R-:W-:Y:S01]  /*0180*/  FMUL.FTZ R18, R15, R18 ;  /* 0x000000120f127220 */ /* 0x000fe20000410000 */
[----:B------:R-:W-:Y:S01]  /*0190*/  FFMA.FTZ R2, R4, 0.044714998453855514526, R7 ;  /* 0x3d37271304027823 */ /* 0x000fe20000010007 */
[----:B------:R-:W-:Y:S01]  /*01a0*/  PRMT R4, R8, 0x7632, R4 ;  /* 0x0000763208047816 */ /* 0x000fe20000000004 */
[----:B------:R-:W-:Y:S01]  /*01b0*/  FMUL.FTZ R14, R5, 0.79788458347320556641 ;  /* 0x3f4c422a050e7820 */ /* 0x000fe20000410000 */
[----:B------:R-:W-:Y:S01]  /*01c0*/  PRMT R5, R9, 0x7632, R5 ;  /* 0x0000763209057816 */ /* 0x000fe20000000005 */
[----:B------:R-:W-:Y:S01]  /*01d0*/  FMUL.FTZ R2, R2, 0.79788458347320556641 ;  /* 0x3f4c422a02027820 */ /* 0x000fe20000410000 */
[----:B------:R-:W-:Y:S01]  /*01e0*/  SHF.L.U32 R4, R4, 0x10, RZ ;  /* 0x0000001004047819 */ /* 0x000fe200000006ff */
[----:B------:R-:W-:Y:S01]  /*01f0*/  FMUL.FTZ R16, R13, R16 ;  /* 0x000000100d107220 */ /* 0x000fe20000410000 */
[----:B------:R-:W-:Y:S01]  /*0200*/  SHF.L.U32 R5, R5, 0x10, RZ ;  /* 0x0000001005057819 */ /* 0x000fe200000006ff */
[----:B------:R0:W1:Y:S01]  /*0210*/  MUFU.TANH R8, R2 ;  /* 0x0000000200087308 */ /* 0x0000620000002400 */
[----:B------:R-:W-:Y:S01]  /*0220*/  PRMT R9, R10, 0x7632, R9 ;  /* 0x000076320a097816 */ /* 0x000fe20000000009 */
[----:B------:R-:W-:Y:S01]  /*0230*/  FMUL.FTZ R3, R4, R4 ;  /* 0x0000000404037220 */ /* 0x000fe20000410000 */
[----:B------:R-:W-:Y:S01]  /*0240*/  PRMT R10, R11, 0x7632, R10 ;  /* 0x000076320b0a7816 */ /* 0x000fe2000000000a */
[----:B------:R-:W-:Y:S01]  /*0250*/  FFMA.FTZ R18, R18, 0.044714998453855514526, R15 ;  /* 0x3d37271312127823 */ /* 0x000fe2000001000f */
[----:B------:R-:W-:Y:S01]  /*0260*/  SHF.L.U32 R9, R9, 0x10, RZ ;  /* 0x0000001009097819 */ /* 0x000fe200000006ff */
[----:B------:R-:W-:Y:S01]  /*0270*/  FMUL.FTZ R3, R4, R3 ;  /* 0x0000000304037220 */ /* 0x000fe20000410000 */
[----:B------:R-:W-:Y:S01]  /*0280*/  SHF.L.U32 R10, R10, 0x10, RZ ;  /* 0x000000100a0a7819 */ /* 0x000fe200000006ff */
[----:B------:R-:W-:Y:S01]  /*0290*/  FFMA.FTZ R16, R16, 0.044714998453855514526, R13 ;  /* 0x3d37271310107823 */ /* 0x000fe2000001000d */
[----:B0-----:R-:W-:Y:S01]  /*02a0*/  FMUL.FTZ R2, R5, R5 ;  /* 0x0000000505027220 */ /* 0x001fe20000410000 */
[----:B------:R-:W-:Y:S01]  /*02b0*/  FMUL.FTZ R20, R9, R9 ;  /* 0x0000000909147220 */ /* 0x000fe20000410000 */
[----:B------:R-:W-:Y:S01]  /*02c0*/  FFMA.FTZ R3, R3, 0.044714998453855514526, R4 ;  /* 0x3d37271303037823 */ /* 0x000fe20000010004 */
[----:B------:R-:W-:Y:S01]  /*02d0*/  FMUL.FTZ R11, R10, R10 ;  /* 0x0000000a0a0b7220 */ /* 0x000fe20000410000 */
[----:B------:R-:W-:Y:S01]  /*02e0*/  FMUL.FTZ R2, R5, R2 ;  /* 0x0000000205027220 */ /* 0x000fe20000410000 */
[----:B------:R-:W-:Y:S01]  /*02f0*/  FMUL.FTZ R20, R9, R20 ;  /* 0x0000001409147220 */ /* 0x000fe20000410000 */
[----:B------:R-:W-:Y:S01]  /*0300*/  FMUL.FTZ R19, R18, 0.79788458347320556641 ;  /* 0x3f4c422a12137820 */ /* 0x000fe20000410000 */
[----:B------:R-:W-:Y:S01]  /*0310*/  FMUL.FTZ R21, R10, R11 ;  /* 0x0000000b0a157220 */ /* 0x000fe20000410000 */
[----:B------:R-:W-:Y:S01]  /*0320*/  FFMA.FTZ R2, R2, 0.044714998453855514526, R5 ;  /* 0x3d37271302027823 */ /* 0x000fe20000010005 */
[----:B------:R-:W-:Y:S01]  /*0330*/  FMUL.FTZ R18, R3, 0.79788458347320556641 ;  /* 0x3f4c422a03127820 */ /* 0x000fe20000410000 */
[----:B------:R-:W-:Y:S01]  /*0340*/  FFMA.FTZ R20, R20, 0.044714998453855514526, R9 ;  /* 0x3d37271314147823 */ /* 0x000fe20000010009 */
[----:B------:R-:W-:Y:S01]  /*0350*/  FFMA.FTZ R21, R21, 0.044714998453855514526, R10 ;  /* 0x3d37271315157823 */ /* 0x000fe2000001000a */
[----:B------:R-:W-:Y:S01]  /*0360*/  FMUL.FTZ R17, R2, 0.79788458347320556641 ;  /* 0x3f4c422a02117820 */ /* 0x000fe20000410000 */
[----:B------:R-:W0:Y:S01]  /*0370*/  MUFU.TANH R14, R14 ;  /* 0x0000000e000e7308 */ /* 0x000e220000002400 */
[----:B------:R-:W2:Y:S01]  /*0380*/  LDC.64 R2, c[0x0][0x218] ;  /* 0x00008600ff027b82 */ /* 0x000ea20000000a00 */
[----:B------:R-:W-:Y:S01]  /*0390*/  FMUL.FTZ R16, R16, 0.79788458347320556641 ;  /* 0x3f4c422a10107820 */ /* 0x000fe20000410000 */
[----:B------:R-:W-:Y:S01]  /*03a0*/  FMUL.FTZ R11, R20, 0.79788458347320556641 ;  /* 0x3f4c422a140b7820 */ /* 0x000fe20000410000 */
[----:B------:R-:W-:Y:S01]  /*03b0*/  FMUL.FTZ R23, R21, 0.79788458347320556641 ;  /* 0x3f4c422a15177820 */ /* 0x000fe20000410000 */
[----:B------:R-:W-:Y:S01]  /*03c0*/  FMUL.FTZ R20, R7, 0.5 ;  /* 0x3f00000007147820 */ /* 0x000fe20000410000 */
[----:B------:R-:W-:Y:S01]  /*03d0*/  FMUL.FTZ R21, R13, 0.5 ;  /* 0x3f0000000d157820 */ /* 0x000fe20000410000 */
[----:B------:R-:W-:Y:S01]  /*03e0*/  FMUL.FTZ R12, R12, 0.5 ;  /* 0x3f0000000c0c7820 */ /* 0x000fe20000410000 */
[----:B------:R-:W3:Y:S01]  /*03f0*/  MUFU.TANH R16, R16 ;  /* 0x0000001000107308 */ /* 0x000ee20000002400 */
[----:B------:R-:W-:Y:S01]  /*0400*/  FMUL.FTZ R22, R15, 0.5 ;  /* 0x3f0000000f167820 */ /* 0x000fe20000410000 */
[----:B-1----:R-:W-:Y:S01]  /*0410*/  FADD.FTZ R15, R8, 1 ;  /* 0x3f800000080f7421 */ /* 0x002fe20000010000 */
[----:B------:R-:W-:Y:S01]  /*0420*/  FMUL.FTZ R4, R4, 0.5 ;  /* 0x3f00000004047820 */ /* 0x000fe20000410000 */
[----:B------:R-:W-:-:S04]  /*0430*/  FMUL.FTZ R9, R9, 0.5 ;  /* 0x3f00000009097820 */ /* 0x000fc80000410000 */
[----:B------:R-:W1:Y:S01]  /*0440*/  MUFU.TANH R19, R19 ;  /* 0x0000001300137308 */ /* 0x000e620000002400 */
[----:B0-----:R-:W-:-:S04]  /*0450*/  FADD.FTZ R13, R14, 1 ;  /* 0x3f8000000e0d7421 */ /* 0x001fc80000010000 */
[----:B------:R-:W-:Y:S01]  /*0460*/  FMUL.FTZ R8, R12, R13 ;  /* 0x0000000d0c087220 */ /* 0x000fe20000410000 */
[----:B------:R-:W-:Y:S01]  /*0470*/  FMUL.FTZ R13, R20, R15 ;  /* 0x0000000f140d7220 */ /* 0x000fe20000410000 */
[----:B------:R-:W-:Y:S01]  /*0480*/  FMUL.FTZ R15, R10, 0.5 ;  /* 0x3f0000000a0f7820 */ /* 0x000fe20000410000 */
[----:B------:R-:W0:Y:S01]  /*0490*/  MUFU.TANH R18, R18 ;  /* 0x0000001200127308 */ /* 0x000e220000002400 */
[----:B--2---:R-:W-:-:S04]  /*04a0*/  IMAD.WIDE.U32 R2, R6, 0x2, R2 ;  /* 0x0000000206027825 */ /* 0x004fc800078e0002 */
[----:B---3--:R-:W-:Y:S01]  /*04b0*/  FADD.FTZ R14, R16, 1 ;  /* 0x3f800000100e7421 */ /* 0x008fe20000010000 */
[----:B------:R-:W-:-:S03]  /*04c0*/  FMUL.FTZ R6, R5, 0.5 ;  /* 0x3f00000005067820 */ /* 0x000fc60000410000 */
[----:B------:R-:W-:Y:S01]  /*04d0*/  FMUL.FTZ R14, R21, R14 ;  /* 0x0000000e150e7220 */ /* 0x000fe20000410000 */
[----:B------:R-:W-:Y:S01]  /*04e0*/  IMAD.WIDE R2, R0, 0x10, R2 ;  /* 0x0000001000027825 */ /* 0x000fe200078e0202 */
[----:B------:R-:W2:Y:S03]  /*04f0*/  MUFU.TANH R17, R17 ;  /* 0x0000001100117308 */ /* 0x000ea60000002400 */
[----:B-1----:R-:W-:-:S04]  /*0500*/  FADD.FTZ R19, R19, 1 ;  /* 0x3f80000013137421 */ /* 0x002fc80000010000 */
[----:B------:R-:W-:Y:S01]  /*0510*/  FMUL.FTZ R12, R22, R19 ;  /* 0x00000013160c7220 */ /* 0x000fe20000410000 */
[----:B------:R-:W1:Y:S01]  /*0520*/  MUFU.TANH R11, R11 ;  /* 0x0000000b000b7308 */ /* 0x000e620000002400 */
[----:B0-----:R-:W-:-:S04]  /*0530*/  FADD.FTZ R5, R18, 1 ;  /* 0x3f80000012057421 */ /* 0x001fc80000010000 */
[----:B------:R-:W-:-:S03]  /*0540*/  FMUL.FTZ R5, R4, R5 ;  /* 0x0000000504057220 */ /* 0x000fc60000410000 */
[----:B------:R-:W0:Y:S01]  /*0550*/  MUFU.TANH R7, R23 ;  /* 0x0000001700077308 */ /* 0x000e220000002400 */
[----:B--2---:R-:W-:Y:S01]  /*0560*/  FADD.FTZ R17, R17, 1 ;  /* 0x3f80000011117421 */ /* 0x004fe20000010000 */
[----:B------:R-:W-:-:S03]  /*0570*/  F2FP.BF16.F32.PACK_AB R8, R5, R8 ;  /* 0x000000080508723e */ /* 0x000fc600000010ff */
[----:B------:R-:W-:Y:S01]  /*0580*/  FMUL.FTZ R6, R6, R17 ;  /* 0x0000001106067220 */ /* 0x000fe20000410000 */
[----:B-1----:R-:W-:Y:S01]  /*0590*/  FADD.FTZ R10, R11, 1 ;  /* 0x3f8000000b0a7421 */ /* 0x002fe20000010000 */
[----:B0-----:R-:W-:-:S03]  /*05a0*/  FADD.FTZ R16, R7, 1 ;  /* 0x3f80000007107421 */ /* 0x001fc60000010000 */
[----:B------:R-:W-:Y:S01]  /*05b0*/  FMUL.FTZ R7, R9, R10 ;  /* 0x0000000a09077220 */ /* 0x000fe20000410000 */
[----:B------:R-:W-:Y:S01]  /*05c0*/  F2FP.BF16.F32.PACK_AB R9, R6, R13 ;  /* 0x0000000d0609723e */ /* 0x000fe200000010ff */
[----:B------:R-:W-:-:S03]  /*05d0*/  FMUL.FTZ R11, R15, R16 ;  /* 0x000000100f0b7220 */ /* 0x000fc60000410000 */
[----:B------:R-:W-:Y:S02]  /*05e0*/  F2FP.BF16.F32.PACK_AB R10, R7, R14 ;  /* 0x0000000e070a723e */ /* 0x000fe400000010ff */
[----:B------:R-:W-:-:S05]  /*05f0*/  F2FP.BF16.F32.PACK_AB R11, R11, R12 ;  /* 0x0000000c0b0b723e */ /* 0x000fca00000010ff */
[----:B------:R-:W-:Y:S01]  /*0600*/  STG.E.128 desc[UR4][R2.64], R8 ;  /* 0x0000000802007986 */ /* 0x000fe2000c101d04 */
[----:B------:R-:W-:Y:S05]  /*0610*/  EXIT ;  /* 0x000000000000794d */ /* 0x000fea0003800000 */
.L_x_10746:
        /* <DEDUP_REMOVED lines=84> */
.L_x_10748:
[----:B------:R-:W-:Y:S05]  /*0b60*/  BSYNC B0 ;  /* 0x0000000000007941 */ /* 0x000fea0003800000 */
.L_x_10747:
        /* <DEDUP_REMOVED lines=15> */
.L_x_10750:
[----:B------:R-:W-:Y:S05]  /*0c60*/  BSYNC B0 ;  /* 0x0000000000007941 */ /* 0x000fea0003800000 */
.L_x_10749:
        /* <DEDUP_REMOVED lines=13> */
.L_x_10752:
[----:B------:R-:W-:Y:S05]  /*0d40*/  BSYNC B0 ;  /* 0x0000000000007941 */ /* 0x000fea0003800000 */
.L_x_10751:
        /* <DEDUP_REMOVED lines=12> */
.L_x_10754:
[----:B------:R-:W-:Y:S05]  /*0e10*/  BSYNC B0 ;  /* 0x0000000000007941 */ /* 0x000fea0003800000 */
.L_x_10753:
        /* <DEDUP_REMOVED lines=12> */
.L_x_10756:
[----:B------:R-:W-:Y:S05]  /*0ee0*/  BSYNC B0 ;  /* 0x0000000000007941 */ /* 0x000fea0003800000 */
.L_x_10755:
        /* <DEDUP_REMOVED lines=12> */
.L_x_10758:
[----:B------:R-:W-:Y:S05]  /*0fb0*/  BSYNC B0 ;  /* 0x0000000000007941 */ /* 0x000fea0003800000 */
.L_x_10757:
        /* <DEDUP_REMOVED lines=12> */
.L_x_10760:
[----:B------:R-:W-:Y:S05]  /*1080*/  BSYNC B0 ;  /* 0x0000000000007941 */ /* 0x000fea0003800000 */
.L_x_10759:
        /* <DEDUP_REMOVED lines=12> */
.L_x_10762:
[----:B------:R-:W-:Y:S05]  /*1150*/  BSYNC B0 ;  /* 0x0000000000007941 */ /* 0x000fea0003800000 */
.L_x_10761:
        /* <DEDUP_REMOVED lines=18> */
.L_x_10765:
[----:B------:R-:W-:-:S13]  /*1280*/  ISETP.GE.AND P0, PT, R7, R5, PT ;  /* 0x000000050700720c */ /* 0x000fda0003f06270 */
[----:B------:R-:W-:Y:S05]  /*1290*/  @P0 BRA `(.L_x_10767) ;  /* 0x0000000000300947 */ /* 0x000fea0003800000 */
[----:B0-----:R-:W0:Y:S01]  /*12a0*/  LDC.64 R2, c[0x0][0x218] ;  /* 0x00008600ff027b82 */ /* 0x001e220000000a00 */
[----:B------:R-:W-:Y:S02]  /*12b0*/  IADD3 R11, R6, R7, RZ ;  /* 0x00000007060b7210 */ /* 0x000fe40007ffe0ff */
[----:B------:R-:W-:-:S03]  /*12c0*/  IADD3 R7, R7, 0x80, RZ ;  /* 0x0000008007077810 */ /* 0x000fc60007ffe0ff */
[----:B0-----:R-:W-:-:S05]  /*12d0*/  IMAD.WIDE.U32 R2, R11, 0x2, R2 ;  /* 0x000000020b027825 */ /* 0x001fca00078e0002 */
[----:B------:R1:W-:Y:S02]  /*12e0*/  STG.E.U16 desc[UR4][R2.64], R14 ;  /* 0x0000000e02007986 */ /* 0x0003e4000c101504 */
.L_x_10766:
[----:B------:R-:W-:-:S13]  /*12f0*/  ISETP.GE.AND P0, PT, R7, R5, PT ;  /* 0x000000050700720c */ /* 0x000fda0003f06270 */
[----:B------:R-:W-:Y:S05]  /*1300*/  @P0 BRA `(.L_x_10768) ;  /* 0x0000000000340947 */ /* 0x000fea0003800000 */
[----:B01----:R-:W0:Y:S01]  /*1310*/  LDC.64 R2, c[0x0][0x218] ;  /* 0x00008600ff027b82 */ /* 0x003e220000000a00 */
[----:B------:R-:W-:Y:S02]  /*1320*/  IADD3 R11, R6, R7, RZ ;  /* 0x00000007060b7210 */ /* 0x000fe40007ffe0ff */
[----:B------:R-:W-:-:S03]  /*1330*/  IADD3 R7, R7, 0x80, RZ ;  /* 0x0000008007077810 */ /* 0x000fc60007ffe0ff */
[----:B0-----:R-:W-:-:S05]  /*1340*/  IMAD.WIDE.U32 R2, R11, 0x2, R2 ;  /* 0x000000020b027825 */ /* 0x001fca00078e0002 */
[----:B-----5:R1:W-:Y:S02]  /*1350*/  STG.E.U16 desc[UR4][R2.64], R4 ;  /* 0x0000000402007986 */ /* 0x0203e4000c101504 */
.L_x_10767:
        /* <DEDUP_REMOVED lines=8> */
.L_x_10768:
[----:B------:R-:W-:Y:S05]  /*13e0*/  BSYNC B1 ;  /* 0x0000000000017941 */ /* 0x000fea0003800000 */
.L_x_10764:
[----:B------:R-:W-:-:S13]  /*13f0*/  ISETP.GE.AND P0, PT, R7, R5, PT ;  /* 0x000000050700720c */ /* 0x000fda0003f06270 */
[----:B012---:R-:W0:Y:S01]  /*1400*/  @!P0 LDC.64 R2, c[0x0][0x218] ;  /* 0x00008600ff028b82 */ /* 0x007e220000000a00 */
[----:B------:R-:W-:Y:S02]  /*1410*/  @!P0 IADD3 R11, R6, R7, RZ ;  /* 0x00000007060b8210 */ /* 0x000fe40007ffe0ff */
[----:B------:R-:W-:-:S03]  /*1420*/  @!P0 IADD3 R7, R7, 0x80, RZ ;  /* 0x0000008007078810 */ /* 0x000fc60007ffe0ff */
[----:B0-----:R-:W-:-:S05]  /*1430*/  @!P0 IMAD.WIDE.U32 R2, R11, 0x2, R2 ;  /* 0x000000020b028825 */ /* 0x001fca00078e0002 */
[----:B------:R2:W-:Y:S02]  /*1440*/  @!P0 STG.E.U16 desc[UR4][R2.64], R9 ;  /* 0x0000000902008986 */ /* 0x0005e4000c101504 */
.L_x_10769:
[----:B------:R-:W-:Y:S05]  /*1450*/  BSYNC B0 ;  /* 0x0000000000007941 */ /* 0x000fea0003800000 */
.L_x_10763:
        /* <DEDUP_REMOVED lines=8> */
.L_x_10770:
        /* <DEDUP_REMOVED lines=10> */
.L_x_12913:


//--------------------- .text._ZN2at6native18elementwise_kernelILi128ELi4EZNS0_15gpu_kernel_implIZZZNS0_18GeluCUDAKernelImplERNS_18TensorIteratorBaseENS0_8GeluTypeEENKUlvE_clEvENKUlvE1_clEvEUlN3c104HalfEE_EEvS4_RKT_EUliE_EEviT1_ --------------------------
	.section	.text._ZN2at6native18elementwise_kernelILi128ELi4EZNS0_15gpu_kernel_implIZZZNS0_18GeluCUDAKernelImplERNS_18TensorIteratorBaseENS0_8GeluTypeEENKUlvE_clEvENKUlvE1_clEvEUlN3c104HalfEE_EEvS4_RKT_EUliE_EEviT1_,"ax",@progbits
	.align	128
        .global         _ZN2at6native18elementwise_kernelILi128ELi4EZNS0_15gpu_kernel_implIZZZNS0_18GeluCUDAKernelImplERNS_18TensorIteratorBaseENS0_8GeluTypeEENKUlvE_clEvENKUlvE1_clEvEUlN3c104HalfEE_EEvS4_RKT_EUliE_EEviT1_
        .type           _ZN2at6native18elementwise_kernelILi128ELi4EZNS0_15gpu_kernel_implIZZZNS0_18GeluCUDAKernelImplERNS_18TensorIteratorBaseENS0_8GeluTypeEENKUlvE_clEvENKUlvE1_clEvEUlN3c104HalfEE_EEvS4_RKT_EUliE_EEviT1_,@function
        .size           _ZN2at6native18elementwise_kernelILi128ELi4EZNS0_15gpu_kernel_implIZZZNS0_18GeluCUDAKernelImplERNS_18TensorIteratorBaseENS0_8GeluTypeEENKUlvE_clEvENKUlvE1_clEvEUlN3c104HalfEE_EEvS4_RKT_EUliE_EEviT1_,(.L_x_12914 - _ZN2at6native18elementwise_kernelILi128ELi4EZNS0_15gpu_kernel_implIZZZNS0_18GeluCUDAKernelImplERNS_18TensorIteratorBaseENS0_8GeluTypeEENKUlvE_clEvENKUlvE1_clEvEUlN3c104HalfEE_EEvS4_RKT_EUliE_EEviT1_)
        .other          _ZN2at6native18elementwise_kernelILi128ELi4EZNS0_15gpu_kernel_implIZZZNS0_18GeluCUDAKernelImplERNS_18TensorIteratorBaseENS0_8GeluTypeEENKUlvE_clEvENKUlvE1_clEvEUlN3c104HalfEE_EEvS4_RKT_EUliE_EEviT1_,@"STO_CUDA_ENTRY STV_DEFAULT"
_ZN2at6native18elementwise_kernelILi128ELi4EZNS0_15gpu_kernel_implIZZZNS0_18GeluCUDAKernelImplERNS_18TensorIteratorBaseENS0_8GeluTypeEENKUlvE_clEvENKUlvE1_clEvEUlN3c104HalfEE_EEvS4_RKT_EUliE_EEviT1_:
.text._ZN2at6native18elementwise_kernelILi128ELi4EZNS0_15gpu_kernel_implIZZZNS0_18GeluCUDAKernelImplERNS_18TensorIteratorBaseENS0_8GeluTypeEENKUlvE_clEvENKUlvE1_clEvEUlN3c104HalfEE_EEvS4_RKT_EUliE_EEviT1_:
        /* <DEDUP_REMOVED lines=313> */
.L_x_10773:
        /* <DEDUP_REMOVED lines=22> */
.L_x_10777:
[----:B------:R-:W2:Y:S02]  /*14f0*/  LDG.E.U8 R2, desc[UR36][R2.64] ;  /* 0x0000002402027981 */ /* 0x000ea4000c1e1100 */
[----:B--2---:R-:W-:-:S04]  /*1500*/  I2FP.F32.U32 R0, R2 ;  /* 0x0000000200007245 */ /* 0x004fc80000201000 */
[----:B------:R-:W-:Y:S01]  /*1510*/  F2FP.F16.F32.PACK_AB R0, RZ, R0 ;  /* 0x00000000ff00723e */ /* 0x000fe200000000ff */
[----:B------:R-:W-:Y:S06]  /*1520*/  BRA `(.L_x_10779) ;  /* 0x0000000c00887947 */ /* 0x000fec0003800000 */
.L_x_10776:
        /* <DEDUP_REMOVED lines=10> */
.L_x_10781:
[----:B------:R-:W2:Y:S02]  /*15d0*/  LDG.E R2, desc[UR36][R2.64] ;  /* 0x0000002402027981 */ /* 0x000ea4000c1e1900 */
[----:B--2---:R-:W-:-:S04]  /*15e0*/  I2FP.F32.S32 R0, R2 ;  /* 0x0000000200007245 */ /* 0x004fc80000201400 */
[----:B------:R-:W-:Y:S01]  /*15f0*/  F2FP.F16.F32.PACK_AB R0, RZ, R0 ;  /* 0x00000000ff00723e */ /* 0x000fe200000000ff */
[----:B------:R-:W-:Y:S06]  /*1600*/  BRA `(.L_x_10779) ;  /* 0x0000000c00507947 */ /* 0x000fec0003800000 */
.L_x_10780:
[----:B------:R-:W2:Y:S02]  /*1610*/  LDG.E.U16 R2, desc[UR36][R2.64] ;  /* 0x0000002402027981 */ /* 0x000ea4000c1e1500 */
[----:B--2---:R-:W0:Y:S02]  /*1620*/  I2F.S16 R0, R2 ;  /* 0x0000000200007306 */ /* 0x004e240000101400 */
[----:B0-----:R-:W-:Y:S01]  /*1630*/  F2FP.F16.F32.PACK_AB R0, RZ, R0 ;  /* 0x00000000ff00723e */ /* 0x001fe200000000ff */
[----:B------:R-:W-:Y:S06]  /*1640*/  BRA `(.L_x_10779) ;  /* 0x0000000c00407947 */ /* 0x000fec0003800000 */
.L_x_10775:
        /* <DEDUP_REMOVED lines=9> */
.L_x_10783:
[----:B------:R0:W5:Y:S01]  /*16e0*/  LDG.E.U16 R0, desc[UR36][R2.64] ;  /* 0x0000002402007981 */ /* 0x000162000c1e1500 */
[----:B------:R-:W-:Y:S05]  /*16f0*/  BRA `(.L_x_10779) ;  /* 0x0000000c00147947 */ /* 0x000fea0003800000 */
.L_x_10782:
        /* <DEDUP_REMOVED lines=9> */
.L_x_10785:
[----:B------:R1:W5:Y:S01]  /*1790*/  LDG.E.U16 R0, desc[UR36][R2.64] ;  /* 0x0000002402007981 */ /* 0x000362000c1e1500 */
[----:B------:R-:W-:Y:S05]  /*17a0*/  BRA `(.L_x_10779) ;  /* 0x0000000800e87947 */ /* 0x000fea0003800000 */
.L_x_10784:
        /* <DEDUP_REMOVED lines=8> */
.L_x_10774:
        /* <DEDUP_REMOVED lines=13> */
.L_x_10788:
        /* <DEDUP_REMOVED lines=8> */
.L_x_10787:
        /* <DEDUP_REMOVED lines=28> */
.L_x_10790:
        /* <DEDUP_REMOVED lines=15> */
.L_x_10789:
[----:B------:R-:W2:Y:S02]  /*1c30*/  LDG.E.U16 R0, desc[UR36][R2.64] ;  /* 0x0000002402007981 */ /* 0x000ea4000c1e1500 */
[----:B--2---:R-:W-:-:S05]  /*1c40*/  IMAD.U32 R0, R0, 0x10000, RZ ;  /* 0x0001000000007824 */ /* 0x004fca00078e00ff */
[----:B------:R-:W-:Y:S01]  /*1c50*/  F2FP.F16.F32.PACK_AB R0, RZ, R0 ;  /* 0x00000000ff00723e */ /* 0x000fe200000000ff */
[----:B------:R-:W-:Y:S06]  /*1c60*/  BRA `(.L_x_10779) ;  /* 0x0000000400b87947 */ /* 0x000fec0003800000 */
.L_x_10786:
        /* <DEDUP_REMOVED lines=12> */
.L_x_10793:
        /* <DEDUP_REMOVED lines=21> */
.L_x_10797:
[----:B------:R-:W-:Y:S05]  /*1e80*/  BSYNC B1 ;  /* 0x0000000000017941 */ /* 0x000fea0003800000 */
.L_x_10796:
[----:B------:R-:W-:Y:S01]  /*1e90*/  LEA R3, R0, 0x3b800000, 0x17 ;  /* 0x3b80000000037811 */ /* 0x000fe200078eb8ff */
[----:B------:R-:W-:-:S05]  /*1ea0*/  IMAD.SHL.U32 R0, R2, 0x100000, RZ ;  /* 0x0010000002007824 */ /* 0x000fca00078e00ff */
[----:B------:R-:W-:-:S07]  /*1eb0*/  LOP3.LUT R0, R3, R0, R4, 0xfe, !PT ;  /* 0x0000000003007212 */ /* 0x000fce00078efe04 */
.L_x_10795:
[----:B------:R-:W-:Y:S05]  /*1ec0*/  BSYNC B0 ;  /* 0x0000000000007941 */ /* 0x000fea0003800000 */
.L_x_10794:
[----:B------:R-:W-:Y:S01]  /*1ed0*/  F2FP.F16.F32.PACK_AB R0, RZ, R0 ;  /* 0x00000000ff00723e */ /* 0x000fe200000000ff */
[----:B------:R-:W-:Y:S06]  /*1ee0*/  BRA `(.L_x_10779) ;  /* 0x0000000400187947 */ /* 0x000fec0003800000 */
.L_x_10792:
        /* <DEDUP_REMOVED lines=21> */
.L_x_10801:
[----:B------:R-:W-:Y:S05]  /*2040*/  BSYNC B1 ;  /* 0x0000000000017941 */ /* 0x000fea0003800000 */
.L_x_10800:
[----:B------:R-:W-:Y:S01]  /*2050*/  LEA R3, R0, 0x37800000, 0x17 ;  /* 0x3780000000037811 */ /* 0x000fe200078eb8ff */
[----:B------:R-:W-:-:S05]  /*2060*/  IMAD.SHL.U32 R0, R2, 0x200000, RZ ;  /* 0x0020000002007824 */ /* 0x000fca00078e00ff */
[----:B------:R-:W-:-:S07]  /*2070*/  LOP3.LUT R0, R3, R0, R4, 0xfe, !PT ;  /* 0x0000000003007212 */ /* 0x000fce00078efe04 */
.L_x_10799:
[----:B------:R-:W-:Y:S05]  /*2080*/  BSYNC B0 ;  /* 0x0000000000007941 */ /* 0x000fea0003800000 */
.L_x_10798:
[----:B------:R-:W-:Y:S01]  /*2090*/  F2FP.F16.F32.PACK_AB R0, RZ, R0 ;  /* 0x00000000ff00723e */ /* 0x000fe200000000ff */
[----:B------:R-:W-:Y:S06]  /*20a0*/  BRA `(.L_x_10779) ;  /* 0x0000000000a87947 */ /* 0x000fec0003800000 */
.L_x_10791:
        /* <DEDUP_REMOVED lines=14> */
.L_x_10805:
[----:B------:R-:W-:Y:S05]  /*2190*/  BSYNC B0 ;  /* 0x0000000000007941 */ /* 0x000fea0003800000 */
.L_x_10804:
[----:B------:R-:W-:Y:S01]  /*21a0*/  F2FP.F16.F32.PACK_AB R0, RZ, R0 ;  /* 0x00000000ff00723e */ /* 0x000fe200000000ff */
[----:B------:R-:W-:Y:S06]  /*21b0*/  BRA `(.L_x_10779) ;  /* 0x0000000000647947 */ /* 0x000fec0003800000 */
.L_x_10778:
        /* <DEDUP_REMOVED lines=16> */
.L_x_10806:
[----:B------:R-:W-:Y:S01]  /*22c0*/  PRMT R0, RZ, 0x7610, R0 ;  /* 0x00007610ff007816 */ /* 0x000fe20000000000 */
[----:B------:R-:W-:Y:S06]  /*22d0*/  BRA `(.L_x_10779) ;  /* 0x00000000001c7947 */ /* 0x000fec0003800000 */
.L_x_10803:
[----:B------:R-:W2:Y:S02]  /*22e0*/  LDG.E.64 R2, desc[UR36][R2.64] ;  /* 0x0000002402027981 */ /* 0x000ea4000c1e1b00 */
[----:B--2---:R-:W0:Y:S02]  /*22f0*/  I2F.U64 R0, R2 ;  /* 0x0000000200007312 */ /* 0x004e240000301000 */
[----:B0-----:R-:W-:Y:S01]  /*2300*/  F2FP.F16.F32.PACK_AB R0, RZ, R0 ;  /* 0x00000000ff00723e */ /* 0x001fe200000000ff */
[----:B------:R-:W-:Y:S06]  /*2310*/  BRA `(.L_x_10779) ;  /* 0x00000000000c7947 */ /* 0x000fec0003800000 */
.L_x_10802:
[----:B------:R-:W2:Y:S02]  /*2320*/  LDG.E R2, desc[UR36][R2.64] ;  /* 0x0000002402027981 */ /* 0x000ea4000c1e1900 */
[----:B--2---:R-:W-:-:S04]  /*2330*/  I2FP.F32.U32 R0, R2 ;  /* 0x0000000200007245 */ /* 0x004fc80000201000 */
[----:B------:R-:W-:-:S07]  /*2340*/  F2FP.F16.F32.PACK_AB R0, RZ, R0 ;  /* 0x00000000ff00723e */ /* 0x000fce00000000ff */
.L_x_10779:
[----:B-----5:R-:W-:Y:S01]  /*2350*/  HADD2.F32 R0, -RZ, R0.H0_H0 ;  /* 0x20000000ff007230 */ /* 0x020fe20000004100 */
[----:B------:R-:W2:Y:S04]  /*2360*/  LDC.U8 R4, c[0x0][0x421] ;  /* 0x00010840ff047b82 */ /* 0x000ea80000000000 */
[----:B01----:R-:W-:-:S04]  /*2370*/  FMUL.FTZ R3, R0, R0 ;  /* 0x0000000000037220 */ /* 0x003fc80000410000 */
[----:B------:R-:W-:-:S04]  /*2380*/  FMUL.FTZ R3, R0, R3 ;  /* 0x0000000300037220 */ /* 0x000fc80000410000 */
[----:B------:R-:W-:Y:S01]  /*2390*/  FFMA.FTZ R3, R3, 0.044714998453855514526, R0 ;  /* 0x3d37271303037823 */ /* 0x000fe20000010000 */
[----:B------:R-:W-:-:S03]  /*23a0*/  FMUL.FTZ R0, R0, 0.5 ;  /* 0x3f00000000007820 */ /* 0x000fc60000410000 */
[----:B------:R-:W-:-:S06]  /*23b0*/  FMUL.FTZ R3, R3, 0.79788458347320556641 ;  /* 0x3f4c422a03037820 */ /* 0x000fcc0000410000 */
[----:B------:R-:W0:Y:S01]  /*23c0*/  MUFU.TANH R3, R3 ;  /* 0x0000000300037308 */ /* 0x000e220000002400 */
[----:B--2---:R-:W-:-:S04]  /*23d0*/  PRMT R2, R4, 0x9910, RZ ;  /* 0x0000991004027816 */ /* 0x004fc800000000ff */
[----:B------:R-:W-:Y:S01]  /*23e0*/  ISETP.GT.AND P0, PT, R2, 0x9, PT ;  /* 0x000000090200780c */ /* 0x000fe20003f04270 */
[----:B0-----:R-:W-:-:S04]  /*23f0*/  FADD.FTZ R5, R3, 1 ;  /* 0x3f80000003057421 */ /* 0x001fc80000010000 */
[----:B------:R-:W-:-:S05]  /*2400*/  FMUL.FTZ R0, R0, R5 ;  /* 0x0000000500007220 */ /* 0x000fca0000410000 */
[----:B------:R-:W-:-:S03]  /*2410*/  F2FP.F16.F32.PACK_AB R0, RZ, R0 ;  /* 0x00000000ff00723e */ /* 0x000fc600000000ff */
        /* <DEDUP_REMOVED lines=13> */
.L_x_10810:
[----:B------:R-:W-:-:S06]  /*24f0*/  HADD2.F32 R3, -RZ, R0.H0_H0 ;  /* 0x20000000ff037230 */ /* 0x000fcc0000004100 */
[----:B------:R-:W0:Y:S02]  /*2500*/  F2I.S64.TRUNC R2, R3 ;  /* 0x0000000300027311 */ /* 0x000e24000020d900 */
[----:B0-----:R3:W-:Y:S01]  /*2510*/  STG.E.U8 desc[UR36][R16.64], R2 ;  /* 0x0000000210007986 */ /* 0x0017e2000c101124 */
[----:B------:R-:W-:Y:S05]  /*2520*/  BRA `(.L_x_10812) ;  /* 0x0000000c00847947 */ /* 0x000fea0003800000 */
.L_x_10809:
        /* <DEDUP_REMOVED lines=10> */
.L_x_10814:
[----:B------:R-:W-:-:S04]  /*25d0*/  HADD2.F32 R0, -RZ, R0.H0_H0 ;  /* 0x20000000ff007230 */ /* 0x000fc80000004100 */
[----:B------:R-:W0:Y:S02]  /*25e0*/  F2I.FTZ.TRUNC.NTZ R3, R0 ;  /* 0x0000000000037305 */ /* 0x000e24000021f100 */
[----:B0-----:R1:W-:Y:S01]  /*25f0*/  STG.E desc[UR36][R16.64], R3 ;  /* 0x0000000310007986 */ /* 0x0013e2000c101924 */
[----:B------:R-:W-:Y:S05]  /*2600*/  BRA `(.L_x_10812) ;  /* 0x0000000c004c7947 */ /* 0x000fea0003800000 */
.L_x_10813:
[----:B------:R-:W-:-:S04]  /*2610*/  HADD2.F32 R0, -RZ, R0.H0_H0 ;  /* 0x20000000ff007230 */ /* 0x000fc80000004100 */
[----:B------:R-:W0:Y:S02]  /*2620*/  F2I.FTZ.TRUNC.NTZ R3, R0 ;  /* 0x0000000000037305 */ /* 0x000e24000021f100 */
[----:B0-----:R2:W-:Y:S01]  /*2630*/  STG.E.U16 desc[UR36][R16.64], R3 ;  /* 0x0000000310007986 */ /* 0x0015e2000c101524 */
[----:B------:R-:W-:Y:S05]  /*2640*/  BRA `(.L_x_10812) ;  /* 0x0000000c003c7947 */ /* 0x000fea0003800000 */
.L_x_10808:
        /* <DEDUP_REMOVED lines=9> */
.L_x_10816:
[----:B------:R0:W-:Y:S01]  /*26e0*/  STG.E.U16 desc[UR36][R16.64], R0 ;  /* 0x0000000010007986 */ /* 0x0001e2000c101524 */
[----:B------:R-:W-:Y:S05]  /*26f0*/  BRA `(.L_x_10812) ;  /* 0x0000000c00107947 */ /* 0x000fea0003800000 */
.L_x_10815:
        /* <DEDUP_REMOVED lines=10> */
.L_x_10818:
[----:B------:R-:W-:-:S05]  /*27a0*/  HADD2.F32 R0, -RZ, R0.H0_H0 ;  /* 0x20000000ff007230 */ /* 0x000fca0000004100 */
[----:B------:R-:W-:-:S04]  /*27b0*/  F2FP.F16.F32.PACK_AB R0, RZ, R0 ;  /* 0x00000000ff00723e */ /* 0x000fc800000000ff */
[----:B------:R-:W-:-:S05]  /*27c0*/  PRMT R0, R0, 0x5410, RZ ;  /* 0x0000541000007816 */ /* 0x000fca00000000ff */
[----:B------:R0:W-:Y:S01]  /*27d0*/  STG.E desc[UR36][R16.64], R0 ;  /* 0x0000000010007986 */ /* 0x0001e2000c101924 */
[----:B------:R-:W-:Y:S05]  /*27e0*/  BRA `(.L_x_10812) ;  /* 0x0000000800d47947 */ /* 0x000fea0003800000 */
.L_x_10817:
[----:B------:R-:W-:-:S05]  /*27f0*/  HADD2.F32 R2, -RZ, R0.H0_H0 ;  /* 0x20000000ff027230 */ /* 0x000fca0000004100 */
[----:B------:R-:W-:-:S06]  /*2800*/  FMUL.FTZ R2, R2, 1 ;  /* 0x3f80000002027820 */ /* 0x000fcc0000410000 */
[----:B------:R-:W0:Y:S02]  /*2810*/  F2F.F64.F32 R2, R2 ;  /* 0x0000000200027310 */ /* 0x000e240000201800 */
[----:B0-----:R0:W-:Y:S01]  /*2820*/  STG.E.64 desc[UR36][R16.64], R2 ;  /* 0x0000000210007986 */ /* 0x0011e2000c101b24 */
[----:B------:R-:W-:Y:S05]  /*2830*/  BRA `(.L_x_10812) ;  /* 0x0000000800c07947 */ /* 0x000fea0003800000 */
.L_x_10807:
        /* <DEDUP_REMOVED lines=13> */
.L_x_10821:
[----:B------:R-:W-:Y:S01]  /*2910*/  HADD2.F32 R0, -RZ, R0.H0_H0 ;  /* 0x20000000ff007230 */ /* 0x000fe20000004100 */
[----:B------:R-:W-:-:S04]  /*2920*/  CS2R R6, SRZ ;  /* 0x0000000000067805 */ /* 0x000fc8000001ff00 */
[----:B------:R-:W-:-:S04]  /*2930*/  FMUL.FTZ R0, R0, 1 ;  /* 0x3f80000000007820 */ /* 0x000fc80000410000 */
[----:B------:R-:W0:Y:S02]  /*2940*/  F2F.F64.F32 R4, R0 ;  /* 0x0000000000047310 */ /* 0x000e240000201800 */
[----:B0-----:R0:W-:Y:S01]  /*2950*/  STG.E.128 desc[UR36][R16.64], R4 ;  /* 0x0000000410007986 */ /* 0x0011e2000c101d24 */
[----:B------:R-:W-:Y:S05]  /*2960*/  BRA `(.L_x_10812) ;  /* 0x0000000800747947 */ /* 0x000fea0003800000 */
.L_x_10820:
        /* <DEDUP_REMOVED lines=21> */
.L_x_10825:
[----:B------:R-:W-:Y:S05]  /*2ac0*/  BSYNC B0 ;  /* 0x0000000000007941 */ /* 0x000fea0003800000 */
.L_x_10824:
[----:B------:R-:W-:-:S05]  /*2ad0*/  LOP3.LUT R3, R0, R3, RZ, 0xfc, !PT ;  /* 0x0000000300037212 */ /* 0x000fca00078efcff */
[----:B------:R0:W-:Y:S01]  /*2ae0*/  STG.E.U8 desc[UR36][R16.64], R3 ;  /* 0x0000000310007986 */ /* 0x0001e2000c101124 */
[----:B------:R-:W-:Y:S05]  /*2af0*/  BRA `(.L_x_10812) ;  /* 0x0000000800107947 */ /* 0x000fea0003800000 */
.L_x_10823:
        /* <DEDUP_REMOVED lines=13> */
.L_x_10827:
[----:B------:R-:W-:Y:S01]  /*2bd0*/  IMAD.MOV.U32 R0, RZ, RZ, 0x7f ;  /* 0x0000007fff007424 */ /* 0x000fe200078e00ff */
[----:B------:R-:W-:-:S04]  /*2be0*/  ISETP.GT.U32.AND P0, PT, R2, 0x7f800000, PT ;  /* 0x7f8000000200780c */ /* 0x000fc80003f04070 */
[----:B------:R-:W-:-:S09]  /*2bf0*/  SEL R0, R0, 0x7c, P0 ;  /* 0x0000007c00007807 */ /* 0x000fd20000000000 */
.L_x_10828:
[----:B------:R-:W-:Y:S05]  /*2c00*/  BSYNC B0 ;  /* 0x0000000000007941 */ /* 0x000fea0003800000 */
.L_x_10826:
[----:B------:R-:W-:-:S04]  /*2c10*/  LOP3.LUT R2, R3, 0x80000000, RZ, 0xc0, !PT ;  /* 0x8000000003027812 */ /* 0x000fc800078ec0ff */
[----:B------:R-:W-:-:S04]  /*2c20*/  SHF.R.U32.HI R3, RZ, 0x18, R2 ;  /* 0x00000018ff037819 */ /* 0x000fc80000011602 */
[----:B------:R-:W-:-:S05]  /*2c30*/  LOP3.LUT R3, R0, R3, RZ, 0xfc, !PT ;  /* 0x0000000300037212 */ /* 0x000fca00078efcff */
[----:B------:R0:W-:Y:S01]  /*2c40*/  STG.E.U8 desc[UR36][R16.64], R3 ;  /* 0x0000000310007986 */ /* 0x0001e2000c101124 */
[----:B------:R-:W-:Y:S05]  /*2c50*/  BRA `(.L_x_10812) ;  /* 0x0000000400b87947 */ /* 0x000fea0003800000 */
.L_x_10822:
[----:B------:R-:W-:-:S05]  /*2c60*/  HADD2.F32 R0, -RZ, R0.H0_H0 ;  /* 0x20000000ff007230 */ /* 0x000fca0000004100 */
[----:B------:R-:W-:-:S05]  /*2c70*/  F2FP.BF16.F32.PACK_AB R0, RZ, R0 ;  /* 0x00000000ff00723e */ /* 0x000fca00000010ff */
[----:B------:R0:W-:Y:S01]  /*2c80*/  STG.E.U16 desc[UR36][R16.64], R0 ;  /* 0x0000000010007986 */ /* 0x0001e2000c101524 */
[----:B------:R-:W-:Y:S05]  /*2c90*/  BRA `(.L_x_10812) ;  /* 0x0000000400a87947 */ /* 0x000fea0003800000 */
.L_x_10819:
        /* <DEDUP_REMOVED lines=12> */
.L_x_10831:
        /* <DEDUP_REMOVED lines=17> */
.L_x_10834:
[----:B------:R-:W-:-:S04]  /*2e70*/  LOP3.LUT R2, R3, 0x80000000, RZ, 0xc0, !PT ;  /* 0x8000000003027812 */ /* 0x000fc800078ec0ff */
[----:B------:R-:W-:-:S04]  /*2e80*/  SHF.R.U32.HI R3, RZ, 0x18, R2 ;  /* 0x00000018ff037819 */ /* 0x000fc80000011602 */
[----:B------:R-:W-:-:S04]  /*2e90*/  LOP3.LUT R0, R0, R3, RZ, 0xfc, !PT ;  /* 0x0000000300007212 */ /* 0x000fc800078efcff */
[----:B------:R-:W-:-:S07]  /*2ea0*/  PRMT R8, R0, 0x7610, R8 ;  /* 0x0000761000087816 */ /* 0x000fce0000000008 */
.L_x_10833:
[----:B------:R-:W-:Y:S05]  /*2eb0*/  BSYNC B0 ;  /* 0x0000000000007941 */ /* 0x000fea0003800000 */
.L_x_10832:
[----:B------:R0:W-:Y:S01]  /*2ec0*/  STG.E.U8 desc[UR36][R16.64], R8 ;  /* 0x0000000810007986 */ /* 0x0001e2000c101124 */
[----:B------:R-:W-:Y:S05]  /*2ed0*/  BRA `(.L_x_10812) ;  /* 0x0000000400187947 */ /* 0x000fea0003800000 */
.L_x_10830:
        /* <DEDUP_REMOVED lines=17> */
.L_x_10837:
[----:B------:R-:W-:-:S04]  /*2ff0*/  LOP3.LUT R2, R3, 0x80000000, RZ, 0xc0, !PT ;  /* 0x8000000003027812 */ /* 0x000fc800078ec0ff */
[----:B------:R-:W-:-:S04]  /*3000*/  SHF.R.U32.HI R3, RZ, 0x18, R2 ;  /* 0x00000018ff037819 */ /* 0x000fc80000011602 */
[----:B------:R-:W-:-:S04]  /*3010*/  LOP3.LUT R0, R0, R3, RZ, 0xfc, !PT ;  /* 0x0000000300007212 */ /* 0x000fc800078efcff */
[----:B------:R-:W-:-:S07]  /*3020*/  PRMT R8, R0, 0x7610, R8 ;  /* 0x0000761000087816 */ /* 0x000fce0000000008 */
.L_x_10836:
[----:B------:R-:W-:Y:S05]  /*3030*/  BSYNC B0 ;  /* 0x0000000000007941 */ /* 0x000fea0003800000 */
.L_x_10835:
[----:B------:R0:W-:Y:S01]  /*3040*/  STG.E.U8 desc[UR36][R16.64], R8 ;  /* 0x0000000810007986 */ /* 0x0001e2000c101124 */
[----:B------:R-:W-:Y:S05]  /*3050*/  BRA `(.L_x_10812) ;  /* 0x0000000000b87947 */ /* 0x000fea0003800000 */
.L_x_10829:
        /* <DEDUP_REMOVED lines=22> */
.L_x_10811:
        /* <DEDUP_REMOVED lines=16> */
.L_x_10840:
[----:B------:R-:W-:Y:S05]  /*32c0*/  BRA `(.L_x_10812) ;  /* 0x00000000001c7947 */ /* 0x000fea0003800000 */
.L_x_10839:
[----:B------:R-:W-:-:S06]  /*32d0*/  HADD2.F32 R2, -RZ, R0.H0_H0 ;  /* 0x20000000ff027230 */ /* 0x000fcc0000004100 */
[----:B------:R-:W0:Y:S02]  /*32e0*/  F2I.U64.TRUNC R2, R2 ;  /* 0x0000000200027311 */ /* 0x000e24000020d800 */
[----:B0-----:R0:W-:Y:S01]  /*32f0*/  STG.E.64 desc[UR36][R16.64], R2 ;  /* 0x0000000210007986 */ /* 0x0011e2000c101b24 */
[----:B------:R-:W-:Y:S05]  /*3300*/  BRA `(.L_x_10812) ;  /* 0x00000000000c7947 */ /* 0x000fea0003800000 */
.L_x_10838:
[----:B------:R-:W-:-:S04]  /*3310*/  HADD2.F32 R0, -RZ, R0.H0_H0 ;  /* 0x20000000ff007230 */ /* 0x000fc80000004100 */
[----:B------:R-:W0:Y:S02]  /*3320*/  F2I.FTZ.U32.TRUNC.NTZ R3, R0 ;  /* 0x0000000000037305 */ /* 0x000e24000021f000 */
[----:B0-----:R0:W-:Y:S02]  /*3330*/  STG.E desc[UR36][R16.64], R3 ;  /* 0x0000000310007986 */ /* 0x0011e4000c101924 */
.L_x_10812:
[----:B------:R-:W-:-:S04]  /*3340*/  IMAD R18, R23, 0x200, R18 ;  /* 0x0000020017127824 */ /* 0x000fc800078e0212 */
[----:B------:R-:W-:-:S07]  /*3350*/  VIADD R19, R18, 0x80 ;  /* 0x0000008012137836 */ /* 0x000fce0000000000 */
.L_x_10772:
[----:B------:R-:W-:Y:S05]  /*3360*/  BSYNC B6 ;  /* 0x0000000000067941 */ /* 0x000fea0003800000 */
.L_x_10771:
        /* <DEDUP_REMOVED lines=307> */
.L_x_10843:
        /* <DEDUP_REMOVED lines=22> */
.L_x_10847:
[----:B------:R-:W2:Y:S02]  /*4800*/  LDG.E.U8 R2, desc[UR36][R2.64] ;  /* 0x0000002402027981 */ /* 0x000ea4000c1e1100 */
[----:B--2---:R-:W-:-:S04]  /*4810*/  I2FP.F32.U32 R0, R2 ;  /* 0x0000000200007245 */ /* 0x004fc80000201000 */
[----:B------:R-:W-:Y:S01]  /*4820*/  F2FP.F16.F32.PACK_AB R0, RZ, R0 ;  /* 0x00000000ff00723e */ /* 0x000fe200000000ff */
[----:B------:R-:W-:Y:S06]  /*4830*/  BRA `(.L_x_10849) ;  /* 0x0000000c00887947 */ /* 0x000fec0003800000 */
.L_x_10846:
        /* <DEDUP_REMOVED lines=10> */
.L_x_10851:
[----:B------:R-:W2:Y:S02]  /*48e0*/  LDG.E R2, desc[UR36][R2.64] ;  /* 0x0000002402027981 */ /* 0x000ea4000c1e1900 */
[----:B--2---:R-:W-:-:S04]  /*48f0*/  I2FP.F32.S32 R0, R2 ;  /* 0x0000000200007245 */ /* 0x004fc80000201400 */
[----:B------:R-:W-:Y:S01]  /*4900*/  F2FP.F16.F32.PACK_AB R0, RZ, R0 ;  /* 0x00000000ff00723e */ /* 0x000fe200000000ff */
[----:B------:R-:W-:Y:S06]  /*4910*/  BRA `(.L_x_10849) ;  /* 0x0000000c00507947 */ /* 0x000fec0003800000 */
.L_x_10850:
[----:B------:R-:W2:Y:S02]  /*4920*/  LDG.E.U16 R2, desc[UR36][R2.64] ;  /* 0x0000002402027981 */ /* 0x000ea4000c1e1500 */
[----:B--2---:R-:W0:Y:S02]  /*4930*/  I2F.S16 R0, R2 ;  /* 0x0000000200007306 */ /* 0x004e240000101400 */
[----:B0-----:R-:W-:Y:S01]  /*4940*/  F2FP.F16.F32.PACK_AB R0, RZ, R0 ;  /* 0x00000000ff00723e */ /* 0x001fe200000000ff */
[----:B------:R-:W-:Y:S06]  /*4950*/  BRA `(.L_x_10849) ;  /* 0x0000000c00407947 */ /* 0x000fec0003800000 */
.L_x_10845:
        /* <DEDUP_REMOVED lines=9> */
.L_x_10853:
[----:B------:R0:W5:Y:S01]  /*49f0*/  LDG.E.U16 R0, desc[UR36][R2.64] ;  /* 0x0000002402007981 */ /* 0x000162000c1e1500 */
[----:B------:R-:W-:Y:S05]  /*4a00*/  BRA `(.L_x_10849) ;  /* 0x0000000c00147947 */ /* 0x000fea0003800000 */
.L_x_10852:
        /* <DEDUP_REMOVED lines=9> */
.L_x_10855:
[----:B------:R1:W5:Y:S01]  /*4aa0*/  LDG.E.U16 R0, desc[UR36][R2.64] ;  /* 0x0000002402007981 */ /* 0x000362000c1e1500 */
[----:B------:R-:W-:Y:S05]  /*4ab0*/  BRA `(.L_x_10849) ;  /* 0x0000000800e87947 */ /* 0x000fea0003800000 */
.L_x_10854:
        /* <DEDUP_REMOVED lines=8> */
.L_x_10844:
        /* <DEDUP_REMOVED lines=13> */
.L_x_10858:
        /* <DEDUP_REMOVED lines=8> */
.L_x_10857:
        /* <DEDUP_REMOVED lines=28> */
.L_x_10860:
        /* <DEDUP_REMOVED lines=15> */
.L_x_10859:
[----:B------:R-:W2:Y:S02]  /*4f40*/  LDG.E.U16 R0, desc[UR36][R2.64] ;  /* 0x0000002402007981 */ /* 0x000ea4000c1e1500 */
[----:B--2---:R-:W-:-:S05]  /*4f50*/  IMAD.U32 R0, R0, 0x10000, RZ ;  /* 0x0001000000007824 */ /* 0x004fca00078e00ff */
[----:B------:R-:W-:Y:S01]  /*4f60*/  F2FP.F16.F32.PACK_AB R0, RZ, R0 ;  /* 0x00000000ff00723e */ /* 0x000fe200000000ff */
[----:B------:R-:W-:Y:S06]  /*4f70*/  BRA `(.L_x_10849) ;  /* 0x0000000400b87947 */ /* 0x000fec0003800000 */
.L_x_10856:
        /* <DEDUP_REMOVED lines=12> */
.L_x_10863:
        /* <DEDUP_REMOVED lines=21> */
.L_x_10867:
[----:B------:R-:W-:Y:S05]  /*5190*/  BSYNC B1 ;  /* 0x0000000000017941 */ /* 0x000fea0003800000 */
.L_x_10866:
[----:B------:R-:W-:Y:S01]  /*51a0*/  LEA R3, R0, 0x3b800000, 0x17 ;  /* 0x3b80000000037811 */ /* 0x000fe200078eb8ff */
[----:B------:R-:W-:-:S05]  /*51b0*/  IMAD.SHL.U32 R0, R2, 0x100000, RZ ;  /* 0x0010000002007824 */ /* 0x000fca00078e00ff */
[----:B------:R-:W-:-:S07]  /*51c0*/  LOP3.LUT R0, R3, R0, R4, 0xfe, !PT ;  /* 0x0000000003007212 */ /* 0x000fce00078efe04 */
.L_x_10865:
[----:B------:R-:W-:Y:S05]  /*51d0*/  BSYNC B0 ;  /* 0x0000000000007941 */ /* 0x000fea0003800000 */
.L_x_10864:
[----:B------:R-:W-:Y:S01]  /*51e0*/  F2FP.F16.F32.PACK_AB R0, RZ, R0 ;  /* 0x00000000ff00723e */ /* 0x000fe200000000ff */
[----:B------:R-:W-:Y:S06]  /*51f0*/  BRA `(.L_x_10849) ;  /* 0x0000000400187947 */ /* 0x000fec0003800000 */
.L_x_10862:
        /* <DEDUP_REMOVED lines=21> */
.L_x_10871:
[----:B------:R-:W-:Y:S05]  /*5350*/  BSYNC B1 ;  /* 0x0000000000017941 */ /* 0x000fea0003800000 */
.L_x_10870:
[----:B------:R-:W-:Y:S01]  /*5360*/  LEA R3, R0, 0x37800000, 0x17 ;  /* 0x3780000000037811 */ /* 0x000fe200078eb8ff */
[----:B------:R-:W-:-:S05]  /*5370*/  IMAD.SHL.U32 R0, R2, 0x200000, RZ ;  /* 0x0020000002007824 */ /* 0x000fca00078e00ff */
[----:B------:R-:W-:-:S07]  /*5380*/  LOP3.LUT R0, R3, R0, R4, 0xfe, !PT ;  /* 0x0000000003007212 */ /* 0x000fce00078efe04 */
.L_x_10869:
[----:B------:R-:W-:Y:S05]  /*5390*/  BSYNC B0 ;  /* 0x0000000000007941 */ /* 0x000fea0003800000 */
.L_x_10868:
[----:B------:R-:W-:Y:S01]  /*53a0*/  F2FP.F16.F32.PACK_AB R0, RZ, R0 ;  /* 0x00000000ff00723e */ /* 0x000fe200000000ff */
[----:B------:R-:W-:Y:S06]  /*53b0*/  BRA `(.L_x_10849) ;  /* 0x0000000000a87947 */ /* 0x000fec0003800000 */
.L_x_10861:
        /* <DEDUP_REMOVED lines=14> */
.L_x_10875:
[----:B------:R-:W-:Y:S05]  /*54a0*/  BSYNC B0 ;  /* 0x0000000000007941 */ /* 0x000fea0003800000 */
.L_x_10874:
[----:B------:R-:W-:Y:S01]  /*54b0*/  F2FP.F16.F32.PACK_AB R0, RZ, R0 ;  /* 0x00000000ff00723e */ /* 0x000fe200000000ff */
[----:B------:R-:W-:Y:S06]  /*54c0*/  BRA `(.L_x_10849) ;  /* 0x0000000000647947 */ /* 0x000fec0003800000 */
.L_x_10848:
        /* <DEDUP_REMOVED lines=16> */
.L_x_10876:
[----:B------:R-:W-:Y:S01]  /*55d0*/  PRMT R0, RZ, 0x7610, R0 ;  /* 0x00007610ff007816 */ /* 0x000fe20000000000 */
[----:B------:R-:W-:Y:S06]  /*55e0*/  BRA `(.L_x_10849) ;  /* 0x00000000001c7947 */ /* 0x000fec0003800000 */
.L_x_10873:
[----:B------:R-:W2:Y:S02]  /*55f0*/  LDG.E.64 R2, desc[UR36][R2.64] ;  /* 0x0000002402027981 */ /* 0x000ea4000c1e1b00 */
[----:B--2---:R-:W0:Y:S02]  /*5600*/  I2F.U64 R0, R2 ;  /* 0x0000000200007312 */ /* 0x004e240000301000 */
[----:B0-----:R-:W-:Y:S01]  /*5610*/  F2FP.F16.F32.PACK_AB R0, RZ, R0 ;  /* 0x00000000ff00723e */ /* 0x001fe200000000ff */
[----:B------:R-:W-:Y:S06]  /*5620*/  BRA `(.L_x_10849) ;  /* 0x00000000000c7947 */ /* 0x000fec0003800000 */
.L_x_10872:
[----:B------:R-:W2:Y:S02]  /*5630*/  LDG.E R2, desc[UR36][R2.64] ;  /* 0x0000002402027981 */ /* 0x000ea4000c1e1900 */
[----:B--2---:R-:W-:-:S04]  /*5640*/  I2FP.F32.U32 R0, R2 ;  /* 0x0000000200007245 */ /* 0x004fc80000201000 */
[----:B------:R-:W-:-:S07]  /*5650*/  F2FP.F16.F32.PACK_AB R0, RZ, R0 ;  /* 0x00000000ff00723e */ /* 0x000fce00000000ff */
.L_x_10849:
        /* <DEDUP_REMOVED lines=26> */
.L_x_10880:
[----:B------:R-:W-:-:S06]  /*5800*/  HADD2.F32 R3, -RZ, R0.H0_H0 ;  /* 0x20000000ff037230 */ /* 0x000fcc0000004100 */
[----:B------:R-:W0:Y:S02]  /*5810*/  F2I.S64.TRUNC R2, R3 ;  /* 0x0000000300027311 */ /* 0x000e24000020d900 */
[----:B0-----:R0:W-:Y:S01]  /*5820*/  STG.E.U8 desc[UR36][R16.64], R2 ;  /* 0x0000000210007986 */ /* 0x0011e2000c101124 */
[----:B------:R-:W-:Y:S05]  /*5830*/  BRA `(.L_x_10882) ;  /* 0x0000000c00847947 */ /* 0x000fea0003800000 */
.L_x_10879:
        /* <DEDUP_REMOVED lines=10> */
.L_x_10884:
[----:B------:R-:W-:-:S04]  /*58e0*/  HADD2.F32 R0, -RZ, R0.H0_H0 ;  /* 0x20000000ff007230 */ /* 0x000fc80000004100 */
[----:B------:R-:W0:Y:S02]  /*58f0*/  F2I.FTZ.TRUNC.NTZ R3, R0 ;  /* 0x0000000000037305 */ /* 0x000e24000021f100 */
[----:B0-----:R0:W-:Y:S01]  /*5900*/  STG.E desc[UR36][R16.64], R3 ;  /* 0x0000000310007986 */ /* 0x0011e2000c101924 */
[----:B------:R-:W-:Y:S05]  /*5910*/  BRA `(.L_x_10882) ;  /* 0x0000000c004c7947 */ /* 0x000fea0003800000 */
.L_x_10883:
[----:B------:R-:W-:-:S04]  /*5920*/  HADD2.F32 R0, -RZ, R0.H0_H0 ;  /* 0x20000000ff007230 */ /* 0x000fc80000004100 */
[----:B------:R-:W0:Y:S02]  /*5930*/  F2I.FTZ.TRUNC.NTZ R3, R0 ;  /* 0x0000000000037305 */ /* 0x000e24000021f100 */
[----:B0-----:R0:W-:Y:S01]  /*5940*/  STG.E.U16 desc[UR36][R16.64], R3 ;  /* 0x0000000310007986 */ /* 0x0011e2000c101524 */
[----:B------:R-:W-:Y:S05]  /*5950*/  BRA `(.L_x_10882) ;  /* 0x0000000c003c7947 */ /* 0x000fea0003800000 */
.L_x_10878:
        /* <DEDUP_REMOVED lines=9> */
.L_x_10886:
[----:B------:R0:W-:Y:S01]  /*59f0*/  STG.E.U16 desc[UR36][R16.64], R0 ;  /* 0x0000000010007986 */ /* 0x0001e2000c101524 */
[----:B------:R-:W-:Y:S05]  /*5a00*/  BRA `(.L_x_10882) ;  /* 0x0000000c00107947 */ /* 0x000fea0003800000 */
.L_x_10885:
        /* <DEDUP_REMOVED lines=10> */
.L_x_10888:
[----:B------:R-:W-:-:S05]  /*5ab0*/  HADD2.F32 R0, -RZ, R0.H0_H0 ;  /* 0x20000000ff007230 */ /* 0x000fca0000004100 */
[----:B------:R-:W-:-:S04]  /*5ac0*/  F2FP.F16.F32.PACK_AB R0, RZ, R0 ;  /* 0x00000000ff00723e */ /* 0x000fc800000000ff */
[----:B------:R-:W-:-:S05]  /*5ad0*/  PRMT R0, R0, 0x5410, RZ ;  /* 0x0000541000007816 */ /* 0x000fca00000000ff */
[----:B------:R0:W-:Y:S01]  /*5ae0*/  STG.E desc[UR36][R16.64], R0 ;  /* 0x0000000010007986 */ /* 0x0001e2000c101924 */
[----:B------:R-:W-:Y:S05]  /*5af0*/  BRA `(.L_x_10882) ;  /* 0x0000000800d47947 */ /* 0x000fea0003800000 */
.L_x_10887:
[----:B------:R-:W-:-:S05]  /*5b00*/  HADD2.F32 R2, -RZ, R0.H0_H0 ;  /* 0x20000000ff027230 */ /* 0x000fca0000004100 */
[----:B------:R-:W-:-:S06]  /*5b10*/  FMUL.FTZ R2, R2, 1 ;  /* 0x3f80000002027820 */ /* 0x000fcc0000410000 */
[----:B------:R-:W0:Y:S02]  /*5b20*/  F2F.F64.F32 R2, R2 ;  /* 0x0000000200027310 */ /* 0x000e240000201800 */
[----:B0-----:R0:W-:Y:S01]  /*5b30*/  STG.E.64 desc[UR36][R16.64], R2 ;  /* 0x0000000210007986 */ /* 0x0011e2000c101b24 */
[----:B------:R-:W-:Y:S05]  /*5b40*/  BRA `(.L_x_10882) ;  /* 0x0000000800c07947 */ /* 0x000fea0003800000 */
.L_x_10877:
        /* <DEDUP_REMOVED lines=13> */
.L_x_10891:
[----:B------:R-:W-:Y:S01]  /*5c20*/  HADD2.F32 R0, -RZ, R0.H0_H0 ;  /* 0x20000000ff007230 */ /* 0x000fe20000004100 */
[----:B------:R-:W-:-:S04]  /*5c30*/  CS2R R6, SRZ ;  /* 0x0000000000067805 */ /* 0x000fc8000001ff00 */
[----:B------:R-:W-:-:S04]  /*5c40*/  FMUL.FTZ R0, R0, 1 ;  /* 0x3f80000000007820 */ /* 0x000fc80000410000 */
[----:B------:R-:W0:Y:S02]  /*5c50*/  F2F.F64.F32 R4, R0 ;  /* 0x0000000000047310 */ /* 0x000e240000201800 */
[----:B0-----:R0:W-:Y:S01]  /*5c60*/  STG.E.128 desc[UR36][R16.64], R4 ;  /* 0x0000000410007986 */ /* 0x0011e2000c101d24 */
[----:B------:R-:W-:Y:S05]  /*5c70*/  BRA `(.L_x_10882) ;  /* 0x0000000800747947 */ /* 0x000fea0003800000 */
.L_x_10890:
        /* <DEDUP_REMOVED lines=21> */
.L_x_10895:
[----:B------:R-:W-:Y:S05]  /*5dd0*/  BSYNC B0 ;  /* 0x0000000000007941 */ /* 0x000fea0003800000 */
.L_x_10894:
[----:B------:R-:W-:-:S05]  /*5de0*/  LOP3.LUT R3, R0, R3, RZ, 0xfc, !PT ;  /* 0x0000000300037212 */ /* 0x000fca00078efcff */
[----:B------:R0:W-:Y:S01]  /*5df0*/  STG.E.U8 desc[UR36][R16.64], R3 ;  /* 0x0000000310007986 */ /* 0x0001e2000c101124 */
[----:B------:R-:W-:Y:S05]  /*5e00*/  BRA `(.L_x_10882) ;  /* 0x0000000800107947 */ /* 0x000fea0003800000 */
.L_x_10893:
        /* <DEDUP_REMOVED lines=13> */
.L_x_10897:
[----:B------:R-:W-:Y:S01]  /*5ee0*/  IMAD.MOV.U32 R0, RZ, RZ, 0x7f ;  /* 0x0000007fff007424 */ /* 0x000fe200078e00ff */
[----:B------:R-:W-:-:S04]  /*5ef0*/  ISETP.GT.U32.AND P0, PT, R2, 0x7f800000, PT ;  /* 0x7f8000000200780c */ /* 0x000fc80003f04070 */
[----:B------:R-:W-:-:S09]  /*5f00*/  SEL R0, R0, 0x7c, P0 ;  /* 0x0000007c00007807 */ /* 0x000fd20000000000 */
.L_x_10898:
[----:B------:R-:W-:Y:S05]  /*5f10*/  BSYNC B0 ;  /* 0x0000000000007941 */ /* 0x000fea0003800000 */
.L_x_10896:
[----:B------:R-:W-:-:S04]  /*5f20*/  LOP3.LUT R2, R3, 0x80000000, RZ, 0xc0, !PT ;  /* 0x8000000003027812 */ /* 0x000fc800078ec0ff */
[----:B------:R-:W-:-:S04]  /*5f30*/  SHF.R.U32.HI R3, RZ, 0x18, R2 ;  /* 0x00000018ff037819 */ /* 0x000fc80000011602 */
[----:B------:R-:W-:-:S05]  /*5f40*/  LOP3.LUT R3, R0, R3, RZ, 0xfc, !PT ;  /* 0x0000000300037212 */ /* 0x000fca00078efcff */
[----:B------:R0:W-:Y:S01]  /*5f50*/  STG.E.U8 desc[UR36][R16.64], R3 ;  /* 0x0000000310007986 */ /* 0x0001e2000c101124 */
[----:B------:R-:W-:Y:S05]  /*5f60*/  BRA `(.L_x_10882) ;  /* 0x0000000400b87947 */ /* 0x000fea0003800000 */
.L_x_10892:
[----:B------:R-:W-:-:S05]  /*5f70*/  HADD2.F32 R0, -RZ, R0.H0_H0 ;  /* 0x20000000ff007230 */ /* 0x000fca0000004100 */
[----:B------:R-:W-:-:S05]  /*5f80*/  F2FP.BF16.F32.PACK_AB R0, RZ, R0 ;  /* 0x00000000ff00723e */ /* 0x000fca00000010ff */
[----:B------:R0:W-:Y:S01]  /*5f90*/  STG.E.U16 desc[UR36][R16.64], R0 ;  /* 0x0000000010007986 */ /* 0x0001e2000c101524 */
[----:B------:R-:W-:Y:S05]  /*5fa0*/  BRA `(.L_x_10882) ;  /* 0x0000000400a87947 */ /* 0x000fea0003800000 */
.L_x_10889:
        /* <DEDUP_REMOVED lines=12> */
.L_x_10901:
        /* <DEDUP_REMOVED lines=17> */
.L_x_10904:
[----:B------:R-:W-:-:S04]  /*6180*/  LOP3.LUT R2, R3, 0x80000000, RZ, 0xc0, !PT ;  /* 0x8000000003027812 */ /* 0x000fc800078ec0ff */
[----:B------:R-:W-:-:S04]  /*6190*/  SHF.R.U32.HI R3, RZ, 0x18, R2 ;  /* 0x00000018ff037819 */ /* 0x000fc80000011602 */
[----:B------:R-:W-:-:S04]  /*61a0*/  LOP3.LUT R0, R0, R3, RZ, 0xfc, !PT ;  /* 0x0000000300007212 */ /* 0x000fc800078efcff */
[----:B------:R-:W-:-:S07]  /*61b0*/  PRMT R8, R0, 0x7610, R8 ;  /* 0x0000761000087816 */ /* 0x000fce0000000008 */
.L_x_10903:
[----:B------:R-:W-:Y:S05]  /*61c0*/  BSYNC B0 ;  /* 0x0000000000007941 */ /* 0x000fea0003800000 */
.L_x_10902:
[----:B------:R3:W-:Y:S01]  /*61d0*/  STG.E.U8 desc[UR36][R16.64], R8 ;  /* 0x0000000810007986 */ /* 0x0007e2000c101124 */
[----:B------:R-:W-:Y:S05]  /*61e0*/  BRA `(.L_x_10882) ;  /* 0x0000000400187947 */ /* 0x000fea0003800000 */
.L_x_10900:
        /* <DEDUP_REMOVED lines=17> */
.L_x_10907:
[----:B------:R-:W-:-:S04]  /*6300*/  LOP3.LUT R2, R3, 0x80000000, RZ, 0xc0, !PT ;  /* 0x8000000003027812 */ /* 0x000fc800078ec0ff */
[----:B------:R-:W-:-:S04]  /*6310*/  SHF.R.U32.HI R3, RZ, 0x18, R2 ;  /* 0x00000018ff037819 */ /* 0x000fc80000011602 */
[----:B------:R-:W-:-:S04]  /*6320*/  LOP3.LUT R0, R0, R3, RZ, 0xfc, !PT ;  /* 0x0000000300007212 */ /* 0x000fc800078efcff */
[----:B------:R-:W-:-:S07]  /*6330*/  PRMT R8, R0, 0x7610, R8 ;  /* 0x0000761000087816 */ /* 0x000fce0000000008 */
.L_x_10906:
[----:B------:R-:W-:Y:S05]  /*6340*/  BSYNC B0 ;  /* 0x0000000000007941 */ /* 0x000fea0003800000 */
.L_x_10905:
[----:B------:R0:W-:Y:S01]  /*6350*/  STG.E.U8 desc[UR36][R16.64], R8 ;  /* 0x0000000810007986 */ /* 0x0001e2000c101124 */
[----:B------:R-:W-:Y:S05]  /*6360*/  BRA `(.L_x_10882) ;  /* 0x0000000000b87947 */ /* 0x000fea0003800000 */
.L_x_10899:
        /* <DEDUP_REMOVED lines=22> */
.L_x_10881:
        /* <DEDUP_REMOVED lines=16> */
.L_x_10910:
[----:B------:R-:W-:Y:S05]  /*65d0*/  BRA `(.L_x_10882) ;  /* 0x00000000001c7947 */ /* 0x000fea0003800000 */
.L_x_10909:
[----:B------:R-:W-:-:S06]  /*65e0*/  HADD2.F32 R2, -RZ, R0.H0_H0 ;  /* 0x20000000ff027230 */ /* 0x000fcc0000004100 */
[----:B------:R-:W0:Y:S02]  /*65f0*/  F2I.U64.TRUNC R2, R2 ;  /* 0x0000000200027311 */ /* 0x000e24000020d800 */
[----:B0-----:R2:W-:Y:S01]  /*6600*/  STG.E.64 desc[UR36][R16.64], R2 ;  /* 0x0000000210007986 */ /* 0x0015e2000c101b24 */
[----:B------:R-:W-:Y:S05]  /*6610*/  BRA `(.L_x_10882) ;  /* 0x00000000000c7947 */ /* 0x000fea0003800000 */
.L_x_10908:
[----:B------:R-:W-:-:S04]  /*6620*/  HADD2.F32 R0, -RZ, R0.H0_H0 ;  /* 0x20000000ff007230 */ /* 0x000fc80000004100 */
[----:B------:R-:W0:Y:S02]  /*6630*/  F2I.FTZ.U32.TRUNC.NTZ R3, R0 ;  /* 0x0000000000037305 */ /* 0x000e24000021f000 */
[----:B0-----:R0:W-:Y:S02]  /*6640*/  STG.E desc[UR36][R16.64], R3 ;  /* 0x0000000310007986 */ /* 0x0011e4000c101924 */
.L_x_10882:
[----:B------:R-:W-:-:S07]  /*6650*/  VIADD R19, R19, 0x80 ;  /* 0x0000008013137836 */ /* 0x000fce0000000000 */
.L_x_10842:
[----:B------:R-:W-:Y:S05]  /*6660*/  BSYNC B6 ;  /* 0x0000000000067941 */ /* 0x000fea0003800000 */
.L_x_10841:
        /* <DEDUP_REMOVED lines=307> */
.L_x_10913:
        /* <DEDUP_REMOVED lines=22> */
.L_x_10917:
[----:B------:R-:W2:Y:S02]  /*7b00*/  LDG.E.U8 R2, desc[UR36][R2.64] ;  /* 0x0000002402027981 */ /* 0x000ea4000c1e1100 */
[----:B--2---:R-:W-:-:S04]  /*7b10*/  I2FP.F32.U32 R0, R2 ;  /* 0x0000000200007245 */ /* 0x004fc80000201000 */
[----:B------:R-:W-:Y:S01]  /*7b20*/  F2FP.F16.F32.PACK_AB R0, RZ, R0 ;  /* 0x00000000ff00723e */ /* 0x000fe200000000ff */
[----:B------:R-:W-:Y:S06]  /*7b30*/  BRA `(.L_x_10919) ;  /* 0x0000000c00887947 */ /* 0x000fec0003800000 */
.L_x_10916:
        /* <DEDUP_REMOVED lines=10> */
.L_x_10921:
[----:B------:R-:W2:Y:S02]  /*7be0*/  LDG.E R2, desc[UR36][R2.64] ;  /* 0x0000002402027981 */ /* 0x000ea4000c1e1900 */
[----:B--2---:R-:W-:-:S04]  /*7bf0*/  I2FP.F32.S32 R0, R2 ;  /* 0x0000000200007245 */ /* 0x004fc80000201400 */
[----:B------:R-:W-:Y:S01]  /*7c00*/  F2FP.F16.F32.PACK_AB R0, RZ, R0 ;  /* 0x00000000ff00723e */ /* 0x000fe200000000ff */
[----:B------:R-:W-:Y:S06]  /*7c10*/  BRA `(.L_x_10919) ;  /* 0x0000000c00507947 */ /* 0x000fec0003800000 */
.L_x_10920:
[----:B------:R-:W2:Y:S02]  /*7c20*/  LDG.E.U16 R2, desc[UR36][R2.64] ;  /* 0x0000002402027981 */ /* 0x000ea4000c1e1500 */
[----:B--2---:R-:W0:Y:S02]  /*7c30*/  I2F.S16 R0, R2 ;  /* 0x0000000200007306 */ /* 0x004e240000101400 */
[----:B0-----:R-:W-:Y:S01]  /*7c40*/  F2FP.F16.F32.PACK_AB R0, RZ, R0 ;  /* 0x00000000ff00723e */ /* 0x001fe200000000ff */
[----:B------:R-:W-:Y:S06]  /*7c50*/  BRA `(.L_x_10919) ;  /* 0x0000000c00407947 */ /* 0x000fec0003800000 */
.L_x_10915:
        /* <DEDUP_REMOVED lines=9> */
.L_x_10923:
[----:B------:R1:W5:Y:S01]  /*7cf0*/  LDG.E.U16 R0, desc[UR36][R2.64] ;  /* 0x0000002402007981 */ /* 0x000362000c1e1500 */
[----:B------:R-:W-:Y:S05]  /*7d00*/  BRA `(.L_x_10919) ;  /* 0x0000000c00147947 */ /* 0x000fea0003800000 */
.L_x_10922:
        /* <DEDUP_REMOVED lines=9> */
.L_x_10925:
[----:B------:R0:W5:Y:S01]  /*7da0*/  LDG.E.U16 R0, desc[UR36][R2.64] ;  /* 0x0000002402007981 */ /* 0x000162000c1e1500 */
[----:B------:R-:W-:Y:S05]  /*7db0*/  BRA `(.L_x_10919) ;  /* 0x0000000800e87947 */ /* 0x000fea0003800000 */
.L_x_10924:
        /* <DEDUP_REMOVED lines=8> */
.L_x_10914:
        /* <DEDUP_REMOVED lines=13> */
.L_x_10928:
        /* <DEDUP_REMOVED lines=8> */
.L_x_10927:
        /* <DEDUP_REMOVED lines=28> */
.L_x_10930:
        /* <DEDUP_REMOVED lines=15> */
.L_x_10929:
[----:B------:R-:W2:Y:S02]  /*8240*/  LDG.E.U16 R0, desc[UR36][R2.64] ;  /* 0x0000002402007981 */ /* 0x000ea4000c1e1500 */
[----:B--2---:R-:W-:-:S05]  /*8250*/  IMAD.U32 R0, R0, 0x10000, RZ ;  /* 0x0001000000007824 */ /* 0x004fca00078e00ff */
[----:B------:R-:W-:Y:S01]  /*8260*/  F2FP.F16.F32.PACK_AB R0, RZ, R0 ;  /* 0x00000000ff00723e */ /* 0x000fe200000000ff */
[----:B------:R-:W-:Y:S06]  /*8270*/  BRA `(.L_x_10919) ;  /* 0x0000000400b87947 */ /* 0x000fec0003800000 */
.L_x_10926:
        /* <DEDUP_REMOVED lines=12> */
.L_x_10933:
        /* <DEDUP_REMOVED lines=21> */
.L_x_10937:
[----:B------:R-:W-:Y:S05]  /*8490*/  BSYNC B1 ;  /* 0x0000000000017941 */ /* 0x000fea0003800000 */
.L_x_10936:
[----:B------:R-:W-:Y:S01]  /*84a0*/  LEA R3, R0, 0x3b800000, 0x17 ;  /* 0x3b80000000037811 */ /* 0x000fe200078eb8ff */
[----:B------:R-:W-:-:S05]  /*84b0*/  IMAD.SHL.U32 R0, R2, 0x100000, RZ ;  /* 0x0010000002007824 */ /* 0x000fca00078e00ff */
[----:B------:R-:W-:-:S07]  /*84c0*/  LOP3.LUT R0, R3, R0, R4, 0xfe, !PT ;  /* 0x0000000003007212 */ /* 0x000fce00078efe04 */
.L_x_10935:
[----:B------:R-:W-:Y:S05]  /*84d0*/  BSYNC B0 ;  /* 0x0000000000007941 */ /* 0x000fea0003800000 */
.L_x_10934:
[----:B------:R-:W-:Y:S01]  /*84e0*/  F2FP.F16.F32.PACK_AB R0, RZ, R0 ;  /* 0x00000000ff00723e */ /* 0x000fe200000000ff */
[----:B------:R-:W-:Y:S06]  /*84f0*/  BRA `(.L_x_10919) ;  /* 0x0000000400187947 */ /* 0x000fec0003800000 */
.L_x_10932:
        /* <DEDUP_REMOVED lines=21> */
.L_x_10941:
[----:B------:R-:W-:Y:S05]  /*8650*/  BSYNC B1 ;  /* 0x0000000000017941 */ /* 0x000fea0003800000 */
.L_x_10940:
[----:B------:R-:W-:Y:S01]  /*8660*/  LEA R3, R0, 0x37800000, 0x17 ;  /* 0x3780000000037811 */ /* 0x000fe200078eb8ff */
[----:B------:R-:W-:-:S05]  /*8670*/  IMAD.SHL.U32 R0, R2, 0x200000, RZ ;  /* 0x0020000002007824 */ /* 0x000fca00078e00ff */
[----:B------:R-:W-:-:S07]  /*8680*/  LOP3.LUT R0, R3, R0, R4, 0xfe, !PT ;  /* 0x0000000003007212 */ /* 0x000fce00078efe04 */
.L_x_10939:
[----:B------:R-:W-:Y:S05]  /*8690*/  BSYNC B0 ;  /* 0x0000000000007941 */ /* 0x000fea0003800000 */
.L_x_10938:
[----:B------:R-:W-:Y:S01]  /*86a0*/  F2FP.F16.F32.PACK_AB R0, RZ, R0 ;  /* 0x00000000ff00723e */ /* 0x000fe200000000ff */
[----:B------:R-:W-:Y:S06]  /*86b0*/  BRA `(.L_x_10919) ;  /* 0x0000000000a87947 */ /* 0x000fec0003800000 */
.L_x_10931:
        /* <DEDUP_REMOVED lines=14> */
.L_x_10945:
[----:B------:R-:W-:Y:S05]  /*87a0*/  BSYNC B0 ;  /* 0x0000000000007941 */ /* 0x000fea0003800000 */
.L_x_10944:
[----:B------:R-:W-:Y:S01]  /*87b0*/  F2FP.F16.F32.PACK_AB R0, RZ, R0 ;  /* 0x00000000ff00723e */ /* 0x000fe200000000ff */
[----:B------:R-:W-:Y:S06]  /*87c0*/  BRA `(.L_x_10919) ;  /* 0x0000000000647947 */ /* 0x000fec0003800000 */
.L_x_10918:
        /* <DEDUP_REMOVED lines=16> */
.L_x_10946:
[----:B------:R-:W-:Y:S01]  /*88d0*/  PRMT R0, RZ, 0x7610, R0 ;  /* 0x00007610ff007816 */ /* 0x000fe20000000000 */
[----:B------:R-:W-:Y:S06]  /*88e0*/  BRA `(.L_x_10919) ;  /* 0x00000000001c7947 */ /* 0x000fec0003800000 */
.L_x_10943:
[----:B------:R-:W2:Y:S02]  /*88f0*/  LDG.E.64 R2, desc[UR36][R2.64] ;  /* 0x0000002402027981 */ /* 0x000ea4000c1e1b00 */
[----:B--2---:R-:W0:Y:S02]  /*8900*/  I2F.U64 R0, R2 ;  /* 0x0000000200007312 */ /* 0x004e240000301000 */
[----:B0-----:R-:W-:Y:S01]  /*8910*/  F2FP.F16.F32.PACK_AB R0, RZ, R0 ;  /* 0x00000000ff00723e */ /* 0x001fe200000000ff */
[----:B------:R-:W-:Y:S06]  /*8920*/  BRA `(.L_x_10919) ;  /* 0x00000000000c7947 */ /* 0x000fec0003800000 */
.L_x_10942:
[----:B------:R-:W2:Y:S02]  /*8930*/  LDG.E R2, desc[UR36][R2.64] ;  /* 0x0000002402027981 */ /* 0x000ea4000c1e1900 */
[----:B--2---:R-:W-:-:S04]  /*8940*/  I2FP.F32.U32 R0, R2 ;  /* 0x0000000200007245 */ /* 0x004fc80000201000 */
[----:B------:R-:W-:-:S07]  /*8950*/  F2FP.F16.F32.PACK_AB R0, RZ, R0 ;  /* 0x00000000ff00723e */ /* 0x000fce00000000ff */
.L_x_10919:
        /* <DEDUP_REMOVED lines=26> */
.L_x_10950:
[----:B------:R-:W-:-:S06]  /*8b00*/  HADD2.F32 R3, -RZ, R0.H0_H0 ;  /* 0x20000000ff037230 */ /* 0x000fcc0000004100 */
[----:B------:R-:W0:Y:S02]  /*8b10*/  F2I.S64.TRUNC R2, R3 ;  /* 0x0000000300027311 */ /* 0x000e24000020d900 */
[----:B0-----:R3:W-:Y:S01]  /*8b20*/  STG.E.U8 desc[UR36][R16.64], R2 ;  /* 0x0000000210007986 */ /* 0x0017e2000c101124 */
[----:B------:R-:W-:Y:S05]  /*8b30*/  BRA `(.L_x_10952) ;  /* 0x0000000c00847947 */ /* 0x000fea0003800000 */
.L_x_10949:
        /* <DEDUP_REMOVED lines=10> */
.L_x_10954:
[----:B------:R-:W-:-:S04]  /*8be0*/  HADD2.F32 R0, -RZ, R0.H0_H0 ;  /* 0x20000000ff007230 */ /* 0x000fc80000004100 */
[----:B------:R-:W0:Y:S02]  /*8bf0*/  F2I.FTZ.TRUNC.NTZ R3, R0 ;  /* 0x0000000000037305 */ /* 0x000e24000021f100 */
[----:B0-----:R2:W-:Y:S01]  /*8c00*/  STG.E desc[UR36][R16.64], R3 ;  /* 0x0000000310007986 */ /* 0x0015e2000c101924 */
[----:B------:R-:W-:Y:S05]  /*8c10*/  BRA `(.L_x_10952) ;  /* 0x0000000c004c7947 */ /* 0x000fea0003800000 */
.L_x_10953:
[----:B------:R-:W-:-:S04]  /*8c20*/  HADD2.F32 R0, -RZ, R0.H0_H0 ;  /* 0x20000000ff007230 */ /* 0x000fc80000004100 */
[----:B------:R-:W0:Y:S02]  /*8c30*/  F2I.FTZ.TRUNC.NTZ R3, R0 ;  /* 0x0000000000037305 */ /* 0x000e24000021f100 */
[----:B0-----:R0:W-:Y:S01]  /*8c40*/  STG.E.U16 desc[UR36][R16.64], R3 ;  /* 0x0000000310007986 */ /* 0x0011e2000c101524 */
[----:B------:R-:W-:Y:S05]  /*8c50*/  BRA `(.L_x_10952) ;  /* 0x0000000c003c7947 */ /* 0x000fea0003800000 */
.L_x_10948:
        /* <DEDUP_REMOVED lines=9> */
.L_x_10956:
[----:B------:R0:W-:Y:S01]  /*8cf0*/  STG.E.U16 desc[UR36][R16.64], R0 ;  /* 0x0000000010007986 */ /* 0x0001e2000c101524 */
[----:B------:R-:W-:Y:S05]  /*8d00*/  BRA `(.L_x_10952) ;  /* 0x0000000c00107947 */ /* 0x000fea0003800000 */
.L_x_10955:
        /* <DEDUP_REMOVED lines=10> */
.L_x_10958:
[----:B------:R-:W-:-:S05]  /*8db0*/  HADD2.F32 R0, -RZ, R0.H0_H0 ;  /* 0x20000000ff007230 */ /* 0x000fca0000004100 */
[----:B------:R-:W-:-:S04]  /*8dc0*/  F2FP.F16.F32.PACK_AB R0, RZ, R0 ;  /* 0x00000000ff00723e */ /* 0x000fc800000000ff */
[----:B------:R-:W-:-:S05]  /*8dd0*/  PRMT R0, R0, 0x5410, RZ ;  /* 0x0000541000007816 */ /* 0x000fca00000000ff */
[----:B------:R0:W-:Y:S01]  /*8de0*/  STG.E desc[UR36][R16.64], R0 ;  /* 0x0000000010007986 */ /* 0x0001e2000c101924 */
[----:B------:R-:W-:Y:S05]  /*8df0*/  BRA `(.L_x_10952) ;  /* 0x0000000800d47947 */ /* 0x000fea0003800000 */
.L_x_10957:
[----:B------:R-:W-:-:S05]  /*8e00*/  HADD2.F32 R2, -RZ, R0.H0_H0 ;  /* 0x20000000ff027230 */ /* 0x000fca0000004100 */
[----:B------:R-:W-:-:S06]  /*8e10*/  FMUL.FTZ R2, R2, 1 ;  /* 0x3f80000002027820 */ /* 0x000fcc0000410000 */
[----:B------:R-:W0:Y:S02]  /*8e20*/  F2F.F64.F32 R2, R2 ;  /* 0x0000000200027310 */ /* 0x000e240000201800 */
[----:B0-----:R0:W-:Y:S01]  /*8e30*/  STG.E.64 desc[UR36][R16.64], R2 ;  /* 0x0000000210007986 */ /* 0x0011e2000c101b24 */
[----:B------:R-:W-:Y:S05]  /*8e40*/  BRA `(.L_x_10952) ;  /* 0x0000000800c07947 */ /* 0x000fea0003800000 */
.L_x_10947:
        /* <DEDUP_REMOVED lines=13> */
.L_x_10961:
[----:B------:R-:W-:Y:S01]  /*8f20*/  HADD2.F32 R0, -RZ, R0.H0_H0 ;  /* 0x20000000ff007230 */ /* 0x000fe20000004100 */
[----:B------:R-:W-:-:S04]  /*8f30*/  CS2R R6, SRZ ;  /* 0x0000000000067805 */ /* 0x000fc8000001ff00 */
[----:B------:R-:W-:-:S04]  /*8f40*/  FMUL.FTZ R0, R0, 1 ;  /* 0x3f80000000007820 */ /* 0x000fc80000410000 */
[----:B------:R-:W0:Y:S02]  /*8f50*/  F2F.F64.F32 R4, R0 ;  /* 0x0000000000047310 */ /* 0x000e240000201800 */
[----:B0-----:R0:W-:Y:S01]  /*8f60*/  STG.E.128 desc[UR36][R16.64], R4 ;  /* 0x0000000410007986 */ /* 0x0011e2000c101d24 */
[----:B------:R-:W-:Y:S05]  /*8f70*/  BRA `(.L_x_10952) ;  /* 0x0000000800747947 */ /* 0x000fea0003800000 */
.L_x_10960:
        /* <DEDUP_REMOVED lines=21> */
.L_x_10965:
[----:B------:R-:W-:Y:S05]  /*90d0*/  BSYNC B0 ;  /* 0x0000000000007941 */ /* 0x000fea0003800000 */
.L_x_10964:
[----:B------:R-:W-:-:S05]  /*90e0*/  LOP3.LUT R3, R0, R3, RZ, 0xfc, !PT ;  /* 0x0000000300037212 */ /* 0x000fca00078efcff */
[----:B------:R0:W-:Y:S01]  /*90f0*/  STG.E.U8 desc[UR36][R16.64], R3 ;  /* 0x0000000310007986 */ /* 0x0001e2000c101124 */
[----:B------:R-:W-:Y:S05]  /*9100*/  BRA `(.L_x_10952) ;  /* 0x0000000800107947 */ /* 0x000fea0003800000 */
.L_x_10963:
        /* <DEDUP_REMOVED lines=13> */
.L_x_10967:
[----:B------:R-:W-:Y:S01]  /*91e0*/  IMAD.MOV.U32 R0, RZ, RZ, 0x7f ;  /* 0x0000007fff007424 */ /* 0x000fe200078e00ff */
[----:B------:R-:W-:-:S04]  /*91f0*/  ISETP.GT.U32.AND P0, PT, R2, 0x7f800000, PT ;  /* 0x7f8000000200780c */ /* 0x000fc80003f04070 */
[----:B------:R-:W-:-:S09]  /*9200*/  SEL R0, R0, 0x7c, P0 ;  /* 0x0000007c00007807 */ /* 0x000fd20000000000 */
.L_x_10968:
[----:B------:R-:W-:Y:S05]  /*9210*/  BSYNC B0 ;  /* 0x0000000000007941 */ /* 0x000fea0003800000 */
.L_x_10966:
[----:B------:R-:W-:-:S04]  /*9220*/  LOP3.LUT R2, R3, 0x80000000, RZ, 0xc0, !PT ;  /* 0x8000000003027812 */ /* 0x000fc800078ec0ff */
[----:B------:R-:W-:-:S04]  /*9230*/  SHF.R.U32.HI R3, RZ, 0x18, R2 ;  /* 0x00000018ff037819 */ /* 0x000fc80000011602 */
[----:B------:R-:W-:-:S05]  /*9240*/  LOP3.LUT R3, R0, R3, RZ, 0xfc, !PT ;  /* 0x0000000300037212 */ /* 0x000fca00078efcff */
[----:B------:R0:W-:Y:S01]  /*9250*/  STG.E.U8 desc[UR36][R16.64], R3 ;  /* 0x0000000310007986 */ /* 0x0001e2000c101124 */
[----:B------:R-:W-:Y:S05]  /*9260*/  BRA `(.L_x_10952) ;  /* 0x0000000400b87947 */ /* 0x000fea0003800000 */
.L_x_10962:
[----:B------:R-:W-:-:S05]  /*9270*/  HADD2.F32 R0, -RZ, R0.H0_H0 ;  /* 0x20000000ff007230 */ /* 0x000fca0000004100 */
[----:B------:R-:W-:-:S05]  /*9280*/  F2FP.BF16.F32.PACK_AB R0, RZ, R0 ;  /* 0x00000000ff00723e */ /* 0x000fca00000010ff */
[----:B------:R0:W-:Y:S01]  /*9290*/  STG.E.U16 desc[UR36][R16.64], R0 ;  /* 0x0000000010007986 */ /* 0x0001e2000c101524 */
[----:B------:R-:W-:Y:S05]  /*92a0*/  BRA `(.L_x_10952) ;  /* 0x0000000400a87947 */ /* 0x000fea0003800000 */
.L_x_10959:
        /* <DEDUP_REMOVED lines=12> */
.L_x_10971:
        /* <DEDUP_REMOVED lines=17> */
.L_x_10974:
[----:B------:R-:W-:-:S04]  /*9480*/  LOP3.LUT R2, R3, 0x80000000, RZ, 0xc0, !PT ;  /* 0x8000000003027812 */ /* 0x000fc800078ec0ff */
[----:B------:R-:W-:-:S04]  /*9490*/  SHF.R.U32.HI R3, RZ, 0x18, R2 ;  /* 0x00000018ff037819 */ /* 0x000fc80000011602 */
[----:B------:R-:W-:-:S04]  /*94a0*/  LOP3.LUT R0, R0, R3, RZ, 0xfc, !PT ;  /* 0x0000000300007212 */ /* 0x000fc800078efcff */
[----:B------:R-:W-:-:S07]  /*94b0*/  PRMT R8, R0, 0x7610, R8 ;  /* 0x0000761000087816 */ /* 0x000fce0000000008 */
.L_x_10973:
[----:B------:R-:W-:Y:S05]  /*94c0*/  BSYNC B0 ;  /* 0x0000000000007941 */ /* 0x000fea0003800000 */
.L_x_10972:
[----:B------:R0:W-:Y:S01]  /*94d0*/  STG.E.U8 desc[UR36][R16.64], R8 ;  /* 0x0000000810007986 */ /* 0x0001e2000c101124 */
[----:B------:R-:W-:Y:S05]  /*94e0*/  BRA `(.L_x_10952) ;  /* 0x0000000400187947 */ /* 0x000fea0003800000 */
.L_x_10970:
        /* <DEDUP_REMOVED lines=17> */
.L_x_10977:
[----:B------:R-:W-:-:S04]  /*9600*/  LOP3.LUT R2, R3, 0x80000000, RZ, 0xc0, !PT ;  /* 0x8000000003027812 */ /* 0x000fc800078ec0ff */
[----:B------:R-:W-:-:S04]  /*9610*/  SHF.R.U32.HI R3, RZ, 0x18, R2 ;  /* 0x00000018ff037819 */ /* 0x000fc80000011602 */
[----:B------:R-:W-:-:S04]  /*9620*/  LOP3.LUT R0, R0, R3, RZ, 0xfc, !PT ;  /* 0x0000000300007212 */ /* 0x000fc800078efcff */
[----:B------:R-:W-:-:S07]  /*9630*/  PRMT R8, R0, 0x7610, R8 ;  /* 0x0000761000087816 */ /* 0x000fce0000000008 */
.L_x_10976:
[----:B------:R-:W-:Y:S05]  /*9640*/  BSYNC B0 ;  /* 0x0000000000007941 */ /* 0x000fea0003800000 */
.L_x_10975:
[----:B------:R0:W-:Y:S01]  /*9650*/  STG.E.U8 desc[UR36][R16.64], R8 ;  /* 0x0000000810007986 */ /* 0x0001e2000c101124 */
[----:B------:R-:W-:Y:S05]  /*9660*/  BRA `(.L_x_10952) ;  /* 0x0000000000b87947 */ /* 0x000fea0003800000 */
.L_x_10969:
        /* <DEDUP_REMOVED lines=22> */
.L_x_10951:
        /* <DEDUP_REMOVED lines=16> */
.L_x_10980:
[----:B------:R-:W-:Y:S05]  /*98d0*/  BRA `(.L_x_10952) ;  /* 0x00000000001c7947 */ /* 0x000fea0003800000 */
.L_x_10979:
[----:B------:R-:W-:-:S06]  /*98e0*/  HADD2.F32 R2, -RZ, R0.H0_H0 ;  /* 0x20000000ff027230 */ /* 0x000fcc0000004100 */
[----:B------:R-:W0:Y:S02]  /*98f0*/  F2I.U64.TRUNC R2, R2 ;  /* 0x0000000200027311 */ /* 0x000e24000020d800 */
[----:B0-----:R0:W-:Y:S01]  /*9900*/  STG.E.64 desc[UR36][R16.64], R2 ;  /* 0x0000000210007986 */ /* 0x0011e2000c101b24 */
[----:B------:R-:W-:Y:S05]  /*9910*/  BRA `(.L_x_10952) ;  /* 0x00000000000c7947 */ /* 0x000fea0003800000 */
.L_x_10978:
[----:B------:R-:W-:-:S04]  /*9920*/  HADD2.F32 R0, -RZ, R0.H0_H0 ;  /* 0x20000000ff007230 */ /* 0x000fc80000004100 */
[----:B------:R-:W0:Y:S02]  /*9930*/  F2I.FTZ.U32.TRUNC.NTZ R3, R0 ;  /* 0x0000000000037305 */ /* 0x000e24000021f000 */
[----:B0-----:R0:W-:Y:S02]  /*9940*/  STG.E desc[UR36][R16.64], R3 ;  /* 0x0000000310007986 */ /* 0x0011e4000c101924 */
.L_x_10952:
[----:B------:R-:W-:-:S07]  /*9950*/  VIADD R19, R19, 0x80 ;  /* 0x0000008013137836 */ /* 0x000fce0000000000 */
.L_x_10912:
[----:B------:R-:W-:Y:S05]  /*9960*/  BSYNC B6 ;  /* 0x0000000000067941 */ /* 0x000fea0003800000 */
.L_x_10911:
        /* <DEDUP_REMOVED lines=306> */
.L_x_10981:
        /* <DEDUP_REMOVED lines=22> */
.L_x_10985:
[----:B------:R-:W2:Y:S02]  /*adf0*/  LDG.E.U8 R2, desc[UR36][R2.64] ;  /* 0x0000002402027981 */ /* 0x000ea4000c1e1100 */
[----:B--2---:R-:W-:-:S04]  /*ae00*/  I2FP.F32.U32 R0, R2 ;  /* 0x0000000200007245 */ /* 0x004fc80000201000 */
[----:B------:R-:W-:Y:S01]  /*ae10*/  F2FP.F16.F32.PACK_AB R0, RZ, R0 ;  /* 0x00000000ff00723e */ /* 0x000fe200000000ff */
[----:B------:R-:W-:Y:S06]  /*ae20*/  BRA `(.L_x_10987) ;  /* 0x0000000c00887947 */ /* 0x000fec0003800000 */
.L_x_10984:
        /* <DEDUP_REMOVED lines=10> */
.L_x_10989:
[----:B------:R-:W2:Y:S02]  /*aed0*/  LDG.E R2, desc[UR36][R2.64] ;  /* 0x0000002402027981 */ /* 0x000ea4000c1e1900 */
[----:B--2---:R-:W-:-:S04]  /*aee0*/  I2FP.F32.S32 R0, R2 ;  /* 0x0000000200007245 */ /* 0x004fc80000201400 */
[----:B------:R-:W-:Y:S01]  /*aef0*/  F2FP.F16.F32.PACK_AB R0, RZ, R0 ;  /* 0x00000000ff00723e */ /* 0x000fe200000000ff */
[----:B------:R-:W-:Y:S06]  /*af00*/  BRA `(.L_x_10987) ;  /* 0x0000000c00507947 */ /* 0x000fec0003800000 */
.L_x_10988:
[----:B------:R-:W2:Y:S02]  /*af10*/  LDG.E.U16 R2, desc[UR36][R2.64] ;  /* 0x0000002402027981 */ /* 0x000ea4000c1e1500 */
[----:B--2---:R-:W0:Y:S02]  /*af20*/  I2F.S16 R0, R2 ;  /* 0x0000000200007306 */ /* 0x004e240000101400 */
[----:B0-----:R-:W-:Y:S01]  /*af30*/  F2FP.F16.F32.PACK_AB R0, RZ, R0 ;  /* 0x00000000ff00723e */ /* 0x001fe200000000ff */
[----:B------:R-:W-:Y:S06]  /*af40*/  BRA `(.L_x_10987) ;  /* 0x0000000c00407947 */ /* 0x000fec0003800000 */
.L_x_10983:
        /* <DEDUP_REMOVED lines=9> */
.L_x_10991:
[----:B------:R1:W5:Y:S01]  /*afe0*/  LDG.E.U16 R0, desc[UR36][R2.64] ;  /* 0x0000002402007981 */ /* 0x000362000c1e1500 */
[----:B------:R-:W-:Y:S05]  /*aff0*/  BRA `(.L_x_10987) ;  /* 0x0000000c00147947 */ /* 0x000fea0003800000 */
.L_x_10990:
        /* <DEDUP_REMOVED lines=9> */
.L_x_10993:
[----:B------:R0:W5:Y:S01]  /*b090*/  LDG.E.U16 R0, desc[UR36][R2.64] ;  /* 0x0000002402007981 */ /* 0x000162000c1e1500 */
[----:B------:R-:W-:Y:S05]  /*b0a0*/  BRA `(.L_x_10987) ;  /* 0x0000000800e87947 */ /* 0x000fea0003800000 */
.L_x_10992:
        /* <DEDUP_REMOVED lines=8> */
.L_x_10982:
        /* <DEDUP_REMOVED lines=13> */
.L_x_10996:
        /* <DEDUP_REMOVED lines=8> */
.L_x_10995:
        /* <DEDUP_REMOVED lines=28> */
.L_x_10998:
        /* <DEDUP_REMOVED lines=15> */
.L_x_10997:
[----:B------:R-:W2:Y:S02]  /*b530*/  LDG.E.U16 R0, desc[UR36][R2.64] ;  /* 0x0000002402007981 */ /* 0x000ea4000c1e1500 */
[----:B--2---:R-:W-:-:S05]  /*b540*/  IMAD.U32 R0, R0, 0x10000, RZ ;  /* 0x0001000000007824 */ /* 0x004fca00078e00ff */
[----:B------:R-:W-:Y:S01]  /*b550*/  F2FP.F16.F32.PACK_AB R0, RZ, R0 ;  /* 0x00000000ff00723e */ /* 0x000fe200000000ff */
[----:B------:R-:W-:Y:S06]  /*b560*/  BRA `(.L_x_10987) ;  /* 0x0000000400b87947 */ /* 0x000fec0003800000 */
.L_x_10994:
        /* <DEDUP_REMOVED lines=12> */
.L_x_11001:
        /* <DEDUP_REMOVED lines=21> */
.L_x_11005:
[----:B------:R-:W-:Y:S05]  /*b780*/  BSYNC B1 ;  /* 0x0000000000017941 */ /* 0x000fea0003800000 */
.L_x_11004:
[----:B------:R-:W-:Y:S01]  /*b790*/  LEA R3, R0, 0x3b800000, 0x17 ;  /* 0x3b80000000037811 */ /* 0x000fe200078eb8ff */
[----:B------:R-:W-:-:S05]  /*b7a0*/  IMAD.SHL.U32 R0, R2, 0x100000, RZ ;  /* 0x0010000002007824 */ /* 0x000fca00078e00ff */
[----:B------:R-:W-:-:S07]  /*b7b0*/  LOP3.LUT R0, R3, R0, R4, 0xfe, !PT ;  /* 0x0000000003007212 */ /* 0x000fce00078efe04 */
.L_x_11003:
[----:B------:R-:W-:Y:S05]  /*b7c0*/  BSYNC B0 ;  /* 0x0000000000007941 */ /* 0x000fea0003800000 */
.L_x_11002:
[----:B------:R-:W-:Y:S01]  /*b7d0*/  F2FP.F16.F32.PACK_AB R0, RZ, R0 ;  /* 0x00000000ff00723e */ /* 0x000fe200000000ff */
[----:B------:R-:W-:Y:S06]  /*b7e0*/  BRA `(.L_x_10987) ;  /* 0x0000000400187947 */ /* 0x000fec0003800000 */
.L_x_11000:
        /* <DEDUP_REMOVED lines=21> */
.L_x_11009:
[----:B------:R-:W-:Y:S05]  /*b940*/  BSYNC B1 ;  /* 0x0000000000017941 */ /* 0x000fea0003800000 */
.L_x_11008:
[----:B------:R-:W-:Y:S01]  /*b950*/  LEA R3, R0, 0x37800000, 0x17 ;  /* 0x3780000000037811 */ /* 0x000fe200078eb8ff */
[----:B------:R-:W-:-:S05]  /*b960*/  IMAD.SHL.U32 R0, R2, 0x200000, RZ ;  /* 0x0020000002007824 */ /* 0x000fca00078e00ff */
[----:B------:R-:W-:-:S07]  /*b970*/  LOP3.LUT R0, R3, R0, R4, 0xfe, !PT ;  /* 0x0000000003007212 */ /* 0x000fce00078efe04 */
.L_x_11007:
[----:B------:R-:W-:Y:S05]  /*b980*/  BSYNC B0 ;  /* 0x0000000000007941 */ /* 0x000fea0003800000 */
.L_x_11006:
[----:B------:R-:W-:Y:S01]  /*b990*/  F2FP.F16.F32.PACK_AB R0, RZ, R0 ;  /* 0x00000000ff00723e */ /* 0x000fe200000000ff */
[----:B------:R-:W-:Y:S06]  /*b9a0*/  BRA `(.L_x_10987) ;  /* 0x0000000000a87947 */ /* 0x000fec0003800000 */
.L_x_10999:
        /* <DEDUP_REMOVED lines=14> */
.L_x_11013:
[----:B------:R-:W-:Y:S05]  /*ba90*/  BSYNC B0 ;  /* 0x0000000000007941 */ /* 0x000fea0003800000 */
.L_x_11012:
[----:B------:R-:W-:Y:S01]  /*baa0*/  F2FP.F16.F32.PACK_AB R0, RZ, R0 ;  /* 0x00000000ff00723e */ /* 0x000fe200000000ff */
[----:B------:R-:W-:Y:S06]  /*bab0*/  BRA `(.L_x_10987) ;  /* 0x0000000000647947 */ /* 0x000fec0003800000 */
.L_x_10986:
        /* <DEDUP_REMOVED lines=16> */
.L_x_11014:
[----:B------:R-:W-:Y:S01]  /*bbc0*/  PRMT R0, RZ, 0x7610, R0 ;  /* 0x00007610ff007816 */ /* 0x000fe20000000000 */
[----:B------:R-:W-:Y:S06]  /*bbd0*/  BRA `(.L_x_10987) ;  /* 0x00000000001c7947 */ /* 0x000fec0003800000 */
.L_x_11011:
[----:B------:R-:W2:Y:S02]  /*bbe0*/  LDG.E.64 R2, desc[UR36][R2.64] ;  /* 0x0000002402027981 */ /* 0x000ea4000c1e1b00 */
[----:B--2---:R-:W0:Y:S02]  /*bbf0*/  I2F.U64 R0, R2 ;  /* 0x0000000200007312 */ /* 0x004e240000301000 */
[----:B0-----:R-:W-:Y:S01]  /*bc00*/  F2FP.F16.F32.PACK_AB R0, RZ, R0 ;  /* 0x00000000ff00723e */ /* 0x001fe200000000ff */
[----:B------:R-:W-:Y:S06]  /*bc10*/  BRA `(.L_x_10987) ;  /* 0x00000000000c7947 */ /* 0x000fec0003800000 */
.L_x_11010:
[----:B------:R-:W2:Y:S02]  /*bc20*/  LDG.E R2, desc[UR36][R2.64] ;  /* 0x0000002402027981 */ /* 0x000ea4000c1e1900 */
[----:B--2---:R-:W-:-:S04]  /*bc30*/  I2FP.F32.U32 R0, R2 ;  /* 0x0000000200007245 */ /* 0x004fc80000201000 */
[----:B------:R-:W-:-:S07]  /*bc40*/  F2FP.F16.F32.PACK_AB R0, RZ, R0 ;  /* 0x00000000ff00723e */ /* 0x000fce00000000ff */
.L_x_10987:
        /* <DEDUP_REMOVED lines=26> */
.L_x_11018:
[----:B------:R-:W-:-:S06]  /*bdf0*/  HADD2.F32 R3, -RZ, R0.H0_H0 ;  /* 0x20000000ff037230 */ /* 0x000fcc0000004100 */
[----:B------:R-:W0:Y:S02]  /*be00*/  F2I.S64.TRUNC R2, R3 ;  /* 0x0000000300027311 */ /* 0x000e24000020d900 */
[----:B0-----:R-:W-:Y:S01]  /*be10*/  STG.E.U8 desc[UR36][R16.64], R2 ;  /* 0x0000000210007986 */ /* 0x001fe2000c101124 */
[----:B------:R-:W-:Y:S05]  /*be20*/  EXIT ;  /* 0x000000000000794d */ /* 0x000fea0003800000 */
.L_x_11017:
        /* <DEDUP_REMOVED lines=10> */
.L_x_11021:
[----:B------:R-:W-:-:S04]  /*bed0*/  HADD2.F32 R0, -RZ, R0.H0_H0 ;  /* 0x20000000ff007230 */ /* 0x000fc80000004100 */
[----:B------:R-:W0:Y:S02]  /*bee0*/  F2I.FTZ.TRUNC.NTZ R3, R0 ;  /* 0x0000000000037305 */ /* 0x000e24000021f100 */
[----:B0-----:R-:W-:Y:S01]  /*bef0*/  STG.E desc[UR36][R16.64], R3 ;  /* 0x0000000310007986 */ /* 0x001fe2000c101924 */
[----:B------:R-:W-:Y:S05]  /*bf00*/  EXIT ;  /* 0x000000000000794d */ /* 0x000fea0003800000 */
.L_x_11020:
[----:B------:R-:W-:-:S04]  /*bf10*/  HADD2.F32 R0, -RZ, R0.H0_H0 ;  /* 0x20000000ff007230 */ /* 0x000fc80000004100 */
[----:B------:R-:W0:Y:S02]  /*bf20*/  F2I.FTZ.TRUNC.NTZ R3, R0 ;  /* 0x0000000000037305 */ /* 0x000e24000021f100 */
[----:B0-----:R-:W-:Y:S01]  /*bf30*/  STG.E.U16 desc[UR36][R16.64], R3 ;  /* 0x0000000310007986 */ /* 0x001fe2000c101524 */
[----:B------:R-:W-:Y:S05]  /*bf40*/  EXIT ;  /* 0x000000000000794d */ /* 0x000fea0003800000 */
.L_x_11016:
        /* <DEDUP_REMOVED lines=9> */
.L_x_11023:
[----:B------:R-:W-:Y:S01]  /*bfe0*/  STG.E.U16 desc[UR36][R16.64], R0 ;  /* 0x0000000010007986 */ /* 0x000fe2000c101524 */
[----:B------:R-:W-:Y:S05]  /*bff0*/  EXIT ;  /* 0x000000000000794d */ /* 0x000fea0003800000 */
.L_x_11022:
        /* <DEDUP_REMOVED lines=10> */
.L_x_11025:
[----:B------:R-:W-:-:S05]  /*c0a0*/  HADD2.F32 R0, -RZ, R0.H0_H0 ;  /* 0x20000000ff007230 */ /* 0x000fca0000004100 */
[----:B------:R-:W-:-:S04]  /*c0b0*/  F2FP.F16.F32.PACK_AB R0, RZ, R0 ;  /* 0x00000000ff00723e */ /* 0x000fc800000000ff */
[----:B------:R-:W-:-:S05]  /*c0c0*/  PRMT R0, R0, 0x5410, RZ ;  /* 0x0000541000007816 */ /* 0x000fca00000000ff */
[----:B------:R-:W-:Y:S01]  /*c0d0*/  STG.E desc[UR36][R16.64], R0 ;  /* 0x0000000010007986 */ /* 0x000fe2000c101924 */
[----:B------:R-:W-:Y:S05]  /*c0e0*/  EXIT ;  /* 0x000000000000794d */ /* 0x000fea0003800000 */
.L_x_11024:
[----:B------:R-:W-:-:S05]  /*c0f0*/  HADD2.F32 R2, -RZ, R0.H0_H0 ;  /* 0x20000000ff027230 */ /* 0x000fca0000004100 */
[----:B------:R-:W-:-:S06]  /*c100*/  FMUL.FTZ R2, R2, 1 ;  /* 0x3f80000002027820 */ /* 0x000fcc0000410000 */
[----:B------:R-:W0:Y:S02]  /*c110*/  F2F.F64.F32 R2, R2 ;  /* 0x0000000200027310 */ /* 0x000e240000201800 */
[----:B0-----:R-:W-:Y:S01]  /*c120*/  STG.E.64 desc[UR36][R16.64], R2 ;  /* 0x0000000210007986 */ /* 0x001fe2000c101b24 */
[----:B------:R-:W-:Y:S05]  /*c130*/  EXIT ;  /* 0x000000000000794d */ /* 0x000fea0003800000 */
.L_x_11015:
        /* <DEDUP_REMOVED lines=13> */
.L_x_11028:
[----:B------:R-:W-:Y:S01]  /*c210*/  HADD2.F32 R0, -RZ, R0.H0_H0 ;  /* 0x20000000ff007230 */ /* 0x000fe20000004100 */
[----:B------:R-:W-:-:S04]  /*c220*/  CS2R R6, SRZ ;  /* 0x0000000000067805 */ /* 0x000fc8000001ff00 */
[----:B------:R-:W-:-:S04]  /*c230*/  FMUL.FTZ R0, R0, 1 ;  /* 0x3f80000000007820 */ /* 0x000fc80000410000 */
[----:B------:R-:W0:Y:S02]  /*c240*/  F2F.F64.F32 R4, R0 ;  /* 0x0000000000047310 */ /* 0x000e240000201800 */
[----:B0-----:R-:W-:Y:S01]  /*c250*/  STG.E.128 desc[UR36][R16.64], R4 ;  /* 0x0000000410007986 */ /* 0x001fe2000c101d24 */
[----:B------:R-:W-:Y:S05]  /*c260*/  EXIT ;  /* 0x000000000000794d */ /* 0x000fea0003800000 */
.L_x_11027:
        /* <DEDUP_REMOVED lines=21> */
.L_x_11032:
[----:B------:R-:W-:Y:S05]  /*c3c0*/  BSYNC B0 ;  /* 0x0000000000007941 */ /* 0x000fea0003800000 */
.L_x_11031:
[----:B------:R-:W-:-:S05]  /*c3d0*/  LOP3.LUT R3, R0, R3, RZ, 0xfc, !PT ;  /* 0x0000000300037212 */ /* 0x000fca00078efcff */
[----:B------:R-:W-:Y:S01]  /*c3e0*/  STG.E.U8 desc[UR36][R16.64], R3 ;  /* 0x0000000310007986 */ /* 0x000fe2000c101124 */
[----:B------:R-:W-:Y:S05]  /*c3f0*/  EXIT ;  /* 0x000000000000794d */ /* 0x000fea0003800000 */
.L_x_11030:
        /* <DEDUP_REMOVED lines=13> */
.L_x_11034:
[----:B------:R-:W-:Y:S01]  /*c4d0*/  IMAD.MOV.U32 R0, RZ, RZ, 0x7f ;  /* 0x0000007fff007424 */ /* 0x000fe200078e00ff */
[----:B------:R-:W-:-:S04]  /*c4e0*/  ISETP.GT.U32.AND P0, PT, R2, 0x7f800000, PT ;  /* 0x7f8000000200780c */ /* 0x000fc80003f04070 */
[----:B------:R-:W-:-:S09]  /*c4f0*/  SEL R0, R0, 0x7c, P0 ;  /* 0x0000007c00007807 */ /* 0x000fd20000000000 */
.L_x_11035:
[----:B------:R-:W-:Y:S05]  /*c500*/  BSYNC B0 ;  /* 0x0000000000007941 */ /* 0x000fea0003800000 */
.L_x_11033:
[----:B------:R-:W-:-:S04]  /*c510*/  LOP3.LUT R2, R3, 0x80000000, RZ, 0xc0, !PT ;  /* 0x8000000003027812 */ /* 0x000fc800078ec0ff */
[----:B------:R-:W-:-:S04]  /*c520*/  SHF.R.U32.HI R3, RZ, 0x18, R2 ;  /* 0x00000018ff037819 */ /* 0x000fc80000011602 */
[----:B------:R-:W-:-:S05]  /*c530*/  LOP3.LUT R3, R0, R3, RZ, 0xfc, !PT ;  /* 0x0000000300037212 */ /* 0x000fca00078efcff */
[----:B------:R-:W-:Y:S01]  /*c540*/  STG.E.U8 desc[UR36][R16.64], R3 ;  /* 0x0000000310007986 */ /* 0x000fe2000c101124 */
[----:B------:R-:W-:Y:S05]  /*c550*/  EXIT ;  /* 0x000000000000794d */ /* 0x000fea0003800000 */
.L_x_11029:
[----:B------:R-:W-:-:S05]  /*c560*/  HADD2.F32 R0, -RZ, R0.H0_H0 ;  /* 0x20000000ff007230 */ /* 0x000fca0000004100 */
[----:B------:R-:W-:-:S05]  /*c570*/  F2FP.BF16.F32.PACK_AB R0, RZ, R0 ;  /* 0x00000000ff00723e */ /* 0x000fca00000010ff */
[----:B------:R-:W-:Y:S01]  /*c580*/  STG.E.U16 desc[UR36][R16.64], R0 ;  /* 0x0000000010007986 */ /* 0x000fe2000c101524 */
[----:B------:R-:W-:Y:S05]  /*c590*/  EXIT ;  /* 0x000000000000794d */ /* 0x000fea0003800000 */
.L_x_11026:
        /* <DEDUP_REMOVED lines=12> */
.L_x_11038:
        /* <DEDUP_REMOVED lines=17> */
.L_x_11041:
[----:B------:R-:W-:-:S04]  /*c770*/  LOP3.LUT R2, R3, 0x80000000, RZ, 0xc0, !PT ;  /* 0x8000000003027812 */ /* 0x000fc800078ec0ff */
[----:B------:R-:W-:-:S04]  /*c780*/  SHF.R.U32.HI R3, RZ, 0x18, R2 ;  /* 0x00000018ff037819 */ /* 0x000fc80000011602 */
[----:B------:R-:W-:-:S04]  /*c790*/  LOP3.LUT R0, R0, R3, RZ, 0xfc, !PT ;  /* 0x0000000300007212 */ /* 0x000fc800078efcff */
[----:B------:R-:W-:-:S07]  /*c7a0*/  PRMT R8, R0, 0x7610, R8 ;  /* 0x0000761000087816 */ /* 0x000fce0000000008 */
.L_x_11040:
[----:B------:R-:W-:Y:S05]  /*c7b0*/  BSYNC B0 ;  /* 0x0000000000007941 */ /* 0x000fea0003800000 */
.L_x_11039:
[----:B------:R-:W-:Y:S01]  /*c7c0*/  STG.E.U8 desc[UR36][R16.64], R8 ;  /* 0x0000000810007986 */ /* 0x000fe2000c101124 */
[----:B------:R-:W-:Y:S05]  /*c7d0*/  EXIT ;  /* 0x000000000000794d */ /* 0x000fea0003800000 */
.L_x_11037:
        /* <DEDUP_REMOVED lines=17> */
.L_x_11044:
[----:B------:R-:W-:-:S04]  /*c8f0*/  LOP3.LUT R2, R3, 0x80000000, RZ, 0xc0, !PT ;  /* 0x8000000003027812 */ /* 0x000fc800078ec0ff */
[----:B------:R-:W-:-:S04]  /*c900*/  SHF.R.U32.HI R3, RZ, 0x18, R2 ;  /* 0x00000018ff037819 */ /* 0x000fc80000011602 */
[----:B------:R-:W-:-:S04]  /*c910*/  LOP3.LUT R0, R0, R3, RZ, 0xfc, !PT ;  /* 0x0000000300007212 */ /* 0x000fc800078efcff */
[----:B------:R-:W-:-:S07]  /*c920*/  PRMT R8, R0, 0x7610, R8 ;  /* 0x0000761000087816 */ /* 0x000fce0000000008 */
.L_x_11043:
[----:B------:R-:W-:Y:S05]  /*c930*/  BSYNC B0 ;  /* 0x0000000000007941 */ /* 0x000fea0003800000 */
.L_x_11042:
[----:B------:R-:W-:Y:S01]  /*c940*/  STG.E.U8 desc[UR36][R16.64], R8 ;  /* 0x0000000810007986 */ /* 0x000fe2000c101124 */
[----:B------:R-:W-:Y:S05]  /*c950*/  EXIT ;  /* 0x000000000000794d */ /* 0x000fea0003800000 */
.L_x_11036:
        /* <DEDUP_REMOVED lines=22> */
.L_x_11019:
        /* <DEDUP_REMOVED lines=16> */
.L_x_11047:
[----:B------:R-:W-:Y:S05]  /*cbc0*/  EXIT ;  /* 0x000000000000794d */ /* 0x000fea0003800000 */
.L_x_11046:
[----:B------:R-:W-:-:S06]  /*cbd0*/  HADD2.F32 R2, -RZ, R0.H0_H0 ;  /* 0x20000000ff027230 */ /* 0x000fcc0000004100 */
[----:B------:R-:W0:Y:S02]  /*cbe0*/  F2I.U64.TRUNC R2, R2 ;  /* 0x0000000200027311 */ /* 0x000e24000020d800 */
[----:B0-----:R-:W-:Y:S01]  /*cbf0*/  STG.E.64 desc[UR36][R16.64], R2 ;  /* 0x0000000210007986 */ /* 0x001fe2000c101b24 */
[----:B------:R-:W-:Y:S05]  /*cc00*/  EXIT ;  /* 0x000000000000794d */ /* 0x000fea0003800000 */
.L_x_11045:
[----:B------:R-:W-:-:S04]  /*cc10*/  HADD2.F32 R0, -RZ, R0.H0_H0 ;  /* 0x20000000ff007230 */ /* 0x000fc80000004100 */
[----:B------:R-:W0:Y:S02]  /*cc20*/  F2I.FTZ.U32.TRUNC.NTZ R3, R0 ;  /* 0x0000000000037305 */ /* 0x000e24000021f000 */
[----:B0-----:R-:W-:Y:S01]  /*cc30*/  STG.E desc[UR36][R16.64], R3 ;  /* 0x0000000310007986 */ /* 0x001fe2000c101924 */
[----:B------:R-:W-:Y:S05]  /*cc40*/  EXIT ;  /* 0x000000000000794d */ /* 0x000fea0003800000 */
.L_x_11048:
        /* <DEDUP_REMOVED lines=11> */
.L_x_12914:


//--------------------- .text._ZN2at6native27unrolled_elementwise_kernelIZZZNS0_18GeluCUDAKernelImplERNS_18TensorIteratorBaseENS0_8GeluTypeEENKUlvE_clEvENKUlvE1_clEvEUlN3c104HalfEE_St5arrayIPcLm2EELi4E23TrivialOffsetCalculatorILi1EjESE_NS0_6memory12LoadWithCastILi1EEENSF_13StoreWithCastILi1EEEEEviT_T0_T2_T3_T4_T5_ --------------------------
	.section	.text._ZN2at6native27unrolled_elementwise_kernelIZZZNS0_18GeluCUDAKernelImplERNS_18TensorIteratorBaseENS0_8GeluTypeEENKUlvE_clEvENKUlvE1_clEvEUlN3c104HalfEE_St5arrayIPcLm2EELi4E23TrivialOffsetCalculatorILi1EjESE_NS0_6memory12LoadWithCastILi1EEENSF_13StoreWithCastILi1EEEEEviT_T0_T2_T3_T4_T5_,"ax",@progbits
	.align	128
        .global         _ZN2at6native27unrolled_elementwise_kernelIZZZNS0_18GeluCUDAKernelImplERNS_18TensorIteratorBaseENS0_8GeluTypeEENKUlvE_clEvENKUlvE1_clEvEUlN3c104HalfEE_St5arrayIPcLm2EELi4E23TrivialOffsetCalculatorILi1EjESE_NS0_6memory12LoadWithCastILi1EEENSF_13StoreWithCastILi1EEEEEviT_T0_T2_T3_T4_T5_
        .type           _ZN2at6native27unrolled_elementwise_kernelIZZZNS0_18GeluCUDAKernelImplERNS_18TensorIteratorBaseENS0_8GeluTypeEENKUlvE_clEvENKUlvE1_clEvEUlN3c104HalfEE_St5arrayIPcLm2EELi4E23TrivialOffsetCalculatorILi1EjESE_NS0_6memory12LoadWithCastILi1EEENSF_13StoreWithCastILi1EEEEEviT_T0_T2_T3_T4_T5_,@function
        .size           _ZN2at6native27unrolled_elementwise_kernelIZZZNS0_18GeluCUDAKernelImplERNS_18TensorIteratorBaseENS0_8GeluTypeEENKUlvE_clEvENKUlvE1_clEvEUlN3c104HalfEE_St5arrayIPcLm2EELi4E23TrivialOffsetCalculatorILi1EjESE_NS0_6memory12LoadWithCastILi1EEENSF_13StoreWithCastILi1EEEEEviT_T0_T2_T3_T4_T5_,(.L_x_12915 - _ZN2at6native27unrolled_elementwise_kernelIZZZNS0_18GeluCUDAKernelImplERNS_18TensorIteratorBaseENS0_8GeluTypeEENKUlvE_clEvENKUlvE1_clEvEUlN3c104HalfEE_St5arrayIPcLm2EELi4E23TrivialOffsetCalculatorILi1EjESE_NS0_6memory12LoadWithCastILi1EEENSF_13StoreWithCastILi1EEEEEviT_T0_T2_T3_T4_T5_)
        .other          _ZN2at6native27unrolled_elementwise_kernelIZZZNS0_18GeluCUDAKernelImplERNS_18TensorIteratorBaseENS0_8GeluTypeEENKUlvE_clEvENKUlvE1_clEvEUlN3c104HalfEE_St5arrayIPcLm2EELi4E23TrivialOffsetCalculatorILi1EjESE_NS0_6memory12LoadWithCastILi1EEENSF_13StoreWithCastILi1EEEEEviT_T0_T2_T3_T4_T5_,@"STO_CUDA_ENTRY STV_DEFAULT"
_ZN2at6native27unrolled_elementwise_kernelIZZZNS0_18GeluCUDAKernelImplERNS_18TensorIteratorBaseENS0_8GeluTypeEENKUlvE_clEvENKUlvE1_clEvEUlN3c104HalfEE_St5arrayIPcLm2EELi4E23TrivialOffsetCalculatorILi1EjESE_NS0_6memory12LoadWithCastILi1EEENSF_13StoreWithCastILi1EEEEEviT_T0_T2_T3_T4_T5_:
.text._ZN2at6native27unrolled_elementwise_kernelIZZZNS0_18GeluCUDAKernelImplERNS_18TensorIteratorBaseENS0_8GeluTypeEENKUlvE_clEvENKUlvE1_clEvEUlN3c104HalfEE_St5arrayIPcLm2EELi4E23TrivialOffsetCalculatorILi1EjESE_NS0_6memory12LoadWithCastILi1EEENSF_13StoreWithCastILi1EEEEEviT_T0_T2_T3_T4_T5_:
        /* <DEDUP_REMOVED lines=34> */
.L_x_11054:
[----:B------:R-:W2:Y:S02]  /*0220*/  LDG.E.U8 R2, desc[UR36][R2.64] ;  /* 0x0000002402027981 */ /* 0x000ea4000c1e1100 */
[----:B--2---:R-:W-:-:S04]  /*0230*/  I2FP.F32.U32 R0, R2 ;  /* 0x0000000200007245 */ /* 0x004fc80000201000 */
[----:B------:R-:W-:-:S04]  /*0240*/  F2FP.F16.F32.PACK_AB R0, RZ, R0 ;  /* 0x00000000ff00723e */ /* 0x000fc800000000ff */
[----:B------:R-:W-:Y:S01]  /*0250*/  PRMT R25, R0, 0x7610, R25 ;  /* 0x0000761000197816 */ /* 0x000fe20000000019 */
[----:B------:R-:W-:Y:S06]  /*0260*/  BRA `(.L_x_11056) ;  /* 0x0000000c00c07947 */ /* 0x000fec0003800000 */
.L_x_11053:
        /* <DEDUP_REMOVED lines=11> */
.L_x_11058:
[----:B------:R-:W2:Y:S02]  /*0320*/  LDG.E R2, desc[UR36][R2.64] ;  /* 0x0000002402027981 */ /* 0x000ea4000c1e1900 */
[----:B--2---:R-:W-:-:S04]  /*0330*/  I2FP.F32.S32 R0, R2 ;  /* 0x0000000200007245 */ /* 0x004fc80000201400 */
[----:B------:R-:W-:-:S04]  /*0340*/  F2FP.F16.F32.PACK_AB R0, RZ, R0 ;  /* 0x00000000ff00723e */ /* 0x000fc800000000ff */
[----:B------:R-:W-:Y:S01]  /*0350*/  PRMT R25, R0, 0x7610, R25 ;  /* 0x0000761000197816 */ /* 0x000fe20000000019 */
[----:B------:R-:W-:Y:S06]  /*0360*/  BRA `(.L_x_11056) ;  /* 0x0000000c00807947 */ /* 0x000fec0003800000 */
.L_x_11057:
[----:B------:R-:W2:Y:S02]  /*0370*/  LDG.E.U16 R2, desc[UR36][R2.64] ;  /* 0x0000002402027981 */ /* 0x000ea4000c1e1500 */
[----:B--2---:R-:W0:Y:S02]  /*0380*/  I2F.S16 R0, R2 ;  /* 0x0000000200007306 */ /* 0x004e240000101400 */
[----:B0-----:R-:W-:-:S04]  /*0390*/  F2FP.F16.F32.PACK_AB R0, RZ, R0 ;  /* 0x00000000ff00723e */ /* 0x001fc800000000ff */
[----:B------:R-:W-:Y:S01]  /*03a0*/  PRMT R25, R0, 0x7610, R25 ;  /* 0x0000761000197816 */ /* 0x000fe20000000019 */
[----:B------:R-:W-:Y:S06]  /*03b0*/  BRA `(.L_x_11056) ;  /* 0x0000000c006c7947 */ /* 0x000fec0003800000 */
.L_x_11052:
        /* <DEDUP_REMOVED lines=9> */
.L_x_11060:
[----:B------:R1:W5:Y:S01]  /*0450*/  LDG.E.U16 R25, desc[UR36][R2.64] ;  /* 0x0000002402197981 */ /* 0x000362000c1e1500 */
[----:B------:R-:W-:Y:S05]  /*0460*/  BRA `(.L_x_11056) ;  /* 0x0000000c00407947 */ /* 0x000fea0003800000 */
.L_x_11059:
        /* <DEDUP_REMOVED lines=9> */
.L_x_11062:
[----:B------:R0:W5:Y:S01]  /*0500*/  LDG.E.U16 R25, desc[UR36][R2.64] ;  /* 0x0000002402197981 */ /* 0x000162000c1e1500 */
[----:B------:R-:W-:Y:S05]  /*0510*/  BRA `(.L_x_11056) ;  /* 0x0000000c00147947 */ /* 0x000fea0003800000 */
.L_x_11061:
        /* <DEDUP_REMOVED lines=9> */
.L_x_11051:
        /* <DEDUP_REMOVED lines=14> */
.L_x_11065:
        /* <DEDUP_REMOVED lines=9> */
.L_x_11064:
        /* <DEDUP_REMOVED lines=28> */
.L_x_11067:
        /* <DEDUP_REMOVED lines=16> */
.L_x_11066:
[----:B------:R-:W2:Y:S02]  /*09e0*/  LDG.E.U16 R0, desc[UR36][R2.64] ;  /* 0x0000002402007981 */ /* 0x000ea4000c1e1500 */
[----:B--2---:R-:W-:-:S05]  /*09f0*/  IMAD.U32 R0, R0, 0x10000, RZ ;  /* 0x0001000000007824 */ /* 0x004fca00078e00ff */
[----:B------:R-:W-:-:S04]  /*0a00*/  F2FP.F16.F32.PACK_AB R0, RZ, R0 ;  /* 0x00000000ff00723e */ /* 0x000fc800000000ff */
[----:B------:R-:W-:Y:S01]  /*0a10*/  PRMT R25, R0, 0x7610, R25 ;  /* 0x0000761000197816 */ /* 0x000fe20000000019 */
[----:B------:R-:W-:Y:S06]  /*0a20*/  BRA `(.L_x_11056) ;  /* 0x0000000400d07947 */ /* 0x000fec0003800000 */
.L_x_11063:
        /* <DEDUP_REMOVED lines=13> */
.L_x_11070:
        /* <DEDUP_REMOVED lines=21> */
.L_x_11074:
[----:B------:R-:W-:Y:S05]  /*0c50*/  BSYNC B1 ;  /* 0x0000000000017941 */ /* 0x000fea0003800000 */
.L_x_11073:
[----:B------:R-:W-:Y:S01]  /*0c60*/  LEA R3, R0, 0x3b800000, 0x17 ;  /* 0x3b80000000037811 */ /* 0x000fe200078eb8ff */
[----:B------:R-:W-:-:S05]  /*0c70*/  IMAD.SHL.U32 R0, R2, 0x100000, RZ ;  /* 0x0010000002007824 */ /* 0x000fca00078e00ff */
[----:B------:R-:W-:-:S07]  /*0c80*/  LOP3.LUT R0, R3, R0, R4, 0xfe, !PT ;  /* 0x0000000003007212 */ /* 0x000fce00078efe04 */
.L_x_11072:
[----:B------:R-:W-:Y:S05]  /*0c90*/  BSYNC B0 ;  /* 0x0000000000007941 */ /* 0x000fea0003800000 */
.L_x_11071:
[----:B------:R-:W-:-:S04]  /*0ca0*/  F2FP.F16.F32.PACK_AB R0, RZ, R0 ;  /* 0x00000000ff00723e */ /* 0x000fc800000000ff */
[----:B------:R-:W-:Y:S01]  /*0cb0*/  PRMT R25, R0, 0x7610, R25 ;  /* 0x0000761000197816 */ /* 0x000fe20000000019 */
[----:B------:R-:W-:Y:S06]  /*0cc0*/  BRA `(.L_x_11056) ;  /* 0x0000000400287947 */ /* 0x000fec0003800000 */
.L_x_11069:
        /* <DEDUP_REMOVED lines=21> */
.L_x_11078:
[----:B------:R-:W-:Y:S05]  /*0e20*/  BSYNC B1 ;  /* 0x0000000000017941 */ /* 0x000fea0003800000 */
.L_x_11077:
[----:B------:R-:W-:Y:S01]  /*0e30*/  LEA R3, R0, 0x37800000, 0x17 ;  /* 0x3780000000037811 */ /* 0x000fe200078eb8ff */
[----:B------:R-:W-:-:S05]  /*0e40*/  IMAD.SHL.U32 R0, R2, 0x200000, RZ ;  /* 0x0020000002007824 */ /* 0x000fca00078e00ff */
[----:B------:R-:W-:-:S07]  /*0e50*/  LOP3.LUT R0, R3, R0, R4, 0xfe, !PT ;  /* 0x0000000003007212 */ /* 0x000fce00078efe04 */
.L_x_11076:
[----:B------:R-:W-:Y:S05]  /*0e60*/  BSYNC B0 ;  /* 0x0000000000007941 */ /* 0x000fea0003800000 */
.L_x_11075:
[----:B------:R-:W-:-:S04]  /*0e70*/  F2FP.F16.F32.PACK_AB R0, RZ, R0 ;  /* 0x00000000ff00723e */ /* 0x000fc800000000ff */
[----:B------:R-:W-:Y:S01]  /*0e80*/  PRMT R25, R0, 0x7610, R25 ;  /* 0x0000761000197816 */ /* 0x000fe20000000019 */
[----:B------:R-:W-:Y:S06]  /*0e90*/  BRA `(.L_x_11056) ;  /* 0x0000000000b47947 */ /* 0x000fec0003800000 */
.L_x_11068:
        /* <DEDUP_REMOVED lines=14> */
.L_x_11082:
[----:B------:R-:W-:Y:S05]  /*0f80*/  BSYNC B0 ;  /* 0x0000000000007941 */ /* 0x000fea0003800000 */
.L_x_11081:
[----:B------:R-:W-:-:S04]  /*0f90*/  F2FP.F16.F32.PACK_AB R0, RZ, R0 ;  /* 0x00000000ff00723e */ /* 0x000fc800000000ff */
[----:B------:R-:W-:Y:S01]  /*0fa0*/  PRMT R25, R0, 0x7610, R25 ;  /* 0x0000761000197816 */ /* 0x000fe20000000019 */
[----:B------:R-:W-:Y:S06]  /*0fb0*/  BRA `(.L_x_11056) ;  /* 0x00000000006c7947 */ /* 0x000fec0003800000 */
.L_x_11055:
        /* <DEDUP_REMOVED lines=16> */
.L_x_11083:
[----:B------:R-:W-:Y:S01]  /*10c0*/  PRMT R25, RZ, 0x7610, R25 ;  /* 0x00007610ff197816 */ /* 0x000fe20000000019 */
[----:B------:R-:W-:Y:S06]  /*10d0*/  BRA `(.L_x_11056) ;  /* 0x0000000000247947 */ /* 0x000fec0003800000 */
.L_x_11080:
[----:B------:R-:W2:Y:S02]  /*10e0*/  LDG.E.64 R2, desc[UR36][R2.64] ;  /* 0x0000002402027981 */ /* 0x000ea4000c1e1b00 */
[----:B--2---:R-:W0:Y:S02]  /*10f0*/  I2F.U64 R0, R2 ;  /* 0x0000000200007312 */ /* 0x004e240000301000 */
[----:B0-----:R-:W-:-:S04]  /*1100*/  F2FP.F16.F32.PACK_AB R0, RZ, R0 ;  /* 0x00000000ff00723e */ /* 0x001fc800000000ff */
[----:B------:R-:W-:Y:S01]  /*1110*/  PRMT R25, R0, 0x7610, R25 ;  /* 0x0000761000197816 */ /* 0x000fe20000000019 */
[----:B------:R-:W-:Y:S06]  /*1120*/  BRA `(.L_x_11056) ;  /* 0x0000000000107947 */ /* 0x000fec0003800000 */
.L_x_11079:
[----:B------:R-:W2:Y:S02]  /*1130*/  LDG.E R2, desc[UR36][R2.64] ;  /* 0x0000002402027981 */ /* 0x000ea4000c1e1900 */
[----:B--2---:R-:W-:-:S04]  /*1140*/  I2FP.F32.U32 R0, R2 ;  /* 0x0000000200007245 */ /* 0x004fc80000201000 */
[----:B------:R-:W-:-:S04]  /*1150*/  F2FP.F16.F32.PACK_AB R0, RZ, R0 ;  /* 0x00000000ff00723e */ /* 0x000fc800000000ff */
[----:B------:R-:W-:-:S07]  /*1160*/  PRMT R25, R0, 0x7610, R25 ;  /* 0x0000761000197816 */ /* 0x000fce0000000019 */
.L_x_11056:
[----:B------:R-:W2:Y:S02]  /*1170*/  S2R R19, SR_TID.X ;  /* 0x0000000000137919 */ /* 0x000ea40000002100 */
[----:B--2---:R-:W-:-:S07]  /*1180*/  VIADD R19, R19, 0x80 ;  /* 0x0000008013137836 */ /* 0x004fce0000000000 */
.L_x_11050:
[----:B------:R-:W-:Y:S05]  /*1190*/  BSYNC B6 ;  /* 0x0000000000067941 */ /* 0x000fea0003800000 */
.L_x_11049:
        /* <DEDUP_REMOVED lines=26> */
.L_x_11089:
[----:B------:R-:W2:Y:S02]  /*1340*/  LDG.E.U8 R2, desc[UR36][R2.64] ;  /* 0x0000002402027981 */ /* 0x000ea4000c1e1100 */
[----:B--2---:R-:W-:-:S04]  /*1350*/  I2FP.F32.U32 R0, R2 ;  /* 0x0000000200007245 */ /* 0x004fc80000201000 */
[----:B------:R-:W-:-:S04]  /*1360*/  F2FP.F16.F32.PACK_AB R0, RZ, R0 ;  /* 0x00000000ff00723e */ /* 0x000fc800000000ff */
[----:B------:R-:W-:Y:S01]  /*1370*/  PRMT R24, R0, 0x7610, R24 ;  /* 0x0000761000187816 */ /* 0x000fe20000000018 */
[----:B------:R-:W-:Y:S06]  /*1380*/  BRA `(.L_x_11091) ;  /* 0x0000000c00bc7947 */ /* 0x000fec0003800000 */
.L_x_11088:
        /* <DEDUP_REMOVED lines=11> */
.L_x_11093:
[----:B------:R-:W2:Y:S02]  /*1440*/  LDG.E R2, desc[UR36][R2.64] ;  /* 0x0000002402027981 */ /* 0x000ea4000c1e1900 */
[----:B--2---:R-:W-:-:S04]  /*1450*/  I2FP.F32.S32 R0, R2 ;  /* 0x0000000200007245 */ /* 0x004fc80000201400 */
[----:B------:R-:W-:-:S04]  /*1460*/  F2FP.F16.F32.PACK_AB R0, RZ, R0 ;  /* 0x00000000ff00723e */ /* 0x000fc800000000ff */
[----:B------:R-:W-:Y:S01]  /*1470*/  PRMT R24, R0, 0x7610, R24 ;  /* 0x0000761000187816 */ /* 0x000fe20000000018 */
[----:B------:R-:W-:Y:S06]  /*1480*/  BRA `(.L_x_11091) ;  /* 0x0000000c007c7947 */ /* 0x000fec0003800000 */
.L_x_11092:
[----:B------:R-:W2:Y:S02]  /*1490*/  LDG.E.U16 R2, desc[UR36][R2.64] ;  /* 0x0000002402027981 */ /* 0x000ea4000c1e1500 */
[----:B--2---:R-:W0:Y:S02]  /*14a0*/  I2F.S16 R0, R2 ;  /* 0x0000000200007306 */ /* 0x004e240000101400 */
[----:B0-----:R-:W-:-:S04]  /*14b0*/  F2FP.F16.F32.PACK_AB R0, RZ, R0 ;  /* 0x00000000ff00723e */ /* 0x001fc800000000ff */
[----:B------:R-:W-:Y:S01]  /*14c0*/  PRMT R24, R0, 0x7610, R24 ;  /* 0x0000761000187816 */ /* 0x000fe20000000018 */
[----:B------:R-:W-:Y:S06]  /*14d0*/  BRA `(.L_x_11091) ;  /* 0x0000000c00687947 */ /* 0x000fec0003800000 */
.L_x_11087:
        /* <DEDUP_REMOVED lines=9> */
.L_x_11095:
[----:B------:R0:W5:Y:S01]  /*1570*/  LDG.E.U16 R24, desc[UR36][R2.64] ;  /* 0x0000002402187981 */ /* 0x000162000c1e1500 */
[----:B------:R-:W-:Y:S05]  /*1580*/  BRA `(.L_x_11091) ;  /* 0x0000000c003c7947 */ /* 0x000fea0003800000 */
.L_x_11094:
        /* <DEDUP_REMOVED lines=9> */
.L_x_11097:
[----:B------:R1:W5:Y:S01]  /*1620*/  LDG.E.U16 R24, desc[UR36][R2.64] ;  /* 0x0000002402187981 */ /* 0x000362000c1e1500 */
[----:B------:R-:W-:Y:S05]  /*1630*/  BRA `(.L_x_11091) ;  /* 0x0000000c00107947 */ /* 0x000fea0003800000 */
.L_x_11096:
        /* <DEDUP_REMOVED lines=9> */
.L_x_11086:
        /* <DEDUP_REMOVED lines=14> */
.L_x_11100:
        /* <DEDUP_REMOVED lines=9> */
.L_x_11099:
        /* <DEDUP_REMOVED lines=28> */
.L_x_11102:
        /* <DEDUP_REMOVED lines=15> */
.L_x_11101:
[----:B------:R-:W2:Y:S02]  /*1af0*/  LDG.E.U16 R0, desc[UR36][R2.64] ;  /* 0x0000002402007981 */ /* 0x000ea4000c1e1500 */
[----:B--2---:R-:W-:-:S05]  /*1b00*/  IMAD.U32 R0, R0, 0x10000, RZ ;  /* 0x0001000000007824 */ /* 0x004fca00078e00ff */
[----:B------:R-:W-:-:S04]  /*1b10*/  F2FP.F16.F32.PACK_AB R0, RZ, R0 ;  /* 0x00000000ff00723e */ /* 0x000fc800000000ff */
[----:B------:R-:W-:Y:S01]  /*1b20*/  PRMT R24, R0, 0x7610, R24 ;  /* 0x0000761000187816 */ /* 0x000fe20000000018 */
[----:B------:R-:W-:Y:S06]  /*1b30*/  BRA `(.L_x_11091) ;  /* 0x0000000400d07947 */ /* 0x000fec0003800000 */
.L_x_11098:
        /* <DEDUP_REMOVED lines=13> */
.L_x_11105:
        /* <DEDUP_REMOVED lines=21> */
.L_x_11109:
[----:B------:R-:W-:Y:S05]  /*1d60*/  BSYNC B1 ;  /* 0x0000000000017941 */ /* 0x000fea0003800000 */
.L_x_11108:
[----:B------:R-:W-:Y:S01]  /*1d70*/  LEA R3, R0, 0x3b800000, 0x17 ;  /* 0x3b80000000037811 */ /* 0x000fe200078eb8ff */
[----:B------:R-:W-:-:S05]  /*1d80*/  IMAD.SHL.U32 R0, R2, 0x100000, RZ ;  /* 0x0010000002007824 */ /* 0x000fca00078e00ff */
[----:B------:R-:W-:-:S07]  /*1d90*/  LOP3.LUT R0, R3, R0, R4, 0xfe, !PT ;  /* 0x0000000003007212 */ /* 0x000fce00078efe04 */
.L_x_11107:
[----:B------:R-:W-:Y:S05]  /*1da0*/  BSYNC B0 ;  /* 0x0000000000007941 */ /* 0x000fea0003800000 */
.L_x_11106:
[----:B------:R-:W-:-:S04]  /*1db0*/  F2FP.F16.F32.PACK_AB R0, RZ, R0 ;  /* 0x00000000ff00723e */ /* 0x000fc800000000ff */
[----:B------:R-:W-:Y:S01]  /*1dc0*/  PRMT R24, R0, 0x7610, R24 ;  /* 0x0000761000187816 */ /* 0x000fe20000000018 */
[----:B------:R-:W-:Y:S06]  /*1dd0*/  BRA `(.L_x_11091) ;  /* 0x0000000400287947 */ /* 0x000fec0003800000 */
.L_x_11104:
        /* <DEDUP_REMOVED lines=21> */
.L_x_11113:
[----:B------:R-:W-:Y:S05]  /*1f30*/  BSYNC B1 ;  /* 0x0000000000017941 */ /* 0x000fea0003800000 */
.L_x_11112:
[----:B------:R-:W-:Y:S01]  /*1f40*/  LEA R3, R0, 0x37800000, 0x17 ;  /* 0x3780000000037811 */ /* 0x000fe200078eb8ff */
[----:B------:R-:W-:-:S05]  /*1f50*/  IMAD.SHL.U32 R0, R2, 0x200000, RZ ;  /* 0x0020000002007824 */ /* 0x000fca00078e00ff */
[----:B------:R-:W-:-:S07]  /*1f60*/  LOP3.LUT R0, R3, R0, R4, 0xfe, !PT ;  /* 0x0000000003007212 */ /* 0x000fce00078efe04 */
.L_x_11111:
[----:B------:R-:W-:Y:S05]  /*1f70*/  BSYNC B0 ;  /* 0x0000000000007941 */ /* 0x000fea0003800000 */
.L_x_11110:
[----:B------:R-:W-:-:S04]  /*1f80*/  F2FP.F16.F32.PACK_AB R0, RZ, R0 ;  /* 0x00000000ff00723e */ /* 0x000fc800000000ff */
[----:B------:R-:W-:Y:S01]  /*1f90*/  PRMT R24, R0, 0x7610, R24 ;  /* 0x0000761000187816 */ /* 0x000fe20000000018 */
[----:B------:R-:W-:Y:S06]  /*1fa0*/  BRA `(.L_x_11091) ;  /* 0x0000000000b47947 */ /* 0x000fec0003800000 */
.L_x_11103:
        /* <DEDUP_REMOVED lines=14> */
.L_x_11117:
[----:B------:R-:W-:Y:S05]  /*2090*/  BSYNC B0 ;  /* 0x0000000000007941 */ /* 0x000fea0003800000 */
.L_x_11116:
[----:B------:R-:W-:-:S04]  /*20a0*/  F2FP.F16.F32.PACK_AB R0, RZ, R0 ;  /* 0x00000000ff00723e */ /* 0x000fc800000000ff */
[----:B------:R-:W-:Y:S01]  /*20b0*/  PRMT R24, R0, 0x7610, R24 ;  /* 0x0000761000187816 */ /* 0x000fe20000000018 */
[----:B------:R-:W-:Y:S06]  /*20c0*/  BRA `(.L_x_11091) ;  /* 0x00000000006c7947 */ /* 0x000fec0003800000 */
.L_x_11090:
        /* <DEDUP_REMOVED lines=16> */
.L_x_11118:
[----:B------:R-:W-:Y:S01]  /*21d0*/  PRMT R24, RZ, 0x7610, R24 ;  /* 0x00007610ff187816 */ /* 0x000fe20000000018 */
[----:B------:R-:W-:Y:S06]  /*21e0*/  BRA `(.L_x_11091) ;  /* 0x0000000000247947 */ /* 0x000fec0003800000 */
.L_x_11115:
[----:B------:R-:W2:Y:S02]  /*21f0*/  LDG.E.64 R2, desc[UR36][R2.64] ;  /* 0x0000002402027981 */ /* 0x000ea4000c1e1b00 */
[----:B--2---:R-:W0:Y:S02]  /*2200*/  I2F.U64 R0, R2 ;  /* 0x0000000200007312 */ /* 0x004e240000301000 */
[----:B0-----:R-:W-:-:S04]  /*2210*/  F2FP.F16.F32.PACK_AB R0, RZ, R0 ;  /* 0x00000000ff00723e */ /* 0x001fc800000000ff */
[----:B------:R-:W-:Y:S01]  /*2220*/  PRMT R24, R0, 0x7610, R24 ;  /* 0x0000761000187816 */ /* 0x000fe20000000018 */
[----:B------:R-:W-:Y:S06]  /*2230*/  BRA `(.L_x_11091) ;  /* 0x0000000000107947 */ /* 0x000fec0003800000 */
.L_x_11114:
[----:B------:R-:W2:Y:S02]  /*2240*/  LDG.E R2, desc[UR36][R2.64] ;  /* 0x0000002402027981 */ /* 0x000ea4000c1e1900 */
[----:B--2---:R-:W-:-:S04]  /*2250*/  I2FP.F32.U32 R0, R2 ;  /* 0x0000000200007245 */ /* 0x004fc80000201000 */
[----:B------:R-:W-:-:S04]  /*2260*/  F2FP.F16.F32.PACK_AB R0, RZ, R0 ;  /* 0x00000000ff00723e */ /* 0x000fc800000000ff */
[----:B------:R-:W-:-:S07]  /*2270*/  PRMT R24, R0, 0x7610, R24 ;  /* 0x0000761000187816 */ /* 0x000fce0000000018 */
.L_x_11091:
[----:B------:R-:W-:-:S07]  /*2280*/  VIADD R19, R19, 0x80 ;  /* 0x0000008013137836 */ /* 0x000fce0000000000 */
.L_x_11085:
[----:B------:R-:W-:Y:S05]  /*2290*/  BSYNC B6 ;  /* 0x0000000000067941 */ /* 0x000fea0003800000 */
.L_x_11084:
        /* <DEDUP_REMOVED lines=28> */
.L_x_11124:
[----:B------:R-:W2:Y:S02]  /*2460*/  LDG.E.U8 R4, desc[UR36][R4.64] ;  /* 0x0000002404047981 */ /* 0x000ea4000c1e1100 */
[----:B--2---:R-:W-:-:S04]  /*2470*/  I2FP.F32.U32 R0, R4 ;  /* 0x0000000400007245 */ /* 0x004fc80000201000 */
[----:B------:R-:W-:-:S04]  /*2480*/  F2FP.F16.F32.PACK_AB R0, RZ, R0 ;  /* 0x00000000ff00723e */ /* 0x000fc800000000ff */
[----:B------:R-:W-:Y:S01]  /*2490*/  PRMT R2, R0, 0x7610, R2 ;  /* 0x0000761000027816 */ /* 0x000fe20000000002 */
[----:B------:R-:W-:Y:S06]  /*24a0*/  BRA `(.L_x_11126) ;  /* 0x0000000c00b87947 */ /* 0x000fec0003800000 */
.L_x_11123:
        /* <DEDUP_REMOVED lines=11> */
.L_x_11128:
[----:B------:R-:W2:Y:S02]  /*2560*/  LDG.E R4, desc[UR36][R4.64] ;  /* 0x0000002404047981 */ /* 0x000ea4000c1e1900 */
[----:B--2---:R-:W-:-:S04]  /*2570*/  I2FP.F32.S32 R0, R4 ;  /* 0x0000000400007245 */ /* 0x004fc80000201400 */
[----:B------:R-:W-:-:S04]  /*2580*/  F2FP.F16.F32.PACK_AB R0, RZ, R0 ;  /* 0x00000000ff00723e */ /* 0x000fc800000000ff */
[----:B------:R-:W-:Y:S01]  /*2590*/  PRMT R2, R0, 0x7610, R2 ;  /* 0x0000761000027816 */ /* 0x000fe20000000002 */
[----:B------:R-:W-:Y:S06]  /*25a0*/  BRA `(.L_x_11126) ;  /* 0x0000000c00787947 */ /* 0x000fec0003800000 */
.L_x_11127:
[----:B------:R-:W2:Y:S02]  /*25b0*/  LDG.E.U16 R4, desc[UR36][R4.64] ;  /* 0x0000002404047981 */ /* 0x000ea4000c1e1500 */
[----:B--2---:R-:W0:Y:S02]  /*25c0*/  I2F.S16 R0, R4 ;  /* 0x0000000400007306 */ /* 0x004e240000101400 */
[----:B0-----:R-:W-:-:S04]  /*25d0*/  F2FP.F16.F32.PACK_AB R0, RZ, R0 ;  /* 0x00000000ff00723e */ /* 0x001fc800000000ff */
[----:B------:R-:W-:Y:S01]  /*25e0*/  PRMT R2, R0, 0x7610, R2 ;  /* 0x0000761000027816 */ /* 0x000fe20000000002 */
[----:B------:R-:W-:Y:S06]  /*25f0*/  BRA `(.L_x_11126) ;  /* 0x0000000c00647947 */ /* 0x000fec0003800000 */
.L_x_11122:
        /* <DEDUP_REMOVED lines=9> */
.L_x_11130:
[----:B------:R0:W5:Y:S01]  /*2690*/  LDG.E.U16 R2, desc[UR36][R4.64] ;  /* 0x0000002404027981 */ /* 0x000162000c1e1500 */
[----:B------:R-:W-:Y:S05]  /*26a0*/  BRA `(.L_x_11126) ;  /* 0x0000000c00387947 */ /* 0x000fea0003800000 */
.L_x_11129:
        /* <DEDUP_REMOVED lines=9> */
.L_x_11132:
[----:B------:R1:W5:Y:S01]  /*2740*/  LDG.E.U16 R2, desc[UR36][R4.64] ;  /* 0x0000002404027981 */ /* 0x000362000c1e1500 */
[----:B------:R-:W-:Y:S05]  /*2750*/  BRA `(.L_x_11126) ;  /* 0x0000000c000c7947 */ /* 0x000fea0003800000 */
.L_x_11131:
        /* <DEDUP_REMOVED lines=9> */
.L_x_11121:
        /* <DEDUP_REMOVED lines=14> */
.L_x_11135:
        /* <DEDUP_REMOVED lines=9> */
.L_x_11134:
        /* <DEDUP_REMOVED lines=28> */
.L_x_11137:
        /* <DEDUP_REMOVED lines=14> */
.L_x_11136:
[----:B------:R-:W2:Y:S02]  /*2c00*/  LDG.E.U16 R0, desc[UR36][R4.64] ;  /* 0x0000002404007981 */ /* 0x000ea4000c1e1500 */
[----:B--2---:R-:W-:-:S05]  /*2c10*/  IMAD.U32 R0, R0, 0x10000, RZ ;  /* 0x0001000000007824 */ /* 0x004fca00078e00ff */
[----:B------:R-:W-:-:S04]  /*2c20*/  F2FP.F16.F32.PACK_AB R0, RZ, R0 ;  /* 0x00000000ff00723e */ /* 0x000fc800000000ff */
[----:B------:R-:W-:Y:S01]  /*2c30*/  PRMT R2, R0, 0x7610, R2 ;  /* 0x0000761000027816 */ /* 0x000fe20000000002 */
[----:B------:R-:W-:Y:S06]  /*2c40*/  BRA `(.L_x_11126) ;  /* 0x0000000400d07947 */ /* 0x000fec0003800000 */
.L_x_11133:
        /* <DEDUP_REMOVED lines=13> */
.L_x_11140:
        /* <DEDUP_REMOVED lines=21> */
.L_x_11144:
[----:B------:R-:W-:Y:S05]  /*2e70*/  BSYNC B1 ;  /* 0x0000000000017941 */ /* 0x000fea0003800000 */
.L_x_11143:
[----:B------:R-:W-:Y:S01]  /*2e80*/  LEA R3, R0, 0x3b800000, 0x17 ;  /* 0x3b80000000037811 */ /* 0x000fe200078eb8ff */
[----:B------:R-:W-:-:S05]  /*2e90*/  IMAD.SHL.U32 R0, R2, 0x100000, RZ ;  /* 0x0010000002007824 */ /* 0x000fca00078e00ff */
[----:B------:R-:W-:-:S07]  /*2ea0*/  LOP3.LUT R0, R3, R0, R4, 0xfe, !PT ;  /* 0x0000000003007212 */ /* 0x000fce00078efe04 */
.L_x_11142:
[----:B------:R-:W-:Y:S05]  /*2eb0*/  BSYNC B0 ;  /* 0x0000000000007941 */ /* 0x000fea0003800000 */
.L_x_11141:
[----:B------:R-:W-:-:S04]  /*2ec0*/  F2FP.F16.F32.PACK_AB R0, RZ, R0 ;  /* 0x00000000ff00723e */ /* 0x000fc800000000ff */
[----:B------:R-:W-:Y:S01]  /*2ed0*/  PRMT R2, R0, 0x7610, R2 ;  /* 0x0000761000027816 */ /* 0x000fe20000000002 */
[----:B------:R-:W-:Y:S06]  /*2ee0*/  BRA `(.L_x_11126) ;  /* 0x0000000400287947 */ /* 0x000fec0003800000 */
.L_x_11139:
        /* <DEDUP_REMOVED lines=21> */
.L_x_11148:
[----:B------:R-:W-:Y:S05]  /*3040*/  BSYNC B1 ;  /* 0x0000000000017941 */ /* 0x000fea0003800000 */
.L_x_11147:
[----:B------:R-:W-:Y:S01]  /*3050*/  LEA R3, R0, 0x37800000, 0x17 ;  /* 0x3780000000037811 */ /* 0x000fe200078eb8ff */
[----:B------:R-:W-:-:S05]  /*3060*/  IMAD.SHL.U32 R0, R2, 0x200000, RZ ;  /* 0x0020000002007824 */ /* 0x000fca00078e00ff */
[----:B------:R-:W-:-:S07]  /*3070*/  LOP3.LUT R0, R3, R0, R4, 0xfe, !PT ;  /* 0x0000000003007212 */ /* 0x000fce00078efe04 */
.L_x_11146:
[----:B------:R-:W-:Y:S05]  /*3080*/  BSYNC B0 ;  /* 0x0000000000007941 */ /* 0x000fea0003800000 */
.L_x_11145:
[----:B------:R-:W-:-:S04]  /*3090*/  F2FP.F16.F32.PACK_AB R0, RZ, R0 ;  /* 0x00000000ff00723e */ /* 0x000fc800000000ff */
[----:B------:R-:W-:Y:S01]  /*30a0*/  PRMT R2, R0, 0x7610, R2 ;  /* 0x0000761000027816 */ /* 0x000fe20000000002 */
[----:B------:R-:W-:Y:S06]  /*30b0*/  BRA `(.L_x_11126) ;  /* 0x0000000000b47947 */ /* 0x000fec0003800000 */
.L_x_11138:
        /* <DEDUP_REMOVED lines=14> */
.L_x_11152:
[----:B------:R-:W-:Y:S05]  /*31a0*/  BSYNC B0 ;  /* 0x0000000000007941 */ /* 0x000fea0003800000 */
.L_x_11151:
[----:B------:R-:W-:-:S04]  /*31b0*/  F2FP.F16.F32.PACK_AB R0, RZ, R0 ;  /* 0x00000000ff00723e */ /* 0x000fc800000000ff */
[----:B------:R-:W-:Y:S01]  /*31c0*/  PRMT R2, R0, 0x7610, R2 ;  /* 0x0000761000027816 */ /* 0x000fe20000000002 */
[----:B------:R-:W-:Y:S06]  /*31d0*/  BRA `(.L_x_11126) ;  /* 0x00000000006c7947 */ /* 0x000fec0003800000 */
.L_x_11125:
        /* <DEDUP_REMOVED lines=16> */
.L_x_11153:
[----:B------:R-:W-:Y:S01]  /*32e0*/  PRMT R2, RZ, 0x7610, R2 ;  /* 0x00007610ff027816 */ /* 0x000fe20000000002 */
[----:B------:R-:W-:Y:S06]  /*32f0*/  BRA `(.L_x_11126) ;  /* 0x0000000000247947 */ /* 0x000fec0003800000 */
.L_x_11150:
[----:B------:R-:W2:Y:S02]  /*3300*/  LDG.E.64 R4, desc[UR36][R4.64] ;  /* 0x0000002404047981 */ /* 0x000ea4000c1e1b00 */
[----:B--2---:R-:W0:Y:S02]  /*3310*/  I2F.U64 R0, R4 ;  /* 0x0000000400007312 */ /* 0x004e240000301000 */
[----:B0-----:R-:W-:-:S04]  /*3320*/  F2FP.F16.F32.PACK_AB R0, RZ, R0 ;  /* 0x00000000ff00723e */ /* 0x001fc800000000ff */
[----:B------:R-:W-:Y:S01]  /*3330*/  PRMT R2, R0, 0x7610, R2 ;  /* 0x0000761000027816 */ /* 0x000fe20000000002 */
[----:B------:R-:W-:Y:S06]  /*3340*/  BRA `(.L_x_11126) ;  /* 0x0000000000107947 */ /* 0x000fec0003800000 */
.L_x_11149:
[----:B------:R-:W2:Y:S02]  /*3350*/  LDG.E R4, desc[UR36][R4.64] ;  /* 0x0000002404047981 */ /* 0x000ea4000c1e1900 */
[----:B--2---:R-:W-:-:S04]  /*3360*/  I2FP.F32.U32 R0, R4 ;  /* 0x0000000400007245 */ /* 0x004fc80000201000 */
[----:B------:R-:W-:-:S04]  /*3370*/  F2FP.F16.F32.PACK_AB R0, RZ, R0 ;  /* 0x00000000ff00723e */ /* 0x000fc800000000ff */
[----:B------:R-:W-:-:S07]  /*3380*/  PRMT R2, R0, 0x7610, R2 ;  /* 0x0000761000027816 */ /* 0x000fce0000000002 */
.L_x_11126:
[----:B------:R-:W-:-:S07]  /*3390*/  VIADD R19, R19, 0x80 ;  /* 0x0000008013137836 */ /* 0x000fce0000000000 */
.L_x_11120:
[----:B------:R-:W-:Y:S05]  /*33a0*/  BSYNC B6 ;  /* 0x0000000000067941 */ /* 0x000fea0003800000 */
.L_x_11119:
        /* <DEDUP_REMOVED lines=25> */
.L_x_11159:
[----:B------:R-:W2:Y:S02]  /*3540*/  LDG.E.U8 R4, desc[UR36][R4.64] ;  /* 0x0000002404047981 */ /* 0x000ea4000c1e1100 */
[----:B--2---:R-:W-:-:S04]  /*3550*/  I2FP.F32.U32 R0, R4 ;  /* 0x0000000400007245 */ /* 0x004fc80000201000 */
[----:B------:R-:W-:-:S04]  /*3560*/  F2FP.F16.F32.PACK_AB R0, RZ, R0 ;  /* 0x00000000ff00723e */ /* 0x000fc800000000ff */
[----:B------:R-:W-:Y:S01]  /*3570*/  PRMT R22, R0, 0x7610, R22 ;  /* 0x0000761000167816 */ /* 0x000fe20000000016 */
[----:B------:R-:W-:Y:S06]  /*3580*/  BRA `(.L_x_11155) ;  /* 0x0000000c00bc7947 */ /* 0x000fec0003800000 */
.L_x_11158:
        /* <DEDUP_REMOVED lines=11> */
.L_x_11162:
[----:B------:R-:W2:Y:S02]  /*3640*/  LDG.E R4, desc[UR36][R4.64] ;  /* 0x0000002404047981 */ /* 0x000ea4000c1e1900 */
[----:B--2---:R-:W-:-:S04]  /*3650*/  I2FP.F32.S32 R0, R4 ;  /* 0x0000000400007245 */ /* 0x004fc80000201400 */
[----:B------:R-:W-:-:S04]  /*3660*/  F2FP.F16.F32.PACK_AB R0, RZ, R0 ;  /* 0x00000000ff00723e */ /* 0x000fc800000000ff */
[----:B------:R-:W-:Y:S01]  /*3670*/  PRMT R22, R0, 0x7610, R22 ;  /* 0x0000761000167816 */ /* 0x000fe20000000016 */
[----:B------:R-:W-:Y:S06]  /*3680*/  BRA `(.L_x_11155) ;  /* 0x0000000c007c7947 */ /* 0x000fec0003800000 */
.L_x_11161:
[----:B------:R-:W2:Y:S02]  /*3690*/  LDG.E.U16 R4, desc[UR36][R4.64] ;  /* 0x0000002404047981 */ /* 0x000ea4000c1e1500 */
[----:B--2---:R-:W0:Y:S02]  /*36a0*/  I2F.S16 R0, R4 ;  /* 0x0000000400007306 */ /* 0x004e240000101400 */
[----:B0-----:R-:W-:-:S04]  /*36b0*/  F2FP.F16.F32.PACK_AB R0, RZ, R0 ;  /* 0x00000000ff00723e */ /* 0x001fc800000000ff */
[----:B------:R-:W-:Y:S01]  /*36c0*/  PRMT R22, R0, 0x7610, R22 ;  /* 0x0000761000167816 */ /* 0x000fe20000000016 */
[----:B------:R-:W-:Y:S06]  /*36d0*/  BRA `(.L_x_11155) ;  /* 0x0000000c00687947 */ /* 0x000fec0003800000 */
.L_x_11157:
        /* <DEDUP_REMOVED lines=9> */
.L_x_11164:
[----:B------:R2:W5:Y:S01]  /*3770*/  LDG.E.U16 R22, desc[UR36][R4.64] ;  /* 0x0000002404167981 */ /* 0x000562000c1e1500 */
[----:B------:R-:W-:Y:S05]  /*3780*/  BRA `(.L_x_11155) ;  /* 0x0000000c003c7947 */ /* 0x000fea0003800000 */
.L_x_11163:
        /* <DEDUP_REMOVED lines=9> */
.L_x_11166:
[----:B------:R3:W5:Y:S01]  /*3820*/  LDG.E.U16 R22, desc[UR36][R4.64] ;  /* 0x0000002404167981 */ /* 0x000762000c1e1500 */
[----:B------:R-:W-:Y:S05]  /*3830*/  BRA `(.L_x_11155) ;  /* 0x0000000c00107947 */ /* 0x000fea0003800000 */
.L_x_11165:
        /* <DEDUP_REMOVED lines=9> */
.L_x_11156:
        /* <DEDUP_REMOVED lines=14> */
.L_x_11169:
        /* <DEDUP_REMOVED lines=9> */
.L_x_11168:
        /* <DEDUP_REMOVED lines=28> */
.L_x_11171:
        /* <DEDUP_REMOVED lines=15> */
.L_x_11170:
[----:B------:R-:W2:Y:S02]  /*3cf0*/  LDG.E.U16 R0, desc[UR36][R4.64] ;  /* 0x0000002404007981 */ /* 0x000ea4000c1e1500 */
[----:B--2---:R-:W-:-:S05]  /*3d00*/  IMAD.U32 R0, R0, 0x10000, RZ ;  /* 0x0001000000007824 */ /* 0x004fca00078e00ff */
[----:B------:R-:W-:-:S04]  /*3d10*/  F2FP.F16.F32.PACK_AB R0, RZ, R0 ;  /* 0x00000000ff00723e */ /* 0x000fc800000000ff */
[----:B------:R-:W-:Y:S01]  /*3d20*/  PRMT R22, R0, 0x7610, R22 ;  /* 0x0000761000167816 */ /* 0x000fe20000000016 */
[----:B------:R-:W-:Y:S06]  /*3d30*/  BRA `(.L_x_11155) ;  /* 0x0000000400d07947 */ /* 0x000fec0003800000 */
.L_x_11167:
        /* <DEDUP_REMOVED lines=13> */
.L_x_11174:
        /* <DEDUP_REMOVED lines=21> */
.L_x_11178:
[----:B------:R-:W-:Y:S05]  /*3f60*/  BSYNC B1 ;  /* 0x0000000000017941 */ /* 0x000fea0003800000 */
.L_x_11177:
[----:B------:R-:W-:Y:S01]  /*3f70*/  LEA R5, R0, 0x3b800000, 0x17 ;  /* 0x3b80000000057811 */ /* 0x000fe200078eb8ff */
[----:B------:R-:W-:-:S05]  /*3f80*/  IMAD.SHL.U32 R0, R3, 0x100000, RZ ;  /* 0x0010000003007824 */ /* 0x000fca00078e00ff */
[----:B------:R-:W-:-:S07]  /*3f90*/  LOP3.LUT R0, R5, R0, R6, 0xfe, !PT ;  /* 0x0000000005007212 */ /* 0x000fce00078efe06 */
.L_x_11176:
[----:B------:R-:W-:Y:S05]  /*3fa0*/  BSYNC B0 ;  /* 0x0000000000007941 */ /* 0x000fea0003800000 */
.L_x_11175:
[----:B------:R-:W-:-:S04]  /*3fb0*/  F2FP.F16.F32.PACK_AB R0, RZ, R0 ;  /* 0x00000000ff00723e */ /* 0x000fc800000000ff */
[----:B------:R-:W-:Y:S01]  /*3fc0*/  PRMT R22, R0, 0x7610, R22 ;  /* 0x0000761000167816 */ /* 0x000fe20000000016 */
[----:B------:R-:W-:Y:S06]  /*3fd0*/  BRA `(.L_x_11155) ;  /* 0x0000000400287947 */ /* 0x000fec0003800000 */
.L_x_11173:
        /* <DEDUP_REMOVED lines=21> */
.L_x_11182:
[----:B------:R-:W-:Y:S05]  /*4130*/  BSYNC B1 ;  /* 0x0000000000017941 */ /* 0x000fea0003800000 */
.L_x_11181:
[----:B------:R-:W-:Y:S01]  /*4140*/  LEA R5, R0, 0x37800000, 0x17 ;  /* 0x3780000000057811 */ /* 0x000fe200078eb8ff */
[----:B------:R-:W-:-:S05]  /*4150*/  IMAD.SHL.U32 R0, R3, 0x200000, RZ ;  /* 0x0020000003007824 */ /* 0x000fca00078e00ff */
[----:B------:R-:W-:-:S07]  /*4160*/  LOP3.LUT R0, R5, R0, R6, 0xfe, !PT ;  /* 0x0000000005007212 */ /* 0x000fce00078efe06 */
.L_x_11180:
[----:B------:R-:W-:Y:S05]  /*4170*/  BSYNC B0 ;  /* 0x0000000000007941 */ /* 0x000fea0003800000 */
.L_x_11179:
[----:B------:R-:W-:-:S04]  /*4180*/  F2FP.F16.F32.PACK_AB R0, RZ, R0 ;  /* 0x00000000ff00723e */ /* 0x000fc800000000ff */
[----:B------:R-:W-:Y:S01]  /*4190*/  PRMT R22, R0, 0x7610, R22 ;  /* 0x0000761000167816 */ /* 0x000fe20000000016 */
[----:B------:R-:W-:Y:S06]  /*41a0*/  BRA `(.L_x_11155) ;  /* 0x0000000000b47947 */ /* 0x000fec0003800000 */
.L_x_11172:
        /* <DEDUP_REMOVED lines=14> */
.L_x_11186:
[----:B------:R-:W-:Y:S05]  /*4290*/  BSYNC B0 ;  /* 0x0000000000007941 */ /* 0x000fea0003800000 */
.L_x_11185:
[----:B------:R-:W-:-:S04]  /*42a0*/  F2FP.F16.F32.PACK_AB R0, RZ, R0 ;  /* 0x00000000ff00723e */ /* 0x000fc800000000ff */
[----:B------:R-:W-:Y:S01]  /*42b0*/  PRMT R22, R0, 0x7610, R22 ;  /* 0x0000761000167816 */ /* 0x000fe20000000016 */
[----:B------:R-:W-:Y:S06]  /*42c0*/  BRA `(.L_x_11155) ;  /* 0x00000000006c7947 */ /* 0x000fec0003800000 */
.L_x_11160:
        /* <DEDUP_REMOVED lines=16> */
.L_x_11187:
[----:B------:R-:W-:Y:S01]  /*43d0*/  PRMT R22, RZ, 0x7610, R22 ;  /* 0x00007610ff167816 */ /* 0x000fe20000000016 */
[----:B------:R-:W-:Y:S06]  /*43e0*/  BRA `(.L_x_11155) ;  /* 0x0000000000247947 */ /* 0x000fec0003800000 */
.L_x_11184:
[----:B------:R-:W2:Y:S02]  /*43f0*/  LDG.E.64 R4, desc[UR36][R4.64] ;  /* 0x0000002404047981 */ /* 0x000ea4000c1e1b00 */
[----:B--2---:R-:W0:Y:S02]  /*4400*/  I2F.U64 R0, R4 ;  /* 0x0000000400007312 */ /* 0x004e240000301000 */
[----:B0-----:R-:W-:-:S04]  /*4410*/  F2FP.F16.F32.PACK_AB R0, RZ, R0 ;  /* 0x00000000ff00723e */ /* 0x001fc800000000ff */
[----:B------:R-:W-:Y:S01]  /*4420*/  PRMT R22, R0, 0x7610, R22 ;  /* 0x0000761000167816 */ /* 0x000fe20000000016 */
[----:B------:R-:W-:Y:S06]  /*4430*/  BRA `(.L_x_11155) ;  /* 0x0000000000107947 */ /* 0x000fec0003800000 */
.L_x_11183:
[----:B------:R-:W2:Y:S02]  /*4440*/  LDG.E R4, desc[UR36][R4.64] ;  /* 0x0000002404047981 */ /* 0x000ea4000c1e1900 */
[----:B--2---:R-:W-:-:S04]  /*4450*/  I2FP.F32.U32 R0, R4 ;  /* 0x0000000400007245 */ /* 0x004fc80000201000 */
[----:B------:R-:W-:-:S04]  /*4460*/  F2FP.F16.F32.PACK_AB R0, RZ, R0 ;  /* 0x00000000ff00723e */ /* 0x000fc800000000ff */
[----:B------:R-:W-:-:S07]  /*4470*/  PRMT R22, R0, 0x7610, R22 ;  /* 0x0000761000167816 */ /* 0x000fce0000000016 */
.L_x_11155:
[----:B------:R-:W-:Y:S05]  /*4480*/  BSYNC B6 ;  /* 0x0000000000067941 */ /* 0x000fea0003800000 */
.L_x_11154:
        /* <DEDUP_REMOVED lines=11> */
[----:B-----5:R-:W-:-:S05]  /*4540*/  HADD2.F32 R25, -RZ, R25.H0_H0 ;  /* 0x20000019ff197230 */ /* 0x020fca0000004100 */
        /* <DEDUP_REMOVED lines=8> */
[----:B------:R-:W-:-:S07]  /*45d0*/  F2FP.F16.F32.PACK_AB R0, RZ, R0 ;  /* 0x00000000ff00723e */ /* 0x000fce00000000ff */
.L_x_11189:
[----:B------:R-:W-:Y:S05]  /*45e0*/  BSYNC B0 ;  /* 0x0000000000007941 */ /* 0x000fea0003800000 */
.L_x_11188:
[----:B------:R-:W-:Y:S04]  /*45f0*/  BSSY B0, `(.L_x_11190) ;  /* 0x000000c000007945 */ /* 0x000fe80003800000 */
[----:B------:R-:W-:Y:S05]  /*4600*/  @P0 BRA `(.L_x_11191) ;  /* 0x0000000000280947 */ /* 0x000fea0003800000 */
        /* <DEDUP_REMOVED lines=10> */
.L_x_11191:
[----:B------:R-:W-:Y:S05]  /*46b0*/  BSYNC B0 ;  /* 0x0000000000007941 */ /* 0x000fea0003800000 */
.L_x_11190:
        /* <DEDUP_REMOVED lines=12> */
.L_x_11193:
[----:B------:R-:W-:Y:S05]  /*4780*/  BSYNC B0 ;  /* 0x0000000000007941 */ /* 0x000fea0003800000 */
.L_x_11192:
        /* <DEDUP_REMOVED lines=12> */
.L_x_11195:
[----:B------:R-:W-:Y:S05]  /*4850*/  BSYNC B0 ;  /* 0x0000000000007941 */ /* 0x000fea0003800000 */
.L_x_11194:
        /* <DEDUP_REMOVED lines=24> */
.L_x_11201:
[----:B------:R-:W-:Y:S02]  /*49e0*/  HADD2.F32 R5, -RZ, R0.H0_H0 ;  /* 0x20000000ff057230 */ /* 0x000fe40000004100 */
[----:B------:R-:W-:-:S04]  /*49f0*/  IMAD.MOV.U32 R19, RZ, RZ, R23 ;  /* 0x000000ffff137224 */ /* 0x000fc800078e0017 */
[----:B------:R-:W0:Y:S02]  /*4a00*/  F2I.S64.TRUNC R4, R5 ;  /* 0x0000000500047311 */ /* 0x000e24000020d900 */
[----:B0-----:R4:W-:Y:S01]  /*4a10*/  STG.E.U8 desc[UR36][R2.64], R4 ;  /* 0x0000000402007986 */ /* 0x0019e2000c101124 */
[----:B------:R-:W-:Y:S05]  /*4a20*/  BRA `(.L_x_11197) ;  /* 0x0000000c00d47947 */ /* 0x000fea0003800000 */
.L_x_11200:
        /* <DEDUP_REMOVED lines=11> */
.L_x_11204:
[----:B------:R-:W-:Y:S02]  /*4ae0*/  HADD2.F32 R0, -RZ, R0.H0_H0 ;  /* 0x20000000ff007230 */ /* 0x000fe40000004100 */
[----:B------:R-:W-:Y:S02]  /*4af0*/  IMAD.MOV.U32 R19, RZ, RZ, R23 ;  /* 0x000000ffff137224 */ /* 0x000fe400078e0017 */
[----:B------:R-:W0:Y:S02]  /*4b00*/  F2I.FTZ.TRUNC.NTZ R5, R0 ;  /* 0x0000000000057305 */ /* 0x000e24000021f100 */
[----:B0-----:R2:W-:Y:S01]  /*4b10*/  STG.E desc[UR36][R2.64], R5 ;  /* 0x0000000502007986 */ /* 0x0015e2000c101924 */
[----:B------:R-:W-:Y:S05]  /*4b20*/  BRA `(.L_x_11197) ;  /* 0x0000000c00947947 */ /* 0x000fea0003800000 */
.L_x_11203:
[----:B------:R-:W-:Y:S02]  /*4b30*/  HADD2.F32 R0, -RZ, R0.H0_H0 ;  /* 0x20000000ff007230 */ /* 0x000fe40000004100 */
[----:B------:R-:W-:Y:S02]  /*4b40*/  IMAD.MOV.U32 R19, RZ, RZ, R23 ;  /* 0x000000ffff137224 */ /* 0x000fe400078e0017 */
[----:B------:R-:W0:Y:S02]  /*4b50*/  F2I.FTZ.TRUNC.NTZ R5, R0 ;  /* 0x0000000000057305 */ /* 0x000e24000021f100 */
[----:B0-----:R0:W-:Y:S01]  /*4b60*/  STG.E.U16 desc[UR36][R2.64], R5 ;  /* 0x0000000502007986 */ /* 0x0011e2000c101524 */
[----:B------:R-:W-:Y:S05]  /*4b70*/  BRA `(.L_x_11197) ;  /* 0x0000000c00807947 */ /* 0x000fea0003800000 */
.L_x_11199:
        /* <DEDUP_REMOVED lines=10> */
.L_x_11206:
[----:B------:R0:W-:Y:S01]  /*4c20*/  STG.E.U16 desc[UR36][R2.64], R0 ;  /* 0x0000000002007986 */ /* 0x0001e2000c101524 */
[----:B------:R-:W-:Y:S01]  /*4c30*/  IMAD.MOV.U32 R19, RZ, RZ, R23 ;  /* 0x000000ffff137224 */ /* 0x000fe200078e0017 */
[----:B------:R-:W-:Y:S06]  /*4c40*/  BRA `(.L_x_11197) ;  /* 0x0000000c004c7947 */ /* 0x000fec0003800000 */
.L_x_11205:
        /* <DEDUP_REMOVED lines=11> */
.L_x_11208:
[----:B------:R-:W-:Y:S02]  /*4d00*/  HADD2.F32 R0, -RZ, R0.H0_H0 ;  /* 0x20000000ff007230 */ /* 0x000fe40000004100 */
[----:B------:R-:W-:-:S03]  /*4d10*/  IMAD.MOV.U32 R19, RZ, RZ, R23 ;  /* 0x000000ffff137224 */ /* 0x000fc600078e0017 */
[----:B------:R-:W-:-:S04]  /*4d20*/  F2FP.F16.F32.PACK_AB R0, RZ, R0 ;  /* 0x00000000ff00723e */ /* 0x000fc800000000ff */
[----:B------:R-:W-:-:S05]  /*4d30*/  PRMT R0, R0, 0x5410, RZ ;  /* 0x0000541000007816 */ /* 0x000fca00000000ff */
[----:B------:R0:W-:Y:S01]  /*4d40*/  STG.E desc[UR36][R2.64], R0 ;  /* 0x0000000002007986 */ /* 0x0001e2000c101924 */
[----:B------:R-:W-:Y:S05]  /*4d50*/  BRA `(.L_x_11197) ;  /* 0x0000000c00087947 */ /* 0x000fea0003800000 */
.L_x_11207:
[----:B------:R-:W-:Y:S02]  /*4d60*/  HADD2.F32 R4, -RZ, R0.H0_H0 ;  /* 0x20000000ff047230 */ /* 0x000fe40000004100 */
[----:B------:R-:W-:-:S03]  /*4d70*/  IMAD.MOV.U32 R19, RZ, RZ, R23 ;  /* 0x000000ffff137224 */ /* 0x000fc600078e0017 */
[----:B------:R-:W-:-:S06]  /*4d80*/  FMUL.FTZ R4, R4, 1 ;  /* 0x3f80000004047820 */ /* 0x000fcc0000410000 */
[----:B------:R-:W0:Y:S02]  /*4d90*/  F2F.F64.F32 R4, R4 ;  /* 0x0000000400047310 */ /* 0x000e240000201800 */
[----:B0-----:R0:W-:Y:S01]  /*4da0*/  STG.E.64 desc[UR36][R2.64], R4 ;  /* 0x0000000402007986 */ /* 0x0011e2000c101b24 */
[----:B------:R-:W-:Y:S05]  /*4db0*/  BRA `(.L_x_11197) ;  /* 0x0000000800f07947 */ /* 0x000fea0003800000 */
.L_x_11198:
        /* <DEDUP_REMOVED lines=14> */
.L_x_11211:
[----:B------:R-:W-:Y:S01]  /*4ea0*/  HADD2.F32 R0, -RZ, R0.H0_H0 ;  /* 0x20000000ff007230 */ /* 0x000fe20000004100 */
[----:B------:R-:W-:Y:S01]  /*4eb0*/  CS2R R6, SRZ ;  /* 0x0000000000067805 */ /* 0x000fe2000001ff00 */
[----:B------:R-:W-:-:S03]  /*4ec0*/  IMAD.MOV.U32 R19, RZ, RZ, R23 ;  /* 0x000000ffff137224 */ /* 0x000fc600078e0017 */
[----:B------:R-:W-:-:S04]  /*4ed0*/  FMUL.FTZ R0, R0, 1 ;  /* 0x3f80000000007820 */ /* 0x000fc80000410000 */
[----:B------:R-:W0:Y:S02]  /*4ee0*/  F2F.F64.F32 R4, R0 ;  /* 0x0000000000047310 */ /* 0x000e240000201800 */
[----:B0-----:R0:W-:Y:S01]  /*4ef0*/  STG.E.128 desc[UR36][R2.64], R4 ;  /* 0x0000000402007986 */ /* 0x0011e2000c101d24 */
[----:B------:R-:W-:Y:S05]  /*4f00*/  BRA `(.L_x_11197) ;  /* 0x00000008009c7947 */ /* 0x000fea0003800000 */
.L_x_11210:
        /* <DEDUP_REMOVED lines=21> */
.L_x_11215:
[----:B------:R-:W-:Y:S05]  /*5060*/  BSYNC B0 ;  /* 0x0000000000007941 */ /* 0x000fea0003800000 */
.L_x_11214:
[----:B------:R-:W-:Y:S01]  /*5070*/  LOP3.LUT R5, R0, R5, RZ, 0xfc, !PT ;  /* 0x0000000500057212 */ /* 0x000fe200078efcff */
[----:B------:R-:W-:-:S04]  /*5080*/  IMAD.MOV.U32 R19, RZ, RZ, R23 ;  /* 0x000000ffff137224 */ /* 0x000fc800078e0017 */
[----:B------:R0:W-:Y:S01]  /*5090*/  STG.E.U8 desc[UR36][R2.64], R5 ;  /* 0x0000000502007986 */ /* 0x0001e2000c101124 */
[----:B------:R-:W-:Y:S05]  /*50a0*/  BRA `(.L_x_11197) ;  /* 0x0000000800347947 */ /* 0x000fea0003800000 */
.L_x_11213:
        /* <DEDUP_REMOVED lines=13> */
.L_x_11217:
[----:B------:R-:W-:Y:S01]  /*5180*/  IMAD.MOV.U32 R0, RZ, RZ, 0x7f ;  /* 0x0000007fff007424 */ /* 0x000fe200078e00ff */
[----:B------:R-:W-:-:S04]  /*5190*/  ISETP.GT.U32.AND P0, PT, R4, 0x7f800000, PT ;  /* 0x7f8000000400780c */ /* 0x000fc80003f04070 */
[----:B------:R-:W-:-:S09]  /*51a0*/  SEL R0, R0, 0x7c, P0 ;  /* 0x0000007c00007807 */ /* 0x000fd20000000000 */
.L_x_11218:
[----:B------:R-:W-:Y:S05]  /*51b0*/  BSYNC B0 ;  /* 0x0000000000007941 */ /* 0x000fea0003800000 */
.L_x_11216:
[----:B------:R-:W-:Y:S01]  /*51c0*/  LOP3.LUT R4, R5, 0x80000000, RZ, 0xc0, !PT ;  /* 0x8000000005047812 */ /* 0x000fe200078ec0ff */
[----:B------:R-:W-:-:S03]  /*51d0*/  IMAD.MOV.U32 R19, RZ, RZ, R23 ;  /* 0x000000ffff137224 */ /* 0x000fc600078e0017 */
[----:B------:R-:W-:-:S04]  /*51e0*/  SHF.R.U32.HI R5, RZ, 0x18, R4 ;  /* 0x00000018ff057819 */ /* 0x000fc80000011604 */
[----:B------:R-:W-:-:S05]  /*51f0*/  LOP3.LUT R5, R0, R5, RZ, 0xfc, !PT ;  /* 0x0000000500057212 */ /* 0x000fca00078efcff */
[----:B------:R0:W-:Y:S01]  /*5200*/  STG.E.U8 desc[UR36][R2.64], R5 ;  /* 0x0000000502007986 */ /* 0x0001e2000c101124 */
[----:B------:R-:W-:Y:S05]  /*5210*/  BRA `(.L_x_11197) ;  /* 0x0000000400d87947 */ /* 0x000fea0003800000 */
.L_x_11212:
[----:B------:R-:W-:Y:S02]  /*5220*/  HADD2.F32 R0, -RZ, R0.H0_H0 ;  /* 0x20000000ff007230 */ /* 0x000fe40000004100 */
[----:B------:R-:W-:-:S03]  /*5230*/  IMAD.MOV.U32 R19, RZ, RZ, R23 ;  /* 0x000000ffff137224 */ /* 0x000fc600078e0017 */
[----:B------:R-:W-:-:S05]  /*5240*/  F2FP.BF16.F32.PACK_AB R0, RZ, R0 ;  /* 0x00000000ff00723e */ /* 0x000fca00000010ff */
[----:B------:R0:W-:Y:S01]  /*5250*/  STG.E.U16 desc[UR36][R2.64], R0 ;  /* 0x0000000002007986 */ /* 0x0001e2000c101524 */
[----:B------:R-:W-:Y:S05]  /*5260*/  BRA `(.L_x_11197) ;  /* 0x0000000400c47947 */ /* 0x000fea0003800000 */
.L_x_11209:
        /* <DEDUP_REMOVED lines=13> */
.L_x_11221:
        /* <DEDUP_REMOVED lines=17> */
.L_x_11224:
[----:B------:R-:W-:-:S04]  /*5450*/  LOP3.LUT R0, R7, 0x80000000, RZ, 0xc0, !PT ;  /* 0x8000000007007812 */ /* 0x000fc800078ec0ff */
[----:B------:R-:W-:-:S04]  /*5460*/  SHF.R.U32.HI R5, RZ, 0x18, R0 ;  /* 0x00000018ff057819 */ /* 0x000fc80000011600 */
[----:B------:R-:W-:-:S04]  /*5470*/  LOP3.LUT R4, R4, R5, RZ, 0xfc, !PT ;  /* 0x0000000504047212 */ /* 0x000fc800078efcff */
[----:B------:R-:W-:-:S07]  /*5480*/  PRMT R0, R4, 0x7610, R0 ;  /* 0x0000761004007816 */ /* 0x000fce0000000000 */
.L_x_11223:
[----:B------:R-:W-:Y:S05]  /*5490*/  BSYNC B0 ;  /* 0x0000000000007941 */ /* 0x000fea0003800000 */
.L_x_11222:
[----:B------:R0:W-:Y:S01]  /*54a0*/  STG.E.U8 desc[UR36][R2.64], R0 ;  /* 0x0000000002007986 */ /* 0x0001e2000c101124 */
[----:B------:R-:W-:Y:S01]  /*54b0*/  IMAD.MOV.U32 R19, RZ, RZ, R23 ;  /* 0x000000ffff137224 */ /* 0x000fe200078e0017 */
[----:B------:R-:W-:Y:S06]  /*54c0*/  BRA `(.L_x_11197) ;  /* 0x00000004002c7947 */ /* 0x000fec0003800000 */
.L_x_11220:
        /* <DEDUP_REMOVED lines=17> */
.L_x_11227:
[----:B------:R-:W-:-:S04]  /*55e0*/  LOP3.LUT R0, R7, 0x80000000, RZ, 0xc0, !PT ;  /* 0x8000000007007812 */ /* 0x000fc800078ec0ff */
[----:B------:R-:W-:-:S04]  /*55f0*/  SHF.R.U32.HI R5, RZ, 0x18, R0 ;  /* 0x00000018ff057819 */ /* 0x000fc80000011600 */
[----:B------:R-:W-:-:S04]  /*5600*/  LOP3.LUT R4, R4, R5, RZ, 0xfc, !PT ;  /* 0x0000000504047212 */ /* 0x000fc800078efcff */
[----:B------:R-:W-:-:S07]  /*5610*/  PRMT R0, R4, 0x7610, R0 ;  /* 0x0000761004007816 */ /* 0x000fce0000000000 */
.L_x_11226:
[----:B------:R-:W-:Y:S05]  /*5620*/  BSYNC B0 ;  /* 0x0000000000007941 */ /* 0x000fea0003800000 */
.L_x_11225:
[----:B------:R0:W-:Y:S01]  /*5630*/  STG.E.U8 desc[UR36][R2.64], R0 ;  /* 0x0000000002007986 */ /* 0x0001e2000c101124 */
[----:B------:R-:W-:Y:S01]  /*5640*/  IMAD.MOV.U32 R19, RZ, RZ, R23 ;  /* 0x000000ffff137224 */ /* 0x000fe200078e0017 */
[----:B------:R-:W-:Y:S06]  /*5650*/  BRA `(.L_x_11197) ;  /* 0x0000000000c87947 */ /* 0x000fec0003800000 */
.L_x_11219:
        /* <DEDUP_REMOVED lines=23> */
.L_x_11202:
        /* <DEDUP_REMOVED lines=16> */
.L_x_11230:
[----:B------:R-:W-:Y:S01]  /*58d0*/  IMAD.MOV.U32 R19, RZ, RZ, R23 ;  /* 0x000000ffff137224 */ /* 0x000fe200078e0017 */
[----:B------:R-:W-:Y:S06]  /*58e0*/  BRA `(.L_x_11197) ;  /* 0x0000000000247947 */ /* 0x000fec0003800000 */
.L_x_11229:
[----:B------:R-:W-:Y:S02]  /*58f0*/  HADD2.F32 R4, -RZ, R0.H0_H0 ;  /* 0x20000000ff047230 */ /* 0x000fe40000004100 */
[----:B------:R-:W-:-:S04]  /*5900*/  IMAD.MOV.U32 R19, RZ, RZ, R23 ;  /* 0x000000ffff137224 */ /* 0x000fc800078e0017 */
[----:B------:R-:W0:Y:S02]  /*5910*/  F2I.U64.TRUNC R4, R4 ;  /* 0x0000000400047311 */ /* 0x000e24000020d800 */
[----:B0-----:R0:W-:Y:S01]  /*5920*/  STG.E.64 desc[UR36][R2.64], R4 ;  /* 0x0000000402007986 */ /* 0x0011e2000c101b24 */
[----:B------:R-:W-:Y:S05]  /*5930*/  BRA `(.L_x_11197) ;  /* 0x0000000000107947 */ /* 0x000fea0003800000 */
.L_x_11228:
[----:B------:R-:W-:Y:S02]  /*5940*/  HADD2.F32 R0, -RZ, R0.H0_H0 ;  /* 0x20000000ff007230 */ /* 0x000fe40000004100 */
[----:B------:R-:W-:Y:S02]  /*5950*/  IMAD.MOV.U32 R19, RZ, RZ, R23 ;  /* 0x000000ffff137224 */ /* 0x000fe400078e0017 */
[----:B------:R-:W0:Y:S02]  /*5960*/  F2I.FTZ.U32.TRUNC.NTZ R5, R0 ;  /* 0x0000000000057305 */ /* 0x000e24000021f000 */
[----:B0-----:R0:W-:Y:S03]  /*5970*/  STG.E desc[UR36][R2.64], R5 ;  /* 0x0000000502007986 */ /* 0x0011e6000c101924 */
.L_x_11197:
[----:B------:R-:W-:Y:S05]  /*5980*/  BSYNC B6 ;  /* 0x0000000000067941 */ /* 0x000fea0003800000 */
.L_x_11196:
        /* <DEDUP_REMOVED lines=25> */
.L_x_11236:
[----:B------:R-:W-:-:S06]  /*5b20*/  HADD2.F32 R5, -RZ, R25.H0_H0 ;  /* 0x20000019ff057230 */ /* 0x000fcc0000004100 */
[----:B------:R-:W0:Y:S02]  /*5b30*/  F2I.S64.TRUNC R4, R5 ;  /* 0x0000000500047311 */ /* 0x000e24000020d900 */
[----:B0-----:R4:W-:Y:S01]  /*5b40*/  STG.E.U8 desc[UR36][R2.64], R4 ;  /* 0x0000000402007986 */ /* 0x0019e2000c101124 */
[----:B------:R-:W-:Y:S05]  /*5b50*/  BRA `(.L_x_11238) ;  /* 0x0000000c00847947 */ /* 0x000fea0003800000 */
.L_x_11235:
        /* <DEDUP_REMOVED lines=10> */
.L_x_11240:
[----:B------:R-:W-:-:S06]  /*5c00*/  HADD2.F32 R25, -RZ, R25.H0_H0 ;  /* 0x20000019ff197230 */ /* 0x000fcc0000004100 */
[----:B------:R-:W0:Y:S02]  /*5c10*/  F2I.FTZ.TRUNC.NTZ R25, R25 ;  /* 0x0000001900197305 */ /* 0x000e24000021f100 */
[----:B0-----:R2:W-:Y:S01]  /*5c20*/  STG.E desc[UR36][R2.64], R25 ;  /* 0x0000001902007986 */ /* 0x0015e2000c101924 */
[----:B------:R-:W-:Y:S05]  /*5c30*/  BRA `(.L_x_11238) ;  /* 0x0000000c004c7947 */ /* 0x000fea0003800000 */
.L_x_11239:
[----:B------:R-:W-:-:S06]  /*5c40*/  HADD2.F32 R25, -RZ, R25.H0_H0 ;  /* 0x20000019ff197230 */ /* 0x000fcc0000004100 */
[----:B------:R-:W0:Y:S02]  /*5c50*/  F2I.FTZ.TRUNC.NTZ R25, R25 ;  /* 0x0000001900197305 */ /* 0x000e24000021f100 */
[----:B0-----:R0:W-:Y:S01]  /*5c60*/  STG.E.U16 desc[UR36][R2.64], R25 ;  /* 0x0000001902007986 */ /* 0x0011e2000c101524 */
[----:B------:R-:W-:Y:S05]  /*5c70*/  BRA `(.L_x_11238) ;  /* 0x0000000c003c7947 */ /* 0x000fea0003800000 */
.L_x_11234:
        /* <DEDUP_REMOVED lines=9> */
.L_x_11242:
[----:B------:R0:W-:Y:S01]  /*5d10*/  STG.E.U16 desc[UR36][R2.64], R25 ;  /* 0x0000001902007986 */ /* 0x0001e2000c101524 */
[----:B------:R-:W-:Y:S05]  /*5d20*/  BRA `(.L_x_11238) ;  /* 0x0000000c00107947 */ /* 0x000fea0003800000 */
.L_x_11241:
        /* <DEDUP_REMOVED lines=10> */
.L_x_11244:
[----:B------:R-:W-:-:S05]  /*5dd0*/  HADD2.F32 R0, -RZ, R25.H0_H0 ;  /* 0x20000019ff007230 */ /* 0x000fca0000004100 */
[----:B------:R-:W-:-:S04]  /*5de0*/  F2FP.F16.F32.PACK_AB R0, RZ, R0 ;  /* 0x00000000ff00723e */ /* 0x000fc800000000ff */
[----:B------:R-:W-:-:S05]  /*5df0*/  PRMT R0, R0, 0x5410, RZ ;  /* 0x0000541000007816 */ /* 0x000fca00000000ff */
[----:B------:R0:W-:Y:S01]  /*5e00*/  STG.E desc[UR36][R2.64], R0 ;  /* 0x0000000002007986 */ /* 0x0001e2000c101924 */
[----:B------:R-:W-:Y:S05]  /*5e10*/  BRA `(.L_x_11238) ;  /* 0x0000000800d47947 */ /* 0x000fea0003800000 */
.L_x_11243:
[----:B------:R-:W-:-:S05]  /*5e20*/  HADD2.F32 R4, -RZ, R25.H0_H0 ;  /* 0x20000019ff047230 */ /* 0x000fca0000004100 */
[----:B------:R-:W-:-:S06]  /*5e30*/  FMUL.FTZ R4, R4, 1 ;  /* 0x3f80000004047820 */ /* 0x000fcc0000410000 */
[----:B------:R-:W0:Y:S02]  /*5e40*/  F2F.F64.F32 R4, R4 ;  /* 0x0000000400047310 */ /* 0x000e240000201800 */
[----:B0-----:R0:W-:Y:S01]  /*5e50*/  STG.E.64 desc[UR36][R2.64], R4 ;  /* 0x0000000402007986 */ /* 0x0011e2000c101b24 */
[----:B------:R-:W-:Y:S05]  /*5e60*/  BRA `(.L_x_11238) ;  /* 0x0000000800c07947 */ /* 0x000fea0003800000 */
.L_x_11233:
        /* <DEDUP_REMOVED lines=13> */
.L_x_11247:
[----:B------:R-:W-:Y:S01]  /*5f40*/  HADD2.F32 R25, -RZ, R25.H0_H0 ;  /* 0x20000019ff197230 */ /* 0x000fe20000004100 */
[----:B------:R-:W-:-:S04]  /*5f50*/  CS2R R6, SRZ ;  /* 0x0000000000067805 */ /* 0x000fc8000001ff00 */
[----:B------:R-:W-:-:S06]  /*5f60*/  FMUL.FTZ R4, R25, 1 ;  /* 0x3f80000019047820 */ /* 0x000fcc0000410000 */
[----:B------:R-:W0:Y:S02]  /*5f70*/  F2F.F64.F32 R4, R4 ;  /* 0x0000000400047310 */ /* 0x000e240000201800 */
[----:B0-----:R0:W-:Y:S01]  /*5f80*/  STG.E.128 desc[UR36][R2.64], R4 ;  /* 0x0000000402007986 */ /* 0x0011e2000c101d24 */
[----:B------:R-:W-:Y:S05]  /*5f90*/  BRA `(.L_x_11238) ;  /* 0x0000000800747947 */ /* 0x000fea0003800000 */
.L_x_11246:
        /* <DEDUP_REMOVED lines=21> */
.L_x_11251:
[----:B------:R-:W-:Y:S05]  /*60f0*/  BSYNC B0 ;  /* 0x0000000000007941 */ /* 0x000fea0003800000 */
.L_x_11250:
[----:B------:R-:W-:-:S05]  /*6100*/  LOP3.LUT R5, R0, R5, RZ, 0xfc, !PT ;  /* 0x0000000500057212 */ /* 0x000fca00078efcff */
[----:B------:R0:W-:Y:S01]  /*6110*/  STG.E.U8 desc[UR36][R2.64], R5 ;  /* 0x0000000502007986 */ /* 0x0001e2000c101124 */
[----:B------:R-:W-:Y:S05]  /*6120*/  BRA `(.L_x_11238) ;  /* 0x0000000800107947 */ /* 0x000fea0003800000 */
.L_x_11249:
        /* <DEDUP_REMOVED lines=13> */
.L_x_11253:
[----:B------:R-:W-:Y:S01]  /*6200*/  IMAD.MOV.U32 R0, RZ, RZ, 0x7f ;  /* 0x0000007fff007424 */ /* 0x000fe200078e00ff */
[----:B------:R-:W-:-:S04]  /*6210*/  ISETP.GT.U32.AND P0, PT, R4, 0x7f800000, PT ;  /* 0x7f8000000400780c */ /* 0x000fc80003f04070 */
[----:B------:R-:W-:-:S09]  /*6220*/  SEL R0, R0, 0x7c, P0 ;  /* 0x0000007c00007807 */ /* 0x000fd20000000000 */
.L_x_11254:
[----:B------:R-:W-:Y:S05]  /*6230*/  BSYNC B0 ;  /* 0x0000000000007941 */ /* 0x000fea0003800000 */
.L_x_11252:
[----:B------:R-:W-:-:S04]  /*6240*/  LOP3.LUT R4, R25, 0x80000000, RZ, 0xc0, !PT ;  /* 0x8000000019047812 */ /* 0x000fc800078ec0ff */
[----:B------:R-:W-:-:S04]  /*6250*/  SHF.R.U32.HI R5, RZ, 0x18, R4 ;  /* 0x00000018ff057819 */ /* 0x000fc80000011604 */
[----:B------:R-:W-:-:S05]  /*6260*/  LOP3.LUT R5, R0, R5, RZ, 0xfc, !PT ;  /* 0x0000000500057212 */ /* 0x000fca00078efcff */
[----:B------:R0:W-:Y:S01]  /*6270*/  STG.E.U8 desc[UR36][R2.64], R5 ;  /* 0x0000000502007986 */ /* 0x0001e2000c101124 */
[----:B------:R-:W-:Y:S05]  /*6280*/  BRA `(.L_x_11238) ;  /* 0x0000000400b87947 */ /* 0x000fea0003800000 */
.L_x_11248:
[----:B------:R-:W-:-:S05]  /*6290*/  HADD2.F32 R0, -RZ, R25.H0_H0 ;  /* 0x20000019ff007230 */ /* 0x000fca0000004100 */
[----:B------:R-:W-:-:S05]  /*62a0*/  F2FP.BF16.F32.PACK_AB R0, RZ, R0 ;  /* 0x00000000ff00723e */ /* 0x000fca00000010ff */
[----:B------:R0:W-:Y:S01]  /*62b0*/  STG.E.U16 desc[UR36][R2.64], R0 ;  /* 0x0000000002007986 */ /* 0x0001e2000c101524 */
[----:B------:R-:W-:Y:S05]  /*62c0*/  BRA `(.L_x_11238) ;  /* 0x0000000400a87947 */ /* 0x000fea0003800000 */
.L_x_11245:
        /* <DEDUP_REMOVED lines=12> */
.L_x_11257:
        /* <DEDUP_REMOVED lines=17> */
.L_x_11260:
[----:B------:R-:W-:-:S04]  /*64a0*/  LOP3.LUT R0, R25, 0x80000000, RZ, 0xc0, !PT ;  /* 0x8000000019007812 */ /* 0x000fc800078ec0ff */
[----:B------:R-:W-:-:S04]  /*64b0*/  SHF.R.U32.HI R5, RZ, 0x18, R0 ;  /* 0x00000018ff057819 */ /* 0x000fc80000011600 */
[----:B------:R-:W-:-:S04]  /*64c0*/  LOP3.LUT R4, R4, R5, RZ, 0xfc, !PT ;  /* 0x0000000504047212 */ /* 0x000fc800078efcff */
[----:B------:R-:W-:-:S07]  /*64d0*/  PRMT R0, R4, 0x7610, R0 ;  /* 0x0000761004007816 */ /* 0x000fce0000000000 */
.L_x_11259:
[----:B------:R-:W-:Y:S05]  /*64e0*/  BSYNC B0 ;  /* 0x0000000000007941 */ /* 0x000fea0003800000 */
.L_x_11258:
[----:B------:R0:W-:Y:S01]  /*64f0*/  STG.E.U8 desc[UR36][R2.64], R0 ;  /* 0x0000000002007986 */ /* 0x0001e2000c101124 */
[----:B------:R-:W-:Y:S05]  /*6500*/  BRA `(.L_x_11238) ;  /* 0x0000000400187947 */ /* 0x000fea0003800000 */
.L_x_11256:
        /* <DEDUP_REMOVED lines=17> */
.L_x_11263:
[----:B------:R-:W-:-:S04]  /*6620*/  LOP3.LUT R0, R25, 0x80000000, RZ, 0xc0, !PT ;  /* 0x8000000019007812 */ /* 0x000fc800078ec0ff */
[----:B------:R-:W-:-:S04]  /*6630*/  SHF.R.U32.HI R5, RZ, 0x18, R0 ;  /* 0x00000018ff057819 */ /* 0x000fc80000011600 */
[----:B------:R-:W-:-:S04]  /*6640*/  LOP3.LUT R4, R4, R5, RZ, 0xfc, !PT ;  /* 0x0000000504047212 */ /* 0x000fc800078efcff */
[----:B------:R-:W-:-:S07]  /*6650*/  PRMT R0, R4, 0x7610, R0 ;  /* 0x0000761004007816 */ /* 0x000fce0000000000 */
.L_x_11262:
[----:B------:R-:W-:Y:S05]  /*6660*/  BSYNC B0 ;  /* 0x0000000000007941 */ /* 0x000fea0003800000 */
.L_x_11261:
[----:B------:R0:W-:Y:S01]  /*6670*/  STG.E.U8 desc[UR36][R2.64], R0 ;  /* 0x0000000002007986 */ /* 0x0001e2000c101124 */
[----:B------:R-:W-:Y:S05]  /*6680*/  BRA `(.L_x_11238) ;  /* 0x0000000000b87947 */ /* 0x000fea0003800000 */
.L_x_11255:
        /* <DEDUP_REMOVED lines=22> */
.L_x_11237:
        /* <DEDUP_REMOVED lines=16> */
.L_x_11266:
[----:B------:R-:W-:Y:S05]  /*68f0*/  BRA `(.L_x_11238) ;  /* 0x00000000001c7947 */ /* 0x000fea0003800000 */
.L_x_11265:
[----:B------:R-:W-:-:S06]  /*6900*/  HADD2.F32 R4, -RZ, R25.H0_H0 ;  /* 0x20000019ff047230 */ /* 0x000fcc0000004100 */
[----:B------:R-:W0:Y:S02]  /*6910*/  F2I.U64.TRUNC R4, R4 ;  /* 0x0000000400047311 */ /* 0x000e24000020d800 */
[----:B0-----:R0:W-:Y:S01]  /*6920*/  STG.E.64 desc[UR36][R2.64], R4 ;  /* 0x0000000402007986 */ /* 0x0011e2000c101b24 */
[----:B------:R-:W-:Y:S05]  /*6930*/  BRA `(.L_x_11238) ;  /* 0x00000000000c7947 */ /* 0x000fea0003800000 */
.L_x_11264:
[----:B------:R-:W-:-:S06]  /*6940*/  HADD2.F32 R25, -RZ, R25.H0_H0 ;  /* 0x20000019ff197230 */ /* 0x000fcc0000004100 */
[----:B------:R-:W0:Y:S02]  /*6950*/  F2I.FTZ.U32.TRUNC.NTZ R25, R25 ;  /* 0x0000001900197305 */ /* 0x000e24000021f000 */
[----:B0-----:R0:W-:Y:S02]  /*6960*/  STG.E desc[UR36][R2.64], R25 ;  /* 0x0000001902007986 */ /* 0x0011e4000c101924 */
.L_x_11238:
        /* <DEDUP_REMOVED lines=25> */
.L_x_11270:
[----:B------:R-:W-:-:S06]  /*6b00*/  HADD2.F32 R5, -RZ, R24.H0_H0 ;  /* 0x20000018ff057230 */ /* 0x000fcc0000004100 */
[----:B------:R-:W0:Y:S02]  /*6b10*/  F2I.S64.TRUNC R4, R5 ;  /* 0x0000000500047311 */ /* 0x000e24000020d900 */
[----:B0-----:R0:W-:Y:S01]  /*6b20*/  STG.E.U8 desc[UR36][R2.64], R4 ;  /* 0x0000000402007986 */ /* 0x0011e2000c101124 */
[----:B------:R-:W-:Y:S05]  /*6b30*/  BRA `(.L_x_11272) ;  /* 0x0000000c00847947 */ /* 0x000fea0003800000 */
.L_x_11269:
        /* <DEDUP_REMOVED lines=10> */
.L_x_11274:
[----:B------:R-:W-:-:S04]  /*6be0*/  HADD2.F32 R24, -RZ, R24.H0_H0 ;  /* 0x20000018ff187230 */ /* 0x000fc80000004100 */
[----:B------:R-:W0:Y:S02]  /*6bf0*/  F2I.FTZ.TRUNC.NTZ R5, R24 ;  /* 0x0000001800057305 */ /* 0x000e24000021f100 */
[----:B0-----:R0:W-:Y:S01]  /*6c00*/  STG.E desc[UR36][R2.64], R5 ;  /* 0x0000000502007986 */ /* 0x0011e2000c101924 */
[----:B------:R-:W-:Y:S05]  /*6c10*/  BRA `(.L_x_11272) ;  /* 0x0000000c004c7947 */ /* 0x000fea0003800000 */
.L_x_11273:
[----:B------:R-:W-:-:S04]  /*6c20*/  HADD2.F32 R24, -RZ, R24.H0_H0 ;  /* 0x20000018ff187230 */ /* 0x000fc80000004100 */
[----:B------:R-:W0:Y:S02]  /*6c30*/  F2I.FTZ.TRUNC.NTZ R5, R24 ;  /* 0x0000001800057305 */ /* 0x000e24000021f100 */
[----:B0-----:R0:W-:Y:S01]  /*6c40*/  STG.E.U16 desc[UR36][R2.64], R5 ;  /* 0x0000000502007986 */ /* 0x0011e2000c101524 */
[----:B------:R-:W-:Y:S05]  /*6c50*/  BRA `(.L_x_11272) ;  /* 0x0000000c003c7947 */ /* 0x000fea0003800000 */
.L_x_11268:
        /* <DEDUP_REMOVED lines=9> */
.L_x_11276:
[----:B------:R0:W-:Y:S01]  /*6cf0*/  STG.E.U16 desc[UR36][R2.64], R24 ;  /* 0x0000001802007986 */ /* 0x0001e2000c101524 */
[----:B------:R-:W-:Y:S05]  /*6d00*/  BRA `(.L_x_11272) ;  /* 0x0000000c00107947 */ /* 0x000fea0003800000 */
.L_x_11275:
        /* <DEDUP_REMOVED lines=10> */
.L_x_11278:
[----:B------:R-:W-:-:S05]  /*6db0*/  HADD2.F32 R0, -RZ, R24.H0_H0 ;  /* 0x20000018ff007230 */ /* 0x000fca0000004100 */
[----:B------:R-:W-:-:S04]  /*6dc0*/  F2FP.F16.F32.PACK_AB R0, RZ, R0 ;  /* 0x00000000ff00723e */ /* 0x000fc800000000ff */
[----:B------:R-:W-:-:S05]  /*6dd0*/  PRMT R0, R0, 0x5410, RZ ;  /* 0x0000541000007816 */ /* 0x000fca00000000ff */
[----:B------:R0:W-:Y:S01]  /*6de0*/  STG.E desc[UR36][R2.64], R0 ;  /* 0x0000000002007986 */ /* 0x0001e2000c101924 */
[----:B------:R-:W-:Y:S05]  /*6df0*/  BRA `(.L_x_11272) ;  /* 0x0000000800d47947 */ /* 0x000fea0003800000 */
.L_x_11277:
[----:B------:R-:W-:-:S05]  /*6e00*/  HADD2.F32 R4, -RZ, R24.H0_H0 ;  /* 0x20000018ff047230 */ /* 0x000fca0000004100 */
[----:B------:R-:W-:-:S06]  /*6e10*/  FMUL.FTZ R4, R4, 1 ;  /* 0x3f80000004047820 */ /* 0x000fcc0000410000 */
[----:B------:R-:W0:Y:S02]  /*6e20*/  F2F.F64.F32 R4, R4 ;  /* 0x0000000400047310 */ /* 0x000e240000201800 */
[----:B0-----:R0:W-:Y:S01]  /*6e30*/  STG.E.64 desc[UR36][R2.64], R4 ;  /* 0x0000000402007986 */ /* 0x0011e2000c101b24 */
[----:B------:R-:W-:Y:S05]  /*6e40*/  BRA `(.L_x_11272) ;  /* 0x0000000800c07947 */ /* 0x000fea0003800000 */
.L_x_11267:
        /* <DEDUP_REMOVED lines=13> */
.L_x_11281:
[----:B------:R-:W-:Y:S01]  /*6f20*/  HADD2.F32 R24, -RZ, R24.H0_H0 ;  /* 0x20000018ff187230 */ /* 0x000fe20000004100 */
[----:B------:R-:W-:-:S04]  /*6f30*/  CS2R R6, SRZ ;  /* 0x0000000000067805 */ /* 0x000fc8000001ff00 */
[----:B------:R-:W-:-:S06]  /*6f40*/  FMUL.FTZ R4, R24, 1 ;  /* 0x3f80000018047820 */ /* 0x000fcc0000410000 */
[----:B------:R-:W0:Y:S02]  /*6f50*/  F2F.F64.F32 R4, R4 ;  /* 0x0000000400047310 */ /* 0x000e240000201800 */
[----:B0-----:R0:W-:Y:S01]  /*6f60*/  STG.E.128 desc[UR36][R2.64], R4 ;  /* 0x0000000402007986 */ /* 0x0011e2000c101d24 */
[----:B------:R-:W-:Y:S05]  /*6f70*/  BRA `(.L_x_11272) ;  /* 0x0000000800747947 */ /* 0x000fea0003800000 */
.L_x_11280:
        /* <DEDUP_REMOVED lines=21> */
.L_x_11285:
[----:B------:R-:W-:Y:S05]  /*70d0*/  BSYNC B0 ;  /* 0x0000000000007941 */ /* 0x000fea0003800000 */
.L_x_11284:
[----:B------:R-:W-:-:S05]  /*70e0*/  LOP3.LUT R5, R0, R5, RZ, 0xfc, !PT ;  /* 0x0000000500057212 */ /* 0x000fca00078efcff */
[----:B------:R0:W-:Y:S01]  /*70f0*/  STG.E.U8 desc[UR36][R2.64], R5 ;  /* 0x0000000502007986 */ /* 0x0001e2000c101124 */
[----:B------:R-:W-:Y:S05]  /*7100*/  BRA `(.L_x_11272) ;  /* 0x0000000800107947 */ /* 0x000fea0003800000 */
.L_x_11283:
        /* <DEDUP_REMOVED lines=13> */
.L_x_11287:
[----:B------:R-:W-:Y:S01]  /*71e0*/  IMAD.MOV.U32 R0, RZ, RZ, 0x7f ;  /* 0x0000007fff007424 */ /* 0x000fe200078e00ff */
[----:B------:R-:W-:-:S04]  /*71f0*/  ISETP.GT.U32.AND P0, PT, R4, 0x7f800000, PT ;  /* 0x7f8000000400780c */ /* 0x000fc80003f04070 */
[----:B------:R-:W-:-:S09]  /*7200*/  SEL R0, R0, 0x7c, P0 ;  /* 0x0000007c00007807 */ /* 0x000fd20000000000 */
.L_x_11288:
[----:B------:R-:W-:Y:S05]  /*7210*/  BSYNC B0 ;  /* 0x0000000000007941 */ /* 0x000fea0003800000 */
.L_x_11286:
[----:B------:R-:W-:-:S04]  /*7220*/  LOP3.LUT R4, R5, 0x80000000, RZ, 0xc0, !PT ;  /* 0x8000000005047812 */ /* 0x000fc800078ec0ff */
[----:B------:R-:W-:-:S04]  /*7230*/  SHF.R.U32.HI R5, RZ, 0x18, R4 ;  /* 0x00000018ff057819 */ /* 0x000fc80000011604 */
[----:B------:R-:W-:-:S05]  /*7240*/  LOP3.LUT R5, R0, R5, RZ, 0xfc, !PT ;  /* 0x0000000500057212 */ /* 0x000fca00078efcff */
[----:B------:R0:W-:Y:S01]  /*7250*/  STG.E.U8 desc[UR36][R2.64], R5 ;  /* 0x0000000502007986 */ /* 0x0001e2000c101124 */
[----:B------:R-:W-:Y:S05]  /*7260*/  BRA `(.L_x_11272) ;  /* 0x0000000400b87947 */ /* 0x000fea0003800000 */
.L_x_11282:
[----:B------:R-:W-:-:S05]  /*7270*/  HADD2.F32 R0, -RZ, R24.H0_H0 ;  /* 0x20000018ff007230 */ /* 0x000fca0000004100 */
[----:B------:R-:W-:-:S05]  /*7280*/  F2FP.BF16.F32.PACK_AB R0, RZ, R0 ;  /* 0x00000000ff00723e */ /* 0x000fca00000010ff */
[----:B------:R0:W-:Y:S01]  /*7290*/  STG.E.U16 desc[UR36][R2.64], R0 ;  /* 0x0000000002007986 */ /* 0x0001e2000c101524 */
[----:B------:R-:W-:Y:S05]  /*72a0*/  BRA `(.L_x_11272) ;  /* 0x0000000400a87947 */ /* 0x000fea0003800000 */
.L_x_11279:
        /* <DEDUP_REMOVED lines=12> */
.L_x_11291:
        /* <DEDUP_REMOVED lines=17> */
.L_x_11294:
[----:B------:R-:W-:-:S04]  /*7480*/  LOP3.LUT R0, R7, 0x80000000, RZ, 0xc0, !PT ;  /* 0x8000000007007812 */ /* 0x000fc800078ec0ff */
[----:B------:R-:W-:-:S04]  /*7490*/  SHF.R.U32.HI R5, RZ, 0x18, R0 ;  /* 0x00000018ff057819 */ /* 0x000fc80000011600 */
[----:B------:R-:W-:-:S04]  /*74a0*/  LOP3.LUT R4, R4, R5, RZ, 0xfc, !PT ;  /* 0x0000000504047212 */ /* 0x000fc800078efcff */
[----:B------:R-:W-:-:S07]  /*74b0*/  PRMT R0, R4, 0x7610, R0 ;  /* 0x0000761004007816 */ /* 0x000fce0000000000 */
.L_x_11293:
[----:B------:R-:W-:Y:S05]  /*74c0*/  BSYNC B0 ;  /* 0x0000000000007941 */ /* 0x000fea0003800000 */
.L_x_11292:
[----:B------:R3:W-:Y:S01]  /*74d0*/  STG.E.U8 desc[UR36][R2.64], R0 ;  /* 0x0000000002007986 */ /* 0x0007e2000c101124 */
[----:B------:R-:W-:Y:S05]  /*74e0*/  BRA `(.L_x_11272) ;  /* 0x0000000400187947 */ /* 0x000fea0003800000 */
.L_x_11290:
        /* <DEDUP_REMOVED lines=17> */
.L_x_11297:
[----:B------:R-:W-:-:S04]  /*7600*/  LOP3.LUT R0, R7, 0x80000000, RZ, 0xc0, !PT ;  /* 0x8000000007007812 */ /* 0x000fc800078ec0ff */
[----:B------:R-:W-:-:S04]  /*7610*/  SHF.R.U32.HI R5, RZ, 0x18, R0 ;  /* 0x00000018ff057819 */ /* 0x000fc80000011600 */
[----:B------:R-:W-:-:S04]  /*7620*/  LOP3.LUT R4, R4, R5, RZ, 0xfc, !PT ;  /* 0x0000000504047212 */ /* 0x000fc800078efcff */
[----:B------:R-:W-:-:S07]  /*7630*/  PRMT R0, R4, 0x7610, R0 ;  /* 0x0000761004007816 */ /* 0x000fce0000000000 */
.L_x_11296:
[----:B------:R-:W-:Y:S05]  /*7640*/  BSYNC B0 ;  /* 0x0000000000007941 */ /* 0x000fea0003800000 */
.L_x_11295:
[----:B------:R0:W-:Y:S01]  /*7650*/  STG.E.U8 desc[UR36][R2.64], R0 ;  /* 0x0000000002007986 */ /* 0x0001e2000c101124 */
[----:B------:R-:W-:Y:S05]  /*7660*/  BRA `(.L_x_11272) ;  /* 0x0000000000b87947 */ /* 0x000fea0003800000 */
.L_x_11289:
        /* <DEDUP_REMOVED lines=22> */
.L_x_11271:
        /* <DEDUP_REMOVED lines=16> */
.L_x_11300:
[----:B------:R-:W-:Y:S05]  /*78d0*/  BRA `(.L_x_11272) ;  /* 0x00000000001c7947 */ /* 0x000fea0003800000 */
.L_x_11299:
[----:B------:R-:W-:-:S06]  /*78e0*/  HADD2.F32 R4, -RZ, R24.H0_H0 ;  /* 0x20000018ff047230 */ /* 0x000fcc0000004100 */
[----:B------:R-:W0:Y:S02]  /*78f0*/  F2I.U64.TRUNC R4, R4 ;  /* 0x0000000400047311 */ /* 0x000e24000020d800 */
[----:B0-----:R1:W-:Y:S01]  /*7900*/  STG.E.64 desc[UR36][R2.64], R4 ;  /* 0x0000000402007986 */ /* 0x0013e2000c101b24 */
[----:B------:R-:W-:Y:S05]  /*7910*/  BRA `(.L_x_11272) ;  /* 0x00000000000c7947 */ /* 0x000fea0003800000 */
.L_x_11298:
[----:B------:R-:W-:-:S04]  /*7920*/  HADD2.F32 R24, -RZ, R24.H0_H0 ;  /* 0x20000018ff187230 */ /* 0x000fc80000004100 */
[----:B------:R-:W0:Y:S02]  /*7930*/  F2I.FTZ.U32.TRUNC.NTZ R5, R24 ;  /* 0x0000001800057305 */ /* 0x000e24000021f000 */
[----:B0-----:R2:W-:Y:S02]  /*7940*/  STG.E desc[UR36][R2.64], R5 ;  /* 0x0000000502007986 */ /* 0x0015e4000c101924 */
.L_x_11272:
[----:B------:R-:W-:-:S07]  /*7950*/  VIADD R19, R19, 0x80 ;  /* 0x0000008013137836 */ /* 0x000fce0000000000 */
.L_x_11232:
[----:B------:R-:W-:Y:S05]  /*7960*/  BSYNC B6 ;  /* 0x0000000000067941 */ /* 0x000fea0003800000 */
.L_x_11231:
        /* <DEDUP_REMOVED lines=23> */
.L_x_11304:
[----:B------:R-:W-:-:S06]  /*7ae0*/  HADD2.F32 R5, -RZ, R22.H0_H0 ;  /* 0x20000016ff057230 */ /* 0x000fcc0000004100 */
[----:B------:R-:W0:Y:S02]  /*7af0*/  F2I.S64.TRUNC R4, R5 ;  /* 0x0000000500047311 */ /* 0x000e24000020d900 */
[----:B0-----:R-:W-:Y:S01]  /*7b00*/  STG.E.U8 desc[UR36][R2.64], R4 ;  /* 0x0000000402007986 */ /* 0x001fe2000c101124 */
[----:B------:R-:W-:Y:S05]  /*7b10*/  EXIT ;  /* 0x000000000000794d */ /* 0x000fea0003800000 */
.L_x_11303:
        /* <DEDUP_REMOVED lines=10> */
.L_x_11307:
[----:B------:R-:W-:-:S04]  /*7bc0*/  HADD2.F32 R22, -RZ, R22.H0_H0 ;  /* 0x20000016ff167230 */ /* 0x000fc80000004100 */
[----:B------:R-:W0:Y:S02]  /*7bd0*/  F2I.FTZ.TRUNC.NTZ R5, R22 ;  /* 0x0000001600057305 */ /* 0x000e24000021f100 */
[----:B0-----:R-:W-:Y:S01]  /*7be0*/  STG.E desc[UR36][R2.64], R5 ;  /* 0x0000000502007986 */ /* 0x001fe2000c101924 */
[----:B------:R-:W-:Y:S05]  /*7bf0*/  EXIT ;  /* 0x000000000000794d */ /* 0x000fea0003800000 */
.L_x_11306:
[----:B------:R-:W-:-:S04]  /*7c00*/  HADD2.F32 R22, -RZ, R22.H0_H0 ;  /* 0x20000016ff167230 */ /* 0x000fc80000004100 */
[----:B------:R-:W0:Y:S02]  /*7c10*/  F2I.FTZ.TRUNC.NTZ R5, R22 ;  /* 0x0000001600057305 */ /* 0x000e24000021f100 */
[----:B0-----:R-:W-:Y:S01]  /*7c20*/  STG.E.U16 desc[UR36][R2.64], R5 ;  /* 0x0000000502007986 */ /* 0x001fe2000c101524 */
[----:B------:R-:W-:Y:S05]  /*7c30*/  EXIT ;  /* 0x000000000000794d */ /* 0x000fea0003800000 */
.L_x_11302:
        /* <DEDUP_REMOVED lines=9> */
.L_x_11309:
[----:B------:R-:W-:Y:S01]  /*7cd0*/  STG.E.U16 desc[UR36][R2.64], R22 ;  /* 0x0000001602007986 */ /* 0x000fe2000c101524 */
[----:B------:R-:W-:Y:S05]  /*7ce0*/  EXIT ;  /* 0x000000000000794d */ /* 0x000fea0003800000 */
.L_x_11308:
        /* <DEDUP_REMOVED lines=10> */
.L_x_11311:
[----:B------:R-:W-:-:S05]  /*7d90*/  HADD2.F32 R0, -RZ, R22.H0_H0 ;  /* 0x20000016ff007230 */ /* 0x000fca0000004100 */
[----:B------:R-:W-:-:S04]  /*7da0*/  F2FP.F16.F32.PACK_AB R0, RZ, R0 ;  /* 0x00000000ff00723e */ /* 0x000fc800000000ff */
[----:B------:R-:W-:-:S05]  /*7db0*/  PRMT R0, R0, 0x5410, RZ ;  /* 0x0000541000007816 */ /* 0x000fca00000000ff */
[----:B------:R-:W-:Y:S01]  /*7dc0*/  STG.E desc[UR36][R2.64], R0 ;  /* 0x0000000002007986 */ /* 0x000fe2000c101924 */
[----:B------:R-:W-:Y:S05]  /*7dd0*/  EXIT ;  /* 0x000000000000794d */ /* 0x000fea0003800000 */
.L_x_11310:
[----:B------:R-:W-:-:S05]  /*7de0*/  HADD2.F32 R4, -RZ, R22.H0_H0 ;  /* 0x20000016ff047230 */ /* 0x000fca0000004100 */
[----:B------:R-:W-:-:S06]  /*7df0*/  FMUL.FTZ R4, R4, 1 ;  /* 0x3f80000004047820 */ /* 0x000fcc0000410000 */
[----:B------:R-:W0:Y:S02]  /*7e00*/  F2F.F64.F32 R4, R4 ;  /* 0x0000000400047310 */ /* 0x000e240000201800 */
[----:B0-----:R-:W-:Y:S01]  /*7e10*/  STG.E.64 desc[UR36][R2.64], R4 ;  /* 0x0000000402007986 */ /* 0x001fe2000c101b24 */
[----:B------:R-:W-:Y:S05]  /*7e20*/  EXIT ;  /* 0x000000000000794d */ /* 0x000fea0003800000 */
.L_x_11301:
        /* <DEDUP_REMOVED lines=13> */
.L_x_11314:
[----:B------:R-:W-:Y:S01]  /*7f00*/  HADD2.F32 R22, -RZ, R22.H0_H0 ;  /* 0x20000016ff167230 */ /* 0x000fe20000004100 */
[----:B------:R-:W-:-:S04]  /*7f10*/  CS2R R6, SRZ ;  /* 0x0000000000067805 */ /* 0x000fc8000001ff00 */
[----:B------:R-:W-:-:S06]  /*7f20*/  FMUL.FTZ R4, R22, 1 ;  /* 0x3f80000016047820 */ /* 0x000fcc0000410000 */
[----:B------:R-:W0:Y:S02]  /*7f30*/  F2F.F64.F32 R4, R4 ;  /* 0x0000000400047310 */ /* 0x000e240000201800 */
[----:B0-----:R-:W-:Y:S01]  /*7f40*/  STG.E.128 desc[UR36][R2.64], R4 ;  /* 0x0000000402007986 */ /* 0x001fe2000c101d24 */
[----:B------:R-:W-:Y:S05]  /*7f50*/  EXIT ;  /* 0x000000000000794d */ /* 0x000fea0003800000 */
.L_x_11313:
        /* <DEDUP_REMOVED lines=21> */
.L_x_11318:
[----:B------:R-:W-:Y:S05]  /*80b0*/  BSYNC B0 ;  /* 0x0000000000007941 */ /* 0x000fea0003800000 */
.L_x_11317:
[----:B------:R-:W-:-:S05]  /*80c0*/  LOP3.LUT R5, R0, R5, RZ, 0xfc, !PT ;  /* 0x0000000500057212 */ /* 0x000fca00078efcff */
[----:B------:R-:W-:Y:S01]  /*80d0*/  STG.E.U8 desc[UR36][R2.64], R5 ;  /* 0x0000000502007986 */ /* 0x000fe2000c101124 */
[----:B------:R-:W-:Y:S05]  /*80e0*/  EXIT ;  /* 0x000000000000794d */ /* 0x000fea0003800000 */
.L_x_11316:
        /* <DEDUP_REMOVED lines=13> */
.L_x_11320:
[----:B------:R-:W-:Y:S01]  /*81c0*/  IMAD.MOV.U32 R0, RZ, RZ, 0x7f ;  /* 0x0000007fff007424 */ /* 0x000fe200078e00ff */
[----:B------:R-:W-:-:S04]  /*81d0*/  ISETP.GT.U32.AND P0, PT, R4, 0x7f800000, PT ;  /* 0x7f8000000400780c */ /* 0x000fc80003f04070 */
[----:B------:R-:W-:-:S09]  /*81e0*/  SEL R0, R0, 0x7c, P0 ;  /* 0x0000007c00007807 */ /* 0x000fd20000000000 */
.L_x_11321:
[----:B------:R-:W-:Y:S05]  /*81f0*/  BSYNC B0 ;  /* 0x0000000000007941 */ /* 0x000fea0003800000 */
.L_x_11319:
[----:B------:R-:W-:-:S04]  /*8200*/  LOP3.LUT R4, R5, 0x80000000, RZ, 0xc0, !PT ;  /* 0x8000000005047812 */ /* 0x000fc800078ec0ff */
[----:B------:R-:W-:-:S04]  /*8210*/  SHF.R.U32.HI R5, RZ, 0x18, R4 ;  /* 0x00000018ff057819 */ /* 0x000fc80000011604 */
[----:B------:R-:W-:-:S05]  /*8220*/  LOP3.LUT R5, R0, R5, RZ, 0xfc, !PT ;  /* 0x0000000500057212 */ /* 0x000fca00078efcff */
[----:B------:R-:W-:Y:S01]  /*8230*/  STG.E.U8 desc[UR36][R2.64], R5 ;  /* 0x0000000502007986 */ /* 0x000fe2000c101124 */
[----:B------:R-:W-:Y:S05]  /*8240*/  EXIT ;  /* 0x000000000000794d */ /* 0x000fea0003800000 */
.L_x_11315:
[----:B------:R-:W-:-:S05]  /*8250*/  HADD2.F32 R0, -RZ, R22.H0_H0 ;  /* 0x20000016ff007230 */ /* 0x000fca0000004100 */
[----:B------:R-:W-:-:S05]  /*8260*/  F2FP.BF16.F32.PACK_AB R0, RZ, R0 ;  /* 0x00000000ff00723e */ /* 0x000fca00000010ff */
[----:B------:R-:W-:Y:S01]  /*8270*/  STG.E.U16 desc[UR36][R2.64], R0 ;  /* 0x0000000002007986 */ /* 0x000fe2000c101524 */
[----:B------:R-:W-:Y:S05]  /*8280*/  EXIT ;  /* 0x000000000000794d */ /* 0x000fea0003800000 */
.L_x_11312:
        /* <DEDUP_REMOVED lines=12> */
.L_x_11324:
        /* <DEDUP_REMOVED lines=17> */
.L_x_11327:
[----:B------:R-:W-:-:S04]  /*8460*/  LOP3.LUT R0, R7, 0x80000000, RZ, 0xc0, !PT ;  /* 0x8000000007007812 */ /* 0x000fc800078ec0ff */
[----:B------:R-:W-:-:S04]  /*8470*/  SHF.R.U32.HI R5, RZ, 0x18, R0 ;  /* 0x00000018ff057819 */ /* 0x000fc80000011600 */
[----:B------:R-:W-:-:S04]  /*8480*/  LOP3.LUT R4, R4, R5, RZ, 0xfc, !PT ;  /* 0x0000000504047212 */ /* 0x000fc800078efcff */
[----:B------:R-:W-:-:S07]  /*8490*/  PRMT R0, R4, 0x7610, R0 ;  /* 0x0000761004007816 */ /* 0x000fce0000000000 */
.L_x_11326:
[----:B------:R-:W-:Y:S05]  /*84a0*/  BSYNC B0 ;  /* 0x0000000000007941 */ /* 0x000fea0003800000 */
.L_x_11325:
[----:B------:R-:W-:Y:S01]  /*84b0*/  STG.E.U8 desc[UR36][R2.64], R0 ;  /* 0x0000000002007986 */ /* 0x000fe2000c101124 */
[----:B------:R-:W-:Y:S05]  /*84c0*/  EXIT ;  /* 0x000000000000794d */ /* 0x000fea0003800000 */
.L_x_11323:
        /* <DEDUP_REMOVED lines=17> */
.L_x_11330:
[----:B------:R-:W-:-:S04]  /*85e0*/  LOP3.LUT R0, R7, 0x80000000, RZ, 0xc0, !PT ;  /* 0x8000000007007812 */ /* 0x000fc800078ec0ff */
[----:B------:R-:W-:-:S04]  /*85f0*/  SHF.R.U32.HI R5, RZ, 0x18, R0 ;  /* 0x00000018ff057819 */ /* 0x000fc80000011600 */
[----:B------:R-:W-:-:S04]  /*8600*/  LOP3.LUT R4, R4, R5, RZ, 0xfc, !PT ;  /* 0x0000000504047212 */ /* 0x000fc800078efcff */
[----:B------:R-:W-:-:S07]  /*8610*/  PRMT R0, R4, 0x7610, R0 ;  /* 0x0000761004007816 */ /* 0x000fce0000000000 */
.L_x_11329:
[----:B------:R-:W-:Y:S05]  /*8620*/  BSYNC B0 ;  /* 0x0000000000007941 */ /* 0x000fea0003800000 */
.L_x_11328:
[----:B------:R-:W-:Y:S01]  /*8630*/  STG.E.U8 desc[UR36][R2.64], R0 ;  /* 0x0000000002007986 */ /* 0x000fe2000c101124 */
[----:B------:R-:W-:Y:S05]  /*8640*/  EXIT ;  /* 0x000000000000794d */ /* 0x000fea0003800000 */
.L_x_11322:
        /* <DEDUP_REMOVED lines=22> */
.L_x_11305:
        /* <DEDUP_REMOVED lines=16> */
.L_x_11333:
[----:B------:R-:W-:Y:S05]  /*88b0*/  EXIT ;  /* 0x000000000000794d */ /* 0x000fea0003800000 */
.L_x_11332:
[----:B------:R-:W-:-:S06]  /*88c0*/  HADD2.F32 R4, -RZ, R22.H0_H0 ;  /* 0x20000016ff047230 */ /* 0x000fcc0000004100 */
[----:B------:R-:W0:Y:S02]  /*88d0*/  F2I.U64.TRUNC R4, R4 ;  /* 0x0000000400047311 */ /* 0x000e24000020d800 */
[----:B0-----:R-:W-:Y:S01]  /*88e0*/  STG.E.64 desc[UR36][R2.64], R4 ;  /* 0x0000000402007986 */ /* 0x001fe2000c101b24 */
[----:B------:R-:W-:Y:S05]  /*88f0*/  EXIT ;  /* 0x000000000000794d */ /* 0x000fea0003800000 */
.L_x_11331:
[----:B------:R-:W-:-:S04]  /*8900*/  HADD2.F32 R22, -RZ, R22.H0_H0 ;  /* 0x20000016ff167230 */ /* 0x000fc80000004100 */
[----:B------:R-:W0:Y:S02]  /*8910*/  F2I.FTZ.U32.TRUNC.NTZ R5, R22 ;  /* 0x0000001600057305 */ /* 0x000e24000021f000 */
[----:B0-----:R-:W-:Y:S01]  /*8920*/  STG.E desc[UR36][R2.64], R5 ;  /* 0x0000000502007986 */ /* 0x001fe2000c101924 */
[----:B------:R-:W-:Y:S05]  /*8930*/  EXIT ;  /* 0x000000000000794d */ /* 0x000fea0003800000 */
.L_x_11334:
        /* <DEDUP_REMOVED lines=12> */
.L_x_12915:


//--------------------- .text._ZN2at6native18elementwise_kernelILi128ELi4EZNS0_22gpu_kernel_impl_nocastIZZZNS0_18GeluCUDAKernelImplERNS_18TensorIteratorBaseENS0_8GeluTypeEENKUlvE_clEvENKUlvE1_clEvEUlN3c104HalfEE_EEvS4_RKT_EUliE_EEviT1_ --------------------------
	.section	.text._ZN2at6native18elementwise_kernelILi128ELi4EZNS0_22gpu_kernel_impl_nocastIZZZNS0_18GeluCUDAKernelImplERNS_18TensorIteratorBaseENS0_8GeluTypeEENKUlvE_clEvENKUlvE1_clEvEUlN3c104HalfEE_EEvS4_RKT_EUliE_EEviT1_,"ax",@progbits
	.align	128
        .global         _ZN2at6native18elementwise_kernelILi128ELi4EZNS0_22gpu_kernel_impl_nocastIZZZNS0_18GeluCUDAKernelImplERNS_18TensorIteratorBaseENS0_8GeluTypeEENKUlvE_clEvENKUlvE1_clEvEUlN3c104HalfEE_EEvS4_RKT_EUliE_EEviT1_
        .type           _ZN2at6native18elementwise_kernelILi128ELi4EZNS0_22gpu_kernel_impl_nocastIZZZNS0_18GeluCUDAKernelImplERNS_18TensorIteratorBaseENS0_8GeluTypeEENKUlvE_clEvENKUlvE1_clEvEUlN3c104HalfEE_EEvS4_RKT_EUliE_EEviT1_,@function
        .size           _ZN2at6native18elementwise_kernelILi128ELi4EZNS0_22gpu_kernel_impl_nocastIZZZNS0_18GeluCUDAKernelImplERNS_18TensorIteratorBaseENS0_8GeluTypeEENKUlvE_clEvENKUlvE1_clEvEUlN3c104HalfEE_EEvS4_RKT_EUliE_EEviT1_,(.L_x_12916 - _ZN2at6native18elementwise_kernelILi128ELi4EZNS0_22gpu_kernel_impl_nocastIZZZNS0_18GeluCUDAKernelImplERNS_18TensorIteratorBaseENS0_8GeluTypeEENKUlvE_clEvENKUlvE1_clEvEUlN3c104HalfEE_EEvS4_RKT_EUliE_EEviT1_)
        .other          _ZN2at6native18elementwise_kernelILi128ELi4EZNS0_22gpu_kernel_impl_nocastIZZZNS0_18GeluCUDAKernelImplERNS_18TensorIteratorBaseENS0_8GeluTypeEENKUlvE_clEvENKUlvE1_clEvEUlN3c104HalfEE_EEvS4_RKT_EUliE_EEviT1_,@"STO_CUDA_ENTRY STV_DEFAULT"
_ZN2at6native18elementwise_kernelILi128ELi4EZNS0_22gpu_kernel_impl_nocastIZZZNS0_18GeluCUDAKernelImplERNS_18TensorIteratorBaseENS0_8GeluTypeEENKUlvE_clEvENKUlvE1_clEvEUlN3c104HalfEE_EEvS4_RKT_EUliE_EEviT1_:
.text._ZN2at6native18elementwise_kernelILi128ELi4EZNS0_22gpu_kernel_impl_nocastIZZZNS0_18GeluCUDAKernelImplERNS_18TensorIteratorBaseENS0_8GeluTypeEENKUlvE_clEvENKUlvE1_clEvEUlN3c104HalfEE_EEvS4_RKT_EUliE_EEviT1_:
        /* <DEDUP_REMOVED lines=311> */
.L_x_11337:
[----:B------:R-:W-:Y:S02]  /*1370*/  ULDC.64 UR8, c[0x0][0x418] ;  /* 0x0001060000087ab9 */ /* 0x000fe40000000a00 */
[----:B------:R-:W-:-:S04]  /*1380*/  IADD3 R4, P0, R2, UR8, RZ ;  /* 0x0000000802047c10 */ /* 0x000fc8000ff1e0ff */
[----:B------:R-:W-:Y:S01]  /*1390*/  IADD3.X R5, RZ, UR9, RZ, P0, !PT ;  /* 0x00000009ff057c10 */ /* 0x000fe200087fe4ff */
[----:B------:R-:W-:-:S04]  /*13a0*/  ULDC.64 UR8, c[0x0][0x410] ;  /* 0x0001040000087ab9 */ /* 0x000fc80000000a00 */
[----:B------:R-:W2:Y:S01]  /*13b0*/  LDG.E.U16 R4, desc[UR4][R4.64] ;  /* 0x0000000404047981 */ /* 0x000ea2000c1e1500 */
[----:B------:R-:W-:Y:S01]  /*13c0*/  IADD3 R0, R0, 0x80, RZ ;  /* 0x0000008000007810 */ /* 0x000fe20007ffe0ff */
[----:B--2---:R-:W-:-:S05]  /*13d0*/  HADD2.F32 R2, -RZ, R4.H0_H0 ;  /* 0x20000004ff027230 */ /* 0x004fca0000004100 */
        /* <DEDUP_REMOVED lines=9> */
[----:B------:R-:W-:Y:S02]  /*1470*/  F2FP.F16.F32.PACK_AB R9, RZ, R9 ;  /* 0x00000009ff09723e */ /* 0x000fe400000000ff */
[----:B------:R-:W-:-:S05]  /*1480*/  IADD3.X R3, RZ, UR9, RZ, P0, !PT ;  /* 0x00000009ff037c10 */ /* 0x000fca00087fe4ff */
[----:B------:R0:W-:Y:S02]  /*1490*/  STG.E.U16 desc[UR4][R2.64], R9 ;  /* 0x0000000902007986 */ /* 0x0001e4000c101504 */
.L_x_11336:
[----:B------:R-:W-:Y:S05]  /*14a0*/  BSYNC B0 ;  /* 0x0000000000007941 */ /* 0x000fea0003800000 */
.L_x_11335:
        /* <DEDUP_REMOVED lines=305> */
.L_x_11340:
        /* <DEDUP_REMOVED lines=16> */
[----:B------:R-:W-:Y:S01]  /*28c0*/  F2FP.F16.F32.PACK_AB R9, RZ, R9 ;  /* 0x00000009ff09723e */ /* 0x000fe200000000ff */
[----:B------:R-:W-:Y:S01]  /*28d0*/  IMAD.X R3, RZ, RZ, UR9, P0 ;  /* 0x00000009ff037e24 */ /* 0x000fe200080e06ff */
[----:B------:R-:W-:-:S04]  /*28e0*/  ISETP.GE.AND P0, PT, R0, UR6, PT ;  /* 0x0000000600007c0c */ /* 0x000fc8000bf06270 */
[----:B------:R1:W-:Y:S09]  /*28f0*/  STG.E.U16 desc[UR4][R2.64], R9 ;  /* 0x0000000902007986 */ /* 0x0003f2000c101504 */
        /* <DEDUP_REMOVED lines=303> */
.L_x_11341:
        /* <DEDUP_REMOVED lines=17> */
[----:B------:R-:W-:-:S05]  /*3d00*/  IMAD.X R3, RZ, RZ, UR9, P0 ;  /* 0x00000009ff037e24 */ /* 0x000fca00080e06ff */
[----:B------:R2:W-:Y:S03]  /*3d10*/  STG.E.U16 desc[UR4][R2.64], R9 ;  /* 0x0000000902007986 */ /* 0x0005e6000c101504 */
.L_x_11339:
[----:B------:R-:W-:Y:S05]  /*3d20*/  BSYNC B0 ;  /* 0x0000000000007941 */ /* 0x000fea0003800000 */
.L_x_11338:
        /* <DEDUP_REMOVED lines=304> */
.L_x_11342:
[----:B------:R-:W-:Y:S02]  /*5030*/  ULDC.64 UR6, c[0x0][0x418] ;  /* 0x0001060000067ab9 */ /* 0x000fe40000000a00 */
[----:B------:R-:W-:-:S04]  /*5040*/  IADD3 R4, P0, R2, UR6, RZ ;  /* 0x0000000602047c10 */ /* 0x000fc8000ff1e0ff */
[----:B------:R-:W-:Y:S01]  /*5050*/  IADD3.X R5, RZ, UR7, RZ, P0, !PT ;  /* 0x00000007ff057c10 */ /* 0x000fe200087fe4ff */
[----:B------:R-:W-:-:S04]  /*5060*/  ULDC.64 UR6, c[0x0][0x410] ;  /* 0x0001040000067ab9 */ /* 0x000fc80000000a00 */
[----:B------:R-:W2:Y:S01]  /*5070*/  LDG.E.U16 R4, desc[UR4][R4.64] ;  /* 0x0000000404047981 */ /* 0x000ea2000c1e1500 */
[----:B------:R-:W-:-:S04]  /*5080*/  IADD3 R2, P0, R3, UR6, RZ ;  /* 0x0000000603027c10 */ /* 0x000fc8000ff1e0ff */
[----:B------:R-:W-:Y:S01]  /*5090*/  IADD3.X R3, RZ, UR7, RZ, P0, !PT ;  /* 0x00000007ff037c10 */ /* 0x000fe200087fe4ff */
        /* <DEDUP_REMOVED lines=9> */
[----:B------:R-:W-:-:S05]  /*5130*/  F2FP.F16.F32.PACK_AB R0, RZ, R0 ;  /* 0x00000000ff00723e */ /* 0x000fca00000000ff */
[----:B------:R-:W-:Y:S01]  /*5140*/  STG.E.U16 desc[UR4][R2.64], R0 ;  /* 0x0000000002007986 */ /* 0x000fe2000c101504 */
[----:B------:R-:W-:Y:S05]  /*5150*/  EXIT ;  /* 0x000000000000794d */ /* 0x000fea0003800000 */
.L_x_11343:
        /* <DEDUP_REMOVED lines=10> */
.L_x_12916:


//--------------------- .text._ZN2at6native27unrolled_elementwise_kernelIZZZNS0_18GeluCUDAKernelImplERNS_18TensorIteratorBaseENS0_8GeluTypeEENKUlvE_clEvENKUlvE1_clEvEUlN3c104HalfEE_St5arrayIPcLm2EELi4E23TrivialOffsetCalculatorILi1EjESE_NS0_6memory15LoadWithoutCastENSF_16StoreWithoutCastEEEviT_T0_T2_T3_T4_T5_ --------------------------
	.section	.text._ZN2at6native27unrolled_elementwise_kernelIZZZNS0_18GeluCUDAKernelImplERNS_18TensorIteratorBaseENS0_8GeluTypeEENKUlvE_clEvENKUlvE1_clEvEUlN3c104HalfEE_St5arrayIPcLm2EELi4E23TrivialOffsetCalculatorILi1EjESE_NS0_6memory15LoadWithoutCastENSF_16StoreWithoutCastEEEviT_T0_T2_T3_T4_T5_,"ax",@progbits
	.align	128
        .global         _ZN2at6native27unrolled_elementwise_kernelIZZZNS0_18GeluCUDAKernelImplERNS_18TensorIteratorBaseENS0_8GeluTypeEENKUlvE_clEvENKUlvE1_clEvEUlN3c104HalfEE_St5arrayIPcLm2EELi4E23TrivialOffsetCalculatorILi1EjESE_NS0_6memory15LoadWithoutCastENSF_16StoreWithoutCastEEEviT_T0_T2_T3_T4_T5_
        .type           _ZN2at6native27unrolled_elementwise_kernelIZZZNS0_18GeluCUDAKernelImplERNS_18TensorIteratorBaseENS0_8GeluTypeEENKUlvE_clEvENKUlvE1_clEvEUlN3c104HalfEE_St5arrayIPcLm2EELi4E23TrivialOffsetCalculatorILi1EjESE_NS0_6memory15LoadWithoutCastENSF_16StoreWithoutCastEEEviT_T0_T2_T3_T4_T5_,@function
        .size           _ZN2at6native27unrolled_elementwise_kernelIZZZNS0_18GeluCUDAKernelImplERNS_18TensorIteratorBaseENS0_8GeluTypeEENKUlvE_clEvENKUlvE1_clEvEUlN3c104HalfEE_St5arrayIPcLm2EELi4E23TrivialOffsetCalculatorILi1EjESE_NS0_6memory15LoadWithoutCastENSF_16StoreWithoutCastEEEviT_T0_T2_T3_T4_T5_,(.L_x_12917 - _ZN2at6native27unrolled_elementwise_kernelIZZZNS0_18GeluCUDAKernelImplERNS_18TensorIteratorBaseENS0_8GeluTypeEENKUlvE_clEvENKUlvE1_clEvEUlN3c104HalfEE_St5arrayIPcLm2EELi4E23TrivialOffsetCalculatorILi1EjESE_NS0_6memory15LoadWithoutCastENSF_16StoreWithoutCastEEEviT_T0_T2_T3_T4_T5_)
        .other          _ZN2at6native27unrolled_elementwise_kernelIZZZNS0_18GeluCUDAKernelImplERNS_18TensorIteratorBaseENS0_8GeluTypeEENKUlvE_clEvENKUlvE1_clEvEUlN3c104HalfEE_St5arrayIPcLm2EELi4E23TrivialOffsetCalculatorILi1EjESE_NS0_6memory15LoadWithoutCastENSF_16StoreWithoutCastEEEviT_T0_T2_T3_T4_T5_,@"STO_CUDA_ENTRY STV_DEFAULT"
_ZN2at6native27unrolled_elementwise_kernelIZZZNS0_18GeluCUDAKernelImplERNS_18TensorIteratorBaseENS0_8GeluTypeEENKUlvE_clEvENKUlvE1_clEvEUlN3c104HalfEE_St5arrayIPcLm2EELi4E23TrivialOffsetCalculatorILi1EjESE_NS0_6memory15LoadWithoutCastENSF_16StoreWithoutCastEEEviT_T0_T2_T3_T4_T5_:
.text._ZN2at6native27unrolled_elementwise_kernelIZZZNS0_18GeluCUDAKernelImplERNS_18TensorIteratorBaseENS0_8GeluTypeEENKUlvE_clEvENKUlvE1_clEvEUlN3c104HalfEE_St5arrayIPcLm2EELi4E23TrivialOffsetCalculatorILi1EjESE_NS0_6memory15LoadWithoutCastENSF_16StoreWithoutCastEEEviT_T0_T2_T3_T4_T5_:
        /* <DEDUP_REMOVED lines=38> */
[C---:B---3--:R-:W-:Y:S02]  /*0260*/  IADD3 R11, R9.reuse, 0x100, RZ ;  /* 0x00000100090b7810 */ /* 0x048fe40007ffe0ff */
[----:B--2---:R-:W-:Y:S02]  /*0270*/  IADD3 R17, R9, 0x180, RZ ;  /* 0x0000018009117810 */ /* 0x004fe40007ffe0ff */
[----:B------:R-:W-:Y:S02]  /*0280*/  @!P0 MOV R9, R19 ;  /* 0x0000001300098202 */ /* 0x000fe40000000f00 */
[----:B-1----:R-:W-:Y:S02]  /*0290*/  @!P0 LEA R7, R0, R3, 0x9 ;  /* 0x0000000300078211 */ /* 0x002fe400078e48ff */
[----:B------:R-:W-:-:S02]  /*02a0*/  ISETP.GE.AND P1, PT, R19, R2, PT ;  /* 0x000000021300720c */ /* 0x000fc40003f26270 */
[-C--:B------:R-:W-:Y:S01]  /*02b0*/  ISETP.GE.AND P2, PT, R11, R2.reuse, PT ;  /* 0x000000020b00720c */ /* 0x080fe20003f46270 */
[----:B0-----:R-:W-:Y:S01]  /*02c0*/  @!P0 IMAD.WIDE.U32 R6, R7, 0x2, R14 ;  /* 0x0000000207068825 */ /* 0x001fe200078e000e */
[-C--:B------:R-:W-:Y:S02]  /*02d0*/  ISETP.GE.AND P3, PT, R17, R2.reuse, PT ;  /* 0x000000021100720c */ /* 0x080fe40003f66270 */
[----:B------:R-:W-:Y:S01]  /*02e0*/  ISETP.GE.AND P4, PT, R9, R2, PT ;  /* 0x000000020900720c */ /* 0x000fe20003f86270 */
[----:B------:R-:W-:-:S12]  /*02f0*/  @P0 BRA `(.L_x_11345) ;  /* 0x0000000000280947 */ /* 0x000fd80003800000 */
        /* <DEDUP_REMOVED lines=10> */
.L_x_11345:
[----:B------:R-:W-:Y:S05]  /*03a0*/  BSYNC B0 ;  /* 0x0000000000007941 */ /* 0x000fea0003800000 */
.L_x_11344:
        /* <DEDUP_REMOVED lines=12> */
.L_x_11347:
[----:B------:R-:W-:Y:S05]  /*0470*/  BSYNC B0 ;  /* 0x0000000000007941 */ /* 0x000fea0003800000 */
.L_x_11346:
        /* <DEDUP_REMOVED lines=12> */
.L_x_11349:
[----:B------:R-:W-:Y:S05]  /*0540*/  BSYNC B0 ;  /* 0x0000000000007941 */ /* 0x000fea0003800000 */
.L_x_11348:
        /* <DEDUP_REMOVED lines=12> */
.L_x_11351:
[----:B------:R-:W-:Y:S05]  /*0610*/  BSYNC B0 ;  /* 0x0000000000007941 */ /* 0x000fea0003800000 */
.L_x_11350:
        /* <DEDUP_REMOVED lines=13> */
.L_x_11353:
[----:B------:R-:W-:Y:S05]  /*06f0*/  BSYNC B0 ;  /* 0x0000000000007941 */ /* 0x000fea0003800000 */
.L_x_11352:
[----:B------:R-:W-:-:S13]  /*0700*/  ISETP.GE.AND P0, PT, R9, R2, PT ;  /* 0x000000020900720c */ /* 0x000fda0003f06270 */
[----:B------:R-:W-:Y:S05]  /*0710*/  @P0 EXIT ;  /* 0x000000000000094d */ /* 0x000fea0003800000 */
[----:B0-----:R-:W0:Y:S01]  /*0720*/  LDC.64 R2, c[0x0][0x218] ;  /* 0x00008600ff027b82 */ /* 0x001e220000000a00 */
[----:B------:R-:W-:-:S05]  /*0730*/  LEA R9, R0, R9, 0x9 ;  /* 0x0000000900097211 */ /* 0x000fca00078e48ff */
[----:B0-----:R-:W-:-:S05]  /*0740*/  IMAD.WIDE.U32 R2, R9, 0x2, R2 ;  /* 0x0000000209027825 */ /* 0x001fca00078e0002 */
[----:B------:R-:W-:Y:S01]  /*0750*/  STG.E.U16 desc[UR4][R2.64], R10 ;  /* 0x0000000a02007986 */ /* 0x000fe2000c101504 */
[----:B------:R-:W-:Y:S05]  /*0760*/  EXIT ;  /* 0x000000000000794d */ /* 0x000fea0003800000 */
.L_x_11354:
        /* <DEDUP_REMOVED lines=9> */
.L_x_12917:


//--------------------- .text._ZN2at6native29vectorized_elementwise_kernelILi2EZZZNS0_18GeluCUDAKernelImplERNS_18TensorIteratorBaseENS0_8GeluTypeEENKUlvE_clEvENKUlvE1_clEvEUlN3c104HalfEE_St5arrayIPcLm2EEEEviT0_T1_ --------------------------
	.section	.text._ZN2at6native29vectorized_elementwise_kernelILi2EZZZNS0_18GeluCUDAKernelImplERNS_18TensorIteratorBaseENS0_8GeluTypeEENKUlvE_clEvENKUlvE1_clEvEUlN3c104HalfEE_St5arrayIPcLm2EEEEviT0_T1_,"ax",@progbits
	.align	128
        .global         _ZN2at6native29vectorized_elementwise_kernelILi2EZZZNS0_18GeluCUDAKernelImplERNS_18TensorIteratorBaseENS0_8GeluTypeEENKUlvE_clEvENKUlvE1_clEvEUlN3c104HalfEE_St5arrayIPcLm2EEEEviT0_T1_
        .type           _ZN2at6native29vectorized_elementwise_kernelILi2EZZZNS0_18GeluCUDAKernelImplERNS_18TensorIteratorBaseENS0_8GeluTypeEENKUlvE_clEvENKUlvE1_clEvEUlN3c104HalfEE_St5arrayIPcLm2EEEEviT0_T1_,@function
        .size           _ZN2at6native29vectorized_elementwise_kernelILi2EZZZNS0_18GeluCUDAKernelImplERNS_18TensorIteratorBaseENS0_8GeluTypeEENKUlvE_clEvENKUlvE1_clEvEUlN3c104HalfEE_St5arrayIPcLm2EEEEviT0_T1_,(.L_x_12918 - _ZN2at6native29vectorized_elementwise_kernelILi2EZZZNS0_18GeluCUDAKernelImplERNS_18TensorIteratorBaseENS0_8GeluTypeEENKUlvE_clEvENKUlvE1_clEvEUlN3c104HalfEE_St5arrayIPcLm2EEEEviT0_T1_)
        .other          _ZN2at6native29vectorized_elementwise_kernelILi2EZZZNS0_18GeluCUDAKernelImplERNS_18TensorIteratorBaseENS0_8GeluTypeEENKUlvE_clEvENKUlvE1_clEvEUlN3c104HalfEE_St5arrayIPcLm2EEEEviT0_T1_,@"STO_CUDA_ENTRY STV_DEFAULT"
_ZN2at6native29vectorized_elementwise_kernelILi2EZZZNS0_18GeluCUDAKernelImplERNS_18TensorIteratorBaseENS0_8GeluTypeEENKUlvE_clEvENKUlvE1_clEvEUlN3c104HalfEE_St5arrayIPcLm2EEEEviT0_T1_:
.text._ZN2at6native29vectorized_elementwise_kernelILi2EZZZNS0_18GeluCUDAKernelImplERNS_18TensorIteratorBaseENS0_8GeluTypeEENKUlvE_clEvENKUlvE1_clEvEUlN3c104HalfEE_St5arrayIPcLm2EEEEviT0_T1_:
        /* <DEDUP_REMOVED lines=16> */
[----:B--2---:R-:W-:-:S02]  /*0100*/  HADD2.F32 R15, -RZ, R7.H0_H0 ;  /* 0x20000007ff0f7230 */ /* 0x004fc40000004100 */
[----:B------:R-:W-:Y:S02]  /*0110*/  HADD2.F32 R7, -RZ, R7.H1_H1 ;  /* 0x30000007ff077230 */ /* 0x000fe40000004100 */
[----:B---3--:R-:W-:Y:S02]  /*0120*/  HADD2.F32 R5, -RZ, R9.H0_H0 ;  /* 0x20000009ff057230 */ /* 0x008fe40000004100 */
[----:B------:R-:W-:Y:S01]  /*0130*/  FMUL.FTZ R4, R15, R15 ;  /* 0x0000000f0f047220 */ /* 0x000fe20000410000 */
[----:B------:R-:W-:-:S03]  /*0140*/  FMUL.FTZ R8, R7, R7 ;  /* 0x0000000707087220 */ /* 0x000fc60000410000 */
[----:B------:R-:W-:Y:S01]  /*0150*/  FMUL.FTZ R4, R15, R4 ;  /* 0x000000040f047220 */ /* 0x000fe20000410000 */
[----:B------:R-:W-:Y:S01]  /*0160*/  FMUL.FTZ R12, R7, R8 ;  /* 0x00000008070c7220 */ /* 0x000fe20000410000 */
[----:B------:R-:W-:Y:S02]  /*0170*/  HADD2.F32 R8, -RZ, R9.H1_H1 ;  /* 0x30000009ff087230 */ /* 0x000fe40000004100 */
[----:B------:R-:W-:Y:S01]  /*0180*/  FFMA.FTZ R4, R4, 0.044714998453855514526, R15 ;  /* 0x3d37271304047823 */ /* 0x000fe2000001000f */
[----:B------:R-:W-:Y:S01]  /*0190*/  FMUL.FTZ R15, R15, 0.5 ;  /* 0x3f0000000f0f7820 */ /* 0x000fe20000410000 */
[----:B------:R-:W-:Y:S02]  /*01a0*/  FFMA.FTZ R12, R12, 0.044714998453855514526, R7 ;  /* 0x3d3727130c0c7823 */ /* 0x000fe40000010007 */
[----:B------:R-:W-:Y:S01]  /*01b0*/  FMUL.FTZ R17, R4, 0.79788458347320556641 ;  /* 0x3f4c422a04117820 */ /* 0x000fe20000410000 */
[----:B------:R-:W-:Y:S01]  /*01c0*/  FMUL.FTZ R4, R5, R5 ;  /* 0x0000000505047220 */ /* 0x000fe20000410000 */
[----:B0-----:R-:W-:Y:S01]  /*01d0*/  FMUL.FTZ R3, R8, R8 ;  /* 0x0000000808037220 */ /* 0x001fe20000410000 */
[----:B------:R-:W-:-:S02]  /*01e0*/  FMUL.FTZ R12, R12, 0.79788458347320556641 ;  /* 0x3f4c422a0c0c7820 */ /* 0x000fc40000410000 */
[----:B------:R-:W-:Y:S01]  /*01f0*/  FMUL.FTZ R2, R5, R4 ;  /* 0x0000000405027220 */ /* 0x000fe20000410000 */
[--C-:B----4-:R-:W-:Y:S02]  /*0200*/  HADD2.F32 R4, -RZ, R10.reuse.H0_H0 ;  /* 0x2000000aff047230 */ /* 0x110fe40000004100 */
[----:B------:R-:W-:Y:S01]  /*0210*/  FMUL.FTZ R3, R8, R3 ;  /* 0x0000000308037220 */ /* 0x000fe20000410000 */
[----:B------:R-:W-:Y:S01]  /*0220*/  HADD2.F32 R10, -RZ, R10.H1_H1 ;  /* 0x3000000aff0a7230 */ /* 0x000fe20000004100 */
[----:B------:R-:W0:Y:S01]  /*0230*/  MUFU.TANH R17, R17 ;  /* 0x0000001100117308 */ /* 0x000e220000002400 */
[----:B------:R-:W-:Y:S01]  /*0240*/  FFMA.FTZ R2, R2, 0.044714998453855514526, R5 ;  /* 0x3d37271302027823 */ /* 0x000fe20000010005 */
[----:B------:R-:W-:Y:S01]  /*0250*/  FMUL.FTZ R9, R4, R4 ;  /* 0x0000000404097220 */ /* 0x000fe20000410000 */
[----:B------:R-:W-:Y:S01]  /*0260*/  FFMA.FTZ R3, R3, 0.044714998453855514526, R8 ;  /* 0x3d37271303037823 */ /* 0x000fe20000010008 */
[----:B------:R-:W-:Y:S01]  /*0270*/  FMUL.FTZ R5, R5, 0.5 ;  /* 0x3f00000005057820 */ /* 0x000fe20000410000 */
[----:B------:R-:W-:Y:S01]  /*0280*/  FMUL.FTZ R2, R2, 0.79788458347320556641 ;  /* 0x3f4c422a02027820 */ /* 0x000fe20000410000 */
[----:B------:R-:W-:Y:S01]  /*0290*/  FMUL.FTZ R11, R4, R9 ;  /* 0x00000009040b7220 */ /* 0x000fe20000410000 */
[--C-:B-----5:R-:W-:Y:S01]  /*02a0*/  HADD2.F32 R9, -RZ, R14.reuse.H0_H0 ;  /* 0x2000000eff097230 */ /* 0x120fe20000004100 */
[----:B------:R1:W2:Y:S01]  /*02b0*/  MUFU.TANH R16, R12 ;  /* 0x0000000c00107308 */ /* 0x0002a20000002400 */
[----:B------:R-:W-:-:S02]  /*02c0*/  HADD2.F32 R14, -RZ, R14.H1_H1 ;  /* 0x3000000eff0e7230 */ /* 0x000fc40000004100 */
[----:B------:R-:W-:Y:S01]  /*02d0*/  FMUL.FTZ R19, R3, 0.79788458347320556641 ;  /* 0x3f4c422a03137820 */ /* 0x000fe20000410000 */
[----:B------:R-:W-:Y:S01]  /*02e0*/  FMUL.FTZ R3, R10, R10 ;  /* 0x0000000a0a037220 */ /* 0x000fe20000410000 */
[----:B------:R-:W-:Y:S01]  /*02f0*/  FFMA.FTZ R11, R11, 0.044714998453855514526, R4 ;  /* 0x3d3727130b0b7823 */ /* 0x000fe20000010004 */
[----:B------:R-:W-:Y:S01]  /*0300*/  FMUL.FTZ R4, R4, 0.5 ;  /* 0x3f00000004047820 */ /* 0x000fe20000410000 */
[----:B------:R-:W-:Y:S01]  /*0310*/  FMUL.FTZ R21, R14, R14 ;  /* 0x0000000e0e157220 */ /* 0x000fe20000410000 */
[----:B------:R-:W-:Y:S01]  /*0320*/  FMUL.FTZ R3, R10, R3 ;  /* 0x000000030a037220 */ /* 0x000fe20000410000 */
[----:B------:R-:W-:Y:S01]  /*0330*/  FMUL.FTZ R13, R11, 0.79788458347320556641 ;  /* 0x3f4c422a0b0d7820 */ /* 0x000fe20000410000 */
[----:B-1----:R-:W-:Y:S01]  /*0340*/  FMUL.FTZ R12, R9, R9 ;  /* 0x00000009090c7220 */ /* 0x002fe20000410000 */
[----:B------:R-:W-:Y:S01]  /*0350*/  FMUL.FTZ R21, R14, R21 ;  /* 0x000000150e157220 */ /* 0x000fe20000410000 */
[----:B------:R-:W-:Y:S01]  /*0360*/  FFMA.FTZ R11, R3, 0.044714998453855514526, R10 ;  /* 0x3d372713030b7823 */ /* 0x000fe2000001000a */
[----:B------:R1:W3:Y:S01]  /*0370*/  MUFU.TANH R18, R2 ;  /* 0x0000000200127308 */ /* 0x0002e20000002400 */
[----:B------:R-:W-:Y:S01]  /*0380*/  FMUL.FTZ R12, R9, R12 ;  /* 0x0000000c090c7220 */ /* 0x000fe20000410000 */
[----:B------:R-:W-:Y:S01]  /*0390*/  FFMA.FTZ R21, R21, 0.044714998453855514526, R14 ;  /* 0x3d37271315157823 */ /* 0x000fe2000001000e */
[----:B------:R-:W-:Y:S01]  /*03a0*/  FMUL.FTZ R11, R11, 0.79788458347320556641 ;  /* 0x3f4c422a0b0b7820 */ /* 0x000fe20000410000 */
[----:B0-----:R-:W-:Y:S01]  /*03b0*/  FADD.FTZ R20, R17, 1 ;  /* 0x3f80000011147421 */ /* 0x001fe20000010000 */
[----:B------:R-:W-:Y:S01]  /*03c0*/  FFMA.FTZ R12, R12, 0.044714998453855514526, R9 ;  /* 0x3d3727130c0c7823 */ /* 0x000fe20000010009 */
[----:B------:R-:W-:Y:S01]  /*03d0*/  FMUL.FTZ R21, R21, 0.79788458347320556641 ;  /* 0x3f4c422a15157820 */ /* 0x000fe20000410000 */
[----:B------:R-:W-:Y:S01]  /*03e0*/  FMUL.FTZ R17, R7, 0.5 ;  /* 0x3f00000007117820 */ /* 0x000fe20000410000 */
[----:B------:R-:W0:Y:S01]  /*03f0*/  MUFU.TANH R19, R19 ;  /* 0x0000001300137308 */ /* 0x000e220000002400 */
[----:B------:R-:W-:Y:S01]  /*0400*/  FMUL.FTZ R12, R12, 0.79788458347320556641 ;  /* 0x3f4c422a0c0c7820 */ /* 0x000fe20000410000 */
[----:B-1----:R-:W1:Y:S01]  /*0410*/  LDC.64 R2, c[0x0][0x218] ;  /* 0x00008600ff027b82 */ /* 0x002e620000000a00 */
[----:B------:R-:W-:Y:S01]  /*0420*/  FMUL.FTZ R15, R15, R20 ;  /* 0x000000140f0f7220 */ /* 0x000fe20000410000 */
[----:B--2---:R-:W-:Y:S01]  /*0430*/  FADD.FTZ R16, R16, 1 ;  /* 0x3f80000010107421 */ /* 0x004fe20000010000 */
[----:B------:R-:W-:Y:S01]  /*0440*/  FMUL.FTZ R20, R8, 0.5 ;  /* 0x3f00000008147820 */ /* 0x000fe20000410000 */
[----:B------:R-:W-:Y:S01]  /*0450*/  FMUL.FTZ R10, R10, 0.5 ;  /* 0x3f0000000a0a7820 */ /* 0x000fe20000410000 */
[----:B------:R-:W-:Y:S01]  /*0460*/  FMUL.FTZ R9, R9, 0.5 ;  /* 0x3f00000009097820 */ /* 0x000fe20000410000 */
[----:B------:R-:W2:Y:S01]  /*0470*/  MUFU.TANH R13, R13 ;  /* 0x0000000d000d7308 */ /* 0x000ea20000002400 */
[----:B---3--:R-:W-:Y:S01]  /*0480*/  FADD.FTZ R18, R18, 1 ;  /* 0x3f80000012127421 */ /* 0x008fe20000010000 */
[----:B------:R-:W-:Y:S01]  /*0490*/  FMUL.FTZ R14, R14, 0.5 ;  /* 0x3f0000000e0e7820 */ /* 0x000fe20000410000 */
[----:B------:R-:W-:-:S02]  /*04a0*/  FMUL.FTZ R8, R17, R16 ;  /* 0x0000001011087220 */ /* 0x000fc40000410000 */
[----:B------:R-:W-:-:S03]  /*04b0*/  FMUL.FTZ R5, R5, R18 ;  /* 0x0000001205057220 */ /* 0x000fc60000410000 */
[----:B------:R-:W3:Y:S01]  /*04c0*/  MUFU.TANH R11, R11 ;  /* 0x0000000b000b7308 */ /* 0x000ee20000002400 */
[----:B0-----:R-:W-:Y:S01]  /*04d0*/  FADD.FTZ R19, R19, 1 ;  /* 0x3f80000013137421 */ /* 0x001fe20000010000 */
[----:B------:R-:W-:-:S06]  /*04e0*/  F2FP.F16.F32.PACK_AB R15, R8, R15 ;  /* 0x0000000f080f723e */ /* 0x000fcc00000000ff */
[----:B------:R-:W0:Y:S01]  /*04f0*/  MUFU.TANH R12, R12 ;  /* 0x0000000c000c7308 */ /* 0x000e220000002400 */
[----:B--2---:R-:W-:Y:S01]  /*0500*/  FADD.FTZ R13, R13, 1 ;  /* 0x3f8000000d0d7421 */ /* 0x004fe20000010000 */
[----:B-1----:R-:W-:-:S04]  /*0510*/  IMAD.WIDE.U32 R2, R6, 0x2, R2 ;  /* 0x0000000206027825 */ /* 0x002fc800078e0002 */
[----:B------:R-:W-:Y:S01]  /*0520*/  FMUL.FTZ R6, R20, R19 ;  /* 0x0000001314067220 */ /* 0x000fe20000410000 */
[----:B------:R-:W-:Y:S01]  /*0530*/  FMUL.FTZ R4, R4, R13 ;  /* 0x0000000d04047220 */ /* 0x000fe20000410000 */
[----:B------:R-:W1:Y:S01]  /*0540*/  MUFU.TANH R7, R21 ;  /* 0x0000001500077308 */ /* 0x000e620000002400 */
[----:B---3--:R-:W-:Y:S01]  /*0550*/  FADD.FTZ R11, R11, 1 ;  /* 0x3f8000000b0b7421 */ /* 0x008fe20000010000 */
[----:B------:R-:W-:Y:S01]  /*0560*/  IMAD.WIDE R2, R0, 0x4, R2 ;  /* 0x0000000400027825 */ /* 0x000fe200078e0202 */
[----:B------:R-:W-:-:S03]  /*0570*/  F2FP.F16.F32.PACK_AB R5, R6, R5 ;  /* 0x000000050605723e */ /* 0x000fc600000000ff */
[----:B------:R-:W-:Y:S01]  /*0580*/  FMUL.FTZ R11, R10, R11 ;  /* 0x0000000b0a0b7220 */ /* 0x000fe20000410000 */
[----:B------:R-:W-:Y:S01]  /*0590*/  STG.E desc[UR4][R2.64], R15 ;  /* 0x0000000f02007986 */ /* 0x000fe2000c101904 */
[----:B0-----:R-:W-:-:S03]  /*05a0*/  FADD.FTZ R12, R12, 1 ;  /* 0x3f8000000c0c7421 */ /* 0x001fc60000010000 */
[----:B------:R-:W-:Y:S01]  /*05b0*/  F2FP.F16.F32.PACK_AB R11, R11, R4 ;  /* 0x000000040b0b723e */ /* 0x000fe200000000ff */
[----:B------:R-:W-:Y:S01]  /*05c0*/  STG.E desc[UR4][R2.64+0x200], R5 ;  /* 0x0002000502007986 */ /* 0x000fe2000c101904 */
[----:B------:R-:W-:-:S03]  /*05d0*/  FMUL.FTZ R9, R9, R12 ;  /* 0x0000000c09097220 */ /* 0x000fc60000410000 */
[----:B------:R-:W-:Y:S01]  /*05e0*/  STG.E desc[UR4][R2.64+0x400], R11 ;  /* 0x0004000b02007986 */ /* 0x000fe2000c101904 */
[----:B-1----:R-:W-:-:S04]  /*05f0*/  FADD.FTZ R7, R7, 1 ;  /* 0x3f80000007077421 */ /* 0x002fc80000010000 */
[----:B------:R-:W-:-:S05]  /*0600*/  FMUL.FTZ R14, R14, R7 ;  /* 0x000000070e0e7220 */ /* 0x000fca0000410000 */
[----:B------:R-:W-:-:S05]  /*0610*/  F2FP.F16.F32.PACK_AB R9, R14, R9 ;  /* 0x000000090e09723e */ /* 0x000fca00000000ff */
[----:B------:R-:W-:Y:S01]  /*0620*/  STG.E desc[UR4][R2.64+0x600], R9 ;  /* 0x0006000902007986 */ /* 0x000fe2000c101904 */
[----:B------:R-:W-:Y:S05]  /*0630*/  EXIT ;  /* 0x000000000000794d */ /* 0x000fea0003800000 */
.L_x_11355:
        /* <DEDUP_REMOVED lines=84> */
.L_x_11357:
[----:B------:R-:W-:Y:S05]  /*0b80*/  BSYNC B0 ;  /* 0x0000000000007941 */ /* 0x000fea0003800000 */
.L_x_11356:
[-C--:B------:R-:W-:Y:S01]  /*0b90*/  ISETP.GE.AND P6, PT, R10, R5.reuse, PT ;  /* 0x000000050a00720c */ /* 0x080fe20003fc6270 */
[----:B------:R-:W-:Y:S01]  /*0ba0*/  BSSY B0, `(.L_x_11358) ;  /* 0x000000e000007945 */ /* 0x000fe20003800000 */
[----:B------:R-:W-:Y:S01]  /*0bb0*/  @!P0 IMAD.WIDE.U32 R2, R3, 0x2, R8 ;  /* 0x0000000203028825 */ /* 0x000fe200078e0008 */
[----:B------:R-:W-:-:S10]  /*0bc0*/  ISETP.GE.AND P5, PT, R14, R5, PT ;  /* 0x000000050e00720c */ /* 0x000fd40003fa6270 */
        /* <DEDUP_REMOVED lines=11> */
.L_x_11359:
[----:B------:R-:W-:Y:S05]  /*0c80*/  BSYNC B0 ;  /* 0x0000000000007941 */ /* 0x000fea0003800000 */
.L_x_11358:
[----:B------:R-:W-:Y:S01]  /*0c90*/  ISETP.NE.AND P6, PT, R13, RZ, PT ;  /* 0x000000ff0d00720c */ /* 0x000fe20003fc5270 */
[----:B------:R-:W-:-:S12]  /*0ca0*/  BSSY B0, `(.L_x_11360) ;  /* 0x000000c000007945 */ /* 0x000fd80003800000 */
        /* <DEDUP_REMOVED lines=11> */
.L_x_11361:
[----:B------:R-:W-:Y:S05]  /*0d60*/  BSYNC B0 ;  /* 0x0000000000007941 */ /* 0x000fea0003800000 */
.L_x_11360:
        /* <DEDUP_REMOVED lines=12> */
.L_x_11363:
[----:B------:R-:W-:Y:S05]  /*0e30*/  BSYNC B0 ;  /* 0x0000000000007941 */ /* 0x000fea0003800000 */
.L_x_11362:
        /* <DEDUP_REMOVED lines=12> */
.L_x_11365:
[----:B------:R-:W-:Y:S05]  /*0f00*/  BSYNC B0 ;  /* 0x0000000000007941 */ /* 0x000fea0003800000 */
.L_x_11364:
        /* <DEDUP_REMOVED lines=12> */
.L_x_11367:
[----:B------:R-:W-:Y:S05]  /*0fd0*/  BSYNC B0 ;  /* 0x0000000000007941 */ /* 0x000fea0003800000 */
.L_x_11366:
        /* <DEDUP_REMOVED lines=12> */
.L_x_11369:
[----:B------:R-:W-:Y:S05]  /*10a0*/  BSYNC B0 ;  /* 0x0000000000007941 */ /* 0x000fea0003800000 */
.L_x_11368:
        /* <DEDUP_REMOVED lines=12> */
.L_x_11371:
[----:B------:R-:W-:Y:S05]  /*1170*/  BSYNC B0 ;  /* 0x0000000000007941 */ /* 0x000fea0003800000 */
.L_x_11370:
        /* <DEDUP_REMOVED lines=18> */
.L_x_11374:
[----:B------:R-:W-:-:S13]  /*12a0*/  ISETP.GE.AND P0, PT, R7, R5, PT ;  /* 0x000000050700720c */ /* 0x000fda0003f06270 */
[----:B------:R-:W-:Y:S05]  /*12b0*/  @P0 BRA `(.L_x_11376) ;  /* 0x0000000000300947 */ /* 0x000fea0003800000 */
[----:B0-----:R-:W0:Y:S01]  /*12c0*/  LDC.64 R2, c[0x0][0x218] ;  /* 0x00008600ff027b82 */ /* 0x001e220000000a00 */
[----:B------:R-:W-:Y:S02]  /*12d0*/  IADD3 R11, R6, R7, RZ ;  /* 0x00000007060b7210 */ /* 0x000fe40007ffe0ff */
[----:B------:R-:W-:-:S03]  /*12e0*/  IADD3 R7, R7, 0x80, RZ ;  /* 0x0000008007077810 */ /* 0x000fc60007ffe0ff */
[----:B0-----:R-:W-:-:S05]  /*12f0*/  IMAD.WIDE.U32 R2, R11, 0x2, R2 ;  /* 0x000000020b027825 */ /* 0x001fca00078e0002 */
[----:B------:R1:W-:Y:S02]  /*1300*/  STG.E.U16 desc[UR4][R2.64], R14 ;  /* 0x0000000e02007986 */ /* 0x0003e4000c101504 */
.L_x_11375:
[----:B------:R-:W-:-:S13]  /*1310*/  ISETP.GE.AND P0, PT, R7, R5, PT ;  /* 0x000000050700720c */ /* 0x000fda0003f06270 */
[----:B------:R-:W-:Y:S05]  /*1320*/  @P0 BRA `(.L_x_11377) ;  /* 0x0000000000340947 */ /* 0x000fea0003800000 */
[----:B01----:R-:W0:Y:S01]  /*1330*/  LDC.64 R2, c[0x0][0x218] ;  /* 0x00008600ff027b82 */ /* 0x003e220000000a00 */
[----:B------:R-:W-:Y:S02]  /*1340*/  IADD3 R11, R6, R7, RZ ;  /* 0x00000007060b7210 */ /* 0x000fe40007ffe0ff */
[----:B------:R-:W-:-:S03]  /*1350*/  IADD3 R7, R7, 0x80, RZ ;  /* 0x0000008007077810 */ /* 0x000fc60007ffe0ff */
[----:B0-----:R-:W-:-:S05]  /*1360*/  IMAD.WIDE.U32 R2, R11, 0x2, R2 ;  /* 0x000000020b027825 */ /* 0x001fca00078e0002 */
[----:B-----5:R1:W-:Y:S02]  /*1370*/  STG.E.U16 desc[UR4][R2.64], R4 ;  /* 0x0000000402007986 */ /* 0x0203e4000c101504 */
.L_x_11376:
        /* <DEDUP_REMOVED lines=8> */
.L_x_11377:
[----:B------:R-:W-:Y:S05]  /*1400*/  BSYNC B1 ;  /* 0x0000000000017941 */ /* 0x000fea0003800000 */
.L_x_11373:
[----:B------:R-:W-:-:S13]  /*1410*/  ISETP.GE.AND P0, PT, R7, R5, PT ;  /* 0x000000050700720c */ /* 0x000fda0003f06270 */
[----:B012---:R-:W0:Y:S01]  /*1420*/  @!P0 LDC.64 R2, c[0x0][0x218] ;  /* 0x00008600ff028b82 */ /* 0x007e220000000a00 */
[----:B------:R-:W-:Y:S02]  /*1430*/  @!P0 IADD3 R11, R6, R7, RZ ;  /* 0x00000007060b8210 */ /* 0x000fe40007ffe0ff */
[----:B------:R-:W-:-:S03]  /*1440*/  @!P0 IADD3 R7, R7, 0x80, RZ ;  /* 0x0000008007078810 */ /* 0x000fc60007ffe0ff */
[----:B0-----:R-:W-:-:S05]  /*1450*/  @!P0 IMAD.WIDE.U32 R2, R11, 0x2, R2 ;  /* 0x000000020b028825 */ /* 0x001fca00078e0002 */
[----:B------:R2:W-:Y:S02]  /*1460*/  @!P0 STG.E.U16 desc[UR4][R2.64], R9 ;  /* 0x0000000902008986 */ /* 0x0005e4000c101504 */
.L_x_11378:
[----:B------:R-:W-:Y:S05]  /*1470*/  BSYNC B0 ;  /* 0x0000000000007941 */ /* 0x000fea0003800000 */
.L_x_11372:
        /* <DEDUP_REMOVED lines=8> */
.L_x_11379:
        /* <DEDUP_REMOVED lines=16> */
.L_x_12918:


//--------------------- .text._ZN2at6native29vectorized_elementwise_kernelILi4EZZZNS0_18GeluCUDAKernelImplERNS_18TensorIteratorBaseENS0_8GeluTypeEENKUlvE_clEvENKUlvE1_clEvEUlN3c104HalfEE_St5arrayIPcLm2EEEEviT0_T1_ --------------------------
	.section	.text._ZN2at6native29vectorized_elementwise_kernelILi4EZZZNS0_18GeluCUDAKernelImplERNS_18TensorIteratorBaseENS0_8GeluTypeEENKUlvE_clEvENKUlvE1_clEvEUlN3c104HalfEE_St5arrayIPcLm2EEEEviT0_T1_,"ax",@progbits
	.align	128
        .global         _ZN2at6native29vectorized_elementwise_kernelILi4EZZZNS0_18GeluCUDAKernelImplERNS_18TensorIteratorBaseENS0_8GeluTypeEENKUlvE_clEvENKUlvE1_clEvEUlN3c104HalfEE_St5arrayIPcLm2EEEEviT0_T1_
        .type           _ZN2at6native29vectorized_elementwise_kernelILi4EZZZNS0_18GeluCUDAKernelImplERNS_18TensorIteratorBaseENS0_8GeluTypeEENKUlvE_clEvENKUlvE1_clEvEUlN3c104HalfEE_St5arrayIPcLm2EEEEviT0_T1_,@function
        .size           _ZN2at6native29vectorized_elementwise_kernelILi4EZZZNS0_18GeluCUDAKernelImplERNS_18TensorIteratorBaseENS0_8GeluTypeEENKUlvE_clEvENKUlvE1_clEvEUlN3c104HalfEE_St5arrayIPcLm2EEEEviT0_T1_,(.L_x_12919 - _ZN2at6native29vectorized_elementwise_kernelILi4EZZZNS0_18GeluCUDAKernelImplERNS_18TensorIteratorBaseENS0_8GeluTypeEENKUlvE_clEvENKUlvE1_clEvEUlN3c104HalfEE_St5arrayIPcLm2EEEEviT0_T1_)
        .other          _ZN2at6native29vectorized_elementwise_kernelILi4EZZZNS0_18GeluCUDAKernelImplERNS_18TensorIteratorBaseENS0_8GeluTypeEENKUlvE_clEvENKUlvE1_clEvEUlN3c104HalfEE_St5arrayIPcLm2EEEEviT0_T1_,@"STO_CUDA_ENTRY STV_DEFAULT"
_ZN2at6native29vectorized_elementwise_kernelILi4EZZZNS0_18GeluCUDAKernelImplERNS_18TensorIteratorBaseENS0_8GeluTypeEENKUlvE_clEvENKUlvE1_clEvEUlN3c104HalfEE_St5arrayIPcLm2EEEEviT0_T1_:
.text._ZN2at6native29vectorized_elementwise_kernelILi4EZZZNS0_18GeluCUDAKernelImplERNS_18TensorIteratorBaseENS0_8GeluTypeEENKUlvE_clEvENKUlvE1_clEvEUlN3c104HalfEE_St5arrayIPcLm2EEEEviT0_T1_:
        /* <DEDUP_REMOVED lines=14> */
[--C-:B--2---:R-:W-:Y:S02]  /*00e0*/  HADD2.F32 R14, -RZ, R12.reuse.H0_H0 ;  /* 0x2000000cff0e7230 */ /* 0x104fe40000004100 */
[--C-:B------:R-:W-:Y:S02]  /*00f0*/  HADD2.F32 R9, -RZ, R13.reuse.H0_H0 ;  /* 0x2000000dff097230 */ /* 0x100fe40000004100 */
[----:B------:R-:W-:Y:S02]  /*0100*/  HADD2.F32 R5, -RZ, R12.H1_H1 ;  /* 0x3000000cff057230 */ /* 0x000fe40000004100 */
[----:B------:R-:W-:Y:S01]  /*0110*/  FMUL.FTZ R7, R14, R14 ;  /* 0x0000000e0e077220 */ /* 0x000fe20000410000 */
[----:B------:R-:W-:-:S02]  /*0120*/  HADD2.F32 R15, -RZ, R13.H1_H1 ;  /* 0x3000000dff0f7230 */ /* 0x000fc40000004100 */
[----:B------:R-:W-:Y:S01]  /*0130*/  FMUL.FTZ R8, R9, R9 ;  /* 0x0000000909087220 */ /* 0x000fe20000410000 */
[----:B------:R-:W-:Y:S01]  /*0140*/  FMUL.FTZ R4, R5, R5 ;  /* 0x0000000505047220 */ /* 0x000fe20000410000 */
[----:B------:R-:W-:Y:S02]  /*0150*/  FMUL.FTZ R7, R14, R7 ;  /* 0x000000070e077220 */ /* 0x000fe40000410000 */
[----:B------:R-:W-:Y:S01]  /*0160*/  FMUL.FTZ R8, R9, R8 ;  /* 0x0000000809087220 */ /* 0x000fe20000410000 */
[----:B------:R-:W-:Y:S01]  /*0170*/  FMUL.FTZ R12, R15, R15 ;  /* 0x0000000f0f0c7220 */ /* 0x000fe20000410000 */
[----:B------:R-:W-:Y:S01]  /*0180*/  FMUL.FTZ R4, R5, R4 ;  /* 0x0000000405047220 */ /* 0x000fe20000410000 */
[----:B------:R-:W-:Y:S01]  /*0190*/  FFMA.FTZ R7, R7, 0.044714998453855514526, R14 ;  /* 0x3d37271307077823 */ /* 0x000fe2000001000e */
[----:B0-----:R-:W-:Y:S01]  /*01a0*/  FFMA.FTZ R10, R8, 0.044714998453855514526, R9 ;  /* 0x3d372713080a7823 */ /* 0x001fe20000010009 */
[--C-:B---3--:R-:W-:Y:S02]  /*01b0*/  HADD2.F32 R8, -RZ, R2.reuse.H1_H1 ;  /* 0x30000002ff087230 */ /* 0x108fe40000004100 */
[----:B------:R-:W-:Y:S01]  /*01c0*/  FFMA.FTZ R4, R4, 0.044714998453855514526, R5 ;  /* 0x3d37271304047823 */ /* 0x000fe20000010005 */
[----:B------:R-:W-:Y:S01]  /*01d0*/  FMUL.FTZ R7, R7, 0.79788458347320556641 ;  /* 0x3f4c422a07077820 */ /* 0x000fe20000410000 */
[----:B------:R-:W-:Y:S01]  /*01e0*/  FMUL.FTZ R12, R15, R12 ;  /* 0x0000000c0f0c7220 */ /* 0x000fe20000410000 */
[----:B------:R-:W-:Y:S01]  /*01f0*/  FMUL.FTZ R10, R10, 0.79788458347320556641 ;  /* 0x3f4c422a0a0a7820 */ /* 0x000fe20000410000 */
[----:B------:R-:W-:Y:S01]  /*0200*/  FMUL.FTZ R13, R8, R8 ;  /* 0x00000008080d7220 */ /* 0x000fe20000410000 */
[----:B------:R-:W-:Y:S01]  /*0210*/  FMUL.FTZ R17, R4, 0.79788458347320556641 ;  /* 0x3f4c422a04117820 */ /* 0x000fe20000410000 */
[----:B------:R0:W1:Y:S01]  /*0220*/  MUFU.TANH R16, R7 ;  /* 0x0000000700107308 */ /* 0x0000620000002400 */
[----:B------:R-:W-:-:S02]  /*0230*/  HADD2.F32 R4, -RZ, R2.H0_H0 ;  /* 0x20000002ff047230 */ /* 0x000fc40000004100 */
[----:B------:R-:W-:Y:S01]  /*0240*/  FMUL.FTZ R21, R8, R13 ;  /* 0x0000000d08157220 */ /* 0x000fe20000410000 */
[--C-:B------:R-:W-:Y:S02]  /*0250*/  HADD2.F32 R13, -RZ, R3.reuse.H1_H1 ;  /* 0x30000003ff0d7230 */ /* 0x100fe40000004100 */
[----:B------:R-:W-:Y:S01]  /*0260*/  FFMA.FTZ R12, R12, 0.044714998453855514526, R15 ;  /* 0x3d3727130c0c7823 */ /* 0x000fe2000001000f */
[----:B------:R-:W-:Y:S01]  /*0270*/  FMUL.FTZ R14, R14, 0.5 ;  /* 0x3f0000000e0e7820 */ /* 0x000fe20000410000 */
[C---:B------:R-:W-:Y:S01]  /*0280*/  FMUL.FTZ R11, R4.reuse, R4 ;  /* 0x00000004040b7220 */ /* 0x040fe20000410000 */
[----:B------:R-:W-:Y:S01]  /*0290*/  FFMA.FTZ R21, R21, 0.044714998453855514526, R8 ;  /* 0x3d37271315157823 */ /* 0x000fe20000010008 */
[C---:B------:R-:W-:Y:S01]  /*02a0*/  FMUL.FTZ R22, R13.reuse, R13 ;  /* 0x0000000d0d167220 */ /* 0x040fe20000410000 */
[----:B0-----:R-:W-:Y:S02]  /*02b0*/  HADD2.F32 R7, -RZ, R3.H0_H0 ;  /* 0x20000003ff077230 */ /* 0x001fe40000004100 */
[----:B------:R-:W-:Y:S01]  /*02c0*/  FMUL.FTZ R11, R4, R11 ;  /* 0x0000000b040b7220 */ /* 0x000fe20000410000 */
[----:B------:R0:W2:Y:S01]  /*02d0*/  MUFU.TANH R18, R10 ;  /* 0x0000000a00127308 */ /* 0x0000a20000002400 */
[----:B------:R-:W-:Y:S01]  /*02e0*/  FMUL.FTZ R22, R13, R22 ;  /* 0x000000160d167220 */ /* 0x000fe20000410000 */
[----:B------:R-:W-:Y:S01]  /*02f0*/  FMUL.FTZ R19, R12, 0.79788458347320556641 ;  /* 0x3f4c422a0c137820 */ /* 0x000fe20000410000 */
[----:B------:R-:W-:Y:S01]  /*0300*/  FMUL.FTZ R2, R7, R7 ;  /* 0x0000000707027220 */ /* 0x000fe20000410000 */
[----:B------:R-:W-:Y:S01]  /*0310*/  FFMA.FTZ R11, R11, 0.044714998453855514526, R4 ;  /* 0x3d3727130b0b7823 */ /* 0x000fe20000010004 */
[----:B------:R-:W-:Y:S01]  /*0320*/  FFMA.FTZ R22, R22, 0.044714998453855514526, R13 ;  /* 0x3d37271316167823 */ /* 0x000fe2000001000d */
[----:B------:R-:W-:Y:S01]  /*0330*/  FMUL.FTZ R4, R4, 0.5 ;  /* 0x3f00000004047820 */ /* 0x000fe20000410000 */
[----:B------:R-:W-:Y:S01]  /*0340*/  FMUL.FTZ R20, R7, R2 ;  /* 0x0000000207147220 */ /* 0x000fe20000410000 */
[----:B------:R-:W3:Y:S01]  /*0350*/  MUFU.TANH R17, R17 ;  /* 0x0000001100117308 */ /* 0x000ee20000002400 */
[----:B------:R-:W4:Y:S01]  /*0360*/  LDC.64 R2, c[0x0][0x218] ;  /* 0x00008600ff027b82 */ /* 0x000f220000000a00 */
[----:B------:R-:W-:Y:S01]  /*0370*/  FMUL.FTZ R12, R11, 0.79788458347320556641 ;  /* 0x3f4c422a0b0c7820 */ /* 0x000fe20000410000 */
[----:B------:R-:W-:Y:S01]  /*0380*/  FFMA.FTZ R20, R20, 0.044714998453855514526, R7 ;  /* 0x3d37271314147823 */ /* 0x000fe20000010007 */
[----:B0-----:R-:W-:Y:S01]  /*0390*/  FMUL.FTZ R10, R21, 0.79788458347320556641 ;  /* 0x3f4c422a150a7820 */ /* 0x001fe20000410000 */
[----:B------:R-:W-:Y:S01]  /*03a0*/  FMUL.FTZ R23, R22, 0.79788458347320556641 ;  /* 0x3f4c422a16177820 */ /* 0x000fe20000410000 */
[----:B------:R-:W-:Y:S01]  /*03b0*/  FMUL.FTZ R21, R9, 0.5 ;  /* 0x3f00000009157820 */ /* 0x000fe20000410000 */
[----:B------:R-:W-:Y:S01]  /*03c0*/  FMUL.FTZ R11, R20, 0.79788458347320556641 ;  /* 0x3f4c422a140b7820 */ /* 0x000fe20000410000 */
[----:B------:R-:W-:Y:S01]  /*03d0*/  FMUL.FTZ R20, R5, 0.5 ;  /* 0x3f00000005147820 */ /* 0x000fe20000410000 */
[----:B------:R-:W0:Y:S01]  /*03e0*/  MUFU.TANH R19, R19 ;  /* 0x0000001300137308 */ /* 0x000e220000002400 */
[----:B-1----:R-:W-:Y:S01]  /*03f0*/  FADD.FTZ R9, R16, 1 ;  /* 0x3f80000010097421 */ /* 0x002fe20000010000 */
[----:B------:R-:W-:Y:S01]  /*0400*/  FMUL.FTZ R22, R15, 0.5 ;  /* 0x3f0000000f167820 */ /* 0x000fe20000410000 */
[----:B--2---:R-:W-:Y:S01]  /*0410*/  FADD.FTZ R18, R18, 1 ;  /* 0x3f80000012127421 */ /* 0x004fe20000010000 */
[----:B------:R-:W-:Y:S01]  /*0420*/  FMUL.FTZ R8, R8, 0.5 ;  /* 0x3f00000008087820 */ /* 0x000fe20000410000 */
[----:B------:R-:W-:-:S02]  /*0430*/  FMUL.FTZ R9, R14, R9 ;  /* 0x000000090e097220 */ /* 0x000fc40000410000 */
[----:B------:R-:W-:Y:S01]  /*0440*/  FMUL.FTZ R15, R21, R18 ;  /* 0x00000012150f7220 */ /* 0x000fe20000410000 */
[----:B------:R-:W1:Y:S01]  /*0450*/  MUFU.TANH R10, R10 ;  /* 0x0000000a000a7308 */ /* 0x000e620000002400 */
[----:B---3--:R-:W-:-:S04]  /*0460*/  FADD.FTZ R17, R17, 1 ;  /* 0x3f80000011117421 */ /* 0x008fc80000010000 */
[----:B------:R-:W-:Y:S01]  /*0470*/  FMUL.FTZ R14, R20, R17 ;  /* 0x00000011140e7220 */ /* 0x000fe20000410000 */
[----:B------:R-:W-:Y:S02]  /*0480*/  FMUL.FTZ R17, R13, 0.5 ;  /* 0x3f0000000d117820 */ /* 0x000fe40000410000 */
[----:B------:R-:W2:Y:S01]  /*0490*/  MUFU.TANH R12, R12 ;  /* 0x0000000c000c7308 */ /* 0x000ea20000002400 */
[----:B----4-:R-:W-:-:S04]  /*04a0*/  IMAD.WIDE.U32 R2, R6, 0x2, R2 ;  /* 0x0000000206027825 */ /* 0x010fc800078e0002 */
[----:B------:R-:W-:Y:S01]  /*04b0*/  FMUL.FTZ R6, R7, 0.5 ;  /* 0x3f00000007067820 */ /* 0x000fe20000410000 */
[----:B0-----:R-:W-:Y:S01]  /*04c0*/  FADD.FTZ R19, R19, 1 ;  /* 0x3f80000013137421 */ /* 0x001fe20000010000 */
[----:B------:R-:W-:-:S03]  /*04d0*/  F2FP.F16.F32.PACK_AB R14, R14, R9 ;  /* 0x000000090e0e723e */ /* 0x000fc600000000ff */
[----:B------:R-:W-:Y:S01]  /*04e0*/  FMUL.FTZ R16, R22, R19 ;  /* 0x0000001316107220 */ /* 0x000fe20000410000 */
[----:B------:R-:W0:Y:S01]  /*04f0*/  MUFU.TANH R11, R11 ;  /* 0x0000000b000b7308 */ /* 0x000e220000002400 */
[----:B-1----:R-:W-:Y:S01]  /*0500*/  FADD.FTZ R13, R10, 1 ;  /* 0x3f8000000a0d7421 */ /* 0x002fe20000010000 */
[----:B------:R-:W-:Y:S02]  /*0510*/  IMAD.WIDE R2, R0, 0x8, R2 ;  /* 0x0000000800027825 */ /* 0x000fe400078e0202 */
[----:B------:R-:W-:Y:S02]  /*0520*/  F2FP.F16.F32.PACK_AB R15, R16, R15 ;  /* 0x0000000f100f723e */ /* 0x000fe400000000ff */
[----:B------:R-:W-:Y:S02]  /*0530*/  FMUL.FTZ R13, R8, R13 ;  /* 0x0000000d080d7220 */ /* 0x000fe40000410000 */
[----:B------:R-:W1:Y:S01]  /*0540*/  MUFU.TANH R5, R23 ;  /* 0x0000001700057308 */ /* 0x000e620000002400 */
[----:B--2---:R-:W-:Y:S01]  /*0550*/  FADD.FTZ R7, R12, 1 ;  /* 0x3f8000000c077421 */ /* 0x004fe20000010000 */
[----:B------:R-:W-:Y:S03]  /*0560*/  STG.E.64 desc[UR4][R2.64], R14 ;  /* 0x0000000e02007986 */ /* 0x000fe6000c101b04 */
[----:B------:R-:W-:Y:S01]  /*0570*/  FMUL.FTZ R4, R4, R7 ;  /* 0x0000000704047220 */ /* 0x000fe20000410000 */
[----:B0-----:R-:W-:-:S04]  /*0580*/  FADD.FTZ R11, R11, 1 ;  /* 0x3f8000000b0b7421 */ /* 0x001fc80000010000 */
[----:B------:R-:W-:Y:S01]  /*0590*/  F2FP.F16.F32.PACK_AB R4, R13, R4 ;  /* 0x000000040d04723e */ /* 0x000fe200000000ff */
[----:B------:R-:W-:Y:S01]  /*05a0*/  FMUL.FTZ R6, R6, R11 ;  /* 0x0000000b06067220 */ /* 0x000fe20000410000 */
[----:B-1----:R-:W-:-:S04]  /*05b0*/  FADD.FTZ R10, R5, 1 ;  /* 0x3f800000050a7421 */ /* 0x002fc80000010000 */
[----:B------:R-:W-:-:S05]  /*05c0*/  FMUL.FTZ R17, R17, R10 ;  /* 0x0000000a11117220 */ /* 0x000fca0000410000 */
[----:B------:R-:W-:-:S05]  /*05d0*/  F2FP.F16.F32.PACK_AB R5, R17, R6 ;  /* 0x000000061105723e */ /* 0x000fca00000000ff */
[----:B------:R-:W-:Y:S01]  /*05e0*/  STG.E.64 desc[UR4][R2.64+0x400], R4 ;  /* 0x0004000402007986 */ /* 0x000fe2000c101b04 */
[----:B------:R-:W-:Y:S05]  /*05f0*/  EXIT ;  /* 0x000000000000794d */ /* 0x000fea0003800000 */
.L_x_11380:
        /* <DEDUP_REMOVED lines=84> */
.L_x_11382:
[----:B------:R-:W-:Y:S05]  /*0b40*/  BSYNC B0 ;  /* 0x0000000000007941 */ /* 0x000fea0003800000 */
.L_x_11381:
        /* <DEDUP_REMOVED lines=15> */
.L_x_11384:
[----:B------:R-:W-:Y:S05]  /*0c40*/  BSYNC B0 ;  /* 0x0000000000007941 */ /* 0x000fea0003800000 */
.L_x_11383:
        /* <DEDUP_REMOVED lines=13> */
.L_x_11386:
[----:B------:R-:W-:Y:S05]  /*0d20*/  BSYNC B0 ;  /* 0x0000000000007941 */ /* 0x000fea0003800000 */
.L_x_11385:
        /* <DEDUP_REMOVED lines=12> */
.L_x_11388:
[----:B------:R-:W-:Y:S05]  /*0df0*/  BSYNC B0 ;  /* 0x0000000000007941 */ /* 0x000fea0003800000 */
.L_x_11387:
        /* <DEDUP_REMOVED lines=12> */
.L_x_11390:
[----:B------:R-:W-:Y:S05]  /*0ec0*/  BSYNC B0 ;  /* 0x0000000000007941 */ /* 0x000fea0003800000 */
.L_x_11389:
        /* <DEDUP_REMOVED lines=12> */
.L_x_11392:
[----:B------:R-:W-:Y:S05]  /*0f90*/  BSYNC B0 ;  /* 0x0000000000007941 */ /* 0x000fea0003800000 */
.L_x_11391:
        /* <DEDUP_REMOVED lines=12> */
.L_x_11394:
[----:B------:R-:W-:Y:S05]  /*1060*/  BSYNC B0 ;  /* 0x0000000000007941 */ /* 0x000fea0003800000 */
.L_x_11393:
        /* <DEDUP_REMOVED lines=12> */
.L_x_11396:
[----:B------:R-:W-:Y:S05]  /*1130*/  BSYNC B0 ;  /* 0x0000000000007941 */ /* 0x000fea0003800000 */
.L_x_11395:
        /* <DEDUP_REMOVED lines=18> */
.L_x_11399:
[----:B------:R-:W-:-:S13]  /*1260*/  ISETP.GE.AND P0, PT, R7, R5, PT ;  /* 0x000000050700720c */ /* 0x000fda0003f06270 */
[----:B------:R-:W-:Y:S05]  /*1270*/  @P0 BRA `(.L_x_11401) ;  /* 0x0000000000300947 */ /* 0x000fea0003800000 */
[----:B0-----:R-:W0:Y:S01]  /*1280*/  LDC.64 R2, c[0x0][0x218] ;  /* 0x00008600ff027b82 */ /* 0x001e220000000a00 */
[----:B------:R-:W-:Y:S02]  /*1290*/  IADD3 R11, R6, R7, RZ ;  /* 0x00000007060b7210 */ /* 0x000fe40007ffe0ff */
[----:B------:R-:W-:-:S03]  /*12a0*/  IADD3 R7, R7, 0x80, RZ ;  /* 0x0000008007077810 */ /* 0x000fc60007ffe0ff */
[----:B0-----:R-:W-:-:S05]  /*12b0*/  IMAD.WIDE.U32 R2, R11, 0x2, R2 ;  /* 0x000000020b027825 */ /* 0x001fca00078e0002 */
[----:B------:R1:W-:Y:S02]  /*12c0*/  STG.E.U16 desc[UR4][R2.64], R14 ;  /* 0x0000000e02007986 */ /* 0x0003e4000c101504 */
.L_x_11400:
[----:B------:R-:W-:-:S13]  /*12d0*/  ISETP.GE.AND P0, PT, R7, R5, PT ;  /* 0x000000050700720c */ /* 0x000fda0003f06270 */
[----:B------:R-:W-:Y:S05]  /*12e0*/  @P0 BRA `(.L_x_11402) ;  /* 0x0000000000340947 */ /* 0x000fea0003800000 */
[----:B01----:R-:W0:Y:S01]  /*12f0*/  LDC.64 R2, c[0x0][0x218] ;  /* 0x00008600ff027b82 */ /* 0x003e220000000a00 */
[----:B------:R-:W-:Y:S02]  /*1300*/  IADD3 R11, R6, R7, RZ ;  /* 0x00000007060b7210 */ /* 0x000fe40007ffe0ff */
[----:B------:R-:W-:-:S03]  /*1310*/  IADD3 R7, R7, 0x80, RZ ;  /* 0x0000008007077810 */ /* 0x000fc60007ffe0ff */
[----:B0-----:R-:W-:-:S05]  /*1320*/  IMAD.WIDE.U32 R2, R11, 0x2, R2 ;  /* 0x000000020b027825 */ /* 0x001fca00078e0002 */
[----:B-----5:R1:W-:Y:S02]  /*1330*/  STG.E.U16 desc[UR4][R2.64], R4 ;  /* 0x0000000402007986 */ /* 0x0203e4000c101504 */
.L_x_11401:
        /* <DEDUP_REMOVED lines=8> */
.L_x_11402:
[----:B------:R-:W-:Y:S05]  /*13c0*/  BSYNC B1 ;  /* 0x0000000000017941 */ /* 0x000fea0003800000 */
.L_x_11398:
[----:B------:R-:W-:-:S13]  /*13d0*/  ISETP.GE.AND P0, PT, R7, R5, PT ;  /* 0x000000050700720c */ /* 0x000fda0003f06270 */
[----:B012---:R-:W0:Y:S01]  /*13e0*/  @!P0 LDC.64 R2, c[0x0][0x218] ;  /* 0x00008600ff028b82 */ /* 0x007e220000000a00 */
[----:B------:R-:W-:Y:S02]  /*13f0*/  @!P0 IADD3 R11, R6, R7, RZ ;  /* 0x00000007060b8210 */ /* 0x000fe40007ffe0ff */
[----:B------:R-:W-:-:S03]  /*1400*/  @!P0 IADD3 R7, R7, 0x80, RZ ;  /* 0x0000008007078810 */ /* 0x000fc60007ffe0ff */
[----:B0-----:R-:W-:-:S05]  /*1410*/  @!P0 IMAD.WIDE.U32 R2, R11, 0x2, R2 ;  /* 0x000000020b028825 */ /* 0x001fca00078e0002 */
[----:B------:R2:W-:Y:S02]  /*1420*/  @!P0 STG.E.U16 desc[UR4][R2.64], R9 ;  /* 0x0000000902008986 */ /* 0x0005e4000c101504 */
.L_x_11403:
[----:B------:R-:W-:Y:S05]  /*1430*/  BSYNC B0 ;  /* 0x0000000000007941 */ /* 0x000fea0003800000 */
.L_x_11397:
        /* <DEDUP_REMOVED lines=8> */
.L_x_11404:
        /* <DEDUP_REMOVED lines=12> */
.L_x_12919:


//--------------------- .text._ZN2at6native29vectorized_elementwise_kernelILi8EZZZNS0_18GeluCUDAKernelImplERNS_18TensorIteratorBaseENS0_8GeluTypeEENKUlvE_clEvENKUlvE1_clEvEUlN3c104HalfEE_St5arrayIPcLm2EEEEviT0_T1_ --------------------------
	.section	.text._ZN2at6native29vectorized_elementwise_kernelILi8EZZZNS0_18GeluCUDAKernelImplERNS_18TensorIteratorBaseENS0_8GeluTypeEENKUlvE_clEvENKUlvE1_clEvEUlN3c104HalfEE_St5arrayIPcLm2EEEEviT0_T1_,"ax",@progbits
	.align	128
        .global         _ZN2at6native29vectorized_elementwise_kernelILi8EZZZNS0_18GeluCUDAKernelImplERNS_18TensorIteratorBaseENS0_8GeluTypeEENKUlvE_clEvENKUlvE1_clEvEUlN3c104HalfEE_St5arrayIPcLm2EEEEviT0_T1_
        .type           _ZN2at6native29vectorized_elementwise_kernelILi8EZZZNS0_18GeluCUDAKernelImplERNS_18TensorIteratorBaseENS0_8GeluTypeEENKUlvE_clEvENKUlvE1_clEvEUlN3c104HalfEE_St5arrayIPcLm2EEEEviT0_T1_,@function
        .size           _ZN2at6native29vectorized_elementwise_kernelILi8EZZZNS0_18GeluCUDAKernelImplERNS_18TensorIteratorBaseENS0_8GeluTypeEENKUlvE_clEvENKUlvE1_clEvEUlN3c104HalfEE_St5arrayIPcLm2EEEEviT0_T1_,(.L_x_12920 - _ZN2at6native29vectorized_elementwise_kernelILi8EZZZNS0_18GeluCUDAKernelImplERNS_18TensorIteratorBaseENS0_8GeluTypeEENKUlvE_clEvENKUlvE1_clEvEUlN3c104HalfEE_St5arrayIPcLm2EEEEviT0_T1_)
        .other          _ZN2at6native29vectorized_elementwise_kernelILi8EZZZNS0_18GeluCUDAKernelImplERNS_18TensorIteratorBaseENS0_8GeluTypeEENKUlvE_clEvENKUlvE1_clEvEUlN3c104HalfEE_St5arrayIPcLm2EEEEviT0_T1_,@"STO_CUDA_ENTRY STV_DEFAULT"
_ZN2at6native29vectorized_elementwise_kernelILi8EZZZNS0_18GeluCUDAKernelImplERNS_18TensorIteratorBaseENS0_8GeluTypeEENKUlvE_clEvENKUlvE1_clEvEUlN3c104HalfEE_St5arrayIPcLm2EEEEviT0_T1_:
.text._ZN2at6native29vectorized_elementwise_kernelILi8EZZZNS0_18GeluCUDAKernelImplERNS_18TensorIteratorBaseENS0_8GeluTypeEENKUlvE_clEvENKUlvE1_clEvEUlN3c104HalfEE_St5arrayIPcLm2EEEEviT0_T1_:
        /* <DEDUP_REMOVED lines=13> */
[--C-:B--2---:R-:W-:Y:S02]  /*00d0*/  HADD2.F32 R5, -RZ, R8.reuse.H0_H0 ;  /* 0x20000008ff057230 */ /* 0x104fe40000004100 */
[--C-:B------:R-:W-:Y:S02]  /*00e0*/  HADD2.F32 R15, -RZ, R9.reuse.H1_H1 ;  /* 0x30000009ff0f7230 */ /* 0x100fe40000004100 */
[----:B------:R-:W-:Y:S02]  /*00f0*/  HADD2.F32 R8, -RZ, R8.H1_H1 ;  /* 0x30000008ff087230 */ /* 0x000fe40000004100 */
[----:B------:R-:W-:Y:S01]  /*0100*/  FMUL.FTZ R4, R5, R5 ;  /* 0x0000000505047220 */ /* 0x000fe20000410000 */
[----:B------:R-:W-:Y:S02]  /*0110*/  HADD2.F32 R7, -RZ, R9.H0_H0 ;  /* 0x20000009ff077230 */ /* 0x000fe40000004100 */
[----:B------:R-:W-:Y:S01]  /*0120*/  FMUL.FTZ R12, R15, R15 ;  /* 0x0000000f0f0c7220 */ /* 0x000fe20000410000 */
[----:B------:R-:W-:-:S02]  /*0130*/  HADD2.F32 R9, -RZ, R11.H0_H0 ;  /* 0x2000000bff097230 */ /* 0x000fc40000004100 */
[----:B------:R-:W-:Y:S01]  /*0140*/  FMUL.FTZ R4, R5, R4 ;  /* 0x0000000405047220 */ /* 0x000fe20000410000 */
[----:B------:R-:W-:Y:S01]  /*0150*/  FMUL.FTZ R13, R8, R8 ;  /* 0x00000008080d7220 */ /* 0x000fe20000410000 */
[----:B------:R-:W-:Y:S02]  /*0160*/  HADD2.F32 R14, -RZ, R11.H1_H1 ;  /* 0x3000000bff0e7230 */ /* 0x000fe40000004100 */
[----:B------:R-:W-:Y:S01]  /*0170*/  FMUL.FTZ R2, R7, R7 ;  /* 0x0000000707027220 */ /* 0x000fe20000410000 */
[----:B------:R-:W-:Y:S01]  /*0180*/  FFMA.FTZ R4, R4, 0.044714998453855514526, R5 ;  /* 0x3d37271304047823 */ /* 0x000fe20000010005 */
[----:B------:R-:W-:Y:S01]  /*0190*/  FMUL.FTZ R12, R15, R12 ;  /* 0x0000000c0f0c7220 */ /* 0x000fe20000410000 */
[----:B------:R-:W-:Y:S01]  /*01a0*/  FMUL.FTZ R13, R8, R13 ;  /* 0x0000000d080d7220 */ /* 0x000fe20000410000 */
[----:B------:R-:W-:Y:S01]  /*01b0*/  FMUL.FTZ R20, R9, R9 ;  /* 0x0000000909147220 */ /* 0x000fe20000410000 */
[----:B------:R-:W-:Y:S01]  /*01c0*/  FMUL.FTZ R16, R4, 0.79788458347320556641 ;  /* 0x3f4c422a04107820 */ /* 0x000fe20000410000 */
[----:B------:R-:W-:-:S02]  /*01d0*/  HADD2.F32 R4, -RZ, R10.H0_H0 ;  /* 0x2000000aff047230 */ /* 0x000fc40000004100 */
[----:B------:R-:W-:Y:S01]  /*01e0*/  FMUL.FTZ R2, R7, R2 ;  /* 0x0000000207027220 */ /* 0x000fe20000410000 */
[----:B------:R-:W-:Y:S02]  /*01f0*/  HADD2.F32 R10, -RZ, R10.H1_H1 ;  /* 0x3000000aff0a7230 */ /* 0x000fe40000004100 */
[----:B------:R-:W-:Y:S01]  /*0200*/  FFMA.FTZ R12, R12, 0.044714998453855514526, R15 ;  /* 0x3d3727130c0c7823 */ /* 0x000fe2000001000f */
[----:B------:R-:W-:Y:S01]  /*0210*/  FFMA.FTZ R13, R13, 0.044714998453855514526, R8 ;  /* 0x3d3727130d0d7823 */ /* 0x000fe20000010008 */
[----:B------:R-:W-:Y:S01]  /*0220*/  FMUL.FTZ R3, R4, R4 ;  /* 0x0000000404037220 */ /* 0x000fe20000410000 */
[----:B------:R-:W-:Y:S01]  /*0230*/  FMUL.FTZ R20, R9, R20 ;  /* 0x0000001409147220 */ /* 0x000fe20000410000 */
[----:B------:R-:W-:Y:S01]  /*0240*/  FMUL.FTZ R21, R10, R10 ;  /* 0x0000000a0a157220 */ /* 0x000fe20000410000 */
[----:B------:R-:W-:Y:S01]  /*0250*/  FFMA.FTZ R2, R2, 0.044714998453855514526, R7 ;  /* 0x3d37271302027823 */ /* 0x000fe20000010007 */
[----:B------:R-:W-:Y:S01]  /*0260*/  FMUL.FTZ R3, R4, R3 ;  /* 0x0000000304037220 */ /* 0x000fe20000410000 */
[----:B------:R-:W-:Y:S01]  /*0270*/  FMUL.FTZ R12, R12, 0.79788458347320556641 ;  /* 0x3f4c422a0c0c7820 */ /* 0x000fe20000410000 */
[----:B------:R-:W-:Y:S01]  /*0280*/  FMUL.FTZ R21, R10, R21 ;  /* 0x000000150a157220 */ /* 0x000fe20000410000 */
[----:B------:R-:W-:Y:S01]  /*0290*/  FMUL.FTZ R13, R13, 0.79788458347320556641 ;  /* 0x3f4c422a0d0d7820 */ /* 0x000fe20000410000 */
[----:B------:R-:W-:Y:S01]  /*02a0*/  FFMA.FTZ R20, R20, 0.044714998453855514526, R9 ;  /* 0x3d37271314147823 */ /* 0x000fe20000010009 */
[----:B------:R-:W-:Y:S01]  /*02b0*/  FFMA.FTZ R3, R3, 0.044714998453855514526, R4 ;  /* 0x3d37271303037823 */ /* 0x000fe20000010004 */
[----:B------:R-:W-:Y:S01]  /*02c0*/  FFMA.FTZ R21, R21, 0.044714998453855514526, R10 ;  /* 0x3d37271315157823 */ /* 0x000fe2000001000a */
[----:B------:R-:W-:Y:S01]  /*02d0*/  FMUL.FTZ R2, R2, 0.79788458347320556641 ;  /* 0x3f4c422a02027820 */ /* 0x000fe20000410000 */
[----:B------:R0:W1:Y:S01]  /*02e0*/  MUFU.TANH R19, R12 ;  /* 0x0000000c00137308 */ /* 0x0000620000002400 */
[----:B------:R-:W-:Y:S01]  /*02f0*/  FMUL.FTZ R4, R4, 0.5 ;  /* 0x3f00000004047820 */ /* 0x000fe20000410000 */
[----:B------:R-:W-:Y:S01]  /*0300*/  FMUL.FTZ R11, R21, 0.79788458347320556641 ;  /* 0x3f4c422a150b7820 */ /* 0x000fe20000410000 */
[----:B------:R-:W-:Y:S01]  /*0310*/  FMUL.FTZ R21, R14, R14 ;  /* 0x0000000e0e157220 */ /* 0x000fe20000410000 */
[----:B------:R-:W-:Y:S01]  /*0320*/  FMUL.FTZ R10, R10, 0.5 ;  /* 0x3f0000000a0a7820 */ /* 0x000fe20000410000 */
[----:B------:R-:W-:Y:S01]  /*0330*/  FMUL.FTZ R8, R8, 0.5 ;  /* 0x3f00000008087820 */ /* 0x000fe20000410000 */
[----:B------:R-:W-:Y:S01]  /*0340*/  FMUL.FTZ R22, R15, 0.5 ;  /* 0x3f0000000f167820 */ /* 0x000fe20000410000 */
[----:B------:R-:W-:Y:S01]  /*0350*/  FMUL.FTZ R21, R14, R21 ;  /* 0x000000150e157220 */ /* 0x000fe20000410000 */
[----:B------:R2:W3:Y:S01]  /*0360*/  MUFU.TANH R17, R13 ;  /* 0x0000000d00117308 */ /* 0x0004e20000002400 */
[----:B0-----:R-:W-:Y:S01]  /*0370*/  FMUL.FTZ R12, R20, 0.79788458347320556641 ;  /* 0x3f4c422a140c7820 */ /* 0x001fe20000410000 */
[----:B------:R-:W-:Y:S01]  /*0380*/  FMUL.FTZ R20, R5, 0.5 ;  /* 0x3f00000005147820 */ /* 0x000fe20000410000 */
[----:B------:R-:W-:Y:S01]  /*0390*/  FFMA.FTZ R21, R21, 0.044714998453855514526, R14 ;  /* 0x3d37271315157823 */ /* 0x000fe2000001000e */
[----:B------:R-:W-:Y:S01]  /*03a0*/  FMUL.FTZ R9, R9, 0.5 ;  /* 0x3f00000009097820 */ /* 0x000fe20000410000 */
[----:B------:R-:W-:-:S02]  /*03b0*/  FMUL.FTZ R14, R14, 0.5 ;  /* 0x3f0000000e0e7820 */ /* 0x000fc40000410000 */
[----:B------:R-:W-:Y:S01]  /*03c0*/  FMUL.FTZ R5, R21, 0.79788458347320556641 ;  /* 0x3f4c422a15057820 */ /* 0x000fe20000410000 */
[----:B------:R0:W4:Y:S01]  /*03d0*/  MUFU.TANH R18, R2 ;  /* 0x0000000200127308 */ /* 0x0001220000002400 */
[----:B--2---:R-:W-:Y:S01]  /*03e0*/  FMUL.FTZ R13, R3, 0.79788458347320556641 ;  /* 0x3f4c422a030d7820 */ /* 0x004fe20000410000 */
[----:B------:R-:W-:Y:S01]  /*03f0*/  FMUL.FTZ R21, R7, 0.5 ;  /* 0x3f00000007157820 */ /* 0x000fe20000410000 */
[----:B-1----:R-:W-:-:S05]  /*0400*/  FADD.FTZ R19, R19, 1 ;  /* 0x3f80000013137421 */ /* 0x002fca0000010000 */
[----:B------:R-:W1:Y:S01]  /*0410*/  MUFU.TANH R13, R13 ;  /* 0x0000000d000d7308 */ /* 0x000e620000002400 */
[----:B0-----:R-:W0:Y:S01]  /*0420*/  LDC.64 R2, c[0x0][0x218] ;  /* 0x00008600ff027b82 */ /* 0x001e220000000a00 */
[----:B---3--:R-:W-:-:S04]  /*0430*/  FADD.FTZ R17, R17, 1 ;  /* 0x3f80000011117421 */ /* 0x008fc80000010000 */
[----:B------:R-:W-:Y:S02]  /*0440*/  FMUL.FTZ R8, R8, R17 ;  /* 0x0000001108087220 */ /* 0x000fe40000410000 */
[----:B------:R-:W2:Y:S01]  /*0450*/  MUFU.TANH R11, R11 ;  /* 0x0000000b000b7308 */ /* 0x000ea20000002400 */
[----:B----4-:R-:W-:-:S04]  /*0460*/  FADD.FTZ R18, R18, 1 ;  /* 0x3f80000012127421 */ /* 0x010fc80000010000 */
[----:B------:R-:W-:-:S03]  /*0470*/  FMUL.FTZ R15, R21, R18 ;  /* 0x00000012150f7220 */ /* 0x000fc60000410000 */
[----:B------:R-:W3:Y:S01]  /*0480*/  MUFU.TANH R16, R16 ;  /* 0x0000001000107308 */ /* 0x000ee20000002400 */
[----:B-1----:R-:W-:-:S04]  /*0490*/  FADD.FTZ R13, R13, 1 ;  /* 0x3f8000000d0d7421 */ /* 0x002fc80000010000 */
[----:B------:R-:W-:-:S03]  /*04a0*/  FMUL.FTZ R4, R4, R13 ;  /* 0x0000000d04047220 */ /* 0x000fc60000410000 */
[----:B------:R-:W1:Y:S01]  /*04b0*/  MUFU.TANH R12, R12 ;  /* 0x0000000c000c7308 */ /* 0x000e620000002400 */
[----:B--2---:R-:W-:Y:S01]  /*04c0*/  FADD.FTZ R11, R11, 1 ;  /* 0x3f8000000b0b7421 */ /* 0x004fe20000010000 */
[----:B0-----:R-:W-:-:S04]  /*04d0*/  IMAD.WIDE.U32 R2, R6, 0x2, R2 ;  /* 0x0000000206027825 */ /* 0x001fc800078e0002 */
[----:B------:R-:W-:Y:S02]  /*04e0*/  FMUL.FTZ R11, R10, R11 ;  /* 0x0000000b0a0b7220 */ /* 0x000fe40000410000 */
[----:B------:R-:W0:Y:S01]  /*04f0*/  MUFU.TANH R5, R5 ;  /* 0x0000000500057308 */ /* 0x000e220000002400 */
[----:B---3--:R-:W-:Y:S01]  /*0500*/  FADD.FTZ R7, R16, 1 ;  /* 0x3f80000010077421 */ /* 0x008fe20000010000 */
[----:B------:R-:W-:Y:S01]  /*0510*/  FMUL.FTZ R16, R22, R19 ;  /* 0x0000001316107220 */ /* 0x000fe20000410000 */
[----:B------:R-:W-:Y:S01]  /*0520*/  F2FP.F16.F32.PACK_AB R10, R11, R4 ;  /* 0x000000040b0a723e */ /* 0x000fe200000000ff */
[----:B------:R-:W-:-:S04]  /*0530*/  IMAD.WIDE R2, R0, 0x10, R2 ;  /* 0x0000001000027825 */ /* 0x000fc800078e0202 */
[----:B------:R-:W-:Y:S01]  /*0540*/  FMUL.FTZ R7, R20, R7 ;  /* 0x0000000714077220 */ /* 0x000fe20000410000 */
[----:B-1----:R-:W-:-:S04]  /*0550*/  FADD.FTZ R12, R12, 1 ;  /* 0x3f8000000c0c7421 */ /* 0x002fc80000010000 */
[----:B------:R-:W-:Y:S01]  /*0560*/  F2FP.F16.F32.PACK_AB R8, R8, R7 ;  /* 0x000000070808723e */ /* 0x000fe200000000ff */
[----:B------:R-:W-:Y:S01]  /*0570*/  FMUL.FTZ R12, R9, R12 ;  /* 0x0000000c090c7220 */ /* 0x000fe20000410000 */
[----:B------:R-:W-:Y:S01]  /*0580*/  F2FP.F16.F32.PACK_AB R9, R16, R15 ;  /* 0x0000000f1009723e */ /* 0x000fe200000000ff */
[----:B0-----:R-:W-:-:S04]  /*0590*/  FADD.FTZ R5, R5, 1 ;  /* 0x3f80000005057421 */ /* 0x001fc80000010000 */
[----:B------:R-:W-:-:S05]  /*05a0*/  FMUL.FTZ R5, R14, R5 ;  /* 0x000000050e057220 */ /* 0x000fca0000410000 */
[----:B------:R-:W-:-:S05]  /*05b0*/  F2FP.F16.F32.PACK_AB R11, R5, R12 ;  /* 0x0000000c050b723e */ /* 0x000fca00000000ff */
[----:B------:R-:W-:Y:S01]  /*05c0*/  STG.E.128 desc[UR4][R2.64], R8 ;  /* 0x0000000802007986 */ /* 0x000fe2000c101d04 */
[----:B------:R-:W-:Y:S05]  /*05d0*/  EXIT ;  /* 0x000000000000794d */ /* 0x000fea0003800000 */
.L_x_11405:
        /* <DEDUP_REMOVED lines=84> */
.L_x_11407:
[----:B------:R-:W-:Y:S05]  /*0b20*/  BSYNC B0 ;  /* 0x0000000000007941 */ /* 0x000fea0003800000 */
.L_x_11406:
        /* <DEDUP_REMOVED lines=15> */
.L_x_11409:
[----:B------:R-:W-:Y:S05]  /*0c20*/  BSYNC B0 ;  /* 0x0000000000007941 */ /* 0x000fea0003800000 */
.L_x_11408:
        /* <DEDUP_REMOVED lines=13> */
.L_x_11411:
[----:B------:R-:W-:Y:S05]  /*0d00*/  BSYNC B0 ;  /* 0x0000000000007941 */ /* 0x000fea0003800000 */
.L_x_11410:
        /* <DEDUP_REMOVED lines=12> */
.L_x_11413:
[----:B------:R-:W-:Y:S05]  /*0dd0*/  BSYNC B0 ;  /* 0x0000000000007941 */ /* 0x000fea0003800000 */
.L_x_11412:
        /* <DEDUP_REMOVED lines=12> */
.L_x_11415:
[----:B------:R-:W-:Y:S05]  /*0ea0*/  BSYNC B0 ;  /* 0x0000000000007941 */ /* 0x000fea0003800000 */
.L_x_11414:
        /* <DEDUP_REMOVED lines=12> */
.L_x_11417:
[----:B------:R-:W-:Y:S05]  /*0f70*/  BSYNC B0 ;  /* 0x0000000000007941 */ /* 0x000fea0003800000 */
.L_x_11416:
        /* <DEDUP_REMOVED lines=12> */
.L_x_11419:
[----:B------:R-:W-:Y:S05]  /*1040*/  BSYNC B0 ;  /* 0x0000000000007941 */ /* 0x000fea0003800000 */
.L_x_11418:
        /* <DEDUP_REMOVED lines=12> */
.L_x_11421:
[----:B------:R-:W-:Y:S05]  /*1110*/  BSYNC B0 ;  /* 0x0000000000007941 */ /* 0x000fea0003800000 */
.L_x_11420:
        /* <DEDUP_REMOVED lines=18> */
.L_x_11424:
[----:B------:R-:W-:-:S13]  /*1240*/  ISETP.GE.AND P0, PT, R7, R5, PT ;  /* 0x000000050700720c */ /* 0x000fda0003f06270 */
[----:B------:R-:W-:Y:S05]  /*1250*/  @P0 BRA `(.L_x_11426) ;  /* 0x0000000000300947 */ /* 0x000fea0003800000 */
[----:B0-----:R-:W0:Y:S01]  /*1260*/  LDC.64 R2, c[0x0][0x218] ;  /* 0x00008600ff027b82 */ /* 0x001e220000000a00 */
[----:B------:R-:W-:Y:S02]  /*1270*/  IADD3 R11, R6, R7, RZ ;  /* 0x00000007060b7210 */ /* 0x000fe40007ffe0ff */
[----:B------:R-:W-:-:S03]  /*1280*/  IADD3 R7, R7, 0x80, RZ ;  /* 0x0000008007077810 */ /* 0x000fc60007ffe0ff */
[----:B0-----:R-:W-:-:S05]  /*1290*/  IMAD.WIDE.U32 R2, R11, 0x2, R2 ;  /* 0x000000020b027825 */ /* 0x001fca00078e0002 */
[----:B------:R1:W-:Y:S02]  /*12a0*/  STG.E.U16 desc[UR4][R2.64], R14 ;  /* 0x0000000e02007986 */ /* 0x0003e4000c101504 */
.L_x_11425:
[----:B------:R-:W-:-:S13]  /*12b0*/  ISETP.GE.AND P0, PT, R7, R5, PT ;  /* 0x000000050700720c */ /* 0x000fda0003f06270 */
[----:B------:R-:W-:Y:S05]  /*12c0*/  @P0 BRA `(.L_x_11427) ;  /* 0x0000000000340947 */ /* 0x000fea0003800000 */
[----:B01----:R-:W0:Y:S01]  /*12d0*/  LDC.64 R2, c[0x0][0x218] ;  /* 0x00008600ff027b82 */ /* 0x003e220000000a00 */
[----:B------:R-:W-:Y:S02]  /*12e0*/  IADD3 R11, R6, R7, RZ ;  /* 0x00000007060b7210 */ /* 0x000fe40007ffe0ff */
[----:B------:R-:W-:-:S03]  /*12f0*/  IADD3 R7, R7, 0x80, RZ ;  /* 0x0000008007077810 */ /* 0x000fc60007ffe0ff */
[----:B0-----:R-:W-:-:S05]  /*1300*/  IMAD.WIDE.U32 R2, R11, 0x2, R2 ;  /* 0x000000020b027825 */ /* 0x001fca00078e0002 */
[----:B-----5:R1:W-:Y:S02]  /*1310*/  STG.E.U16 desc[UR4][R2.64], R4 ;  /* 0x0000000402007986 */ /* 0x0203e4000c101504 */
.L_x_11426:
        /* <DEDUP_REMOVED lines=8> */
.L_x_11427:
[----:B------:R-:W-:Y:S05]  /*13a0*/  BSYNC B1 ;  /* 0x0000000000017941 */ /* 0x000fea0003800000 */
.L_x_11423:
[----:B------:R-:W-:-:S13]  /*13b0*/  ISETP.GE.AND P0, PT, R7, R5, PT ;  /* 0x000000050700720c */ /* 0x000fda0003f06270 */
[----:B012---:R-:W0:Y:S01]  /*13c0*/  @!P0 LDC.64 R2, c[0x0][0x218] ;  /* 0x00008600ff028b82 */ /* 0x007e220000000a00 */
[----:B------:R-:W-:Y:S02]  /*13d0*/  @!P0 IADD3 R11, R6, R7, RZ ;  /* 0x00000007060b8210 */ /* 0x000fe40007ffe0ff */
[----:B------:R-:W-:-:S03]  /*13e0*/  @!P0 IADD3 R7, R7, 0x80, RZ ;  /* 0x0000008007078810 */ /* 0x000fc60007ffe0ff */
[----:B0-----:R-:W-:-:S05]  /*13f0*/  @!P0 IMAD.WIDE.U32 R2, R11, 0x2, R2 ;  /* 0x000000020b028825 */ /* 0x001fca00078e0002 */
[----:B------:R2:W-:Y:S02]  /*1400*/  @!P0 STG.E.U16 desc[UR4][R2.64], R9 ;  /* 0x0000000902008986 */ /* 0x0005e4000c101504 */
.L_x_11428:
[----:B------:R-:W-:Y:S05]  /*1410*/  BSYNC B0 ;  /* 0x0000000000007941 */ /* 0x000fea0003800000 */
.L_x_11422:
        /* <DEDUP_REMOVED lines=8> */
.L_x_11429:
        /* <DEDUP_REMOVED lines=14> */
.L_x_12920:


//--------------------- .text._ZN2at6native18elementwise_kernelILi128ELi4EZNS0_15gpu_kernel_implIZZZNS0_18GeluCUDAKernelImplERNS_18TensorIteratorBaseENS0_8GeluTypeEENKUlvE_clEvENKUlvE0_clEvEUlfE_EEvS4_RKT_EUliE_EEviT1_ --------------------------
	.section	.text._ZN2at6native18elementwise_kernelILi128ELi4EZNS0_15gpu_kernel_implIZZZNS0_18GeluCUDAKernelImplERNS_18TensorIteratorBaseENS0_8GeluTypeEENKUlvE_clEvENKUlvE0_clEvEUlfE_EEvS4_RKT_EUliE_EEviT1_,"ax",@progbits
	.align	128
        .global         _ZN2at6native18elementwise_kernelILi128ELi4EZNS0_15gpu_kernel_implIZZZNS0_18GeluCUDAKernelImplERNS_18TensorIteratorBaseENS0_8GeluTypeEENKUlvE_clEvENKUlvE0_clEvEUlfE_EEvS4_RKT_EUliE_EEviT1_
        .type           _ZN2at6native18elementwise_kernelILi128ELi4EZNS0_15gpu_kernel_implIZZZNS0_18GeluCUDAKernelImplERNS_18TensorIteratorBaseENS0_8GeluTypeEENKUlvE_clEvENKUlvE0_clEvEUlfE_EEvS4_RKT_EUliE_EEviT1_,@function
        .size           _ZN2at6native18elementwise_kernelILi128ELi4EZNS0_15gpu_kernel_implIZZZNS0_18GeluCUDAKernelImplERNS_18TensorIteratorBaseENS0_8GeluTypeEENKUlvE_clEvENKUlvE0_clEvEUlfE_EEvS4_RKT_EUliE_EEviT1_,(.L_x_12921 - _ZN2at6native18elementwise_kernelILi128ELi4EZNS0_15gpu_kernel_implIZZZNS0_18GeluCUDAKernelImplERNS_18TensorIteratorBaseENS0_8GeluTypeEENKUlvE_clEvENKUlvE0_clEvEUlfE_EEvS4_RKT_EUliE_EEviT1_)
        .other          _ZN2at6native18elementwise_kernelILi128ELi4EZNS0_15gpu_kernel_implIZZZNS0_18GeluCUDAKernelImplERNS_18TensorIteratorBaseENS0_8GeluTypeEENKUlvE_clEvENKUlvE0_clEvEUlfE_EEvS4_RKT_EUliE_EEviT1_,@"STO_CUDA_ENTRY STV_DEFAULT"
_ZN2at6native18elementwise_kernelILi128ELi4EZNS0_15gpu_kernel_implIZZZNS0_18GeluCUDAKernelImplERNS_18TensorIteratorBaseENS0_8GeluTypeEENKUlvE_clEvENKUlvE0_clEvEUlfE_EEvS4_RKT_EUliE_EEviT1_:
.text._ZN2at6native18elementwise_kernelILi128ELi4EZNS0_15gpu_kernel_implIZZZNS0_18GeluCUDAKernelImplERNS_18TensorIteratorBaseENS0_8GeluTypeEENKUlvE_clEvENKUlvE0_clEvEUlfE_EEvS4_RKT_EUliE_EEviT1_:
        /* <DEDUP_REMOVED lines=313> */
.L_x_11432:
        /* <DEDUP_REMOVED lines=22> */
.L_x_11437:
[----:B------:R-:W2:Y:S02]  /*14f0*/  LDG.E.U8 R0, desc[UR36][R2.64] ;  /* 0x0000002402007981 */ /* 0x000ea4000c1e1100 */
[----:B--2---:R-:W-:Y:S01]  /*1500*/  I2FP.F32.U32 R0, R0 ;  /* 0x0000000000007245 */ /* 0x004fe20000201000 */
[----:B------:R-:W-:Y:S06]  /*1510*/  BRA `(.L_x_11439) ;  /* 0x0000000c002c7947 */ /* 0x000fec0003800000 */
.L_x_11436:
        /* <DEDUP_REMOVED lines=9> */
.L_x_11441:
[----:B------:R-:W2:Y:S02]  /*15b0*/  LDG.E R0, desc[UR36][R2.64] ;  /* 0x0000002402007981 */ /* 0x000ea4000c1e1900 */
[----:B--2---:R-:W-:Y:S01]  /*15c0*/  I2FP.F32.S32 R0, R0 ;  /* 0x0000000000007245 */ /* 0x004fe20000201400 */
[----:B------:R-:W-:Y:S06]  /*15d0*/  BRA `(.L_x_11439) ;  /* 0x0000000800fc7947 */ /* 0x000fec0003800000 */
.L_x_11440:
[----:B------:R-:W2:Y:S02]  /*15e0*/  LDG.E.U16 R0, desc[UR36][R2.64] ;  /* 0x0000002402007981 */ /* 0x000ea4000c1e1500 */
[----:B--2---:R-:W0:Y:S01]  /*15f0*/  I2F.S16 R0, R0 ;  /* 0x0000000000007306 */ /* 0x004e220000101400 */
[----:B------:R-:W-:Y:S05]  /*1600*/  BRA `(.L_x_11439) ;  /* 0x0000000800f07947 */ /* 0x000fea0003800000 */
.L_x_11435:
        /* <DEDUP_REMOVED lines=8> */
.L_x_11443:
[----:B------:R-:W2:Y:S02]  /*1690*/  LDG.E.U16 R0, desc[UR36][R2.64] ;  /* 0x0000002402007981 */ /* 0x000ea4000c1e1500 */
[----:B--2---:R-:W-:Y:S01]  /*16a0*/  HADD2.F32 R0, -RZ, R0.H0_H0 ;  /* 0x20000000ff007230 */ /* 0x004fe20000004100 */
[----:B------:R-:W-:Y:S06]  /*16b0*/  BRA `(.L_x_11439) ;  /* 0x0000000800c47947 */ /* 0x000fec0003800000 */
.L_x_11442:
        /* <DEDUP_REMOVED lines=8> */
.L_x_11445:
[----:B------:R-:W2:Y:S02]  /*1740*/  LDG.E.U16 R0, desc[UR36][R2.64] ;  /* 0x0000002402007981 */ /* 0x000ea4000c1e1500 */
[----:B--2---:R-:W-:Y:S01]  /*1750*/  HADD2.F32 R0, -RZ, R0.H0_H0 ;  /* 0x20000000ff007230 */ /* 0x004fe20000004100 */
[----:B------:R-:W-:Y:S06]  /*1760*/  BRA `(.L_x_11439) ;  /* 0x0000000800987947 */ /* 0x000fec0003800000 */
.L_x_11444:
[----:B------:R-:W2:Y:S01]  /*1770*/  LDG.E.64 R2, desc[UR36][R2.64] ;  /* 0x0000002402027981 */ /* 0x000ea2000c1e1b00 */
[----:B------:R-:W-:Y:S01]  /*1780*/  UMOV UR4, 0xf0000000 ;  /* 0xf000000000047882 */ /* 0x000fe20000000000 */
[----:B------:R-:W-:Y:S01]  /*1790*/  UMOV UR5, 0x380fffff ;  /* 0x380fffff00057882 */ /* 0x000fe20000000000 */
[----:B--2---:R-:W0:Y:S01]  /*17a0*/  F2F.F32.F64 R0, R2 ;  /* 0x0000000200007310 */ /* 0x004e220000301000 */
[----:B------:R-:W-:-:S14]  /*17b0*/  DSETP.GEU.AND P0, PT, |R2|, UR4, PT ;  /* 0x0000000402007e2a */ /* 0x000fdc000bf0e200 */
[----:B0-----:R-:W-:Y:S01]  /*17c0*/  @!P0 FMUL R0, R0, 1.175494350822287508e-38 ;  /* 0x0080000000008820 */ /* 0x001fe20000400000 */
[----:B------:R-:W-:Y:S06]  /*17d0*/  BRA `(.L_x_11439) ;  /* 0x00000008007c7947 */ /* 0x000fec0003800000 */
.L_x_11434:
        /* <DEDUP_REMOVED lines=12> */
.L_x_11448:
[----:B------:R-:W2:Y:S01]  /*18a0*/  LDG.E.64 R2, desc[UR36][R2.64] ;  /* 0x0000002402027981 */ /* 0x000ea2000c1e1b00 */
[----:B------:R-:W-:Y:S01]  /*18b0*/  UMOV UR4, 0xf0000000 ;  /* 0xf000000000047882 */ /* 0x000fe20000000000 */
[----:B------:R-:W-:Y:S01]  /*18c0*/  UMOV UR5, 0x380fffff ;  /* 0x380fffff00057882 */ /* 0x000fe20000000000 */
[----:B--2---:R-:W0:Y:S01]  /*18d0*/  F2F.F32.F64 R0, R2 ;  /* 0x0000000200007310 */ /* 0x004e220000301000 */
[----:B------:R-:W-:-:S14]  /*18e0*/  DSETP.GEU.AND P0, PT, |R2|, UR4, PT ;  /* 0x0000000402007e2a */ /* 0x000fdc000bf0e200 */
[----:B0-----:R-:W-:Y:S01]  /*18f0*/  @!P0 FMUL R0, R0, 1.175494350822287508e-38 ;  /* 0x0080000000008820 */ /* 0x001fe20000400000 */
[----:B------:R-:W-:Y:S06]  /*1900*/  BRA `(.L_x_11439) ;  /* 0x0000000800307947 */ /* 0x000fec0003800000 */
.L_x_11447:
        /* <DEDUP_REMOVED lines=26> */
.L_x_11450:
        /* <DEDUP_REMOVED lines=13> */
.L_x_11449:
[----:B------:R-:W2:Y:S02]  /*1b80*/  LDG.E.U16 R0, desc[UR36][R2.64] ;  /* 0x0000002402007981 */ /* 0x000ea4000c1e1500 */
[----:B--2---:R-:W-:Y:S01]  /*1b90*/  IMAD.U32 R0, R0, 0x10000, RZ ;  /* 0x0001000000007824 */ /* 0x004fe200078e00ff */
[----:B------:R-:W-:Y:S06]  /*1ba0*/  BRA `(.L_x_11439) ;  /* 0x0000000400887947 */ /* 0x000fec0003800000 */
.L_x_11446:
        /* <DEDUP_REMOVED lines=11> */
.L_x_11453:
        /* <DEDUP_REMOVED lines=20> */
.L_x_11455:
[----:B------:R-:W-:Y:S05]  /*1da0*/  BSYNC B0 ;  /* 0x0000000000007941 */ /* 0x000fea0003800000 */
.L_x_11454:
[----:B------:R-:W-:Y:S01]  /*1db0*/  LEA R3, R0, 0x3b800000, 0x17 ;  /* 0x3b80000000037811 */ /* 0x000fe200078eb8ff */
[----:B------:R-:W-:-:S05]  /*1dc0*/  IMAD.SHL.U32 R0, R2, 0x100000, RZ ;  /* 0x0010000002007824 */ /* 0x000fca00078e00ff */
[----:B------:R-:W-:Y:S01]  /*1dd0*/  LOP3.LUT R0, R3, R0, R4, 0xfe, !PT ;  /* 0x0000000003007212 */ /* 0x000fe200078efe04 */
[----:B------:R-:W-:Y:S06]  /*1de0*/  BRA `(.L_x_11439) ;  /* 0x0000000000f87947 */ /* 0x000fec0003800000 */
.L_x_11452:
        /* <DEDUP_REMOVED lines=20> */
.L_x_11457:
[----:B------:R-:W-:Y:S05]  /*1f30*/  BSYNC B0 ;  /* 0x0000000000007941 */ /* 0x000fea0003800000 */
.L_x_11456:
[----:B------:R-:W-:Y:S01]  /*1f40*/  LEA R3, R0, 0x37800000, 0x17 ;  /* 0x3780000000037811 */ /* 0x000fe200078eb8ff */
[----:B------:R-:W-:-:S05]  /*1f50*/  IMAD.SHL.U32 R0, R2, 0x200000, RZ ;  /* 0x0020000002007824 */ /* 0x000fca00078e00ff */
[----:B------:R-:W-:Y:S01]  /*1f60*/  LOP3.LUT R0, R3, R0, R4, 0xfe, !PT ;  /* 0x0000000003007212 */ /* 0x000fe200078efe04 */
[----:B------:R-:W-:Y:S06]  /*1f70*/  BRA `(.L_x_11439) ;  /* 0x0000000000947947 */ /* 0x000fec0003800000 */
.L_x_11451:
        /* <DEDUP_REMOVED lines=14> */
.L_x_11438:
        /* <DEDUP_REMOVED lines=16> */
.L_x_11460:
[----:B------:R-:W-:Y:S01]  /*2160*/  IMAD.MOV.U32 R0, RZ, RZ, RZ ;  /* 0x000000ffff007224 */ /* 0x000fe200078e00ff */
[----:B------:R-:W-:Y:S06]  /*2170*/  BRA `(.L_x_11439) ;  /* 0x0000000000147947 */ /* 0x000fec0003800000 */
.L_x_11459:
[----:B------:R-:W2:Y:S02]  /*2180*/  LDG.E.64 R2, desc[UR36][R2.64] ;  /* 0x0000002402027981 */ /* 0x000ea4000c1e1b00 */
[----:B--2---:R0:W1:Y:S01]  /*2190*/  I2F.U64 R0, R2 ;  /* 0x0000000200007312 */ /* 0x0040620000301000 */
[----:B------:R-:W-:Y:S05]  /*21a0*/  BRA `(.L_x_11439) ;  /* 0x0000000000087947 */ /* 0x000fea0003800000 */
.L_x_11458:
[----:B------:R-:W2:Y:S02]  /*21b0*/  LDG.E R0, desc[UR36][R2.64] ;  /* 0x0000002402007981 */ /* 0x000ea4000c1e1900 */
[----:B--2---:R-:W-:-:S07]  /*21c0*/  I2FP.F32.U32 R0, R0 ;  /* 0x0000000000007245 */ /* 0x004fce0000201000 */
.L_x_11439:
[----:B------:R-:W-:Y:S05]  /*21d0*/  BSYNC B6 ;  /* 0x0000000000067941 */ /* 0x000fea0003800000 */
.L_x_11433:
[----:B------:R-:W0:Y:S02]  /*21e0*/  LDC.U8 R6, c[0x0][0x421] ;  /* 0x00010840ff067b82 */ /* 0x000e240000000000 */
[C---:B012345:R-:W-:Y:S01]  /*21f0*/  FMUL.FTZ R3, R0.reuse, R0 ;  /* 0x0000000000037220 */ /* 0x07ffe20000410000 */
[----:B------:R-:W-:-:S03]  /*2200*/  FMUL.FTZ R5, R0, 0.5 ;  /* 0x3f00000000057820 */ /* 0x000fc60000410000 */
[----:B------:R-:W-:-:S04]  /*2210*/  FMUL.FTZ R3, R3, R0 ;  /* 0x0000000003037220 */ /* 0x000fc80000410000 */
[----:B------:R-:W-:-:S04]  /*2220*/  FFMA.FTZ R3, R3, 0.044714998453855514526, R0 ;  /* 0x3d37271303037823 */ /* 0x000fc80000010000 */
[----:B------:R-:W-:-:S06]  /*2230*/  FMUL.FTZ R3, R3, 0.79788458347320556641 ;  /* 0x3f4c422a03037820 */ /* 0x000fcc0000410000 */
[----:B------:R-:W0:Y:S01]  /*2240*/  MUFU.TANH R3, R3 ;  /* 0x0000000300037308 */ /* 0x000e220000002400 */
[----:B------:R-:W-:-:S04]  /*2250*/  PRMT R4, R6, 0x9910, RZ ;  /* 0x0000991006047816 */ /* 0x000fc800000000ff */
[----:B------:R-:W-:Y:S01]  /*2260*/  ISETP.GT.AND P0, PT, R4, 0x9, PT ;  /* 0x000000090400780c */ /* 0x000fe20003f04270 */
[----:B0-----:R-:W-:-:S04]  /*2270*/  FADD.FTZ R2, R3, 1 ;  /* 0x3f80000003027421 */ /* 0x001fc80000010000 */
[----:B------:R-:W-:-:S08]  /*2280*/  FMUL.FTZ R2, R2, R5 ;  /* 0x0000000502027220 */ /* 0x000fd00000410000 */
        /* <DEDUP_REMOVED lines=12> */
.L_x_11464:
[----:B------:R-:W0:Y:S02]  /*2350*/  F2I.S64.TRUNC R2, R2 ;  /* 0x0000000200027311 */ /* 0x000e24000020d900 */
[----:B0-----:R-:W-:-:S05]  /*2360*/  IMAD.MOV.U32 R5, RZ, RZ, R2 ;  /* 0x000000ffff057224 */ /* 0x001fca00078e0002 */
[----:B------:R0:W-:Y:S01]  /*2370*/  STG.E.U8 desc[UR36][R16.64], R5 ;  /* 0x0000000510007986 */ /* 0x0001e2000c101124 */
[----:B------:R-:W-:Y:S05]  /*2380*/  BRA `(.L_x_11466) ;  /* 0x0000000c00407947 */ /* 0x000fea0003800000 */
.L_x_11463:
        /* <DEDUP_REMOVED lines=9> */
.L_x_11468:
[----:B------:R-:W0:Y:S02]  /*2420*/  F2I.FTZ.TRUNC.NTZ R3, R2 ;  /* 0x0000000200037305 */ /* 0x000e24000021f100 */
[----:B0-----:R0:W-:Y:S01]  /*2430*/  STG.E desc[UR36][R16.64], R3 ;  /* 0x0000000310007986 */ /* 0x0011e2000c101924 */
[----:B------:R-:W-:Y:S05]  /*2440*/  BRA `(.L_x_11466) ;  /* 0x0000000c00107947 */ /* 0x000fea0003800000 */
.L_x_11467:
[----:B------:R-:W0:Y:S02]  /*2450*/  F2I.FTZ.TRUNC.NTZ R3, R2 ;  /* 0x0000000200037305 */ /* 0x000e24000021f100 */
[----:B0-----:R0:W-:Y:S01]  /*2460*/  STG.E.U16 desc[UR36][R16.64], R3 ;  /* 0x0000000310007986 */ /* 0x0011e2000c101524 */
[----:B------:R-:W-:Y:S05]  /*2470*/  BRA `(.L_x_11466) ;  /* 0x0000000c00047947 */ /* 0x000fea0003800000 */
.L_x_11462:
        /* <DEDUP_REMOVED lines=8> */
.L_x_11470:
[----:B------:R-:W-:-:S05]  /*2500*/  F2FP.F16.F32.PACK_AB R2, RZ, R2 ;  /* 0x00000002ff02723e */ /* 0x000fca00000000ff */
[----:B------:R0:W-:Y:S01]  /*2510*/  STG.E.U16 desc[UR36][R16.64], R2 ;  /* 0x0000000210007986 */ /* 0x0001e2000c101524 */
[----:B------:R-:W-:Y:S05]  /*2520*/  BRA `(.L_x_11466) ;  /* 0x0000000800d87947 */ /* 0x000fea0003800000 */
.L_x_11469:
        /* <DEDUP_REMOVED lines=9> */
.L_x_11472:
[----:B------:R-:W-:-:S04]  /*25c0*/  F2FP.F16.F32.PACK_AB R3, RZ, R2 ;  /* 0x00000002ff03723e */ /* 0x000fc800000000ff */
[----:B------:R-:W-:-:S05]  /*25d0*/  PRMT R3, R3, 0x5410, RZ ;  /* 0x0000541003037816 */ /* 0x000fca00000000ff */
[----:B------:R0:W-:Y:S01]  /*25e0*/  STG.E desc[UR36][R16.64], R3 ;  /* 0x0000000310007986 */ /* 0x0001e2000c101924 */
[----:B------:R-:W-:Y:S05]  /*25f0*/  BRA `(.L_x_11466) ;  /* 0x0000000800a47947 */ /* 0x000fea0003800000 */
.L_x_11471:
[----:B------:R-:W-:-:S06]  /*2600*/  FMUL.FTZ R2, R2, 1 ;  /* 0x3f80000002027820 */ /* 0x000fcc0000410000 */
[----:B------:R-:W0:Y:S02]  /*2610*/  F2F.F64.F32 R2, R2 ;  /* 0x0000000200027310 */ /* 0x000e240000201800 */
[----:B0-----:R0:W-:Y:S01]  /*2620*/  STG.E.64 desc[UR36][R16.64], R2 ;  /* 0x0000000210007986 */ /* 0x0011e2000c101b24 */
[----:B------:R-:W-:Y:S05]  /*2630*/  BRA `(.L_x_11466) ;  /* 0x0000000800947947 */ /* 0x000fea0003800000 */
.L_x_11461:
        /* <DEDUP_REMOVED lines=12> */
.L_x_11475:
[----:B------:R-:W-:Y:S01]  /*2700*/  FMUL.FTZ R4, R2, 1 ;  /* 0x3f80000002047820 */ /* 0x000fe20000410000 */
[----:B------:R-:W-:-:S05]  /*2710*/  CS2R R6, SRZ ;  /* 0x0000000000067805 */ /* 0x000fca000001ff00 */
[----:B------:R-:W0:Y:S02]  /*2720*/  F2F.F64.F32 R4, R4 ;  /* 0x0000000400047310 */ /* 0x000e240000201800 */
[----:B0-----:R0:W-:Y:S01]  /*2730*/  STG.E.128 desc[UR36][R16.64], R4 ;  /* 0x0000000410007986 */ /* 0x0011e2000c101d24 */
[----:B------:R-:W-:Y:S05]  /*2740*/  BRA `(.L_x_11466) ;  /* 0x0000000800507947 */ /* 0x000fea0003800000 */
.L_x_11474:
        /* <DEDUP_REMOVED lines=20> */
.L_x_11479:
[----:B------:R-:W-:Y:S05]  /*2890*/  BSYNC B0 ;  /* 0x0000000000007941 */ /* 0x000fea0003800000 */
.L_x_11478:
[----:B------:R-:W-:-:S05]  /*28a0*/  LOP3.LUT R5, R0, R5, RZ, 0xfc, !PT ;  /* 0x0000000500057212 */ /* 0x000fca00078efcff */
[----:B------:R0:W-:Y:S01]  /*28b0*/  STG.E.U8 desc[UR36][R16.64], R5 ;  /* 0x0000000510007986 */ /* 0x0001e2000c101124 */
[----:B------:R-:W-:Y:S05]  /*28c0*/  BRA `(.L_x_11466) ;  /* 0x0000000400f07947 */ /* 0x000fea0003800000 */
.L_x_11477:
        /* <DEDUP_REMOVED lines=12> */
.L_x_11481:
[----:B------:R-:W-:Y:S01]  /*2990*/  IMAD.MOV.U32 R0, RZ, RZ, 0x7f ;  /* 0x0000007fff007424 */ /* 0x000fe200078e00ff */
[----:B------:R-:W-:-:S04]  /*29a0*/  ISETP.GT.U32.AND P0, PT, R4, 0x7f800000, PT ;  /* 0x7f8000000400780c */ /* 0x000fc80003f04070 */
[----:B------:R-:W-:-:S09]  /*29b0*/  SEL R0, R0, 0x7c, P0 ;  /* 0x0000007c00007807 */ /* 0x000fd20000000000 */
.L_x_11482:
[----:B------:R-:W-:Y:S05]  /*29c0*/  BSYNC B0 ;  /* 0x0000000000007941 */ /* 0x000fea0003800000 */
.L_x_11480:
[----:B------:R-:W-:-:S04]  /*29d0*/  LOP3.LUT R2, R2, 0x80000000, RZ, 0xc0, !PT ;  /* 0x8000000002027812 */ /* 0x000fc800078ec0ff */
[----:B------:R-:W-:-:S04]  /*29e0*/  SHF.R.U32.HI R3, RZ, 0x18, R2 ;  /* 0x00000018ff037819 */ /* 0x000fc80000011602 */
[----:B------:R-:W-:-:S05]  /*29f0*/  LOP3.LUT R3, R0, R3, RZ, 0xfc, !PT ;  /* 0x0000000300037212 */ /* 0x000fca00078efcff */
[----:B------:R0:W-:Y:S01]  /*2a00*/  STG.E.U8 desc[UR36][R16.64], R3 ;  /* 0x0000000310007986 */ /* 0x0001e2000c101124 */
[----:B------:R-:W-:Y:S05]  /*2a10*/  BRA `(.L_x_11466) ;  /* 0x00000004009c7947 */ /* 0x000fea0003800000 */
.L_x_11476:
[----:B------:R-:W-:-:S05]  /*2a20*/  F2FP.BF16.F32.PACK_AB R2, RZ, R2 ;  /* 0x00000002ff02723e */ /* 0x000fca00000010ff */
[----:B------:R0:W-:Y:S01]  /*2a30*/  STG.E.U16 desc[UR36][R16.64], R2 ;  /* 0x0000000210007986 */ /* 0x0001e2000c101524 */
[----:B------:R-:W-:Y:S05]  /*2a40*/  BRA `(.L_x_11466) ;  /* 0x0000000400907947 */ /* 0x000fea0003800000 */
.L_x_11473:
        /* <DEDUP_REMOVED lines=11> */
.L_x_11485:
        /* <DEDUP_REMOVED lines=16> */
.L_x_11488:
[----:B------:R-:W-:-:S04]  /*2c00*/  LOP3.LUT R2, R2, 0x80000000, RZ, 0xc0, !PT ;  /* 0x8000000002027812 */ /* 0x000fc800078ec0ff */
[----:B------:R-:W-:-:S04]  /*2c10*/  SHF.R.U32.HI R3, RZ, 0x18, R2 ;  /* 0x00000018ff037819 */ /* 0x000fc80000011602 */
[----:B------:R-:W-:-:S04]  /*2c20*/  LOP3.LUT R0, R0, R3, RZ, 0xfc, !PT ;  /* 0x0000000300007212 */ /* 0x000fc800078efcff */
[----:B------:R-:W-:-:S07]  /*2c30*/  PRMT R8, R0, 0x7610, R8 ;  /* 0x0000761000087816 */ /* 0x000fce0000000008 */
.L_x_11487:
[----:B------:R-:W-:Y:S05]  /*2c40*/  BSYNC B0 ;  /* 0x0000000000007941 */ /* 0x000fea0003800000 */
.L_x_11486:
[----:B------:R0:W-:Y:S01]  /*2c50*/  STG.E.U8 desc[UR36][R16.64], R8 ;  /* 0x0000000810007986 */ /* 0x0001e2000c101124 */
[----:B------:R-:W-:Y:S05]  /*2c60*/  BRA `(.L_x_11466) ;  /* 0x0000000400087947 */ /* 0x000fea0003800000 */
.L_x_11484:
        /* <DEDUP_REMOVED lines=16> */
.L_x_11491:
[----:B------:R-:W-:-:S04]  /*2d70*/  LOP3.LUT R2, R2, 0x80000000, RZ, 0xc0, !PT ;  /* 0x8000000002027812 */ /* 0x000fc800078ec0ff */
[----:B------:R-:W-:-:S04]  /*2d80*/  SHF.R.U32.HI R3, RZ, 0x18, R2 ;  /* 0x00000018ff037819 */ /* 0x000fc80000011602 */
[----:B------:R-:W-:-:S04]  /*2d90*/  LOP3.LUT R0, R0, R3, RZ, 0xfc, !PT ;  /* 0x0000000300007212 */ /* 0x000fc800078efcff */
[----:B------:R-:W-:-:S07]  /*2da0*/  PRMT R8, R0, 0x7610, R8 ;  /* 0x0000761000087816 */ /* 0x000fce0000000008 */
.L_x_11490:
[----:B------:R-:W-:Y:S05]  /*2db0*/  BSYNC B0 ;  /* 0x0000000000007941 */ /* 0x000fea0003800000 */
.L_x_11489:
[----:B------:R3:W-:Y:S01]  /*2dc0*/  STG.E.U8 desc[UR36][R16.64], R8 ;  /* 0x0000000810007986 */ /* 0x0007e2000c101124 */
[----:B------:R-:W-:Y:S05]  /*2dd0*/  BRA `(.L_x_11466) ;  /* 0x0000000000ac7947 */ /* 0x000fea0003800000 */
.L_x_11483:
        /* <DEDUP_REMOVED lines=21> */
.L_x_11465:
        /* <DEDUP_REMOVED lines=16> */
.L_x_11494:
[----:B------:R-:W-:Y:S05]  /*3030*/  BRA `(.L_x_11466) ;  /* 0x0000000000147947 */ /* 0x000fea0003800000 */
.L_x_11493:
[----:B------:R-:W0:Y:S02]  /*3040*/  F2I.U64.TRUNC R2, R2 ;  /* 0x0000000200027311 */ /* 0x000e24000020d800 */
[----:B0-----:R2:W-:Y:S01]  /*3050*/  STG.E.64 desc[UR36][R16.64], R2 ;  /* 0x0000000210007986 */ /* 0x0015e2000c101b24 */
[----:B------:R-:W-:Y:S05]  /*3060*/  BRA `(.L_x_11466) ;  /* 0x0000000000087947 */ /* 0x000fea0003800000 */
.L_x_11492:
[----:B------:R-:W0:Y:S02]  /*3070*/  F2I.FTZ.U32.TRUNC.NTZ R3, R2 ;  /* 0x0000000200037305 */ /* 0x000e24000021f000 */
[----:B0-----:R0:W-:Y:S02]  /*3080*/  STG.E desc[UR36][R16.64], R3 ;  /* 0x0000000310007986 */ /* 0x0011e4000c101924 */
.L_x_11466:
[----:B------:R-:W-:-:S04]  /*3090*/  IMAD R18, R23, 0x200, R18 ;  /* 0x0000020017127824 */ /* 0x000fc800078e0212 */
[----:B------:R-:W-:-:S07]  /*30a0*/  VIADD R19, R18, 0x80 ;  /* 0x0000008012137836 */ /* 0x000fce0000000000 */
.L_x_11431:
[----:B------:R-:W-:Y:S05]  /*30b0*/  BSYNC B7 ;  /* 0x0000000000077941 */ /* 0x000fea0003800000 */
.L_x_11430:
        /* <DEDUP_REMOVED lines=307> */
.L_x_11497:
        /* <DEDUP_REMOVED lines=22> */
.L_x_11502:
[----:B------:R-:W2:Y:S02]  /*4550*/  LDG.E.U8 R0, desc[UR36][R2.64] ;  /* 0x0000002402007981 */ /* 0x000ea4000c1e1100 */
[----:B--2---:R-:W-:Y:S01]  /*4560*/  I2FP.F32.U32 R0, R0 ;  /* 0x0000000000007245 */ /* 0x004fe20000201000 */
[----:B------:R-:W-:Y:S06]  /*4570*/  BRA `(.L_x_11504) ;  /* 0x0000000c002c7947 */ /* 0x000fec0003800000 */
.L_x_11501:
        /* <DEDUP_REMOVED lines=9> */
.L_x_11506:
[----:B------:R-:W2:Y:S02]  /*4610*/  LDG.E R0, desc[UR36][R2.64] ;  /* 0x0000002402007981 */ /* 0x000ea4000c1e1900 */
[----:B--2---:R-:W-:Y:S01]  /*4620*/  I2FP.F32.S32 R0, R0 ;  /* 0x0000000000007245 */ /* 0x004fe20000201400 */
[----:B------:R-:W-:Y:S06]  /*4630*/  BRA `(.L_x_11504) ;  /* 0x0000000800fc7947 */ /* 0x000fec0003800000 */
.L_x_11505:
[----:B------:R-:W2:Y:S02]  /*4640*/  LDG.E.U16 R0, desc[UR36][R2.64] ;  /* 0x0000002402007981 */ /* 0x000ea4000c1e1500 */
[----:B--2---:R-:W1:Y:S01]  /*4650*/  I2F.S16 R0, R0 ;  /* 0x0000000000007306 */ /* 0x004e620000101400 */
[----:B------:R-:W-:Y:S05]  /*4660*/  BRA `(.L_x_11504) ;  /* 0x0000000800f07947 */ /* 0x000fea0003800000 */
.L_x_11500:
        /* <DEDUP_REMOVED lines=8> */
.L_x_11508:
[----:B------:R-:W2:Y:S02]  /*46f0*/  LDG.E.U16 R0, desc[UR36][R2.64] ;  /* 0x0000002402007981 */ /* 0x000ea4000c1e1500 */
[----:B--2---:R-:W-:Y:S01]  /*4700*/  HADD2.F32 R0, -RZ, R0.H0_H0 ;  /* 0x20000000ff007230 */ /* 0x004fe20000004100 */
[----:B------:R-:W-:Y:S06]  /*4710*/  BRA `(.L_x_11504) ;  /* 0x0000000800c47947 */ /* 0x000fec0003800000 */
.L_x_11507:
        /* <DEDUP_REMOVED lines=8> */
.L_x_11510:
[----:B------:R-:W2:Y:S02]  /*47a0*/  LDG.E.U16 R0, desc[UR36][R2.64] ;  /* 0x0000002402007981 */ /* 0x000ea4000c1e1500 */
[----:B--2---:R-:W-:Y:S01]  /*47b0*/  HADD2.F32 R0, -RZ, R0.H0_H0 ;  /* 0x20000000ff007230 */ /* 0x004fe20000004100 */
[----:B------:R-:W-:Y:S06]  /*47c0*/  BRA `(.L_x_11504) ;  /* 0x0000000800987947 */ /* 0x000fec0003800000 */
.L_x_11509:
[----:B------:R-:W2:Y:S01]  /*47d0*/  LDG.E.64 R2, desc[UR36][R2.64] ;  /* 0x0000002402027981 */ /* 0x000ea2000c1e1b00 */
[----:B------:R-:W-:Y:S01]  /*47e0*/  UMOV UR4, 0xf0000000 ;  /* 0xf000000000047882 */ /* 0x000fe20000000000 */
[----:B------:R-:W-:Y:S01]  /*47f0*/  UMOV UR5, 0x380fffff ;  /* 0x380fffff00057882 */ /* 0x000fe20000000000 */
[----:B--2---:R-:W0:Y:S01]  /*4800*/  F2F.F32.F64 R0, R2 ;  /* 0x0000000200007310 */ /* 0x004e220000301000 */
[----:B------:R-:W-:-:S14]  /*4810*/  DSETP.GEU.AND P0, PT, |R2|, UR4, PT ;  /* 0x0000000402007e2a */ /* 0x000fdc000bf0e200 */
[----:B0-----:R-:W-:Y:S01]  /*4820*/  @!P0 FMUL R0, R0, 1.175494350822287508e-38 ;  /* 0x0080000000008820 */ /* 0x001fe20000400000 */
[----:B------:R-:W-:Y:S06]  /*4830*/  BRA `(.L_x_11504) ;  /* 0x00000008007c7947 */ /* 0x000fec0003800000 */
.L_x_11499:
        /* <DEDUP_REMOVED lines=12> */
.L_x_11513:
[----:B------:R-:W2:Y:S01]  /*4900*/  LDG.E.64 R2, desc[UR36][R2.64] ;  /* 0x0000002402027981 */ /* 0x000ea2000c1e1b00 */
[----:B------:R-:W-:Y:S01]  /*4910*/  UMOV UR4, 0xf0000000 ;  /* 0xf000000000047882 */ /* 0x000fe20000000000 */
[----:B------:R-:W-:Y:S01]  /*4920*/  UMOV UR5, 0x380fffff ;  /* 0x380fffff00057882 */ /* 0x000fe20000000000 */
[----:B--2---:R-:W0:Y:S01]  /*4930*/  F2F.F32.F64 R0, R2 ;  /* 0x0000000200007310 */ /* 0x004e220000301000 */
[----:B------:R-:W-:-:S14]  /*4940*/  DSETP.GEU.AND P0, PT, |R2|, UR4, PT ;  /* 0x0000000402007e2a */ /* 0x000fdc000bf0e200 */
[----:B0-----:R-:W-:Y:S01]  /*4950*/  @!P0 FMUL R0, R0, 1.175494350822287508e-38 ;  /* 0x0080000000008820 */ /* 0x001fe20000400000 */
[----:B------:R-:W-:Y:S06]  /*4960*/  BRA `(.L_x_11504) ;  /* 0x0000000800307947 */ /* 0x000fec0003800000 */
.L_x_11512:
        /* <DEDUP_REMOVED lines=26> */
.L_x_11515:
        /* <DEDUP_REMOVED lines=13> */
.L_x_11514:
[----:B------:R-:W2:Y:S02]  /*4be0*/  LDG.E.U16 R0, desc[UR36][R2.64] ;  /* 0x0000002402007981 */ /* 0x000ea4000c1e1500 */
[----:B--2---:R-:W-:Y:S01]  /*4bf0*/  IMAD.U32 R0, R0, 0x10000, RZ ;  /* 0x0001000000007824 */ /* 0x004fe200078e00ff */
[----:B------:R-:W-:Y:S06]  /*4c00*/  BRA `(.L_x_11504) ;  /* 0x0000000400887947 */ /* 0x000fec0003800000 */
.L_x_11511:
        /* <DEDUP_REMOVED lines=11> */
.L_x_11518:
        /* <DEDUP_REMOVED lines=20> */
.L_x_11520:
[----:B------:R-:W-:Y:S05]  /*4e00*/  BSYNC B0 ;  /* 0x0000000000007941 */ /* 0x000fea0003800000 */
.L_x_11519:
[----:B------:R-:W-:Y:S01]  /*4e10*/  LEA R3, R0, 0x3b800000, 0x17 ;  /* 0x3b80000000037811 */ /* 0x000fe200078eb8ff */
[----:B------:R-:W-:-:S05]  /*4e20*/  IMAD.SHL.U32 R0, R2, 0x100000, RZ ;  /* 0x0010000002007824 */ /* 0x000fca00078e00ff */
[----:B------:R-:W-:Y:S01]  /*4e30*/  LOP3.LUT R0, R3, R0, R4, 0xfe, !PT ;  /* 0x0000000003007212 */ /* 0x000fe200078efe04 */
[----:B------:R-:W-:Y:S06]  /*4e40*/  BRA `(.L_x_11504) ;  /* 0x0000000000f87947 */ /* 0x000fec0003800000 */
.L_x_11517:
        /* <DEDUP_REMOVED lines=20> */
.L_x_11522:
[----:B------:R-:W-:Y:S05]  /*4f90*/  BSYNC B0 ;  /* 0x0000000000007941 */ /* 0x000fea0003800000 */
.L_x_11521:
[----:B------:R-:W-:Y:S01]  /*4fa0*/  LEA R3, R0, 0x37800000, 0x17 ;  /* 0x3780000000037811 */ /* 0x000fe200078eb8ff */
[----:B------:R-:W-:-:S05]  /*4fb0*/  IMAD.SHL.U32 R0, R2, 0x200000, RZ ;  /* 0x0020000002007824 */ /* 0x000fca00078e00ff */
[----:B------:R-:W-:Y:S01]  /*4fc0*/  LOP3.LUT R0, R3, R0, R4, 0xfe, !PT ;  /* 0x0000000003007212 */ /* 0x000fe200078efe04 */
[----:B------:R-:W-:Y:S06]  /*4fd0*/  BRA `(.L_x_11504) ;  /* 0x0000000000947947 */ /* 0x000fec0003800000 */
.L_x_11516:
        /* <DEDUP_REMOVED lines=14> */
.L_x_11503:
        /* <DEDUP_REMOVED lines=16> */
.L_x_11525:
[----:B------:R-:W-:Y:S01]  /*51c0*/  IMAD.MOV.U32 R0, RZ, RZ, RZ ;  /* 0x000000ffff007224 */ /* 0x000fe200078e00ff */
[----:B------:R-:W-:Y:S06]  /*51d0*/  BRA `(.L_x_11504) ;  /* 0x0000000000147947 */ /* 0x000fec0003800000 */
.L_x_11524:
[----:B------:R-:W2:Y:S02]  /*51e0*/  LDG.E.64 R2, desc[UR36][R2.64] ;  /* 0x0000002402027981 */ /* 0x000ea4000c1e1b00 */
[----:B--2---:R0:W1:Y:S01]  /*51f0*/  I2F.U64 R0, R2 ;  /* 0x0000000200007312 */ /* 0x0040620000301000 */
[----:B------:R-:W-:Y:S05]  /*5200*/  BRA `(.L_x_11504) ;  /* 0x0000000000087947 */ /* 0x000fea0003800000 */
.L_x_11523:
[----:B------:R-:W2:Y:S02]  /*5210*/  LDG.E R0, desc[UR36][R2.64] ;  /* 0x0000002402007981 */ /* 0x000ea4000c1e1900 */
[----:B--2---:R-:W-:-:S07]  /*5220*/  I2FP.F32.U32 R0, R0 ;  /* 0x0000000000007245 */ /* 0x004fce0000201000 */
.L_x_11504:
[----:B------:R-:W-:Y:S05]  /*5230*/  BSYNC B6 ;  /* 0x0000000000067941 */ /* 0x000fea0003800000 */
.L_x_11498:
        /* <DEDUP_REMOVED lines=23> */
.L_x_11529:
[----:B------:R-:W0:Y:S02]  /*53b0*/  F2I.S64.TRUNC R2, R2 ;  /* 0x0000000200027311 */ /* 0x000e24000020d900 */
[----:B0-----:R-:W-:-:S05]  /*53c0*/  IMAD.MOV.U32 R5, RZ, RZ, R2 ;  /* 0x000000ffff057224 */ /* 0x001fca00078e0002 */
[----:B------:R4:W-:Y:S01]  /*53d0*/  STG.E.U8 desc[UR36][R16.64], R5 ;  /* 0x0000000510007986 */ /* 0x0009e2000c101124 */
[----:B------:R-:W-:Y:S05]  /*53e0*/  BRA `(.L_x_11531) ;  /* 0x0000000c00407947 */ /* 0x000fea0003800000 */
.L_x_11528:
        /* <DEDUP_REMOVED lines=9> */
.L_x_11533:
[----:B------:R-:W0:Y:S02]  /*5480*/  F2I.FTZ.TRUNC.NTZ R3, R2 ;  /* 0x0000000200037305 */ /* 0x000e24000021f100 */
[----:B0-----:R2:W-:Y:S01]  /*5490*/  STG.E desc[UR36][R16.64], R3 ;  /* 0x0000000310007986 */ /* 0x0015e2000c101924 */
[----:B------:R-:W-:Y:S05]  /*54a0*/  BRA `(.L_x_11531) ;  /* 0x0000000c00107947 */ /* 0x000fea0003800000 */
.L_x_11532:
[----:B------:R-:W0:Y:S02]  /*54b0*/  F2I.FTZ.TRUNC.NTZ R3, R2 ;  /* 0x0000000200037305 */ /* 0x000e24000021f100 */
[----:B0-----:R0:W-:Y:S01]  /*54c0*/  STG.E.U16 desc[UR36][R16.64], R3 ;  /* 0x0000000310007986 */ /* 0x0011e2000c101524 */
[----:B------:R-:W-:Y:S05]  /*54d0*/  BRA `(.L_x_11531) ;  /* 0x0000000c00047947 */ /* 0x000fea0003800000 */
.L_x_11527:
        /* <DEDUP_REMOVED lines=8> */
.L_x_11535:
[----:B------:R-:W-:-:S05]  /*5560*/  F2FP.F16.F32.PACK_AB R2, RZ, R2 ;  /* 0x00000002ff02723e */ /* 0x000fca00000000ff */
[----:B------:R0:W-:Y:S01]  /*5570*/  STG.E.U16 desc[UR36][R16.64], R2 ;  /* 0x0000000210007986 */ /* 0x0001e2000c101524 */
[----:B------:R-:W-:Y:S05]  /*5580*/  BRA `(.L_x_11531) ;  /* 0x0000000800d87947 */ /* 0x000fea0003800000 */
.L_x_11534:
        /* <DEDUP_REMOVED lines=9> */
.L_x_11537:
[----:B------:R-:W-:-:S04]  /*5620*/  F2FP.F16.F32.PACK_AB R3, RZ, R2 ;  /* 0x00000002ff03723e */ /* 0x000fc800000000ff */
[----:B------:R-:W-:-:S05]  /*5630*/  PRMT R3, R3, 0x5410, RZ ;  /* 0x0000541003037816 */ /* 0x000fca00000000ff */
[----:B------:R0:W-:Y:S01]  /*5640*/  STG.E desc[UR36][R16.64], R3 ;  /* 0x0000000310007986 */ /* 0x0001e2000c101924 */
[----:B------:R-:W-:Y:S05]  /*5650*/  BRA `(.L_x_11531) ;  /* 0x0000000800a47947 */ /* 0x000fea0003800000 */
.L_x_11536:
[----:B------:R-:W-:-:S06]  /*5660*/  FMUL.FTZ R2, R2, 1 ;  /* 0x3f80000002027820 */ /* 0x000fcc0000410000 */
[----:B------:R-:W0:Y:S02]  /*5670*/  F2F.F64.F32 R2, R2 ;  /* 0x0000000200027310 */ /* 0x000e240000201800 */
[----:B0-----:R0:W-:Y:S01]  /*5680*/  STG.E.64 desc[UR36][R16.64], R2 ;  /* 0x0000000210007986 */ /* 0x0011e2000c101b24 */
[----:B------:R-:W-:Y:S05]  /*5690*/  BRA `(.L_x_11531) ;  /* 0x0000000800947947 */ /* 0x000fea0003800000 */
.L_x_11526:
        /* <DEDUP_REMOVED lines=12> */
.L_x_11540:
[----:B------:R-:W-:Y:S01]  /*5760*/  FMUL.FTZ R4, R2, 1 ;  /* 0x3f80000002047820 */ /* 0x000fe20000410000 */
[----:B------:R-:W-:-:S05]  /*5770*/  CS2R R6, SRZ ;  /* 0x0000000000067805 */ /* 0x000fca000001ff00 */
[----:B------:R-:W0:Y:S02]  /*5780*/  F2F.F64.F32 R4, R4 ;  /* 0x0000000400047310 */ /* 0x000e240000201800 */
[----:B0-----:R0:W-:Y:S01]  /*5790*/  STG.E.128 desc[UR36][R16.64], R4 ;  /* 0x0000000410007986 */ /* 0x0011e2000c101d24 */
[----:B------:R-:W-:Y:S05]  /*57a0*/  BRA `(.L_x_11531) ;  /* 0x0000000800507947 */ /* 0x000fea0003800000 */
.L_x_11539:
        /* <DEDUP_REMOVED lines=20> */
.L_x_11544:
[----:B------:R-:W-:Y:S05]  /*58f0*/  BSYNC B0 ;  /* 0x0000000000007941 */ /* 0x000fea0003800000 */
.L_x_11543:
[----:B------:R-:W-:-:S05]  /*5900*/  LOP3.LUT R5, R0, R5, RZ, 0xfc, !PT ;  /* 0x0000000500057212 */ /* 0x000fca00078efcff */
[----:B------:R0:W-:Y:S01]  /*5910*/  STG.E.U8 desc[UR36][R16.64], R5 ;  /* 0x0000000510007986 */ /* 0x0001e2000c101124 */
[----:B------:R-:W-:Y:S05]  /*5920*/  BRA `(.L_x_11531) ;  /* 0x0000000400f07947 */ /* 0x000fea0003800000 */
.L_x_11542:
        /* <DEDUP_REMOVED lines=12> */
.L_x_11546:
[----:B------:R-:W-:Y:S01]  /*59f0*/  IMAD.MOV.U32 R0, RZ, RZ, 0x7f ;  /* 0x0000007fff007424 */ /* 0x000fe200078e00ff */
[----:B------:R-:W-:-:S04]  /*5a00*/  ISETP.GT.U32.AND P0, PT, R4, 0x7f800000, PT ;  /* 0x7f8000000400780c */ /* 0x000fc80003f04070 */
[----:B------:R-:W-:-:S09]  /*5a10*/  SEL R0, R0, 0x7c, P0 ;  /* 0x0000007c00007807 */ /* 0x000fd20000000000 */
.L_x_11547:
[----:B------:R-:W-:Y:S05]  /*5a20*/  BSYNC B0 ;  /* 0x0000000000007941 */ /* 0x000fea0003800000 */
.L_x_11545:
[----:B------:R-:W-:-:S04]  /*5a30*/  LOP3.LUT R2, R2, 0x80000000, RZ, 0xc0, !PT ;  /* 0x8000000002027812 */ /* 0x000fc800078ec0ff */
[----:B------:R-:W-:-:S04]  /*5a40*/  SHF.R.U32.HI R3, RZ, 0x18, R2 ;  /* 0x00000018ff037819 */ /* 0x000fc80000011602 */
[----:B------:R-:W-:-:S05]  /*5a50*/  LOP3.LUT R3, R0, R3, RZ, 0xfc, !PT ;  /* 0x0000000300037212 */ /* 0x000fca00078efcff */
[----:B------:R0:W-:Y:S01]  /*5a60*/  STG.E.U8 desc[UR36][R16.64], R3 ;  /* 0x0000000310007986 */ /* 0x0001e2000c101124 */
[----:B------:R-:W-:Y:S05]  /*5a70*/  BRA `(.L_x_11531) ;  /* 0x00000004009c7947 */ /* 0x000fea0003800000 */
.L_x_11541:
[----:B------:R-:W-:-:S05]  /*5a80*/  F2FP.BF16.F32.PACK_AB R2, RZ, R2 ;  /* 0x00000002ff02723e */ /* 0x000fca00000010ff */
[----:B------:R0:W-:Y:S01]  /*5a90*/  STG.E.U16 desc[UR36][R16.64], R2 ;  /* 0x0000000210007986 */ /* 0x0001e2000c101524 */
[----:B------:R-:W-:Y:S05]  /*5aa0*/  BRA `(.L_x_11531) ;  /* 0x0000000400907947 */ /* 0x000fea0003800000 */
.L_x_11538:
        /* <DEDUP_REMOVED lines=11> */
.L_x_11550:
        /* <DEDUP_REMOVED lines=16> */
.L_x_11553:
[----:B------:R-:W-:-:S04]  /*5c60*/  LOP3.LUT R2, R2, 0x80000000, RZ, 0xc0, !PT ;  /* 0x8000000002027812 */ /* 0x000fc800078ec0ff */
[----:B------:R-:W-:-:S04]  /*5c70*/  SHF.R.U32.HI R3, RZ, 0x18, R2 ;  /* 0x00000018ff037819 */ /* 0x000fc80000011602 */
[----:B------:R-:W-:-:S04]  /*5c80*/  LOP3.LUT R0, R0, R3, RZ, 0xfc, !PT ;  /* 0x0000000300007212 */ /* 0x000fc800078efcff */
[----:B------:R-:W-:-:S07]  /*5c90*/  PRMT R8, R0, 0x7610, R8 ;  /* 0x0000761000087816 */ /* 0x000fce0000000008 */
.L_x_11552:
[----:B------:R-:W-:Y:S05]  /*5ca0*/  BSYNC B0 ;  /* 0x0000000000007941 */ /* 0x000fea0003800000 */
.L_x_11551:
[----:B------:R0:W-:Y:S01]  /*5cb0*/  STG.E.U8 desc[UR36][R16.64], R8 ;  /* 0x0000000810007986 */ /* 0x0001e2000c101124 */
[----:B------:R-:W-:Y:S05]  /*5cc0*/  BRA `(.L_x_11531) ;  /* 0x0000000400087947 */ /* 0x000fea0003800000 */
.L_x_11549:
        /* <DEDUP_REMOVED lines=16> */
.L_x_11556:
[----:B------:R-:W-:-:S04]  /*5dd0*/  LOP3.LUT R2, R2, 0x80000000, RZ, 0xc0, !PT ;  /* 0x8000000002027812 */ /* 0x000fc800078ec0ff */
[----:B------:R-:W-:-:S04]  /*5de0*/  SHF.R.U32.HI R3, RZ, 0x18, R2 ;  /* 0x00000018ff037819 */ /* 0x000fc80000011602 */
[----:B------:R-:W-:-:S04]  /*5df0*/  LOP3.LUT R0, R0, R3, RZ, 0xfc, !PT ;  /* 0x0000000300007212 */ /* 0x000fc800078efcff */
[----:B------:R-:W-:-:S07]  /*5e00*/  PRMT R8, R0, 0x7610, R8 ;  /* 0x0000761000087816 */ /* 0x000fce0000000008 */
.L_x_11555:
[----:B------:R-:W-:Y:S05]  /*5e10*/  BSYNC B0 ;  /* 0x0000000000007941 */ /* 0x000fea0003800000 */
.L_x_11554:
[----:B------:R0:W-:Y:S01]  /*5e20*/  STG.E.U8 desc[UR36][R16.64], R8 ;  /* 0x0000000810007986 */ /* 0x0001e2000c101124 */
[----:B------:R-:W-:Y:S05]  /*5e30*/  BRA `(.L_x_11531) ;  /* 0x0000000000ac7947 */ /* 0x000fea0003800000 */
.L_x_11548:
        /* <DEDUP_REMOVED lines=21> */
.L_x_11530:
[----:B------:R-:W-:Y:S01]  /*5f90*/  MOV R0, 0x0 ;  /* 0x0000000000007802 */ /* 0x000fe20000000f00 */
[----:B------:R-:W-:Y:S01]  /*5fa0*/  ULDC.64 UR4, c[0x4][0x128] ;  /* 0x01004a0000047ab9 */ /* 0x000fe20000000a00 */
[----:B------:R-:W-:Y:S01]  /*5fb0*/  ULDC.64 UR6, c[0x4][0x20] ;  /* 0x0100080000067ab9 */ /* 0x000fe20000000a00 */
[----:B------:R-:W-:Y:S01]  /*5fc0*/  IMAD.U32 R4, RZ, RZ, UR4 ;  /* 0x00000004ff047e24 */ /* 0x000fe2000f8e00ff */
[----:B------:R0:W1:Y:S01]  /*5fd0*/  LDC.64 R2, c[0x4][R0] ;  /* 0x0100000000027b82 */ /* 0x0000620000000a00 */
[----:B------:R-:W-:Y:S01]  /*5fe0*/  IMAD.U32 R5, RZ, RZ, UR5 ;  /* 0x00000005ff057e24 */ /* 0x000fe2000f8e00ff */
[----:B------:R-:W-:Y:S01]  /*5ff0*/  ULDC.64 UR4, c[0x4][0x130] ;  /* 0x01004c0000047ab9 */ /* 0x000fe20000000a00 */
[----:B------:R-:W-:Y:S01]  /*6000*/  HFMA2.MMA R13, -RZ, RZ, 0, 0 ;  /* 0x00000000ff0d7435 */ /* 0x000fe200000001ff */
[----:B------:R-:W-:Y:S02]  /*6010*/  IMAD.U32 R6, RZ, RZ, UR4 ;  /* 0x00000004ff067e24 */ /* 0x000fe4000f8e00ff */
[----:B------:R-:W-:-:S02]  /*6020*/  IMAD.U32 R7, RZ, RZ, UR5 ;  /* 0x00000005ff077e24 */ /* 0x000fc4000f8e00ff */
[----:B------:R-:W-:Y:S02]  /*6030*/  IMAD.U32 R10, RZ, RZ, UR6 ;  /* 0x00000006ff0a7e24 */ /* 0x000fe4000f8e00ff */
[----:B------:R-:W-:Y:S02]  /*6040*/  IMAD.U32 R11, RZ, RZ, UR7 ;  /* 0x00000007ff0b7e24 */ /* 0x000fe4000f8e00ff */
[----:B------:R-:W-:Y:S02]  /*6050*/  IMAD.MOV.U32 R8, RZ, RZ, 0x65 ;  /* 0x00000065ff087424 */ /* 0x000fe400078e00ff */
[----:B0-----:R-:W-:-:S07]  /*6060*/  IMAD.MOV.U32 R12, RZ, RZ, 0x1 ;  /* 0x00000001ff0c7424 */ /* 0x001fce00078e00ff */
[----:B------:R-:W-:-:S07]  /*6070*/  LEPC R20, `(.L_x_11559) ;  /* 0x000000001014794e */ /* 0x000fce0000000000 */
[----:B-1----:R-:W-:Y:S05]  /*6080*/  CALL.ABS.NOINC R2 ;  /* 0x0000000002007343 */ /* 0x002fea0003c00000 */
.L_x_11559:
[----:B------:R-:W-:Y:S05]  /*6090*/  BRA `(.L_x_11531) ;  /* 0x0000000000147947 */ /* 0x000fea0003800000 */
.L_x_11558:
[----:B------:R-:W0:Y:S02]  /*60a0*/  F2I.U64.TRUNC R2, R2 ;  /* 0x0000000200027311 */ /* 0x000e24000020d800 */
[----:B0-----:R0:W-:Y:S01]  /*60b0*/  STG.E.64 desc[UR36][R16.64], R2 ;  /* 0x0000000210007986 */ /* 0x0011e2000c101b24 */
[----:B------:R-:W-:Y:S05]  /*60c0*/  BRA `(.L_x_11531) ;  /* 0x0000000000087947 */ /* 0x000fea0003800000 */
.L_x_11557:
[----:B------:R-:W0:Y:S02]  /*60d0*/  F2I.FTZ.U32.TRUNC.NTZ R3, R2 ;  /* 0x0000000200037305 */ /* 0x000e24000021f000 */
[----:B0-----:R0:W-:Y:S02]  /*60e0*/  STG.E desc[UR36][R16.64], R3 ;  /* 0x0000000310007986 */ /* 0x0011e4000c101924 */
.L_x_11531:
[----:B------:R-:W-:-:S07]  /*60f0*/  VIADD R19, R19, 0x80 ;  /* 0x0000008013137836 */ /* 0x000fce0000000000 */
.L_x_11496:
[----:B------:R-:W-:Y:S05]  /*6100*/  BSYNC B7 ;  /* 0x0000000000077941 */ /* 0x000fea0003800000 */
.L_x_11495:
        /* <DEDUP_REMOVED lines=307> */
.L_x_11562:
        /* <DEDUP_REMOVED lines=22> */
.L_x_11567:
[----:B------:R-:W2:Y:S02]  /*75a0*/  LDG.E.U8 R0, desc[UR36][R2.64] ;  /* 0x0000002402007981 */ /* 0x000ea4000c1e1100 */
[----:B--2---:R-:W-:Y:S01]  /*75b0*/  I2FP.F32.U32 R0, R0 ;  /* 0x0000000000007245 */ /* 0x004fe20000201000 */
[----:B------:R-:W-:Y:S06]  /*75c0*/  BRA `(.L_x_11569) ;  /* 0x0000000c002c7947 */ /* 0x000fec0003800000 */
.L_x_11566:
        /* <DEDUP_REMOVED lines=9> */
.L_x_11571:
[----:B------:R-:W2:Y:S02]  /*7660*/  LDG.E R0, desc[UR36][R2.64] ;  /* 0x0000002402007981 */ /* 0x000ea4000c1e1900 */
[----:B--2---:R-:W-:Y:S01]  /*7670*/  I2FP.F32.S32 R0, R0 ;  /* 0x0000000000007245 */ /* 0x004fe20000201400 */
[----:B------:R-:W-:Y:S06]  /*7680*/  BRA `(.L_x_11569) ;  /* 0x0000000800fc7947 */ /* 0x000fec0003800000 */
.L_x_11570:
[----:B------:R-:W2:Y:S02]  /*7690*/  LDG.E.U16 R0, desc[UR36][R2.64] ;  /* 0x0000002402007981 */ /* 0x000ea4000c1e1500 */
[----:B--2---:R-:W0:Y:S01]  /*76a0*/  I2F.S16 R0, R0 ;  /* 0x0000000000007306 */ /* 0x004e220000101400 */
[----:B------:R-:W-:Y:S05]  /*76b0*/  BRA `(.L_x_11569) ;  /* 0x0000000800f07947 */ /* 0x000fea0003800000 */
.L_x_11565:
        /* <DEDUP_REMOVED lines=8> */
.L_x_11573:
[----:B------:R-:W2:Y:S02]  /*7740*/  LDG.E.U16 R0, desc[UR36][R2.64] ;  /* 0x0000002402007981 */ /* 0x000ea4000c1e1500 */
[----:B--2---:R-:W-:Y:S01]  /*7750*/  HADD2.F32 R0, -RZ, R0.H0_H0 ;  /* 0x20000000ff007230 */ /* 0x004fe20000004100 */
[----:B------:R-:W-:Y:S06]  /*7760*/  BRA `(.L_x_11569) ;  /* 0x0000000800c47947 */ /* 0x000fec0003800000 */
.L_x_11572:
        /* <DEDUP_REMOVED lines=8> */
.L_x_11575:
[----:B------:R-:W2:Y:S02]  /*77f0*/  LDG.E.U16 R0, desc[UR36][R2.64] ;  /* 0x0000002402007981 */ /* 0x000ea4000c1e1500 */
[----:B--2---:R-:W-:Y:S01]  /*7800*/  HADD2.F32 R0, -RZ, R0.H0_H0 ;  /* 0x20000000ff007230 */ /* 0x004fe20000004100 */
[----:B------:R-:W-:Y:S06]  /*7810*/  BRA `(.L_x_11569) ;  /* 0x0000000800987947 */ /* 0x000fec0003800000 */
.L_x_11574:
[----:B------:R-:W2:Y:S01]  /*7820*/  LDG.E.64 R2, desc[UR36][R2.64] ;  /* 0x0000002402027981 */ /* 0x000ea2000c1e1b00 */
[----:B------:R-:W-:Y:S01]  /*7830*/  UMOV UR4, 0xf0000000 ;  /* 0xf000000000047882 */ /* 0x000fe20000000000 */
[----:B------:R-:W-:Y:S01]  /*7840*/  UMOV UR5, 0x380fffff ;  /* 0x380fffff00057882 */ /* 0x000fe20000000000 */
[----:B--2---:R-:W0:Y:S01]  /*7850*/  F2F.F32.F64 R0, R2 ;  /* 0x0000000200007310 */ /* 0x004e220000301000 */
[----:B------:R-:W-:-:S14]  /*7860*/  DSETP.GEU.AND P0, PT, |R2|, UR4, PT ;  /* 0x0000000402007e2a */ /* 0x000fdc000bf0e200 */
[----:B0-----:R-:W-:Y:S01]  /*7870*/  @!P0 FMUL R0, R0, 1.175494350822287508e-38 ;  /* 0x0080000000008820 */ /* 0x001fe20000400000 */
[----:B------:R-:W-:Y:S06]  /*7880*/  BRA `(.L_x_11569) ;  /* 0x00000008007c7947 */ /* 0x000fec0003800000 */
.L_x_11564:
        /* <DEDUP_REMOVED lines=12> */
.L_x_11578:
[----:B------:R-:W2:Y:S01]  /*7950*/  LDG.E.64 R2, desc[UR36][R2.64] ;  /* 0x0000002402027981 */ /* 0x000ea2000c1e1b00 */
[----:B------:R-:W-:Y:S01]  /*7960*/  UMOV UR4, 0xf0000000 ;  /* 0xf000000000047882 */ /* 0x000fe20000000000 */
[----:B------:R-:W-:Y:S01]  /*7970*/  UMOV UR5, 0x380fffff ;  /* 0x380fffff00057882 */ /* 0x000fe20000000000 */
[----:B--2---:R-:W0:Y:S01]  /*7980*/  F2F.F32.F64 R0, R2 ;  /* 0x0000000200007310 */ /* 0x004e220000301000 */
[----:B------:R-:W-:-:S14]  /*7990*/  DSETP.GEU.AND P0, PT, |R2|, UR4, PT ;  /* 0x0000000402007e2a */ /* 0x000fdc000bf0e200 */
[----:B0-----:R-:W-:Y:S01]  /*79a0*/  @!P0 FMUL R0, R0, 1.175494350822287508e-38 ;  /* 0x0080000000008820 */ /* 0x001fe20000400000 */
[----:B------:R-:W-:Y:S06]  /*79b0*/  BRA `(.L_x_11569) ;  /* 0x0000000800307947 */ /* 0x000fec0003800000 */
.L_x_11577:
        /* <DEDUP_REMOVED lines=26> */
.L_x_11580:
        /* <DEDUP_REMOVED lines=13> */
.L_x_11579:
[----:B------:R-:W2:Y:S02]  /*7c30*/  LDG.E.U16 R0, desc[UR36][R2.64] ;  /* 0x0000002402007981 */ /* 0x000ea4000c1e1500 */
[----:B--2---:R-:W-:Y:S01]  /*7c40*/  IMAD.U32 R0, R0, 0x10000, RZ ;  /* 0x0001000000007824 */ /* 0x004fe200078e00ff */
[----:B------:R-:W-:Y:S06]  /*7c50*/  BRA `(.L_x_11569) ;  /* 0x0000000400887947 */ /* 0x000fec0003800000 */
.L_x_11576:
        /* <DEDUP_REMOVED lines=11> */
.L_x_11583:
        /* <DEDUP_REMOVED lines=20> */
.L_x_11585:
[----:B------:R-:W-:Y:S05]  /*7e50*/  BSYNC B0 ;  /* 0x0000000000007941 */ /* 0x000fea0003800000 */
.L_x_11584:
[----:B------:R-:W-:Y:S01]  /*7e60*/  LEA R3, R0, 0x3b800000, 0x17 ;  /* 0x3b80000000037811 */ /* 0x000fe200078eb8ff */
[----:B------:R-:W-:-:S05]  /*7e70*/  IMAD.SHL.U32 R0, R2, 0x100000, RZ ;  /* 0x0010000002007824 */ /* 0x000fca00078e00ff */
[----:B------:R-:W-:Y:S01]  /*7e80*/  LOP3.LUT R0, R3, R0, R4, 0xfe, !PT ;  /* 0x0000000003007212 */ /* 0x000fe200078efe04 */
[----:B------:R-:W-:Y:S06]  /*7e90*/  BRA `(.L_x_11569) ;  /* 0x0000000000f87947 */ /* 0x000fec0003800000 */
.L_x_11582:
        /* <DEDUP_REMOVED lines=20> */
.L_x_11587:
[----:B------:R-:W-:Y:S05]  /*7fe0*/  BSYNC B0 ;  /* 0x0000000000007941 */ /* 0x000fea0003800000 */
.L_x_11586:
[----:B------:R-:W-:Y:S01]  /*7ff0*/  LEA R3, R0, 0x37800000, 0x17 ;  /* 0x3780000000037811 */ /* 0x000fe200078eb8ff */
[----:B------:R-:W-:-:S05]  /*8000*/  IMAD.SHL.U32 R0, R2, 0x200000, RZ ;  /* 0x0020000002007824 */ /* 0x000fca00078e00ff */
[----:B------:R-:W-:Y:S01]  /*8010*/  LOP3.LUT R0, R3, R0, R4, 0xfe, !PT ;  /* 0x0000000003007212 */ /* 0x000fe200078efe04 */
[----:B------:R-:W-:Y:S06]  /*8020*/  BRA `(.L_x_11569) ;  /* 0x0000000000947947 */ /* 0x000fec0003800000 */
.L_x_11581:
        /* <DEDUP_REMOVED lines=14> */
.L_x_11568:
        /* <DEDUP_REMOVED lines=16> */
.L_x_11590:
[----:B------:R-:W-:Y:S01]  /*8210*/  IMAD.MOV.U32 R0, RZ, RZ, RZ ;  /* 0x000000ffff007224 */ /* 0x000fe200078e00ff */
[----:B------:R-:W-:Y:S06]  /*8220*/  BRA `(.L_x_11569) ;  /* 0x0000000000147947 */ /* 0x000fec0003800000 */
.L_x_11589:
[----:B------:R-:W2:Y:S02]  /*8230*/  LDG.E.64 R2, desc[UR36][R2.64] ;  /* 0x0000002402027981 */ /* 0x000ea4000c1e1b00 */
[----:B--2---:R0:W1:Y:S01]  /*8240*/  I2F.U64 R0, R2 ;  /* 0x0000000200007312 */ /* 0x0040620000301000 */
[----:B------:R-:W-:Y:S05]  /*8250*/  BRA `(.L_x_11569) ;  /* 0x0000000000087947 */ /* 0x000fea0003800000 */
.L_x_11588:
[----:B------:R-:W2:Y:S02]  /*8260*/  LDG.E R0, desc[UR36][R2.64] ;  /* 0x0000002402007981 */ /* 0x000ea4000c1e1900 */
[----:B--2---:R-:W-:-:S07]  /*8270*/  I2FP.F32.U32 R0, R0 ;  /* 0x0000000000007245 */ /* 0x004fce0000201000 */
.L_x_11569:
[----:B------:R-:W-:Y:S05]  /*8280*/  BSYNC B6 ;  /* 0x0000000000067941 */ /* 0x000fea0003800000 */
.L_x_11563:
        /* <DEDUP_REMOVED lines=23> */
.L_x_11594:
[----:B------:R-:W0:Y:S02]  /*8400*/  F2I.S64.TRUNC R2, R2 ;  /* 0x0000000200027311 */ /* 0x000e24000020d900 */
[----:B0-----:R-:W-:-:S05]  /*8410*/  IMAD.MOV.U32 R5, RZ, RZ, R2 ;  /* 0x000000ffff057224 */ /* 0x001fca00078e0002 */
[----:B------:R0:W-:Y:S01]  /*8420*/  STG.E.U8 desc[UR36][R16.64], R5 ;  /* 0x0000000510007986 */ /* 0x0001e2000c101124 */
[----:B------:R-:W-:Y:S05]  /*8430*/  BRA `(.L_x_11596) ;  /* 0x0000000c00407947 */ /* 0x000fea0003800000 */
.L_x_11593:
        /* <DEDUP_REMOVED lines=9> */
.L_x_11598:
[----:B------:R-:W0:Y:S02]  /*84d0*/  F2I.FTZ.TRUNC.NTZ R3, R2 ;  /* 0x0000000200037305 */ /* 0x000e24000021f100 */
[----:B0-----:R0:W-:Y:S01]  /*84e0*/  STG.E desc[UR36][R16.64], R3 ;  /* 0x0000000310007986 */ /* 0x0011e2000c101924 */
[----:B------:R-:W-:Y:S05]  /*84f0*/  BRA `(.L_x_11596) ;  /* 0x0000000c00107947 */ /* 0x000fea0003800000 */
.L_x_11597:
[----:B------:R-:W0:Y:S02]  /*8500*/  F2I.FTZ.TRUNC.NTZ R3, R2 ;  /* 0x0000000200037305 */ /* 0x000e24000021f100 */
[----:B0-----:R0:W-:Y:S01]  /*8510*/  STG.E.U16 desc[UR36][R16.64], R3 ;  /* 0x0000000310007986 */ /* 0x0011e2000c101524 */
[----:B------:R-:W-:Y:S05]  /*8520*/  BRA `(.L_x_11596) ;  /* 0x0000000c00047947 */ /* 0x000fea0003800000 */
.L_x_11592:
        /* <DEDUP_REMOVED lines=8> */
.L_x_11600:
[----:B------:R-:W-:-:S05]  /*85b0*/  F2FP.F16.F32.PACK_AB R2, RZ, R2 ;  /* 0x00000002ff02723e */ /* 0x000fca00000000ff */
[----:B------:R0:W-:Y:S01]  /*85c0*/  STG.E.U16 desc[UR36][R16.64], R2 ;  /* 0x0000000210007986 */ /* 0x0001e2000c101524 */
[----:B------:R-:W-:Y:S05]  /*85d0*/  BRA `(.L_x_11596) ;  /* 0x0000000800d87947 */ /* 0x000fea0003800000 */
.L_x_11599:
        /* <DEDUP_REMOVED lines=9> */
.L_x_11602:
[----:B------:R-:W-:-:S04]  /*8670*/  F2FP.F16.F32.PACK_AB R3, RZ, R2 ;  /* 0x00000002ff03723e */ /* 0x000fc800000000ff */
[----:B------:R-:W-:-:S05]  /*8680*/  PRMT R3, R3, 0x5410, RZ ;  /* 0x0000541003037816 */ /* 0x000fca00000000ff */
[----:B------:R0:W-:Y:S01]  /*8690*/  STG.E desc[UR36][R16.64], R3 ;  /* 0x0000000310007986 */ /* 0x0001e2000c101924 */
[----:B------:R-:W-:Y:S05]  /*86a0*/  BRA `(.L_x_11596) ;  /* 0x0000000800a47947 */ /* 0x000fea0003800000 */
.L_x_11601:
[----:B------:R-:W-:-:S06]  /*86b0*/  FMUL.FTZ R2, R2, 1 ;  /* 0x3f80000002027820 */ /* 0x000fcc0000410000 */
[----:B------:R-:W0:Y:S02]  /*86c0*/  F2F.F64.F32 R2, R2 ;  /* 0x0000000200027310 */ /* 0x000e240000201800 */
[----:B0-----:R0:W-:Y:S01]  /*86d0*/  STG.E.64 desc[UR36][R16.64], R2 ;  /* 0x0000000210007986 */ /* 0x0011e2000c101b24 */
[----:B------:R-:W-:Y:S05]  /*86e0*/  BRA `(.L_x_11596) ;  /* 0x0000000800947947 */ /* 0x000fea0003800000 */
.L_x_11591:
        /* <DEDUP_REMOVED lines=12> */
.L_x_11605:
[----:B------:R-:W-:Y:S01]  /*87b0*/  FMUL.FTZ R4, R2, 1 ;  /* 0x3f80000002047820 */ /* 0x000fe20000410000 */
[----:B------:R-:W-:-:S05]  /*87c0*/  CS2R R6, SRZ ;  /* 0x0000000000067805 */ /* 0x000fca000001ff00 */
[----:B------:R-:W0:Y:S02]  /*87d0*/  F2F.F64.F32 R4, R4 ;  /* 0x0000000400047310 */ /* 0x000e240000201800 */
[----:B0-----:R0:W-:Y:S01]  /*87e0*/  STG.E.128 desc[UR36][R16.64], R4 ;  /* 0x0000000410007986 */ /* 0x0011e2000c101d24 */
[----:B------:R-:W-:Y:S05]  /*87f0*/  BRA `(.L_x_11596) ;  /* 0x0000000800507947 */ /* 0x000fea0003800000 */
.L_x_11604:
        /* <DEDUP_REMOVED lines=20> */
.L_x_11609:
[----:B------:R-:W-:Y:S05]  /*8940*/  BSYNC B0 ;  /* 0x0000000000007941 */ /* 0x000fea0003800000 */
.L_x_11608:
[----:B------:R-:W-:-:S05]  /*8950*/  LOP3.LUT R5, R0, R5, RZ, 0xfc, !PT ;  /* 0x0000000500057212 */ /* 0x000fca00078efcff */
[----:B------:R0:W-:Y:S01]  /*8960*/  STG.E.U8 desc[UR36][R16.64], R5 ;  /* 0x0000000510007986 */ /* 0x0001e2000c101124 */
[----:B------:R-:W-:Y:S05]  /*8970*/  BRA `(.L_x_11596) ;  /* 0x0000000400f07947 */ /* 0x000fea0003800000 */
.L_x_11607:
        /* <DEDUP_REMOVED lines=12> */
.L_x_11611:
[----:B------:R-:W-:Y:S01]  /*8a40*/  IMAD.MOV.U32 R0, RZ, RZ, 0x7f ;  /* 0x0000007fff007424 */ /* 0x000fe200078e00ff */
[----:B------:R-:W-:-:S04]  /*8a50*/  ISETP.GT.U32.AND P0, PT, R4, 0x7f800000, PT ;  /* 0x7f8000000400780c */ /* 0x000fc80003f04070 */
[----:B------:R-:W-:-:S09]  /*8a60*/  SEL R0, R0, 0x7c, P0 ;  /* 0x0000007c00007807 */ /* 0x000fd20000000000 */
.L_x_11612:
[----:B------:R-:W-:Y:S05]  /*8a70*/  BSYNC B0 ;  /* 0x0000000000007941 */ /* 0x000fea0003800000 */
.L_x_11610:
[----:B------:R-:W-:-:S04]  /*8a80*/  LOP3.LUT R2, R2, 0x80000000, RZ, 0xc0, !PT ;  /* 0x8000000002027812 */ /* 0x000fc800078ec0ff */
[----:B------:R-:W-:-:S04]  /*8a90*/  SHF.R.U32.HI R3, RZ, 0x18, R2 ;  /* 0x00000018ff037819 */ /* 0x000fc80000011602 */
[----:B------:R-:W-:-:S05]  /*8aa0*/  LOP3.LUT R3, R0, R3, RZ, 0xfc, !PT ;  /* 0x0000000300037212 */ /* 0x000fca00078efcff */
[----:B------:R0:W-:Y:S01]  /*8ab0*/  STG.E.U8 desc[UR36][R16.64], R3 ;  /* 0x0000000310007986 */ /* 0x0001e2000c101124 */
[----:B------:R-:W-:Y:S05]  /*8ac0*/  BRA `(.L_x_11596) ;  /* 0x00000004009c7947 */ /* 0x000fea0003800000 */
.L_x_11606:
[----:B------:R-:W-:-:S05]  /*8ad0*/  F2FP.BF16.F32.PACK_AB R2, RZ, R2 ;  /* 0x00000002ff02723e */ /* 0x000fca00000010ff */
[----:B------:R0:W-:Y:S01]  /*8ae0*/  STG.E.U16 desc[UR36][R16.64], R2 ;  /* 0x0000000210007986 */ /* 0x0001e2000c101524 */
[----:B------:R-:W-:Y:S05]  /*8af0*/  BRA `(.L_x_11596) ;  /* 0x0000000400907947 */ /* 0x000fea0003800000 */
.L_x_11603:
        /* <DEDUP_REMOVED lines=11> */
.L_x_11615:
        /* <DEDUP_REMOVED lines=16> */
.L_x_11618:
[----:B------:R-:W-:-:S04]  /*8cb0*/  LOP3.LUT R2, R2, 0x80000000, RZ, 0xc0, !PT ;  /* 0x8000000002027812 */ /* 0x000fc800078ec0ff */
[----:B------:R-:W-:-:S04]  /*8cc0*/  SHF.R.U32.HI R3, RZ, 0x18, R2 ;  /* 0x00000018ff037819 */ /* 0x000fc80000011602 */
[----:B------:R-:W-:-:S04]  /*8cd0*/  LOP3.LUT R0, R0, R3, RZ, 0xfc, !PT ;  /* 0x0000000300007212 */ /* 0x000fc800078efcff */
[----:B------:R-:W-:-:S07]  /*8ce0*/  PRMT R8, R0, 0x7610, R8 ;  /* 0x0000761000087816 */ /* 0x000fce0000000008 */
.L_x_11617:
[----:B------:R-:W-:Y:S05]  /*8cf0*/  BSYNC B0 ;  /* 0x0000000000007941 */ /* 0x000fea0003800000 */
.L_x_11616:
[----:B------:R3:W-:Y:S01]  /*8d00*/  STG.E.U8 desc[UR36][R16.64], R8 ;  /* 0x0000000810007986 */ /* 0x0007e2000c101124 */
[----:B------:R-:W-:Y:S05]  /*8d10*/  BRA `(.L_x_11596) ;  /* 0x0000000400087947 */ /* 0x000fea0003800000 */
.L_x_11614:
        /* <DEDUP_REMOVED lines=16> */
.L_x_11621:
[----:B------:R-:W-:-:S04]  /*8e20*/  LOP3.LUT R2, R2, 0x80000000, RZ, 0xc0, !PT ;  /* 0x8000000002027812 */ /* 0x000fc800078ec0ff */
[----:B------:R-:W-:-:S04]  /*8e30*/  SHF.R.U32.HI R3, RZ, 0x18, R2 ;  /* 0x00000018ff037819 */ /* 0x000fc80000011602 */
[----:B------:R-:W-:-:S04]  /*8e40*/  LOP3.LUT R0, R0, R3, RZ, 0xfc, !PT ;  /* 0x0000000300007212 */ /* 0x000fc800078efcff */
[----:B------:R-:W-:-:S07]  /*8e50*/  PRMT R8, R0, 0x7610, R8 ;  /* 0x0000761000087816 */ /* 0x000fce0000000008 */
.L_x_11620:
[----:B------:R-:W-:Y:S05]  /*8e60*/  BSYNC B0 ;  /* 0x0000000000007941 */ /* 0x000fea0003800000 */
.L_x_11619:
[----:B------:R0:W-:Y:S01]  /*8e70*/  STG.E.U8 desc[UR36][R16.64], R8 ;  /* 0x0000000810007986 */ /* 0x0001e2000c101124 */
[----:B------:R-:W-:Y:S05]  /*8e80*/  BRA `(.L_x_11596) ;  /* 0x0000000000ac7947 */ /* 0x000fea0003800000 */
.L_x_11613:
        /* <DEDUP_REMOVED lines=21> */
.L_x_11595:
        /* <DEDUP_REMOVED lines=16> */
.L_x_11624:
[----:B------:R-:W-:Y:S05]  /*90e0*/  BRA `(.L_x_11596) ;  /* 0x0000000000147947 */ /* 0x000fea0003800000 */
.L_x_11623:
[----:B------:R-:W0:Y:S02]  /*90f0*/  F2I.U64.TRUNC R2, R2 ;  /* 0x0000000200027311 */ /* 0x000e24000020d800 */
[----:B0-----:R2:W-:Y:S01]  /*9100*/  STG.E.64 desc[UR36][R16.64], R2 ;  /* 0x0000000210007986 */ /* 0x0015e2000c101b24 */
[----:B------:R-:W-:Y:S05]  /*9110*/  BRA `(.L_x_11596) ;  /* 0x0000000000087947 */ /* 0x000fea0003800000 */
.L_x_11622:
[----:B------:R-:W0:Y:S02]  /*9120*/  F2I.FTZ.U32.TRUNC.NTZ R3, R2 ;  /* 0x0000000200037305 */ /* 0x000e24000021f000 */
[----:B0-----:R0:W-:Y:S02]  /*9130*/  STG.E desc[UR36][R16.64], R3 ;  /* 0x0000000310007986 */ /* 0x0011e4000c101924 */
.L_x_11596:
[----:B------:R-:W-:-:S07]  /*9140*/  IADD3 R19, R19, 0x80, RZ ;  /* 0x0000008013137810 */ /* 0x000fce0007ffe0ff */
.L_x_11561:
[----:B------:R-:W-:Y:S05]  /*9150*/  BSYNC B7 ;  /* 0x0000000000077941 */ /* 0x000fea0003800000 */
.L_x_11560:
        /* <DEDUP_REMOVED lines=306> */
.L_x_11625:
        /* <DEDUP_REMOVED lines=22> */
.L_x_11630:
[----:B------:R-:W2:Y:S02]  /*a5e0*/  LDG.E.U8 R0, desc[UR36][R2.64] ;  /* 0x0000002402007981 */ /* 0x000ea4000c1e1100 */
[----:B--2---:R-:W-:Y:S01]  /*a5f0*/  I2FP.F32.U32 R0, R0 ;  /* 0x0000000000007245 */ /* 0x004fe20000201000 */
[----:B------:R-:W-:Y:S06]  /*a600*/  BRA `(.L_x_11632) ;  /* 0x0000000c002c7947 */ /* 0x000fec0003800000 */
.L_x_11629:
        /* <DEDUP_REMOVED lines=9> */
.L_x_11634:
[----:B------:R-:W2:Y:S02]  /*a6a0*/  LDG.E R0, desc[UR36][R2.64] ;  /* 0x0000002402007981 */ /* 0x000ea4000c1e1900 */
[----:B--2---:R-:W-:Y:S01]  /*a6b0*/  I2FP.F32.S32 R0, R0 ;  /* 0x0000000000007245 */ /* 0x004fe20000201400 */
[----:B------:R-:W-:Y:S06]  /*a6c0*/  BRA `(.L_x_11632) ;  /* 0x0000000800fc7947 */ /* 0x000fec0003800000 */
.L_x_11633:
[----:B------:R-:W2:Y:S02]  /*a6d0*/  LDG.E.U16 R0, desc[UR36][R2.64] ;  /* 0x0000002402007981 */ /* 0x000ea4000c1e1500 */
[----:B--2---:R-:W0:Y:S01]  /*a6e0*/  I2F.S16 R0, R0 ;  /* 0x0000000000007306 */ /* 0x004e220000101400 */
[----:B------:R-:W-:Y:S05]  /*a6f0*/  BRA `(.L_x_11632) ;  /* 0x0000000800f07947 */ /* 0x000fea0003800000 */
.L_x_11628:
        /* <DEDUP_REMOVED lines=8> */
.L_x_11636:
[----:B------:R-:W2:Y:S02]  /*a780*/  LDG.E.U16 R0, desc[UR36][R2.64] ;  /* 0x0000002402007981 */ /* 0x000ea4000c1e1500 */
[----:B--2---:R-:W-:Y:S01]  /*a790*/  HADD2.F32 R0, -RZ, R0.H0_H0 ;  /* 0x20000000ff007230 */ /* 0x004fe20000004100 */
[----:B------:R-:W-:Y:S06]  /*a7a0*/  BRA `(.L_x_11632) ;  /* 0x0000000800c47947 */ /* 0x000fec0003800000 */
.L_x_11635:
        /* <DEDUP_REMOVED lines=8> */
.L_x_11638:
[----:B------:R-:W2:Y:S02]  /*a830*/  LDG.E.U16 R0, desc[UR36][R2.64] ;  /* 0x0000002402007981 */ /* 0x000ea4000c1e1500 */
[----:B--2---:R-:W-:Y:S01]  /*a840*/  HADD2.F32 R0, -RZ, R0.H0_H0 ;  /* 0x20000000ff007230 */ /* 0x004fe20000004100 */
[----:B------:R-:W-:Y:S06]  /*a850*/  BRA `(.L_x_11632) ;  /* 0x0000000800987947 */ /* 0x000fec0003800000 */
.L_x_11637:
[----:B------:R-:W2:Y:S01]  /*a860*/  LDG.E.64 R2, desc[UR36][R2.64] ;  /* 0x0000002402027981 */ /* 0x000ea2000c1e1b00 */
[----:B------:R-:W-:Y:S01]  /*a870*/  UMOV UR4, 0xf0000000 ;  /* 0xf000000000047882 */ /* 0x000fe20000000000 */
[----:B------:R-:W-:Y:S01]  /*a880*/  UMOV UR5, 0x380fffff ;  /* 0x380fffff00057882 */ /* 0x000fe20000000000 */
[----:B--2---:R-:W0:Y:S01]  /*a890*/  F2F.F32.F64 R0, R2 ;  /* 0x0000000200007310 */ /* 0x004e220000301000 */
[----:B------:R-:W-:-:S14]  /*a8a0*/  DSETP.GEU.AND P0, PT, |R2|, UR4, PT ;  /* 0x0000000402007e2a */ /* 0x000fdc000bf0e200 */
[----:B0-----:R-:W-:Y:S01]  /*a8b0*/  @!P0 FMUL R0, R0, 1.175494350822287508e-38 ;  /* 0x0080000000008820 */ /* 0x001fe20000400000 */
[----:B------:R-:W-:Y:S06]  /*a8c0*/  BRA `(.L_x_11632) ;  /* 0x00000008007c7947 */ /* 0x000fec0003800000 */
.L_x_11627:
        /* <DEDUP_REMOVED lines=12> */
.L_x_11641:
[----:B------:R-:W2:Y:S01]  /*a990*/  LDG.E.64 R2, desc[UR36][R2.64] ;  /* 0x0000002402027981 */ /* 0x000ea2000c1e1b00 */
[----:B------:R-:W-:Y:S01]  /*a9a0*/  UMOV UR4, 0xf0000000 ;  /* 0xf000000000047882 */ /* 0x000fe20000000000 */
[----:B------:R-:W-:Y:S01]  /*a9b0*/  UMOV UR5, 0x380fffff ;  /* 0x380fffff00057882 */ /* 0x000fe20000000000 */
[----:B--2---:R-:W0:Y:S01]  /*a9c0*/  F2F.F32.F64 R0, R2 ;  /* 0x0000000200007310 */ /* 0x004e220000301000 */
[----:B------:R-:W-:-:S14]  /*a9d0*/  DSETP.GEU.AND P0, PT, |R2|, UR4, PT ;  /* 0x0000000402007e2a */ /* 0x000fdc000bf0e200 */
[----:B0-----:R-:W-:Y:S01]  /*a9e0*/  @!P0 FMUL R0, R0, 1.175494350822287508e-38 ;  /* 0x0080000000008820 */ /* 0x001fe20000400000 */
[----:B------:R-:W-:Y:S06]  /*a9f0*/  BRA `(.L_x_11632) ;  /* 0x0000000800307947 */ /* 0x000fec0003800000 */
.L_x_11640:
        /* <DEDUP_REMOVED lines=26> */
.L_x_11643:
        /* <DEDUP_REMOVED lines=13> */
.L_x_11642:
[----:B------:R-:W2:Y:S02]  /*ac70*/  LDG.E.U16 R0, desc[UR36][R2.64] ;  /* 0x0000002402007981 */ /* 0x000ea4000c1e1500 */
[----:B--2---:R-:W-:Y:S01]  /*ac80*/  IMAD.U32 R0, R0, 0x10000, RZ ;  /* 0x0001000000007824 */ /* 0x004fe200078e00ff */
[----:B------:R-:W-:Y:S06]  /*ac90*/  BRA `(.L_x_11632) ;  /* 0x0000000400887947 */ /* 0x000fec0003800000 */
.L_x_11639:
        /* <DEDUP_REMOVED lines=11> */
.L_x_11646:
        /* <DEDUP_REMOVED lines=20> */
.L_x_11648:
[----:B------:R-:W-:Y:S05]  /*ae90*/  BSYNC B0 ;  /* 0x0000000000007941 */ /* 0x000fea0003800000 */
.L_x_11647:
[----:B------:R-:W-:Y:S01]  /*aea0*/  LEA R3, R0, 0x3b800000, 0x17 ;  /* 0x3b80000000037811 */ /* 0x000fe200078eb8ff */
[----:B------:R-:W-:-:S05]  /*aeb0*/  IMAD.SHL.U32 R0, R2, 0x100000, RZ ;  /* 0x0010000002007824 */ /* 0x000fca00078e00ff */
[----:B------:R-:W-:Y:S01]  /*aec0*/  LOP3.LUT R0, R3, R0, R4, 0xfe, !PT ;  /* 0x0000000003007212 */ /* 0x000fe200078efe04 */
[----:B------:R-:W-:Y:S06]  /*aed0*/  BRA `(.L_x_11632) ;  /* 0x0000000000f87947 */ /* 0x000fec0003800000 */
.L_x_11645:
        /* <DEDUP_REMOVED lines=20> */
.L_x_11650:
[----:B------:R-:W-:Y:S05]  /*b020*/  BSYNC B0 ;  /* 0x0000000000007941 */ /* 0x000fea0003800000 */
.L_x_11649:
[----:B------:R-:W-:Y:S01]  /*b030*/  LEA R3, R0, 0x37800000, 0x17 ;  /* 0x3780000000037811 */ /* 0x000fe200078eb8ff */
[----:B------:R-:W-:-:S05]  /*b040*/  IMAD.SHL.U32 R0, R2, 0x200000, RZ ;  /* 0x0020000002007824 */ /* 0x000fca00078e00ff */
[----:B------:R-:W-:Y:S01]  /*b050*/  LOP3.LUT R0, R3, R0, R4, 0xfe, !PT ;  /* 0x0000000003007212 */ /* 0x000fe200078efe04 */
[----:B------:R-:W-:Y:S06]  /*b060*/  BRA `(.L_x_11632) ;  /* 0x0000000000947947 */ /* 0x000fec0003800000 */
.L_x_11644:
        /* <DEDUP_REMOVED lines=14> */
.L_x_11631:
        /* <DEDUP_REMOVED lines=16> */
.L_x_11653:
[----:B------:R-:W-:Y:S01]  /*b250*/  IMAD.MOV.U32 R0, RZ, RZ, RZ ;  /* 0x000000ffff007224 */ /* 0x000fe200078e00ff */
[----:B------:R-:W-:Y:S06]  /*b260*/  BRA `(.L_x_11632) ;  /* 0x0000000000147947 */ /* 0x000fec0003800000 */
.L_x_11652:
[----:B------:R-:W2:Y:S02]  /*b270*/  LDG.E.64 R2, desc[UR36][R2.64] ;  /* 0x0000002402027981 */ /* 0x000ea4000c1e1b00 */
[----:B--2---:R0:W1:Y:S01]  /*b280*/  I2F.U64 R0, R2 ;  /* 0x0000000200007312 */ /* 0x0040620000301000 */
[----:B------:R-:W-:Y:S05]  /*b290*/  BRA `(.L_x_11632) ;  /* 0x0000000000087947 */ /* 0x000fea0003800000 */
.L_x_11651:
[----:B------:R-:W2:Y:S02]  /*b2a0*/  LDG.E R0, desc[UR36][R2.64] ;  /* 0x0000002402007981 */ /* 0x000ea4000c1e1900 */
[----:B--2---:R-:W-:-:S07]  /*b2b0*/  I2FP.F32.U32 R0, R0 ;  /* 0x0000000000007245 */ /* 0x004fce0000201000 */
.L_x_11632:
[----:B------:R-:W-:Y:S05]  /*b2c0*/  BSYNC B6 ;  /* 0x0000000000067941 */ /* 0x000fea0003800000 */
.L_x_11626:
        /* <DEDUP_REMOVED lines=23> */
.L_x_11657:
[----:B------:R-:W0:Y:S02]  /*b440*/  F2I.S64.TRUNC R2, R2 ;  /* 0x0000000200027311 */ /* 0x000e24000020d900 */
[----:B0-----:R-:W-:-:S05]  /*b450*/  IMAD.MOV.U32 R5, RZ, RZ, R2 ;  /* 0x000000ffff057224 */ /* 0x001fca00078e0002 */
[----:B------:R-:W-:Y:S01]  /*b460*/  STG.E.U8 desc[UR36][R16.64], R5 ;  /* 0x0000000510007986 */ /* 0x000fe2000c101124 */
[----:B------:R-:W-:Y:S05]  /*b470*/  EXIT ;  /* 0x000000000000794d */ /* 0x000fea0003800000 */
.L_x_11656:
        /* <DEDUP_REMOVED lines=9> */
.L_x_11660:
[----:B------:R-:W0:Y:S02]  /*b510*/  F2I.FTZ.TRUNC.NTZ R3, R2 ;  /* 0x0000000200037305 */ /* 0x000e24000021f100 */
[----:B0-----:R-:W-:Y:S01]  /*b520*/  STG.E desc[UR36][R16.64], R3 ;  /* 0x0000000310007986 */ /* 0x001fe2000c101924 */
[----:B------:R-:W-:Y:S05]  /*b530*/  EXIT ;  /* 0x000000000000794d */ /* 0x000fea0003800000 */
.L_x_11659:
[----:B------:R-:W0:Y:S02]  /*b540*/  F2I.FTZ.TRUNC.NTZ R3, R2 ;  /* 0x0000000200037305 */ /* 0x000e24000021f100 */
[----:B0-----:R-:W-:Y:S01]  /*b550*/  STG.E.U16 desc[UR36][R16.64], R3 ;  /* 0x0000000310007986 */ /* 0x001fe2000c101524 */
[----:B------:R-:W-:Y:S05]  /*b560*/  EXIT ;  /* 0x000000000000794d */ /* 0x000fea0003800000 */
.L_x_11655:
        /* <DEDUP_REMOVED lines=8> */
.L_x_11662:
[----:B------:R-:W-:-:S05]  /*b5f0*/  F2FP.F16.F32.PACK_AB R2, RZ, R2 ;  /* 0x00000002ff02723e */ /* 0x000fca00000000ff */
[----:B------:R-:W-:Y:S01]  /*b600*/  STG.E.U16 desc[UR36][R16.64], R2 ;  /* 0x0000000210007986 */ /* 0x000fe2000c101524 */
[----:B------:R-:W-:Y:S05]  /*b610*/  EXIT ;  /* 0x000000000000794d */ /* 0x000fea0003800000 */
.L_x_11661:
        /* <DEDUP_REMOVED lines=9> */
.L_x_11664:
[----:B------:R-:W-:-:S04]  /*b6b0*/  F2FP.F16.F32.PACK_AB R3, RZ, R2 ;  /* 0x00000002ff03723e */ /* 0x000fc800000000ff */
[----:B------:R-:W-:-:S05]  /*b6c0*/  PRMT R3, R3, 0x5410, RZ ;  /* 0x0000541003037816 */ /* 0x000fca00000000ff */
[----:B------:R-:W-:Y:S01]  /*b6d0*/  STG.E desc[UR36][R16.64], R3 ;  /* 0x0000000310007986 */ /* 0x000fe2000c101924 */
[----:B------:R-:W-:Y:S05]  /*b6e0*/  EXIT ;  /* 0x000000000000794d */ /* 0x000fea0003800000 */
.L_x_11663:
[----:B------:R-:W-:-:S06]  /*b6f0*/  FMUL.FTZ R2, R2, 1 ;  /* 0x3f80000002027820 */ /* 0x000fcc0000410000 */
[----:B------:R-:W0:Y:S02]  /*b700*/  F2F.F64.F32 R2, R2 ;  /* 0x0000000200027310 */ /* 0x000e240000201800 */
[----:B0-----:R-:W-:Y:S01]  /*b710*/  STG.E.64 desc[UR36][R16.64], R2 ;  /* 0x0000000210007986 */ /* 0x001fe2000c101b24 */
[----:B------:R-:W-:Y:S05]  /*b720*/  EXIT ;  /* 0x000000000000794d */ /* 0x000fea0003800000 */
.L_x_11654:
        /* <DEDUP_REMOVED lines=12> */
.L_x_11667:
[----:B------:R-:W-:Y:S01]  /*b7f0*/  FMUL.FTZ R4, R2, 1 ;  /* 0x3f80000002047820 */ /* 0x000fe20000410000 */
[----:B------:R-:W-:-:S05]  /*b800*/  CS2R R6, SRZ ;  /* 0x0000000000067805 */ /* 0x000fca000001ff00 */
[----:B------:R-:W0:Y:S02]  /*b810*/  F2F.F64.F32 R4, R4 ;  /* 0x0000000400047310 */ /* 0x000e240000201800 */
[----:B0-----:R-:W-:Y:S01]  /*b820*/  STG.E.128 desc[UR36][R16.64], R4 ;  /* 0x0000000410007986 */ /* 0x001fe2000c101d24 */
[----:B------:R-:W-:Y:S05]  /*b830*/  EXIT ;  /* 0x000000000000794d */ /* 0x000fea0003800000 */
.L_x_11666:
        /* <DEDUP_REMOVED lines=20> */
.L_x_11671:
[----:B------:R-:W-:Y:S05]  /*b980*/  BSYNC B0 ;  /* 0x0000000000007941 */ /* 0x000fea0003800000 */
.L_x_11670:
[----:B------:R-:W-:-:S05]  /*b990*/  LOP3.LUT R5, R0, R5, RZ, 0xfc, !PT ;  /* 0x0000000500057212 */ /* 0x000fca00078efcff */
[----:B------:R-:W-:Y:S01]  /*b9a0*/  STG.E.U8 desc[UR36][R16.64], R5 ;  /* 0x0000000510007986 */ /* 0x000fe2000c101124 */
[----:B------:R-:W-:Y:S05]  /*b9b0*/  EXIT ;  /* 0x000000000000794d */ /* 0x000fea0003800000 */
.L_x_11669:
        /* <DEDUP_REMOVED lines=12> */
.L_x_11673:
[----:B------:R-:W-:Y:S01]  /*ba80*/  IMAD.MOV.U32 R0, RZ, RZ, 0x7f ;  /* 0x0000007fff007424 */ /* 0x000fe200078e00ff */
[----:B------:R-:W-:-:S04]  /*ba90*/  ISETP.GT.U32.AND P0, PT, R4, 0x7f800000, PT ;  /* 0x7f8000000400780c */ /* 0x000fc80003f04070 */
[----:B------:R-:W-:-:S09]  /*baa0*/  SEL R0, R0, 0x7c, P0 ;  /* 0x0000007c00007807 */ /* 0x000fd20000000000 */
.L_x_11674:
[----:B------:R-:W-:Y:S05]  /*bab0*/  BSYNC B0 ;  /* 0x0000000000007941 */ /* 0x000fea0003800000 */
.L_x_11672:
[----:B------:R-:W-:-:S04]  /*bac0*/  LOP3.LUT R2, R2, 0x80000000, RZ, 0xc0, !PT ;  /* 0x8000000002027812 */ /* 0x000fc800078ec0ff */
[----:B------:R-:W-:-:S04]  /*bad0*/  SHF.R.U32.HI R3, RZ, 0x18, R2 ;  /* 0x00000018ff037819 */ /* 0x000fc80000011602 */
[----:B------:R-:W-:-:S05]  /*bae0*/  LOP3.LUT R3, R0, R3, RZ, 0xfc, !PT ;  /* 0x0000000300037212 */ /* 0x000fca00078efcff */
[----:B------:R-:W-:Y:S01]  /*baf0*/  STG.E.U8 desc[UR36][R16.64], R3 ;  /* 0x0000000310007986 */ /* 0x000fe2000c101124 */
[----:B------:R-:W-:Y:S05]  /*bb00*/  EXIT ;  /* 0x000000000000794d */ /* 0x000fea0003800000 */
.L_x_11668:
[----:B------:R-:W-:-:S05]  /*bb10*/  F2FP.BF16.F32.PACK_AB R2, RZ, R2 ;  /* 0x00000002ff02723e */ /* 0x000fca00000010ff */
[----:B------:R-:W-:Y:S01]  /*bb20*/  STG.E.U16 desc[UR36][R16.64], R2 ;  /* 0x0000000210007986 */ /* 0x000fe2000c101524 */
[----:B------:R-:W-:Y:S05]  /*bb30*/  EXIT ;  /* 0x000000000000794d */ /* 0x000fea0003800000 */
.L_x_11665:
        /* <DEDUP_REMOVED lines=11> */
.L_x_11677:
        /* <DEDUP_REMOVED lines=16> */
.L_x_11680:
[----:B------:R-:W-:-:S04]  /*bcf0*/  LOP3.LUT R2, R2, 0x80000000, RZ, 0xc0, !PT ;  /* 0x8000000002027812 */ /* 0x000fc800078ec0ff */
[----:B------:R-:W-:-:S04]  /*bd00*/  SHF.R.U32.HI R3, RZ, 0x18, R2 ;  /* 0x00000018ff037819 */ /* 0x000fc80000011602 */
[----:B------:R-:W-:-:S04]  /*bd10*/  LOP3.LUT R0, R0, R3, RZ, 0xfc, !PT ;  /* 0x0000000300007212 */ /* 0x000fc800078efcff */
[----:B------:R-:W-:-:S07]  /*bd20*/  PRMT R8, R0, 0x7610, R8 ;  /* 0x0000761000087816 */ /* 0x000fce0000000008 */
.L_x_11679:
[----:B------:R-:W-:Y:S05]  /*bd30*/  BSYNC B0 ;  /* 0x0000000000007941 */ /* 0x000fea0003800000 */
.L_x_11678:
[----:B------:R-:W-:Y:S01]  /*bd40*/  STG.E.U8 desc[UR36][R16.64], R8 ;  /* 0x0000000810007986 */ /* 0x000fe2000c101124 */
[----:B------:R-:W-:Y:S05]  /*bd50*/  EXIT ;  /* 0x000000000000794d */ /* 0x000fea0003800000 */
.L_x_11676:
        /* <DEDUP_REMOVED lines=16> */
.L_x_11683:
[----:B------:R-:W-:-:S04]  /*be60*/  LOP3.LUT R2, R2, 0x80000000, RZ, 0xc0, !PT ;  /* 0x8000000002027812 */ /* 0x000fc800078ec0ff */
[----:B------:R-:W-:-:S04]  /*be70*/  SHF.R.U32.HI R3, RZ, 0x18, R2 ;  /* 0x00000018ff037819 */ /* 0x000fc80000011602 */
[----:B------:R-:W-:-:S04]  /*be80*/  LOP3.LUT R0, R0, R3, RZ, 0xfc, !PT ;  /* 0x0000000300007212 */ /* 0x000fc800078efcff */
[----:B------:R-:W-:-:S07]  /*be90*/  PRMT R8, R0, 0x7610, R8 ;  /* 0x0000761000087816 */ /* 0x000fce0000000008 */
.L_x_11682:
[----:B------:R-:W-:Y:S05]  /*bea0*/  BSYNC B0 ;  /* 0x0000000000007941 */ /* 0x000fea0003800000 */
.L_x_11681:
[----:B------:R-:W-:Y:S01]  /*beb0*/  STG.E.U8 desc[UR36][R16.64], R8 ;  /* 0x0000000810007986 */ /* 0x000fe2000c101124 */
[----:B------:R-:W-:Y:S05]  /*bec0*/  EXIT ;  /* 0x000000000000794d */ /* 0x000fea0003800000 */
.L_x_11675:
        /* <DEDUP_REMOVED lines=21> */
.L_x_11658:
        /* <DEDUP_REMOVED lines=16> */
.L_x_11686:
[----:B------:R-:W-:Y:S05]  /*c120*/  EXIT ;  /* 0x000000000000794d */ /* 0x000fea0003800000 */
.L_x_11685:
[----:B------:R-:W0:Y:S02]  /*c130*/  F2I.U64.TRUNC R2, R2 ;  /* 0x0000000200027311 */ /* 0x000e24000020d800 */
[----:B0-----:R-:W-:Y:S01]  /*c140*/  STG.E.64 desc[UR36][R16.64], R2 ;  /* 0x0000000210007986 */ /* 0x001fe2000c101b24 */
[----:B------:R-:W-:Y:S05]  /*c150*/  EXIT ;  /* 0x000000000000794d */ /* 0x000fea0003800000 */
.L_x_11684:
[----:B------:R-:W0:Y:S02]  /*c160*/  F2I.FTZ.U32.TRUNC.NTZ R3, R2 ;  /* 0x0000000200037305 */ /* 0x000e24000021f000 */
[----:B0-----:R-:W-:Y:S01]  /*c170*/  STG.E desc[UR36][R16.64], R3 ;  /* 0x0000000310007986 */ /* 0x001fe2000c101924 */
[----:B------:R-:W-:Y:S05]  /*c180*/  EXIT ;  /* 0x000000000000794d */ /* 0x000fea0003800000 */
.L_x_11687:
        /* <DEDUP_REMOVED lines=15> */
.L_x_12921:


//--------------------- .text._ZN2at6native27unrolled_elementwise_kernelIZZZNS0_18GeluCUDAKernelImplERNS_18TensorIteratorBaseENS0_8GeluTypeEENKUlvE_clEvENKUlvE0_clEvEUlfE_St5arrayIPcLm2EELi4E23TrivialOffsetCalculatorILi1EjESC_NS0_6memory12LoadWithCastILi1EEENSD_13StoreWithCastILi1EEEEEviT_T0_T2_T3_T4_T5_ --------------------------
	.section	.text._ZN2at6native27unrolled_elementwise_kernelIZZZNS0_18GeluCUDAKernelImplERNS_18TensorIteratorBaseENS0_8GeluTypeEENKUlvE_clEvENKUlvE0_clEvEUlfE_St5arrayIPcLm2EELi4E23TrivialOffsetCalculatorILi1EjESC_NS0_6memory12LoadWithCastILi1EEENSD_13StoreWithCastILi1EEEEEviT_T0_T2_T3_T4_T5_,"ax",@progbits
	.align	128
        .global         _ZN2at6native27unrolled_elementwise_kernelIZZZNS0_18GeluCUDAKernelImplERNS_18TensorIteratorBaseENS0_8GeluTypeEENKUlvE_clEvENKUlvE0_clEvEUlfE_St5arrayIPcLm2EELi4E23TrivialOffsetCalculatorILi1EjESC_NS0_6memory12LoadWithCastILi1EEENSD_13StoreWithCastILi1EEEEEviT_T0_T2_T3_T4_T5_
        .type           _ZN2at6native27unrolled_elementwise_kernelIZZZNS0_18GeluCUDAKernelImplERNS_18TensorIteratorBaseENS0_8GeluTypeEENKUlvE_clEvENKUlvE0_clEvEUlfE_St5arrayIPcLm2EELi4E23TrivialOffsetCalculatorILi1EjESC_NS0_6memory12LoadWithCastILi1EEENSD_13StoreWithCastILi1EEEEEviT_T0_T2_T3_T4_T5_,@function
        .size           _ZN2at6native27unrolled_elementwise_kernelIZZZNS0_18GeluCUDAKernelImplERNS_18TensorIteratorBaseENS0_8GeluTypeEENKUlvE_clEvENKUlvE0_clEvEUlfE_St5arrayIPcLm2EELi4E23TrivialOffsetCalculatorILi1EjESC_NS0_6memory12LoadWithCastILi1EEENSD_13StoreWithCastILi1EEEEEviT_T0_T2_T3_T4_T5_,(.L_x_12922 - _ZN2at6native27unrolled_elementwise_kernelIZZZNS0_18GeluCUDAKernelImplERNS_18TensorIteratorBaseENS0_8GeluTypeEENKUlvE_clEvENKUlvE0_clEvEUlfE_St5arrayIPcLm2EELi4E23TrivialOffsetCalculatorILi1EjESC_NS0_6memory12LoadWithCastILi1EEENSD_13StoreWithCastILi1EEEEEviT_T0_T2_T3_T4_T5_)
        .other          _ZN2at6native27unrolled_elementwise_kernelIZZZNS0_18GeluCUDAKernelImplERNS_18TensorIteratorBaseENS0_8GeluTypeEENKUlvE_clEvENKUlvE0_clEvEUlfE_St5arrayIPcLm2EELi4E23TrivialOffsetCalculatorILi1EjESC_NS0_6memory12LoadWithCastILi1EEENSD_13StoreWithCastILi1EEEEEviT_T0_T2_T3_T4_T5_,@"STO_CUDA_ENTRY STV_DEFAULT"
_ZN2at6native27unrolled_elementwise_kernelIZZZNS0_18GeluCUDAKernelImplERNS_18TensorIteratorBaseENS0_8GeluTypeEENKUlvE_clEvENKUlvE0_clEvEUlfE_St5arrayIPcLm2EELi4E23TrivialOffsetCalculatorILi1EjESC_NS0_6memory12LoadWithCastILi1EEENSD_13StoreWithCastILi1EEEEEviT_T0_T2_T3_T4_T5_:
.text._ZN2at6native27unrolled_elementwise_kernelIZZZNS0_18GeluCUDAKernelImplERNS_18TensorIteratorBaseENS0_8GeluTypeEENKUlvE_clEvENKUlvE0_clEvEUlfE_St5arrayIPcLm2EELi4E23TrivialOffsetCalculatorILi1EjESC_NS0_6memory12LoadWithCastILi1EEENSD_13StoreWithCastILi1EEEEEviT_T0_T2_T3_T4_T5_:
        /* <DEDUP_REMOVED lines=33> */
.L_x_11694:
[----:B------:R-:W2:Y:S02]  /*0210*/  LDG.E.U8 R4, desc[UR36][R4.64] ;  /* 0x0000002404047981 */ /* 0x000ea4000c1e1100 */
[----:B--2---:R-:W-:Y:S01]  /*0220*/  I2FP.F32.U32 R19, R4 ;  /* 0x0000000400137245 */ /* 0x004fe20000201000 */
[----:B------:R-:W-:Y:S06]  /*0230*/  BRA `(.L_x_11696) ;  /* 0x0000000c00307947 */ /* 0x000fec0003800000 */
.L_x_11693:
        /* <DEDUP_REMOVED lines=9> */
.L_x_11698:
[----:B------:R-:W2:Y:S02]  /*02d0*/  LDG.E R4, desc[UR36][R4.64] ;  /* 0x0000002404047981 */ /* 0x000ea4000c1e1900 */
[----:B--2---:R-:W-:Y:S01]  /*02e0*/  I2FP.F32.S32 R19, R4 ;  /* 0x0000000400137245 */ /* 0x004fe20000201400 */
[----:B------:R-:W-:Y:S06]  /*02f0*/  BRA `(.L_x_11696) ;  /* 0x0000000c00007947 */ /* 0x000fec0003800000 */
.L_x_11697:
[----:B------:R-:W2:Y:S02]  /*0300*/  LDG.E.U16 R4, desc[UR36][R4.64] ;  /* 0x0000002404047981 */ /* 0x000ea4000c1e1500 */
[----:B--2---:R2:W3:Y:S01]  /*0310*/  I2F.S16 R19, R4 ;  /* 0x0000000400137306 */ /* 0x0044e20000101400 */
[----:B------:R-:W-:Y:S05]  /*0320*/  BRA `(.L_x_11696) ;  /* 0x0000000800f47947 */ /* 0x000fea0003800000 */
.L_x_11692:
        /* <DEDUP_REMOVED lines=8> */
.L_x_11700:
[----:B------:R-:W2:Y:S02]  /*03b0*/  LDG.E.U16 R4, desc[UR36][R4.64] ;  /* 0x0000002404047981 */ /* 0x000ea4000c1e1500 */
[----:B--2---:R-:W-:Y:S01]  /*03c0*/  HADD2.F32 R19, -RZ, R4.H0_H0 ;  /* 0x20000004ff137230 */ /* 0x004fe20000004100 */
[----:B------:R-:W-:Y:S06]  /*03d0*/  BRA `(.L_x_11696) ;  /* 0x0000000800c87947 */ /* 0x000fec0003800000 */
.L_x_11699:
        /* <DEDUP_REMOVED lines=8> */
.L_x_11702:
[----:B------:R-:W2:Y:S02]  /*0460*/  LDG.E.U16 R4, desc[UR36][R4.64] ;  /* 0x0000002404047981 */ /* 0x000ea4000c1e1500 */
[----:B--2---:R-:W-:Y:S01]  /*0470*/  HADD2.F32 R19, -RZ, R4.H0_H0 ;  /* 0x20000004ff137230 */ /* 0x004fe20000004100 */
[----:B------:R-:W-:Y:S06]  /*0480*/  BRA `(.L_x_11696) ;  /* 0x00000008009c7947 */ /* 0x000fec0003800000 */
.L_x_11701:
[----:B------:R-:W2:Y:S01]  /*0490*/  LDG.E.64 R4, desc[UR36][R4.64] ;  /* 0x0000002404047981 */ /* 0x000ea2000c1e1b00 */
[----:B------:R-:W-:Y:S01]  /*04a0*/  UMOV UR4, 0xf0000000 ;  /* 0xf000000000047882 */ /* 0x000fe20000000000 */
[----:B------:R-:W-:Y:S01]  /*04b0*/  UMOV UR5, 0x380fffff ;  /* 0x380fffff00057882 */ /* 0x000fe20000000000 */
[----:B--2---:R-:W0:Y:S01]  /*04c0*/  F2F.F32.F64 R19, R4 ;  /* 0x0000000400137310 */ /* 0x004e220000301000 */
[----:B------:R-:W-:-:S14]  /*04d0*/  DSETP.GEU.AND P0, PT, |R4|, UR4, PT ;  /* 0x0000000404007e2a */ /* 0x000fdc000bf0e200 */
[----:B0-----:R-:W-:Y:S01]  /*04e0*/  @!P0 FMUL R19, R19, 1.175494350822287508e-38 ;  /* 0x0080000013138820 */ /* 0x001fe20000400000 */
[----:B------:R-:W-:Y:S06]  /*04f0*/  BRA `(.L_x_11696) ;  /* 0x0000000800807947 */ /* 0x000fec0003800000 */
.L_x_11691:
        /* <DEDUP_REMOVED lines=12> */
.L_x_11705:
[----:B------:R-:W2:Y:S01]  /*05c0*/  LDG.E.64 R4, desc[UR36][R4.64] ;  /* 0x0000002404047981 */ /* 0x000ea2000c1e1b00 */
[----:B------:R-:W-:Y:S01]  /*05d0*/  UMOV UR4, 0xf0000000 ;  /* 0xf000000000047882 */ /* 0x000fe20000000000 */
[----:B------:R-:W-:Y:S01]  /*05e0*/  UMOV UR5, 0x380fffff ;  /* 0x380fffff00057882 */ /* 0x000fe20000000000 */
[----:B--2---:R-:W0:Y:S01]  /*05f0*/  F2F.F32.F64 R19, R4 ;  /* 0x0000000400137310 */ /* 0x004e220000301000 */
[----:B------:R-:W-:-:S14]  /*0600*/  DSETP.GEU.AND P0, PT, |R4|, UR4, PT ;  /* 0x0000000404007e2a */ /* 0x000fdc000bf0e200 */
[----:B0-----:R-:W-:Y:S01]  /*0610*/  @!P0 FMUL R19, R19, 1.175494350822287508e-38 ;  /* 0x0080000013138820 */ /* 0x001fe20000400000 */
[----:B------:R-:W-:Y:S06]  /*0620*/  BRA `(.L_x_11696) ;  /* 0x0000000800347947 */ /* 0x000fec0003800000 */
.L_x_11704:
        /* <DEDUP_REMOVED lines=26> */
.L_x_11707:
        /* <DEDUP_REMOVED lines=14> */
.L_x_11706:
[----:B------:R-:W2:Y:S02]  /*08b0*/  LDG.E.U16 R4, desc[UR36][R4.64] ;  /* 0x0000002404047981 */ /* 0x000ea4000c1e1500 */
[----:B--2---:R-:W-:Y:S01]  /*08c0*/  IMAD.U32 R19, R4, 0x10000, RZ ;  /* 0x0001000004137824 */ /* 0x004fe200078e00ff */
[----:B------:R-:W-:Y:S06]  /*08d0*/  BRA `(.L_x_11696) ;  /* 0x0000000400887947 */ /* 0x000fec0003800000 */
.L_x_11703:
        /* <DEDUP_REMOVED lines=11> */
.L_x_11710:
        /* <DEDUP_REMOVED lines=20> */
.L_x_11712:
[----:B------:R-:W-:Y:S05]  /*0ad0*/  BSYNC B0 ;  /* 0x0000000000007941 */ /* 0x000fea0003800000 */
.L_x_11711:
[----:B------:R-:W-:Y:S01]  /*0ae0*/  IMAD.SHL.U32 R3, R3, 0x100000, RZ ;  /* 0x0010000003037824 */ /* 0x000fe200078e00ff */
[----:B------:R-:W-:-:S04]  /*0af0*/  LEA R0, R0, 0x3b800000, 0x17 ;  /* 0x3b80000000007811 */ /* 0x000fc800078eb8ff */
[----:B------:R-:W-:Y:S01]  /*0b00*/  LOP3.LUT R19, R0, R3, R19, 0xfe, !PT ;  /* 0x0000000300137212 */ /* 0x000fe200078efe13 */
[----:B------:R-:W-:Y:S06]  /*0b10*/  BRA `(.L_x_11696) ;  /* 0x0000000000f87947 */ /* 0x000fec0003800000 */
.L_x_11709:
        /* <DEDUP_REMOVED lines=20> */
.L_x_11714:
[----:B------:R-:W-:Y:S05]  /*0c60*/  BSYNC B0 ;  /* 0x0000000000007941 */ /* 0x000fea0003800000 */
.L_x_11713:
[----:B------:R-:W-:Y:S01]  /*0c70*/  IMAD.SHL.U32 R3, R3, 0x200000, RZ ;  /* 0x0020000003037824 */ /* 0x000fe200078e00ff */
[----:B------:R-:W-:-:S04]  /*0c80*/  LEA R0, R0, 0x37800000, 0x17 ;  /* 0x3780000000007811 */ /* 0x000fc800078eb8ff */
[----:B------:R-:W-:Y:S01]  /*0c90*/  LOP3.LUT R19, R0, R3, R19, 0xfe, !PT ;  /* 0x0000000300137212 */ /* 0x000fe200078efe13 */
[----:B------:R-:W-:Y:S06]  /*0ca0*/  BRA `(.L_x_11696) ;  /* 0x0000000000947947 */ /* 0x000fec0003800000 */
.L_x_11708:
        /* <DEDUP_REMOVED lines=14> */
.L_x_11695:
        /* <DEDUP_REMOVED lines=16> */
.L_x_11717:
[----:B------:R-:W-:Y:S01]  /*0e90*/  IMAD.MOV.U32 R19, RZ, RZ, RZ ;  /* 0x000000ffff137224 */ /* 0x000fe200078e00ff */
[----:B------:R-:W-:Y:S06]  /*0ea0*/  BRA `(.L_x_11696) ;  /* 0x0000000000147947 */ /* 0x000fec0003800000 */
.L_x_11716:
[----:B------:R-:W2:Y:S02]  /*0eb0*/  LDG.E.64 R4, desc[UR36][R4.64] ;  /* 0x0000002404047981 */ /* 0x000ea4000c1e1b00 */
[----:B--2---:R0:W1:Y:S01]  /*0ec0*/  I2F.U64 R19, R4 ;  /* 0x0000000400137312 */ /* 0x0040620000301000 */
[----:B------:R-:W-:Y:S05]  /*0ed0*/  BRA `(.L_x_11696) ;  /* 0x0000000000087947 */ /* 0x000fea0003800000 */
.L_x_11715:
[----:B------:R-:W2:Y:S02]  /*0ee0*/  LDG.E R4, desc[UR36][R4.64] ;  /* 0x0000002404047981 */ /* 0x000ea4000c1e1900 */
[----:B--2---:R-:W-:-:S07]  /*0ef0*/  I2FP.F32.U32 R19, R4 ;  /* 0x0000000400137245 */ /* 0x004fce0000201000 */
.L_x_11696:
[----:B------:R-:W-:Y:S05]  /*0f00*/  BSYNC B6 ;  /* 0x0000000000067941 */ /* 0x000fea0003800000 */
.L_x_11690:
[----:B------:R-:W2:Y:S02]  /*0f10*/  S2R R16, SR_TID.X ;  /* 0x0000000000107919 */ /* 0x000ea40000002100 */
[----:B--2---:R-:W-:-:S07]  /*0f20*/  VIADD R16, R16, 0x80 ;  /* 0x0000008010107836 */ /* 0x004fce0000000000 */
.L_x_11689:
[----:B------:R-:W-:Y:S05]  /*0f30*/  BSYNC B7 ;  /* 0x0000000000077941 */ /* 0x000fea0003800000 */
.L_x_11688:
        /* <DEDUP_REMOVED lines=25> */
.L_x_11724:
[----:B------:R-:W2:Y:S02]  /*10d0*/  LDG.E.U8 R4, desc[UR36][R4.64] ;  /* 0x0000002404047981 */ /* 0x000ea4000c1e1100 */
[----:B--2---:R-:W-:Y:S01]  /*10e0*/  I2FP.F32.U32 R22, R4 ;  /* 0x0000000400167245 */ /* 0x004fe20000201000 */
[----:B------:R-:W-:Y:S06]  /*10f0*/  BRA `(.L_x_11726) ;  /* 0x0000000c002c7947 */ /* 0x000fec0003800000 */
.L_x_11723:
        /* <DEDUP_REMOVED lines=9> */
.L_x_11728:
[----:B------:R-:W2:Y:S02]  /*1190*/  LDG.E R4, desc[UR36][R4.64] ;  /* 0x0000002404047981 */ /* 0x000ea4000c1e1900 */
[----:B--2---:R-:W-:Y:S01]  /*11a0*/  I2FP.F32.S32 R22, R4 ;  /* 0x0000000400167245 */ /* 0x004fe20000201400 */
[----:B------:R-:W-:Y:S06]  /*11b0*/  BRA `(.L_x_11726) ;  /* 0x0000000800fc7947 */ /* 0x000fec0003800000 */
.L_x_11727:
[----:B------:R-:W2:Y:S02]  /*11c0*/  LDG.E.U16 R4, desc[UR36][R4.64] ;  /* 0x0000002404047981 */ /* 0x000ea4000c1e1500 */
[----:B--2---:R0:W2:Y:S01]  /*11d0*/  I2F.S16 R22, R4 ;  /* 0x0000000400167306 */ /* 0x0040a20000101400 */
[----:B------:R-:W-:Y:S05]  /*11e0*/  BRA `(.L_x_11726) ;  /* 0x0000000800f07947 */ /* 0x000fea0003800000 */
.L_x_11722:
        /* <DEDUP_REMOVED lines=8> */
.L_x_11730:
[----:B------:R-:W2:Y:S02]  /*1270*/  LDG.E.U16 R4, desc[UR36][R4.64] ;  /* 0x0000002404047981 */ /* 0x000ea4000c1e1500 */
[----:B--2---:R-:W-:Y:S01]  /*1280*/  HADD2.F32 R22, -RZ, R4.H0_H0 ;  /* 0x20000004ff167230 */ /* 0x004fe20000004100 */
[----:B------:R-:W-:Y:S06]  /*1290*/  BRA `(.L_x_11726) ;  /* 0x0000000800c47947 */ /* 0x000fec0003800000 */
.L_x_11729:
        /* <DEDUP_REMOVED lines=8> */
.L_x_11732:
[----:B------:R-:W2:Y:S02]  /*1320*/  LDG.E.U16 R4, desc[UR36][R4.64] ;  /* 0x0000002404047981 */ /* 0x000ea4000c1e1500 */
[----:B--2---:R-:W-:Y:S01]  /*1330*/  HADD2.F32 R22, -RZ, R4.H0_H0 ;  /* 0x20000004ff167230 */ /* 0x004fe20000004100 */
[----:B------:R-:W-:Y:S06]  /*1340*/  BRA `(.L_x_11726) ;  /* 0x0000000800987947 */ /* 0x000fec0003800000 */
.L_x_11731:
[----:B------:R-:W2:Y:S01]  /*1350*/  LDG.E.64 R4, desc[UR36][R4.64] ;  /* 0x0000002404047981 */ /* 0x000ea2000c1e1b00 */
[----:B------:R-:W-:Y:S01]  /*1360*/  UMOV UR4, 0xf0000000 ;  /* 0xf000000000047882 */ /* 0x000fe20000000000 */
[----:B------:R-:W-:Y:S01]  /*1370*/  UMOV UR5, 0x380fffff ;  /* 0x380fffff00057882 */ /* 0x000fe20000000000 */
[----:B--2---:R-:W0:Y:S01]  /*1380*/  F2F.F32.F64 R22, R4 ;  /* 0x0000000400167310 */ /* 0x004e220000301000 */
[----:B------:R-:W-:-:S14]  /*1390*/  DSETP.GEU.AND P0, PT, |R4|, UR4, PT ;  /* 0x0000000404007e2a */ /* 0x000fdc000bf0e200 */
[----:B0-----:R-:W-:Y:S01]  /*13a0*/  @!P0 FMUL R22, R22, 1.175494350822287508e-38 ;  /* 0x0080000016168820 */ /* 0x001fe20000400000 */
[----:B------:R-:W-:Y:S06]  /*13b0*/  BRA `(.L_x_11726) ;  /* 0x00000008007c7947 */ /* 0x000fec0003800000 */
.L_x_11721:
        /* <DEDUP_REMOVED lines=12> */
.L_x_11735:
[----:B------:R-:W2:Y:S01]  /*1480*/  LDG.E.64 R4, desc[UR36][R4.64] ;  /* 0x0000002404047981 */ /* 0x000ea2000c1e1b00 */
[----:B------:R-:W-:Y:S01]  /*1490*/  UMOV UR4, 0xf0000000 ;  /* 0xf000000000047882 */ /* 0x000fe20000000000 */
[----:B------:R-:W-:Y:S01]  /*14a0*/  UMOV UR5, 0x380fffff ;  /* 0x380fffff00057882 */ /* 0x000fe20000000000 */
[----:B--2---:R-:W0:Y:S01]  /*14b0*/  F2F.F32.F64 R22, R4 ;  /* 0x0000000400167310 */ /* 0x004e220000301000 */
[----:B------:R-:W-:-:S14]  /*14c0*/  DSETP.GEU.AND P0, PT, |R4|, UR4, PT ;  /* 0x0000000404007e2a */ /* 0x000fdc000bf0e200 */
[----:B0-----:R-:W-:Y:S01]  /*14d0*/  @!P0 FMUL R22, R22, 1.175494350822287508e-38 ;  /* 0x0080000016168820 */ /* 0x001fe20000400000 */
[----:B------:R-:W-:Y:S06]  /*14e0*/  BRA `(.L_x_11726) ;  /* 0x0000000800307947 */ /* 0x000fec0003800000 */
.L_x_11734:
        /* <DEDUP_REMOVED lines=26> */
.L_x_11737:
        /* <DEDUP_REMOVED lines=13> */
.L_x_11736:
[----:B------:R-:W2:Y:S02]  /*1760*/  LDG.E.U16 R4, desc[UR36][R4.64] ;  /* 0x0000002404047981 */ /* 0x000ea4000c1e1500 */
[----:B--2---:R-:W-:Y:S01]  /*1770*/  IMAD.U32 R22, R4, 0x10000, RZ ;  /* 0x0001000004167824 */ /* 0x004fe200078e00ff */
[----:B------:R-:W-:Y:S06]  /*1780*/  BRA `(.L_x_11726) ;  /* 0x0000000400887947 */ /* 0x000fec0003800000 */
.L_x_11733:
        /* <DEDUP_REMOVED lines=11> */
.L_x_11740:
        /* <DEDUP_REMOVED lines=20> */
.L_x_11742:
[----:B------:R-:W-:Y:S05]  /*1980*/  BSYNC B0 ;  /* 0x0000000000007941 */ /* 0x000fea0003800000 */
.L_x_11741:
[----:B------:R-:W-:Y:S01]  /*1990*/  IMAD.SHL.U32 R3, R3, 0x100000, RZ ;  /* 0x0010000003037824 */ /* 0x000fe200078e00ff */
[----:B------:R-:W-:-:S04]  /*19a0*/  LEA R5, R0, 0x3b800000, 0x17 ;  /* 0x3b80000000057811 */ /* 0x000fc800078eb8ff */
[----:B------:R-:W-:Y:S01]  /*19b0*/  LOP3.LUT R22, R5, R3, R22, 0xfe, !PT ;  /* 0x0000000305167212 */ /* 0x000fe200078efe16 */
[----:B------:R-:W-:Y:S06]  /*19c0*/  BRA `(.L_x_11726) ;  /* 0x0000000000f87947 */ /* 0x000fec0003800000 */
.L_x_11739:
        /* <DEDUP_REMOVED lines=20> */
.L_x_11744:
[----:B------:R-:W-:Y:S05]  /*1b10*/  BSYNC B0 ;  /* 0x0000000000007941 */ /* 0x000fea0003800000 */
.L_x_11743:
[----:B------:R-:W-:Y:S01]  /*1b20*/  IMAD.SHL.U32 R3, R3, 0x200000, RZ ;  /* 0x0020000003037824 */ /* 0x000fe200078e00ff */
[----:B------:R-:W-:-:S04]  /*1b30*/  LEA R5, R0, 0x37800000, 0x17 ;  /* 0x3780000000057811 */ /* 0x000fc800078eb8ff */
[----:B------:R-:W-:Y:S01]  /*1b40*/  LOP3.LUT R22, R5, R3, R22, 0xfe, !PT ;  /* 0x0000000305167212 */ /* 0x000fe200078efe16 */
[----:B------:R-:W-:Y:S06]  /*1b50*/  BRA `(.L_x_11726) ;  /* 0x0000000000947947 */ /* 0x000fec0003800000 */
.L_x_11738:
        /* <DEDUP_REMOVED lines=14> */
.L_x_11725:
        /* <DEDUP_REMOVED lines=16> */
.L_x_11747:
[----:B------:R-:W-:Y:S01]  /*1d40*/  IMAD.MOV.U32 R22, RZ, RZ, RZ ;  /* 0x000000ffff167224 */ /* 0x000fe200078e00ff */
[----:B------:R-:W-:Y:S06]  /*1d50*/  BRA `(.L_x_11726) ;  /* 0x0000000000147947 */ /* 0x000fec0003800000 */
.L_x_11746:
[----:B------:R-:W2:Y:S02]  /*1d60*/  LDG.E.64 R22, desc[UR36][R4.64] ;  /* 0x0000002404167981 */ /* 0x000ea4000c1e1b00 */
[----:B--2---:R0:W2:Y:S01]  /*1d70*/  I2F.U64 R22, R22 ;  /* 0x0000001600167312 */ /* 0x0040a20000301000 */
[----:B------:R-:W-:Y:S05]  /*1d80*/  BRA `(.L_x_11726) ;  /* 0x0000000000087947 */ /* 0x000fea0003800000 */
.L_x_11745:
[----:B------:R-:W2:Y:S02]  /*1d90*/  LDG.E R4, desc[UR36][R4.64] ;  /* 0x0000002404047981 */ /* 0x000ea4000c1e1900 */
[----:B--2---:R-:W-:-:S07]  /*1da0*/  I2FP.F32.U32 R22, R4 ;  /* 0x0000000400167245 */ /* 0x004fce0000201000 */
.L_x_11726:
[----:B------:R-:W-:Y:S05]  /*1db0*/  BSYNC B6 ;  /* 0x0000000000067941 */ /* 0x000fea0003800000 */
.L_x_11720:
[----:B------:R-:W-:-:S07]  /*1dc0*/  VIADD R16, R16, 0x80 ;  /* 0x0000008010107836 */ /* 0x000fce0000000000 */
.L_x_11719:
[----:B------:R-:W-:Y:S05]  /*1dd0*/  BSYNC B7 ;  /* 0x0000000000077941 */ /* 0x000fea0003800000 */
.L_x_11718:
        /* <DEDUP_REMOVED lines=27> */
.L_x_11754:
[----:B------:R-:W2:Y:S02]  /*1f90*/  LDG.E.U8 R4, desc[UR36][R4.64] ;  /* 0x0000002404047981 */ /* 0x000ea4000c1e1100 */
[----:B--2---:R-:W-:Y:S01]  /*1fa0*/  I2FP.F32.U32 R23, R4 ;  /* 0x0000000400177245 */ /* 0x004fe20000201000 */
[----:B------:R-:W-:Y:S06]  /*1fb0*/  BRA `(.L_x_11756) ;  /* 0x0000000c002c7947 */ /* 0x000fec0003800000 */
.L_x_11753:
        /* <DEDUP_REMOVED lines=9> */
.L_x_11758:
[----:B------:R-:W2:Y:S02]  /*2050*/  LDG.E R4, desc[UR36][R4.64] ;  /* 0x0000002404047981 */ /* 0x000ea4000c1e1900 */
[----:B--2---:R-:W-:Y:S01]  /*2060*/  I2FP.F32.S32 R23, R4 ;  /* 0x0000000400177245 */ /* 0x004fe20000201400 */
[----:B------:R-:W-:Y:S06]  /*2070*/  BRA `(.L_x_11756) ;  /* 0x0000000800fc7947 */ /* 0x000fec0003800000 */
.L_x_11757:
[----:B------:R-:W2:Y:S02]  /*2080*/  LDG.E.U16 R4, desc[UR36][R4.64] ;  /* 0x0000002404047981 */ /* 0x000ea4000c1e1500 */
[----:B--2---:R4:W0:Y:S01]  /*2090*/  I2F.S16 R23, R4 ;  /* 0x0000000400177306 */ /* 0x0048220000101400 */
[----:B------:R-:W-:Y:S05]  /*20a0*/  BRA `(.L_x_11756) ;  /* 0x0000000800f07947 */ /* 0x000fea0003800000 */
.L_x_11752:
        /* <DEDUP_REMOVED lines=8> */
.L_x_11760:
[----:B------:R-:W2:Y:S02]  /*2130*/  LDG.E.U16 R4, desc[UR36][R4.64] ;  /* 0x0000002404047981 */ /* 0x000ea4000c1e1500 */
[----:B--2---:R-:W-:Y:S01]  /*2140*/  HADD2.F32 R23, -RZ, R4.H0_H0 ;  /* 0x20000004ff177230 */ /* 0x004fe20000004100 */
[----:B------:R-:W-:Y:S06]  /*2150*/  BRA `(.L_x_11756) ;  /* 0x0000000800c47947 */ /* 0x000fec0003800000 */
.L_x_11759:
        /* <DEDUP_REMOVED lines=8> */
.L_x_11762:
[----:B------:R-:W2:Y:S02]  /*21e0*/  LDG.E.U16 R4, desc[UR36][R4.64] ;  /* 0x0000002404047981 */ /* 0x000ea4000c1e1500 */
[----:B--2---:R-:W-:Y:S01]  /*21f0*/  HADD2.F32 R23, -RZ, R4.H0_H0 ;  /* 0x20000004ff177230 */ /* 0x004fe20000004100 */
[----:B------:R-:W-:Y:S06]  /*2200*/  BRA `(.L_x_11756) ;  /* 0x0000000800987947 */ /* 0x000fec0003800000 */
.L_x_11761:
[----:B------:R-:W2:Y:S01]  /*2210*/  LDG.E.64 R4, desc[UR36][R4.64] ;  /* 0x0000002404047981 */ /* 0x000ea2000c1e1b00 */
[----:B------:R-:W-:Y:S01]  /*2220*/  UMOV UR4, 0xf0000000 ;  /* 0xf000000000047882 */ /* 0x000fe20000000000 */
[----:B------:R-:W-:Y:S01]  /*2230*/  UMOV UR5, 0x380fffff ;  /* 0x380fffff00057882 */ /* 0x000fe20000000000 */
[----:B--2---:R-:W0:Y:S01]  /*2240*/  F2F.F32.F64 R23, R4 ;  /* 0x0000000400177310 */ /* 0x004e220000301000 */
[----:B------:R-:W-:-:S14]  /*2250*/  DSETP.GEU.AND P0, PT, |R4|, UR4, PT ;  /* 0x0000000404007e2a */ /* 0x000fdc000bf0e200 */
[----:B0-----:R-:W-:Y:S01]  /*2260*/  @!P0 FMUL R23, R23, 1.175494350822287508e-38 ;  /* 0x0080000017178820 */ /* 0x001fe20000400000 */
[----:B------:R-:W-:Y:S06]  /*2270*/  BRA `(.L_x_11756) ;  /* 0x00000008007c7947 */ /* 0x000fec0003800000 */
.L_x_11751:
        /* <DEDUP_REMOVED lines=12> */
.L_x_11765:
[----:B------:R-:W2:Y:S01]  /*2340*/  LDG.E.64 R4, desc[UR36][R4.64] ;  /* 0x0000002404047981 */ /* 0x000ea2000c1e1b00 */
[----:B------:R-:W-:Y:S01]  /*2350*/  UMOV UR4, 0xf0000000 ;  /* 0xf000000000047882 */ /* 0x000fe20000000000 */
[----:B------:R-:W-:Y:S01]  /*2360*/  UMOV UR5, 0x380fffff ;  /* 0x380fffff00057882 */ /* 0x000fe20000000000 */
[----:B--2---:R-:W0:Y:S01]  /*2370*/  F2F.F32.F64 R23, R4 ;  /* 0x0000000400177310 */ /* 0x004e220000301000 */
[----:B------:R-:W-:-:S14]  /*2380*/  DSETP.GEU.AND P0, PT, |R4|, UR4, PT ;  /* 0x0000000404007e2a */ /* 0x000fdc000bf0e200 */
[----:B0-----:R-:W-:Y:S01]  /*2390*/  @!P0 FMUL R23, R23, 1.175494350822287508e-38 ;  /* 0x0080000017178820 */ /* 0x001fe20000400000 */
[----:B------:R-:W-:Y:S06]  /*23a0*/  BRA `(.L_x_11756) ;  /* 0x0000000800307947 */ /* 0x000fec0003800000 */
.L_x_11764:
        /* <DEDUP_REMOVED lines=26> */
.L_x_11767:
        /* <DEDUP_REMOVED lines=13> */
.L_x_11766:
[----:B------:R-:W2:Y:S02]  /*2620*/  LDG.E.U16 R4, desc[UR36][R4.64] ;  /* 0x0000002404047981 */ /* 0x000ea4000c1e1500 */
[----:B--2---:R-:W-:Y:S01]  /*2630*/  IMAD.U32 R23, R4, 0x10000, RZ ;  /* 0x0001000004177824 */ /* 0x004fe200078e00ff */
[----:B------:R-:W-:Y:S06]  /*2640*/  BRA `(.L_x_11756) ;  /* 0x0000000400887947 */ /* 0x000fec0003800000 */
.L_x_11763:
        /* <DEDUP_REMOVED lines=11> */
.L_x_11770:
        /* <DEDUP_REMOVED lines=20> */
.L_x_11772:
[----:B------:R-:W-:Y:S05]  /*2840*/  BSYNC B0 ;  /* 0x0000000000007941 */ /* 0x000fea0003800000 */
.L_x_11771:
[----:B------:R-:W-:Y:S01]  /*2850*/  IMAD.SHL.U32 R3, R3, 0x100000, RZ ;  /* 0x0010000003037824 */ /* 0x000fe200078e00ff */
[----:B------:R-:W-:-:S04]  /*2860*/  LEA R0, R0, 0x3b800000, 0x17 ;  /* 0x3b80000000007811 */ /* 0x000fc800078eb8ff */
[----:B------:R-:W-:Y:S01]  /*2870*/  LOP3.LUT R23, R0, R3, R23, 0xfe, !PT ;  /* 0x0000000300177212 */ /* 0x000fe200078efe17 */
[----:B------:R-:W-:Y:S06]  /*2880*/  BRA `(.L_x_11756) ;  /* 0x0000000000f87947 */ /* 0x000fec0003800000 */
.L_x_11769:
        /* <DEDUP_REMOVED lines=20> */
.L_x_11774:
[----:B------:R-:W-:Y:S05]  /*29d0*/  BSYNC B0 ;  /* 0x0000000000007941 */ /* 0x000fea0003800000 */
.L_x_11773:
[----:B------:R-:W-:Y:S01]  /*29e0*/  IMAD.SHL.U32 R3, R3, 0x200000, RZ ;  /* 0x0020000003037824 */ /* 0x000fe200078e00ff */
[----:B------:R-:W-:-:S04]  /*29f0*/  LEA R0, R0, 0x37800000, 0x17 ;  /* 0x3780000000007811 */ /* 0x000fc800078eb8ff */
[----:B------:R-:W-:Y:S01]  /*2a00*/  LOP3.LUT R23, R0, R3, R23, 0xfe, !PT ;  /* 0x0000000300177212 */ /* 0x000fe200078efe17 */
[----:B------:R-:W-:Y:S06]  /*2a10*/  BRA `(.L_x_11756) ;  /* 0x0000000000947947 */ /* 0x000fec0003800000 */
.L_x_11768:
        /* <DEDUP_REMOVED lines=14> */
.L_x_11755:
        /* <DEDUP_REMOVED lines=16> */
.L_x_11777:
[----:B------:R-:W-:Y:S01]  /*2c00*/  IMAD.MOV.U32 R23, RZ, RZ, RZ ;  /* 0x000000ffff177224 */ /* 0x000fe200078e00ff */
[----:B------:R-:W-:Y:S06]  /*2c10*/  BRA `(.L_x_11756) ;  /* 0x0000000000147947 */ /* 0x000fec0003800000 */
.L_x_11776:
[----:B------:R-:W2:Y:S02]  /*2c20*/  LDG.E.64 R4, desc[UR36][R4.64] ;  /* 0x0000002404047981 */ /* 0x000ea4000c1e1b00 */
[----:B--2---:R0:W2:Y:S01]  /*2c30*/  I2F.U64 R23, R4 ;  /* 0x0000000400177312 */ /* 0x0040a20000301000 */
[----:B------:R-:W-:Y:S05]  /*2c40*/  BRA `(.L_x_11756) ;  /* 0x0000000000087947 */ /* 0x000fea0003800000 */
.L_x_11775:
[----:B------:R-:W2:Y:S02]  /*2c50*/  LDG.E R4, desc[UR36][R4.64] ;  /* 0x0000002404047981 */ /* 0x000ea4000c1e1900 */
[----:B--2---:R-:W-:-:S07]  /*2c60*/  I2FP.F32.U32 R23, R4 ;  /* 0x0000000400177245 */ /* 0x004fce0000201000 */
.L_x_11756:
[----:B------:R-:W-:Y:S05]  /*2c70*/  BSYNC B6 ;  /* 0x0000000000067941 */ /* 0x000fea0003800000 */
.L_x_11750:
[----:B------:R-:W-:-:S07]  /*2c80*/  VIADD R16, R16, 0x80 ;  /* 0x0000008010107836 */ /* 0x000fce0000000000 */
.L_x_11749:
[----:B------:R-:W-:Y:S05]  /*2c90*/  BSYNC B7 ;  /* 0x0000000000077941 */ /* 0x000fea0003800000 */
.L_x_11748:
        /* <DEDUP_REMOVED lines=23> */
.L_x_11783:
[----:B------:R-:W2:Y:S02]  /*2e10*/  LDG.E.U8 R4, desc[UR36][R4.64] ;  /* 0x0000002404047981 */ /* 0x000ea4000c1e1100 */
[----:B--2---:R-:W-:Y:S01]  /*2e20*/  I2FP.F32.U32 R18, R4 ;  /* 0x0000000400127245 */ /* 0x004fe20000201000 */
[----:B------:R-:W-:Y:S06]  /*2e30*/  BRA `(.L_x_11779) ;  /* 0x0000000c00207947 */ /* 0x000fec0003800000 */
.L_x_11782:
        /* <DEDUP_REMOVED lines=9> */
.L_x_11786:
[----:B------:R-:W2:Y:S02]  /*2ed0*/  LDG.E R4, desc[UR36][R4.64] ;  /* 0x0000002404047981 */ /* 0x000ea4000c1e1900 */
[----:B--2---:R-:W-:Y:S01]  /*2ee0*/  I2FP.F32.S32 R18, R4 ;  /* 0x0000000400127245 */ /* 0x004fe20000201400 */
[----:B------:R-:W-:Y:S06]  /*2ef0*/  BRA `(.L_x_11779) ;  /* 0x0000000800f07947 */ /* 0x000fec0003800000 */
.L_x_11785:
[----:B------:R-:W2:Y:S02]  /*2f00*/  LDG.E.U16 R4, desc[UR36][R4.64] ;  /* 0x0000002404047981 */ /* 0x000ea4000c1e1500 */
[----:B--2---:R0:W2:Y:S01]  /*2f10*/  I2F.S16 R18, R4 ;  /* 0x0000000400127306 */ /* 0x0040a20000101400 */
[----:B------:R-:W-:Y:S05]  /*2f20*/  BRA `(.L_x_11779) ;  /* 0x0000000800e47947 */ /* 0x000fea0003800000 */
.L_x_11781:
        /* <DEDUP_REMOVED lines=8> */
.L_x_11788:
[----:B------:R-:W2:Y:S02]  /*2fb0*/  LDG.E.U16 R4, desc[UR36][R4.64] ;  /* 0x0000002404047981 */ /* 0x000ea4000c1e1500 */
[----:B--2---:R-:W-:Y:S01]  /*2fc0*/  HADD2.F32 R18, -RZ, R4.H0_H0 ;  /* 0x20000004ff127230 */ /* 0x004fe20000004100 */
[----:B------:R-:W-:Y:S06]  /*2fd0*/  BRA `(.L_x_11779) ;  /* 0x0000000800b87947 */ /* 0x000fec0003800000 */
.L_x_11787:
        /* <DEDUP_REMOVED lines=8> */
.L_x_11790:
[----:B------:R-:W2:Y:S02]  /*3060*/  LDG.E.U16 R4, desc[UR36][R4.64] ;  /* 0x0000002404047981 */ /* 0x000ea4000c1e1500 */
[----:B--2---:R-:W-:Y:S01]  /*3070*/  HADD2.F32 R18, -RZ, R4.H0_H0 ;  /* 0x20000004ff127230 */ /* 0x004fe20000004100 */
[----:B------:R-:W-:Y:S06]  /*3080*/  BRA `(.L_x_11779) ;  /* 0x00000008008c7947 */ /* 0x000fec0003800000 */
.L_x_11789:
[----:B------:R-:W2:Y:S01]  /*3090*/  LDG.E.64 R4, desc[UR36][R4.64] ;  /* 0x0000002404047981 */ /* 0x000ea2000c1e1b00 */
[----:B------:R-:W-:Y:S01]  /*30a0*/  UMOV UR4, 0xf0000000 ;  /* 0xf000000000047882 */ /* 0x000fe20000000000 */
[----:B------:R-:W-:Y:S01]  /*30b0*/  UMOV UR5, 0x380fffff ;  /* 0x380fffff00057882 */ /* 0x000fe20000000000 */
[----:B--2---:R-:W0:Y:S01]  /*30c0*/  F2F.F32.F64 R18, R4 ;  /* 0x0000000400127310 */ /* 0x004e220000301000 */
[----:B------:R-:W-:-:S14]  /*30d0*/  DSETP.GEU.AND P0, PT, |R4|, UR4, PT ;  /* 0x0000000404007e2a */ /* 0x000fdc000bf0e200 */
[----:B0-----:R-:W-:Y:S01]  /*30e0*/  @!P0 FMUL R18, R18, 1.175494350822287508e-38 ;  /* 0x0080000012128820 */ /* 0x001fe20000400000 */
[----:B------:R-:W-:Y:S06]  /*30f0*/  BRA `(.L_x_11779) ;  /* 0x0000000800707947 */ /* 0x000fec0003800000 */
.L_x_11780:
        /* <DEDUP_REMOVED lines=12> */
.L_x_11793:
[----:B------:R-:W2:Y:S01]  /*31c0*/  LDG.E.64 R4, desc[UR36][R4.64] ;  /* 0x0000002404047981 */ /* 0x000ea2000c1e1b00 */
[----:B------:R-:W-:Y:S01]  /*31d0*/  UMOV UR4, 0xf0000000 ;  /* 0xf000000000047882 */ /* 0x000fe20000000000 */
[----:B------:R-:W-:Y:S01]  /*31e0*/  UMOV UR5, 0x380fffff ;  /* 0x380fffff00057882 */ /* 0x000fe20000000000 */
[----:B--2---:R-:W0:Y:S01]  /*31f0*/  F2F.F32.F64 R18, R4 ;  /* 0x0000000400127310 */ /* 0x004e220000301000 */
[----:B------:R-:W-:-:S14]  /*3200*/  DSETP.GEU.AND P0, PT, |R4|, UR4, PT ;  /* 0x0000000404007e2a */ /* 0x000fdc000bf0e200 */
[----:B0-----:R-:W-:Y:S01]  /*3210*/  @!P0 FMUL R18, R18, 1.175494350822287508e-38 ;  /* 0x0080000012128820 */ /* 0x001fe20000400000 */
[----:B------:R-:W-:Y:S06]  /*3220*/  BRA `(.L_x_11779) ;  /* 0x0000000800247947 */ /* 0x000fec0003800000 */
.L_x_11792:
        /* <DEDUP_REMOVED lines=26> */
.L_x_11795:
        /* <DEDUP_REMOVED lines=13> */
.L_x_11794:
[----:B------:R-:W2:Y:S02]  /*34a0*/  LDG.E.U16 R4, desc[UR36][R4.64] ;  /* 0x0000002404047981 */ /* 0x000ea4000c1e1500 */
[----:B--2---:R-:W-:Y:S01]  /*34b0*/  IMAD.U32 R18, R4, 0x10000, RZ ;  /* 0x0001000004127824 */ /* 0x004fe200078e00ff */
[----:B------:R-:W-:Y:S06]  /*34c0*/  BRA `(.L_x_11779) ;  /* 0x00000004007c7947 */ /* 0x000fec0003800000 */
.L_x_11791:
        /* <DEDUP_REMOVED lines=11> */
.L_x_11798:
        /* <DEDUP_REMOVED lines=19> */
.L_x_11800:
[----:B------:R-:W-:Y:S05]  /*36b0*/  BSYNC B0 ;  /* 0x0000000000007941 */ /* 0x000fea0003800000 */
.L_x_11799:
[----:B------:R-:W-:Y:S01]  /*36c0*/  IMAD.SHL.U32 R3, R3, 0x100000, RZ ;  /* 0x0010000003037824 */ /* 0x000fe200078e00ff */
[----:B------:R-:W-:-:S04]  /*36d0*/  LEA R5, R0, 0x3b800000, 0x17 ;  /* 0x3b80000000057811 */ /* 0x000fc800078eb8ff */
[----:B------:R-:W-:Y:S01]  /*36e0*/  LOP3.LUT R18, R5, R3, R18, 0xfe, !PT ;  /* 0x0000000305127212 */ /* 0x000fe200078efe12 */
[----:B------:R-:W-:Y:S06]  /*36f0*/  BRA `(.L_x_11779) ;  /* 0x0000000000f07947 */ /* 0x000fec0003800000 */
.L_x_11797:
        /* <DEDUP_REMOVED lines=19> */
.L_x_11802:
[----:B------:R-:W-:Y:S05]  /*3830*/  BSYNC B0 ;  /* 0x0000000000007941 */ /* 0x000fea0003800000 */
.L_x_11801:
[----:B------:R-:W-:Y:S01]  /*3840*/  IMAD.SHL.U32 R3, R3, 0x200000, RZ ;  /* 0x0020000003037824 */ /* 0x000fe200078e00ff */
[----:B------:R-:W-:-:S04]  /*3850*/  LEA R5, R0, 0x37800000, 0x17 ;  /* 0x3780000000057811 */ /* 0x000fc800078eb8ff */
[----:B------:R-:W-:Y:S01]  /*3860*/  LOP3.LUT R18, R5, R3, R18, 0xfe, !PT ;  /* 0x0000000305127212 */ /* 0x000fe200078efe12 */
[----:B------:R-:W-:Y:S06]  /*3870*/  BRA `(.L_x_11779) ;  /* 0x0000000000907947 */ /* 0x000fec0003800000 */
.L_x_11796:
        /* <DEDUP_REMOVED lines=14> */
.L_x_11784:
        /* <DEDUP_REMOVED lines=16> */
.L_x_11805:
[----:B------:R-:W-:Y:S05]  /*3a60*/  BRA `(.L_x_11779) ;  /* 0x0000000000147947 */ /* 0x000fea0003800000 */
.L_x_11804:
[----:B------:R-:W2:Y:S02]  /*3a70*/  LDG.E.64 R4, desc[UR36][R4.64] ;  /* 0x0000002404047981 */ /* 0x000ea4000c1e1b00 */
[----:B--2---:R0:W2:Y:S01]  /*3a80*/  I2F.U64 R18, R4 ;  /* 0x0000000400127312 */ /* 0x0040a20000301000 */
[----:B------:R-:W-:Y:S05]  /*3a90*/  BRA `(.L_x_11779) ;  /* 0x0000000000087947 */ /* 0x000fea0003800000 */
.L_x_11803:
[----:B------:R-:W2:Y:S02]  /*3aa0*/  LDG.E R4, desc[UR36][R4.64] ;  /* 0x0000002404047981 */ /* 0x000ea4000c1e1900 */
[----:B--2---:R-:W-:-:S07]  /*3ab0*/  I2FP.F32.U32 R18, R4 ;  /* 0x0000000400127245 */ /* 0x004fce0000201000 */
.L_x_11779:
[----:B------:R-:W-:Y:S05]  /*3ac0*/  BSYNC B6 ;  /* 0x0000000000067941 */ /* 0x000fea0003800000 */
.L_x_11778:
[----:B------:R-:W0:Y:S01]  /*3ad0*/  S2R R25, SR_TID.X ;  /* 0x0000000000197919 */ /* 0x000e220000002100 */
[----:B------:R-:W2:Y:S01]  /*3ae0*/  LDC.U8 R16, c[0x0][0x234] ;  /* 0x00008d00ff107b82 */ /* 0x000ea20000000000 */
[----:B------:R-:W-:Y:S01]  /*3af0*/  BSSY B6, `(.L_x_11806) ;  /* 0x0000127000067945 */ /* 0x000fe20003800000 */
[C---:B0-----:R-:W-:Y:S01]  /*3b00*/  VIADD R6, R25.reuse, 0x180 ;  /* 0x0000018019067836 */ /* 0x041fe20000000000 */
[CC--:B------:R-:W-:Y:S01]  /*3b10*/  ISETP.GE.AND P3, PT, R25.reuse, R17.reuse, PT ;  /* 0x000000111900720c */ /* 0x0c0fe20003f66270 */
[C---:B------:R-:W-:Y:S02]  /*3b20*/  VIADD R26, R25.reuse, 0x80 ;  /* 0x00000080191a7836 */ /* 0x040fe40000000000 */
[----:B------:R-:W-:Y:S01]  /*3b30*/  VIADD R0, R25, 0x100 ;  /* 0x0000010019007836 */ /* 0x000fe20000000000 */
[-C--:B------:R-:W-:Y:S02]  /*3b40*/  ISETP.GE.AND P2, PT, R6, R17.reuse, PT ;  /* 0x000000110600720c */ /* 0x080fe40003f46270 */
[----:B------:R-:W-:-:S02]  /*3b50*/  ISETP.GE.AND P0, PT, R26, R17, PT ;  /* 0x000000111a00720c */ /* 0x000fc40003f06270 */
[----:B------:R-:W-:-:S05]  /*3b60*/  ISETP.GE.AND P1, PT, R0, R17, PT ;  /* 0x000000110000720c */ /* 0x000fca0003f26270 */
[----:B-1-3-5:R-:W-:-:S04]  /*3b70*/  @!P3 FMUL.FTZ R0, R19, R19 ;  /* 0x000000131300b220 */ /* 0x02afc80000410000 */
[-C--:B--2---:R-:W-:Y:S01]  /*3b80*/  @!P2 FMUL.FTZ R3, R18, R18.reuse ;  /* 0x000000121203a220 */ /* 0x084fe20000410000 */
[----:B------:R-:W-:Y:S01]  /*3b90*/  @!P3 FMUL.FTZ R0, R0, R19 ;  /* 0x000000130000b220 */ /* 0x000fe20000410000 */
[----:B------:R-:W-:Y:S02]  /*3ba0*/  @!P2 FMUL.FTZ R11, R18, 0.5 ;  /* 0x3f000000120ba820 */ /* 0x000fe40000410000 */
[----:B------:R-:W-:Y:S01]  /*3bb0*/  @!P2 FMUL.FTZ R5, R3, R18 ;  /* 0x000000120305a220 */ /* 0x000fe20000410000 */
[-C--:B------:R-:W-:Y:S01]  /*3bc0*/  @!P0 FMUL.FTZ R3, R22, R22.reuse ;  /* 0x0000001616038220 */ /* 0x080fe20000410000 */
[-C--:B------:R-:W-:Y:S01]  /*3bd0*/  @!P1 FMUL.FTZ R6, R23, R23.reuse ;  /* 0x0000001717069220 */ /* 0x080fe20000410000 */
[----:B------:R-:W-:Y:S01]  /*3be0*/  @!P3 FFMA.FTZ R0, R0, 0.044714998453855514526, R19 ;  /* 0x3d3727130000b823 */ /* 0x000fe20000010013 */
[----:B------:R-:W-:Y:S01]  /*3bf0*/  @!P2 FFMA.FTZ R7, R5, 0.044714998453855514526, R18 ;  /* 0x3d3727130507a823 */ /* 0x000fe20000010012 */
[----:B------:R-:W-:Y:S01]  /*3c00*/  @!P0 FMUL.FTZ R3, R3, R22 ;  /* 0x0000001603038220 */ /* 0x000fe20000410000 */
[----:B------:R-:W-:Y:S01]  /*3c10*/  @!P1 FMUL.FTZ R6, R6, R23 ;  /* 0x0000001706069220 */ /* 0x000fe20000410000 */
[----:B------:R-:W-:Y:S01]  /*3c20*/  @!P3 FMUL.FTZ R0, R0, 0.79788458347320556641 ;  /* 0x3f4c422a0000b820 */ /* 0x000fe20000410000 */
[----:B------:R-:W-:Y:S01]  /*3c30*/  @!P2 FMUL.FTZ R9, R7, 0.79788458347320556641 ;  /* 0x3f4c422a0709a820 */ /* 0x000fe20000410000 */
[----:B------:R-:W-:Y:S01]  /*3c40*/  @!P0 FFMA.FTZ R3, R3, 0.044714998453855514526, R22 ;  /* 0x3d37271303038823 */ /* 0x000fe20000010016 */
[----:B------:R-:W-:Y:S01]  /*3c50*/  @!P1 FFMA.FTZ R6, R6, 0.044714998453855514526, R23 ;  /* 0x3d37271306069823 */ /* 0x000fe20000010017 */
[----:B------:R-:W-:Y:S01]  /*3c60*/  @!P3 FMUL.FTZ R19, R19, 0.5 ;  /* 0x3f0000001313b820 */ /* 0x000fe20000410000 */
[----:B------:R-:W-:Y:S01]  /*3c70*/  @!P1 FMUL.FTZ R8, R23, 0.5 ;  /* 0x3f00000017089820 */ /* 0x000fe20000410000 */
[----:B------:R-:W-:Y:S01]  /*3c80*/  @!P0 FMUL.FTZ R3, R3, 0.79788458347320556641 ;  /* 0x3f4c422a03038820 */ /* 0x000fe20000410000 */
[----:B------:R-:W-:Y:S01]  /*3c90*/  @!P1 FMUL.FTZ R6, R6, 0.79788458347320556641 ;  /* 0x3f4c422a06069820 */ /* 0x000fe20000410000 */
[----:B------:R-:W0:Y:S08]  /*3ca0*/  @!P3 MUFU.TANH R0, R0 ;  /* 0x000000000000b308 */ /* 0x000e300000002400 */
[----:B------:R1:W2:Y:S08]  /*3cb0*/  @!P1 MUFU.TANH R5, R6 ;  /* 0x0000000600059308 */ /* 0x0002b00000002400 */
[----:B------:R-:W3:Y:S01]  /*3cc0*/  @!P2 MUFU.TANH R9, R9 ;  /* 0x000000090009a308 */ /* 0x000ee20000002400 */
[----:B-1----:R-:W-:Y:S01]  /*3cd0*/  @!P0 FMUL.FTZ R6, R22, 0.5 ;  /* 0x3f00000016068820 */ /* 0x002fe20000410000 */
[----:B0-----:R-:W-:-:S04]  /*3ce0*/  @!P3 FADD.FTZ R0, R0, 1 ;  /* 0x3f8000000000b421 */ /* 0x001fc80000010000 */
[----:B----4-:R-:W-:Y:S02]  /*3cf0*/  @!P3 FMUL.FTZ R4, R0, R19 ;  /* 0x000000130004b220 */ /* 0x010fe40000410000 */
[----:B------:R-:W0:Y:S01]  /*3d00*/  @!P0 MUFU.TANH R3, R3 ;  /* 0x0000000300038308 */ /* 0x000e220000002400 */
[----:B--2---:R-:W-:-:S04]  /*3d10*/  @!P1 FADD.FTZ R7, R5, 1 ;  /* 0x3f80000005079421 */ /* 0x004fc80000010000 */
[----:B------:R-:W-:Y:S01]  /*3d20*/  @!P1 FMUL.FTZ R22, R7, R8 ;  /* 0x0000000807169220 */ /* 0x000fe20000410000 */
[----:B---3--:R-:W-:-:S04]  /*3d30*/  @!P2 FADD.FTZ R10, R9, 1 ;  /* 0x3f800000090aa421 */ /* 0x008fc80000010000 */
[----:B------:R-:W-:Y:S01]  /*3d40*/  @!P2 FMUL.FTZ R24, R10, R11 ;  /* 0x0000000b0a18a220 */ /* 0x000fe20000410000 */
[----:B0-----:R-:W-:-:S04]  /*3d50*/  @!P0 FADD.FTZ R5, R3, 1 ;  /* 0x3f80000003058421 */ /* 0x001fc80000010000 */
[----:B------:R-:W-:Y:S01]  /*3d60*/  @!P0 FMUL.FTZ R18, R5, R6 ;  /* 0x0000000605128220 */ /* 0x000fe20000410000 */
[----:B------:R-:W-:Y:S06]  /*3d70*/  @P3 BRA `(.L_x_11807) ;  /* 0x0000000c00f83947 */ /* 0x000fec0003800000 */
        /* <DEDUP_REMOVED lines=21> */
.L_x_11811:
[----:B------:R-:W0:Y:S01]  /*3ed0*/  F2I.S64.TRUNC R4, R4 ;  /* 0x0000000400047311 */ /* 0x000e22000020d900 */
[----:B------:R-:W-:Y:S02]  /*3ee0*/  IMAD.MOV.U32 R25, RZ, RZ, R26 ;  /* 0x000000ffff197224 */ /* 0x000fe400078e001a */
[----:B0-----:R-:W-:-:S05]  /*3ef0*/  IMAD.MOV.U32 R3, RZ, RZ, R4 ;  /* 0x000000ffff037224 */ /* 0x001fca00078e0004 */
[----:B------:R0:W-:Y:S01]  /*3f00*/  STG.E.U8 desc[UR36][R8.64], R3 ;  /* 0x0000000308007986 */ /* 0x0001e2000c101124 */
[----:B------:R-:W-:Y:S05]  /*3f10*/  BRA `(.L_x_11807) ;  /* 0x0000000c00907947 */ /* 0x000fea0003800000 */
.L_x_11810:
        /* <DEDUP_REMOVED lines=10> */
.L_x_11814:
[----:B------:R-:W0:Y:S01]  /*3fc0*/  F2I.FTZ.TRUNC.NTZ R3, R4 ;  /* 0x0000000400037305 */ /* 0x000e22000021f100 */
[----:B------:R-:W-:Y:S01]  /*3fd0*/  IMAD.MOV.U32 R25, RZ, RZ, R26 ;  /* 0x000000ffff197224 */ /* 0x000fe200078e001a */
[----:B0-----:R0:W-:Y:S01]  /*3fe0*/  STG.E desc[UR36][R8.64], R3 ;  /* 0x0000000308007986 */ /* 0x0011e2000c101924 */
[----:B------:R-:W-:Y:S05]  /*3ff0*/  BRA `(.L_x_11807) ;  /* 0x0000000c00587947 */ /* 0x000fea0003800000 */
.L_x_11813:
[----:B------:R-:W0:Y:S01]  /*4000*/  F2I.FTZ.TRUNC.NTZ R3, R4 ;  /* 0x0000000400037305 */ /* 0x000e22000021f100 */
[----:B------:R-:W-:Y:S01]  /*4010*/  IMAD.MOV.U32 R25, RZ, RZ, R26 ;  /* 0x000000ffff197224 */ /* 0x000fe200078e001a */
[----:B0-----:R0:W-:Y:S01]  /*4020*/  STG.E.U16 desc[UR36][R8.64], R3 ;  /* 0x0000000308007986 */ /* 0x0011e2000c101524 */
[----:B------:R-:W-:Y:S05]  /*4030*/  BRA `(.L_x_11807) ;  /* 0x0000000c00487947 */ /* 0x000fea0003800000 */
.L_x_11809:
        /* <DEDUP_REMOVED lines=9> */
.L_x_11816:
[----:B------:R-:W-:Y:S01]  /*40d0*/  F2FP.F16.F32.PACK_AB R4, RZ, R4 ;  /* 0x00000004ff04723e */ /* 0x000fe200000000ff */
[----:B------:R-:W-:-:S04]  /*40e0*/  IMAD.MOV.U32 R25, RZ, RZ, R26 ;  /* 0x000000ffff197224 */ /* 0x000fc800078e001a */
[----:B------:R0:W-:Y:S01]  /*40f0*/  STG.E.U16 desc[UR36][R8.64], R4 ;  /* 0x0000000408007986 */ /* 0x0001e2000c101524 */
[----:B------:R-:W-:Y:S05]  /*4100*/  BRA `(.L_x_11807) ;  /* 0x0000000c00147947 */ /* 0x000fea0003800000 */
.L_x_11815:
        /* <DEDUP_REMOVED lines=10> */
.L_x_11818:
[----:B------:R-:W-:Y:S01]  /*41b0*/  F2FP.F16.F32.PACK_AB R3, RZ, R4 ;  /* 0x00000004ff03723e */ /* 0x000fe200000000ff */
[----:B------:R-:W-:-:S03]  /*41c0*/  IMAD.MOV.U32 R25, RZ, RZ, R26 ;  /* 0x000000ffff197224 */ /* 0x000fc600078e001a */
[----:B------:R-:W-:-:S05]  /*41d0*/  PRMT R3, R3, 0x5410, RZ ;  /* 0x0000541003037816 */ /* 0x000fca00000000ff */
[----:B------:R0:W-:Y:S01]  /*41e0*/  STG.E desc[UR36][R8.64], R3 ;  /* 0x0000000308007986 */ /* 0x0001e2000c101924 */
[----:B------:R-:W-:Y:S05]  /*41f0*/  BRA `(.L_x_11807) ;  /* 0x0000000800d87947 */ /* 0x000fea0003800000 */
.L_x_11817:
[----:B------:R-:W-:Y:S01]  /*4200*/  FMUL.FTZ R4, R4, 1 ;  /* 0x3f80000004047820 */ /* 0x000fe20000410000 */
[----:B------:R-:W-:-:S05]  /*4210*/  IMAD.MOV.U32 R25, RZ, RZ, R26 ;  /* 0x000000ffff197224 */ /* 0x000fca00078e001a */
[----:B------:R-:W0:Y:S02]  /*4220*/  F2F.F64.F32 R4, R4 ;  /* 0x0000000400047310 */ /* 0x000e240000201800 */
[----:B0-----:R0:W-:Y:S01]  /*4230*/  STG.E.64 desc[UR36][R8.64], R4 ;  /* 0x0000000408007986 */ /* 0x0011e2000c101b24 */
[----:B------:R-:W-:Y:S05]  /*4240*/  BRA `(.L_x_11807) ;  /* 0x0000000800c47947 */ /* 0x000fea0003800000 */
.L_x_11808:
        /* <DEDUP_REMOVED lines=13> */
.L_x_11821:
[----:B------:R-:W-:Y:S01]  /*4320*/  FMUL.FTZ R4, R4, 1 ;  /* 0x3f80000004047820 */ /* 0x000fe20000410000 */
[----:B------:R-:W-:Y:S01]  /*4330*/  CS2R R6, SRZ ;  /* 0x0000000000067805 */ /* 0x000fe2000001ff00 */
[----:B------:R-:W-:-:S04]  /*4340*/  IMAD.MOV.U32 R25, RZ, RZ, R26 ;  /* 0x000000ffff197224 */ /* 0x000fc800078e001a */
[----:B------:R-:W0:Y:S02]  /*4350*/  F2F.F64.F32 R4, R4 ;  /* 0x0000000400047310 */ /* 0x000e240000201800 */
[----:B0-----:R0:W-:Y:S01]  /*4360*/  STG.E.128 desc[UR36][R8.64], R4 ;  /* 0x0000000408007986 */ /* 0x0011e2000c101d24 */
[----:B------:R-:W-:Y:S05]  /*4370*/  BRA `(.L_x_11807) ;  /* 0x0000000800787947 */ /* 0x000fea0003800000 */
.L_x_11820:
        /* <DEDUP_REMOVED lines=20> */
.L_x_11825:
[----:B------:R-:W-:Y:S05]  /*44c0*/  BSYNC B0 ;  /* 0x0000000000007941 */ /* 0x000fea0003800000 */
.L_x_11824:
[----:B------:R-:W-:Y:S01]  /*44d0*/  LOP3.LUT R5, R0, R5, RZ, 0xfc, !PT ;  /* 0x0000000500057212 */ /* 0x000fe200078efcff */
[----:B------:R-:W-:-:S04]  /*44e0*/  IMAD.MOV.U32 R25, RZ, RZ, R26 ;  /* 0x000000ffff197224 */ /* 0x000fc800078e001a */
[----:B------:R0:W-:Y:S01]  /*44f0*/  STG.E.U8 desc[UR36][R8.64], R5 ;  /* 0x0000000508007986 */ /* 0x0001e2000c101124 */
[----:B------:R-:W-:Y:S05]  /*4500*/  BRA `(.L_x_11807) ;  /* 0x0000000800147947 */ /* 0x000fea0003800000 */
.L_x_11823:
        /* <DEDUP_REMOVED lines=12> */
.L_x_11827:
[----:B------:R-:W-:Y:S01]  /*45d0*/  IMAD.MOV.U32 R0, RZ, RZ, 0x7f ;  /* 0x0000007fff007424 */ /* 0x000fe200078e00ff */
[----:B------:R-:W-:-:S04]  /*45e0*/  ISETP.GT.U32.AND P0, PT, R5, 0x7f800000, PT ;  /* 0x7f8000000500780c */ /* 0x000fc80003f04070 */
[----:B------:R-:W-:-:S09]  /*45f0*/  SEL R0, R0, 0x7c, P0 ;  /* 0x0000007c00007807 */ /* 0x000fd20000000000 */
.L_x_11828:
[----:B------:R-:W-:Y:S05]  /*4600*/  BSYNC B0 ;  /* 0x0000000000007941 */ /* 0x000fea0003800000 */
.L_x_11826:
[----:B------:R-:W-:Y:S01]  /*4610*/  LOP3.LUT R4, R4, 0x80000000, RZ, 0xc0, !PT ;  /* 0x8000000004047812 */ /* 0x000fe200078ec0ff */
[----:B------:R-:W-:-:S03]  /*4620*/  IMAD.MOV.U32 R25, RZ, RZ, R26 ;  /* 0x000000ffff197224 */ /* 0x000fc600078e001a */
[----:B------:R-:W-:-:S04]  /*4630*/  SHF.R.U32.HI R3, RZ, 0x18, R4 ;  /* 0x00000018ff037819 */ /* 0x000fc80000011604 */
[----:B------:R-:W-:-:S05]  /*4640*/  LOP3.LUT R3, R0, R3, RZ, 0xfc, !PT ;  /* 0x0000000300037212 */ /* 0x000fca00078efcff */
[----:B------:R0:W-:Y:S01]  /*4650*/  STG.E.U8 desc[UR36][R8.64], R3 ;  /* 0x0000000308007986 */ /* 0x0001e2000c101124 */
[----:B------:R-:W-:Y:S05]  /*4660*/  BRA `(.L_x_11807) ;  /* 0x0000000400bc7947 */ /* 0x000fea0003800000 */
.L_x_11822:
[----:B------:R-:W-:Y:S01]  /*4670*/  F2FP.BF16.F32.PACK_AB R4, RZ, R4 ;  /* 0x00000004ff04723e */ /* 0x000fe200000010ff */
[----:B------:R-:W-:-:S04]  /*4680*/  IMAD.MOV.U32 R25, RZ, RZ, R26 ;  /* 0x000000ffff197224 */ /* 0x000fc800078e001a */
[----:B------:R0:W-:Y:S01]  /*4690*/  STG.E.U16 desc[UR36][R8.64], R4 ;  /* 0x0000000408007986 */ /* 0x0001e2000c101524 */
[----:B------:R-:W-:Y:S05]  /*46a0*/  BRA `(.L_x_11807) ;  /* 0x0000000400ac7947 */ /* 0x000fea0003800000 */
.L_x_11819:
        /* <DEDUP_REMOVED lines=12> */
.L_x_11831:
        /* <DEDUP_REMOVED lines=16> */
.L_x_11834:
[----:B------:R-:W-:-:S04]  /*4870*/  LOP3.LUT R4, R4, 0x80000000, RZ, 0xc0, !PT ;  /* 0x8000000004047812 */ /* 0x000fc800078ec0ff */
[----:B------:R-:W-:-:S04]  /*4880*/  SHF.R.U32.HI R4, RZ, 0x18, R4 ;  /* 0x00000018ff047819 */ /* 0x000fc80000011604 */
[----:B------:R-:W-:-:S04]  /*4890*/  LOP3.LUT R3, R3, R4, RZ, 0xfc, !PT ;  /* 0x0000000403037212 */ /* 0x000fc800078efcff */
[----:B------:R-:W-:-:S07]  /*48a0*/  PRMT R0, R3, 0x7610, R0 ;  /* 0x0000761003007816 */ /* 0x000fce0000000000 */
.L_x_11833:
[----:B------:R-:W-:Y:S05]  /*48b0*/  BSYNC B0 ;  /* 0x0000000000007941 */ /* 0x000fea0003800000 */
.L_x_11832:
[----:B------:R3:W-:Y:S01]  /*48c0*/  STG.E.U8 desc[UR36][R8.64], R0 ;  /* 0x0000000008007986 */ /* 0x0007e2000c101124 */
[----:B------:R-:W-:Y:S01]  /*48d0*/  IMAD.MOV.U32 R25, RZ, RZ, R26 ;  /* 0x000000ffff197224 */ /* 0x000fe200078e001a */
[----:B------:R-:W-:Y:S06]  /*48e0*/  BRA `(.L_x_11807) ;  /* 0x00000004001c7947 */ /* 0x000fec0003800000 */
.L_x_11830:
        /* <DEDUP_REMOVED lines=16> */
.L_x_11837:
[----:B------:R-:W-:-:S04]  /*49f0*/  LOP3.LUT R4, R4, 0x80000000, RZ, 0xc0, !PT ;  /* 0x8000000004047812 */ /* 0x000fc800078ec0ff */
[----:B------:R-:W-:-:S04]  /*4a00*/  SHF.R.U32.HI R4, RZ, 0x18, R4 ;  /* 0x00000018ff047819 */ /* 0x000fc80000011604 */
[----:B------:R-:W-:-:S04]  /*4a10*/  LOP3.LUT R3, R3, R4, RZ, 0xfc, !PT ;  /* 0x0000000403037212 */ /* 0x000fc800078efcff */
[----:B------:R-:W-:-:S07]  /*4a20*/  PRMT R0, R3, 0x7610, R0 ;  /* 0x0000761003007816 */ /* 0x000fce0000000000 */
.L_x_11836:
[----:B------:R-:W-:Y:S05]  /*4a30*/  BSYNC B0 ;  /* 0x0000000000007941 */ /* 0x000fea0003800000 */
.L_x_11835:
[----:B------:R0:W-:Y:S01]  /*4a40*/  STG.E.U8 desc[UR36][R8.64], R0 ;  /* 0x0000000008007986 */ /* 0x0001e2000c101124 */
[----:B------:R-:W-:Y:S01]  /*4a50*/  IMAD.MOV.U32 R25, RZ, RZ, R26 ;  /* 0x000000ffff197224 */ /* 0x000fe200078e001a */
[----:B------:R-:W-:Y:S06]  /*4a60*/  BRA `(.L_x_11807) ;  /* 0x0000000000bc7947 */ /* 0x000fec0003800000 */
.L_x_11829:
        /* <DEDUP_REMOVED lines=22> */
.L_x_11812:
        /* <DEDUP_REMOVED lines=16> */
.L_x_11840:
[----:B------:R-:W-:Y:S01]  /*4cd0*/  IMAD.MOV.U32 R25, RZ, RZ, R26 ;  /* 0x000000ffff197224 */ /* 0x000fe200078e001a */
[----:B------:R-:W-:Y:S06]  /*4ce0*/  BRA `(.L_x_11807) ;  /* 0x00000000001c7947 */ /* 0x000fec0003800000 */
.L_x_11839:
[----:B------:R-:W0:Y:S01]  /*4cf0*/  F2I.U64.TRUNC R4, R4 ;  /* 0x0000000400047311 */ /* 0x000e22000020d800 */
[----:B------:R-:W-:Y:S01]  /*4d00*/  IMAD.MOV.U32 R25, RZ, RZ, R26 ;  /* 0x000000ffff197224 */ /* 0x000fe200078e001a */
[----:B0-----:R2:W-:Y:S01]  /*4d10*/  STG.E.64 desc[UR36][R8.64], R4 ;  /* 0x0000000408007986 */ /* 0x0015e2000c101b24 */
[----:B------:R-:W-:Y:S05]  /*4d20*/  BRA `(.L_x_11807) ;  /* 0x00000000000c7947 */ /* 0x000fea0003800000 */
.L_x_11838:
[----:B------:R-:W0:Y:S01]  /*4d30*/  F2I.FTZ.U32.TRUNC.NTZ R3, R4 ;  /* 0x0000000400037305 */ /* 0x000e22000021f000 */
[----:B------:R-:W-:Y:S01]  /*4d40*/  IMAD.MOV.U32 R25, RZ, RZ, R26 ;  /* 0x000000ffff197224 */ /* 0x000fe200078e001a */
[----:B0-----:R0:W-:Y:S06]  /*4d50*/  STG.E desc[UR36][R8.64], R3 ;  /* 0x0000000308007986 */ /* 0x0011ec000c101924 */
.L_x_11807:
[----:B------:R-:W-:Y:S05]  /*4d60*/  BSYNC B6 ;  /* 0x0000000000067941 */ /* 0x000fea0003800000 */
.L_x_11806:
[----:B------:R-:W-:Y:S01]  /*4d70*/  ISETP.GE.AND P0, PT, R25, R17, PT ;  /* 0x000000111900720c */ /* 0x000fe20003f06270 */
[----:B------:R-:W-:-:S12]  /*4d80*/  BSSY B6, `(.L_x_11841) ;  /* 0x00001d8000067945 */ /* 0x000fd80003800000 */
        /* <DEDUP_REMOVED lines=22> */
.L_x_11846:
[----:B------:R-:W0:Y:S02]  /*4ef0*/  F2I.S64.TRUNC R18, R18 ;  /* 0x0000001200127311 */ /* 0x000e24000020d900 */
[----:B0-----:R-:W-:-:S05]  /*4f00*/  IMAD.MOV.U32 R3, RZ, RZ, R18 ;  /* 0x000000ffff037224 */ /* 0x001fca00078e0012 */
[----:B------:R0:W-:Y:S01]  /*4f10*/  STG.E.U8 desc[UR36][R8.64], R3 ;  /* 0x0000000308007986 */ /* 0x0001e2000c101124 */
[----:B------:R-:W-:Y:S05]  /*4f20*/  BRA `(.L_x_11848) ;  /* 0x0000000c00407947 */ /* 0x000fea0003800000 */
.L_x_11845:
        /* <DEDUP_REMOVED lines=9> */
.L_x_11850:
[----:B------:R-:W0:Y:S02]  /*4fc0*/  F2I.FTZ.TRUNC.NTZ R3, R18 ;  /* 0x0000001200037305 */ /* 0x000e24000021f100 */
[----:B0-----:R0:W-:Y:S01]  /*4fd0*/  STG.E desc[UR36][R8.64], R3 ;  /* 0x0000000308007986 */ /* 0x0011e2000c101924 */
[----:B------:R-:W-:Y:S05]  /*4fe0*/  BRA `(.L_x_11848) ;  /* 0x0000000c00107947 */ /* 0x000fea0003800000 */
.L_x_11849:
[----:B------:R-:W0:Y:S02]  /*4ff0*/  F2I.FTZ.TRUNC.NTZ R3, R18 ;  /* 0x0000001200037305 */ /* 0x000e24000021f100 */
[----:B0-----:R0:W-:Y:S01]  /*5000*/  STG.E.U16 desc[UR36][R8.64], R3 ;  /* 0x0000000308007986 */ /* 0x0011e2000c101524 */
[----:B------:R-:W-:Y:S05]  /*5010*/  BRA `(.L_x_11848) ;  /* 0x0000000c00047947 */ /* 0x000fea0003800000 */
.L_x_11844:
        /* <DEDUP_REMOVED lines=8> */
.L_x_11852:
[----:B------:R-:W-:-:S05]  /*50a0*/  F2FP.F16.F32.PACK_AB R18, RZ, R18 ;  /* 0x00000012ff12723e */ /* 0x000fca00000000ff */
[----:B------:R0:W-:Y:S01]  /*50b0*/  STG.E.U16 desc[UR36][R8.64], R18 ;  /* 0x0000001208007986 */ /* 0x0001e2000c101524 */
[----:B------:R-:W-:Y:S05]  /*50c0*/  BRA `(.L_x_11848) ;  /* 0x0000000800d87947 */ /* 0x000fea0003800000 */
.L_x_11851:
        /* <DEDUP_REMOVED lines=9> */
.L_x_11854:
[----:B------:R-:W-:-:S04]  /*5160*/  F2FP.F16.F32.PACK_AB R3, RZ, R18 ;  /* 0x00000012ff03723e */ /* 0x000fc800000000ff */
[----:B------:R-:W-:-:S05]  /*5170*/  PRMT R3, R3, 0x5410, RZ ;  /* 0x0000541003037816 */ /* 0x000fca00000000ff */
[----:B------:R0:W-:Y:S01]  /*5180*/  STG.E desc[UR36][R8.64], R3 ;  /* 0x0000000308007986 */ /* 0x0001e2000c101924 */
[----:B------:R-:W-:Y:S05]  /*5190*/  BRA `(.L_x_11848) ;  /* 0x0000000800a47947 */ /* 0x000fea0003800000 */
.L_x_11853:
[----:B------:R-:W-:-:S06]  /*51a0*/  FMUL.FTZ R4, R18, 1 ;  /* 0x3f80000012047820 */ /* 0x000fcc0000410000 */
[----:B------:R-:W0:Y:S02]  /*51b0*/  F2F.F64.F32 R4, R4 ;  /* 0x0000000400047310 */ /* 0x000e240000201800 */
[----:B0-----:R0:W-:Y:S01]  /*51c0*/  STG.E.64 desc[UR36][R8.64], R4 ;  /* 0x0000000408007986 */ /* 0x0011e2000c101b24 */
[----:B------:R-:W-:Y:S05]  /*51d0*/  BRA `(.L_x_11848) ;  /* 0x0000000800947947 */ /* 0x000fea0003800000 */
.L_x_11843:
        /* <DEDUP_REMOVED lines=12> */
.L_x_11857:
[----:B------:R-:W-:Y:S01]  /*52a0*/  FMUL.FTZ R4, R18, 1 ;  /* 0x3f80000012047820 */ /* 0x000fe20000410000 */
[----:B------:R-:W-:-:S05]  /*52b0*/  CS2R R6, SRZ ;  /* 0x0000000000067805 */ /* 0x000fca000001ff00 */
[----:B------:R-:W0:Y:S02]  /*52c0*/  F2F.F64.F32 R4, R4 ;  /* 0x0000000400047310 */ /* 0x000e240000201800 */
[----:B0-----:R0:W-:Y:S01]  /*52d0*/  STG.E.128 desc[UR36][R8.64], R4 ;  /* 0x0000000408007986 */ /* 0x0011e2000c101d24 */
[----:B------:R-:W-:Y:S05]  /*52e0*/  BRA `(.L_x_11848) ;  /* 0x0000000800507947 */ /* 0x000fea0003800000 */
.L_x_11856:
        /* <DEDUP_REMOVED lines=20> */
.L_x_11861:
[----:B------:R-:W-:Y:S05]  /*5430*/  BSYNC B0 ;  /* 0x0000000000007941 */ /* 0x000fea0003800000 */
.L_x_11860:
[----:B------:R-:W-:-:S05]  /*5440*/  LOP3.LUT R5, R0, R5, RZ, 0xfc, !PT ;  /* 0x0000000500057212 */ /* 0x000fca00078efcff */
[----:B------:R0:W-:Y:S01]  /*5450*/  STG.E.U8 desc[UR36][R8.64], R5 ;  /* 0x0000000508007986 */ /* 0x0001e2000c101124 */
[----:B------:R-:W-:Y:S05]  /*5460*/  BRA `(.L_x_11848) ;  /* 0x0000000400f07947 */ /* 0x000fea0003800000 */
.L_x_11859:
        /* <DEDUP_REMOVED lines=12> */
.L_x_11863:
[----:B------:R-:W-:Y:S01]  /*5530*/  IMAD.MOV.U32 R0, RZ, RZ, 0x7f ;  /* 0x0000007fff007424 */ /* 0x000fe200078e00ff */
[----:B------:R-:W-:-:S04]  /*5540*/  ISETP.GT.U32.AND P0, PT, R4, 0x7f800000, PT ;  /* 0x7f8000000400780c */ /* 0x000fc80003f04070 */
[----:B------:R-:W-:-:S09]  /*5550*/  SEL R0, R0, 0x7c, P0 ;  /* 0x0000007c00007807 */ /* 0x000fd20000000000 */
.L_x_11864:
[----:B------:R-:W-:Y:S05]  /*5560*/  BSYNC B0 ;  /* 0x0000000000007941 */ /* 0x000fea0003800000 */
.L_x_11862:
[----:B------:R-:W-:-:S04]  /*5570*/  LOP3.LUT R18, R18, 0x80000000, RZ, 0xc0, !PT ;  /* 0x8000000012127812 */ /* 0x000fc800078ec0ff */
[----:B------:R-:W-:-:S04]  /*5580*/  SHF.R.U32.HI R3, RZ, 0x18, R18 ;  /* 0x00000018ff037819 */ /* 0x000fc80000011612 */
[----:B------:R-:W-:-:S05]  /*5590*/  LOP3.LUT R3, R0, R3, RZ, 0xfc, !PT ;  /* 0x0000000300037212 */ /* 0x000fca00078efcff */
[----:B------:R0:W-:Y:S01]  /*55a0*/  STG.E.U8 desc[UR36][R8.64], R3 ;  /* 0x0000000308007986 */ /* 0x0001e2000c101124 */
[----:B------:R-:W-:Y:S05]  /*55b0*/  BRA `(.L_x_11848) ;  /* 0x00000004009c7947 */ /* 0x000fea0003800000 */
.L_x_11858:
[----:B------:R-:W-:-:S05]  /*55c0*/  F2FP.BF16.F32.PACK_AB R18, RZ, R18 ;  /* 0x00000012ff12723e */ /* 0x000fca00000010ff */
[----:B------:R0:W-:Y:S01]  /*55d0*/  STG.E.U16 desc[UR36][R8.64], R18 ;  /* 0x0000001208007986 */ /* 0x0001e2000c101524 */
[----:B------:R-:W-:Y:S05]  /*55e0*/  BRA `(.L_x_11848) ;  /* 0x0000000400907947 */ /* 0x000fea0003800000 */
.L_x_11855:
        /* <DEDUP_REMOVED lines=11> */
.L_x_11867:
        /* <DEDUP_REMOVED lines=16> */
.L_x_11870:
[----:B------:R-:W-:-:S04]  /*57a0*/  LOP3.LUT R18, R18, 0x80000000, RZ, 0xc0, !PT ;  /* 0x8000000012127812 */ /* 0x000fc800078ec0ff */
[----:B------:R-:W-:-:S04]  /*57b0*/  SHF.R.U32.HI R3, RZ, 0x18, R18 ;  /* 0x00000018ff037819 */ /* 0x000fc80000011612 */
[----:B------:R-:W-:-:S04]  /*57c0*/  LOP3.LUT R0, R0, R3, RZ, 0xfc, !PT ;  /* 0x0000000300007212 */ /* 0x000fc800078efcff */
[----:B------:R-:W-:-:S07]  /*57d0*/  PRMT R4, R0, 0x7610, R4 ;  /* 0x0000761000047816 */ /* 0x000fce0000000004 */
.L_x_11869:
[----:B------:R-:W-:Y:S05]  /*57e0*/  BSYNC B0 ;  /* 0x0000000000007941 */ /* 0x000fea0003800000 */
.L_x_11868:
[----:B------:R3:W-:Y:S01]  /*57f0*/  STG.E.U8 desc[UR36][R8.64], R4 ;  /* 0x0000000408007986 */ /* 0x0007e2000c101124 */
[----:B------:R-:W-:Y:S05]  /*5800*/  BRA `(.L_x_11848) ;  /* 0x0000000400087947 */ /* 0x000fea0003800000 */
.L_x_11866:
        /* <DEDUP_REMOVED lines=16> */
.L_x_11873:
[----:B------:R-:W-:-:S04]  /*5910*/  LOP3.LUT R18, R18, 0x80000000, RZ, 0xc0, !PT ;  /* 0x8000000012127812 */ /* 0x000fc800078ec0ff */
[----:B------:R-:W-:-:S04]  /*5920*/  SHF.R.U32.HI R3, RZ, 0x18, R18 ;  /* 0x00000018ff037819 */ /* 0x000fc80000011612 */
[----:B------:R-:W-:-:S04]  /*5930*/  LOP3.LUT R0, R0, R3, RZ, 0xfc, !PT ;  /* 0x0000000300007212 */ /* 0x000fc800078efcff */
[----:B------:R-:W-:-:S07]  /*5940*/  PRMT R4, R0, 0x7610, R4 ;  /* 0x0000761000047816 */ /* 0x000fce0000000004 */
.L_x_11872:
[----:B------:R-:W-:Y:S05]  /*5950*/  BSYNC B0 ;  /* 0x0000000000007941 */ /* 0x000fea0003800000 */
.L_x_11871:
[----:B------:R0:W-:Y:S01]  /*5960*/  STG.E.U8 desc[UR36][R8.64], R4 ;  /* 0x0000000408007986 */ /* 0x0001e2000c101124 */
[----:B------:R-:W-:Y:S05]  /*5970*/  BRA `(.L_x_11848) ;  /* 0x0000000000ac7947 */ /* 0x000fea0003800000 */
.L_x_11865:
        /* <DEDUP_REMOVED lines=21> */
.L_x_11847:
        /* <DEDUP_REMOVED lines=16> */
.L_x_11876:
[----:B------:R-:W-:Y:S05]  /*5bd0*/  BRA `(.L_x_11848) ;  /* 0x0000000000147947 */ /* 0x000fea0003800000 */
.L_x_11875:
[----:B------:R-:W0:Y:S02]  /*5be0*/  F2I.U64.TRUNC R18, R18 ;  /* 0x0000001200127311 */ /* 0x000e24000020d800 */
[----:B0-----:R2:W-:Y:S01]  /*5bf0*/  STG.E.64 desc[UR36][R8.64], R18 ;  /* 0x0000001208007986 */ /* 0x0015e2000c101b24 */
[----:B------:R-:W-:Y:S05]  /*5c00*/  BRA `(.L_x_11848) ;  /* 0x0000000000087947 */ /* 0x000fea0003800000 */
.L_x_11874:
[----:B------:R-:W0:Y:S02]  /*5c10*/  F2I.FTZ.U32.TRUNC.NTZ R3, R18 ;  /* 0x0000001200037305 */ /* 0x000e24000021f000 */
[----:B0-----:R0:W-:Y:S02]  /*5c20*/  STG.E desc[UR36][R8.64], R3 ;  /* 0x0000000308007986 */ /* 0x0011e4000c101924 */
.L_x_11848:
        /* <DEDUP_REMOVED lines=24> */
.L_x_11880:
[----:B------:R-:W0:Y:S02]  /*5db0*/  F2I.S64.TRUNC R22, R22 ;  /* 0x0000001600167311 */ /* 0x000e24000020d900 */
[----:B0-----:R-:W-:-:S05]  /*5dc0*/  IMAD.MOV.U32 R3, RZ, RZ, R22 ;  /* 0x000000ffff037224 */ /* 0x001fca00078e0016 */
[----:B------:R0:W-:Y:S01]  /*5dd0*/  STG.E.U8 desc[UR36][R8.64], R3 ;  /* 0x0000000308007986 */ /* 0x0001e2000c101124 */
[----:B------:R-:W-:Y:S05]  /*5de0*/  BRA `(.L_x_11882) ;  /* 0x0000000c00407947 */ /* 0x000fea0003800000 */
.L_x_11879:
        /* <DEDUP_REMOVED lines=9> */
.L_x_11884:
[----:B------:R-:W0:Y:S02]  /*5e80*/  F2I.FTZ.TRUNC.NTZ R3, R22 ;  /* 0x0000001600037305 */ /* 0x000e24000021f100 */
[----:B0-----:R3:W-:Y:S01]  /*5e90*/  STG.E desc[UR36][R8.64], R3 ;  /* 0x0000000308007986 */ /* 0x0017e2000c101924 */
[----:B------:R-:W-:Y:S05]  /*5ea0*/  BRA `(.L_x_11882) ;  /* 0x0000000c00107947 */ /* 0x000fea0003800000 */
.L_x_11883:
[----:B------:R-:W0:Y:S02]  /*5eb0*/  F2I.FTZ.TRUNC.NTZ R3, R22 ;  /* 0x0000001600037305 */ /* 0x000e24000021f100 */
[----:B0-----:R2:W-:Y:S01]  /*5ec0*/  STG.E.U16 desc[UR36][R8.64], R3 ;  /* 0x0000000308007986 */ /* 0x0015e2000c101524 */
[----:B------:R-:W-:Y:S05]  /*5ed0*/  BRA `(.L_x_11882) ;  /* 0x0000000c00047947 */ /* 0x000fea0003800000 */
.L_x_11878:
        /* <DEDUP_REMOVED lines=8> */
.L_x_11886:
[----:B------:R-:W-:-:S05]  /*5f60*/  F2FP.F16.F32.PACK_AB R22, RZ, R22 ;  /* 0x00000016ff16723e */ /* 0x000fca00000000ff */
[----:B------:R0:W-:Y:S01]  /*5f70*/  STG.E.U16 desc[UR36][R8.64], R22 ;  /* 0x0000001608007986 */ /* 0x0001e2000c101524 */
[----:B------:R-:W-:Y:S05]  /*5f80*/  BRA `(.L_x_11882) ;  /* 0x0000000800d87947 */ /* 0x000fea0003800000 */
.L_x_11885:
        /* <DEDUP_REMOVED lines=9> */
.L_x_11888:
[----:B------:R-:W-:-:S04]  /*6020*/  F2FP.F16.F32.PACK_AB R3, RZ, R22 ;  /* 0x00000016ff03723e */ /* 0x000fc800000000ff */
[----:B------:R-:W-:-:S05]  /*6030*/  PRMT R3, R3, 0x5410, RZ ;  /* 0x0000541003037816 */ /* 0x000fca00000000ff */
[----:B------:R0:W-:Y:S01]  /*6040*/  STG.E desc[UR36][R8.64], R3 ;  /* 0x0000000308007986 */ /* 0x0001e2000c101924 */
[----:B------:R-:W-:Y:S05]  /*6050*/  BRA `(.L_x_11882) ;  /* 0x0000000800a47947 */ /* 0x000fea0003800000 */
.L_x_11887:
[----:B------:R-:W-:-:S06]  /*6060*/  FMUL.FTZ R4, R22, 1 ;  /* 0x3f80000016047820 */ /* 0x000fcc0000410000 */
[----:B------:R-:W0:Y:S02]  /*6070*/  F2F.F64.F32 R4, R4 ;  /* 0x0000000400047310 */ /* 0x000e240000201800 */
[----:B0-----:R0:W-:Y:S01]  /*6080*/  STG.E.64 desc[UR36][R8.64], R4 ;  /* 0x0000000408007986 */ /* 0x0011e2000c101b24 */
[----:B------:R-:W-:Y:S05]  /*6090*/  BRA `(.L_x_11882) ;  /* 0x0000000800947947 */ /* 0x000fea0003800000 */
.L_x_11877:
        /* <DEDUP_REMOVED lines=12> */
.L_x_11891:
[----:B------:R-:W-:Y:S01]  /*6160*/  FMUL.FTZ R4, R22, 1 ;  /* 0x3f80000016047820 */ /* 0x000fe20000410000 */
[----:B------:R-:W-:-:S05]  /*6170*/  CS2R R6, SRZ ;  /* 0x0000000000067805 */ /* 0x000fca000001ff00 */
[----:B------:R-:W0:Y:S02]  /*6180*/  F2F.F64.F32 R4, R4 ;  /* 0x0000000400047310 */ /* 0x000e240000201800 */
[----:B0-----:R0:W-:Y:S01]  /*6190*/  STG.E.128 desc[UR36][R8.64], R4 ;  /* 0x0000000408007986 */ /* 0x0011e2000c101d24 */
[----:B------:R-:W-:Y:S05]  /*61a0*/  BRA `(.L_x_11882) ;  /* 0x0000000800507947 */ /* 0x000fea0003800000 */
.L_x_11890:
        /* <DEDUP_REMOVED lines=20> */
.L_x_11895:
[----:B------:R-:W-:Y:S05]  /*62f0*/  BSYNC B0 ;  /* 0x0000000000007941 */ /* 0x000fea0003800000 */
.L_x_11894:
[----:B------:R-:W-:-:S05]  /*6300*/  LOP3.LUT R5, R0, R5, RZ, 0xfc, !PT ;  /* 0x0000000500057212 */ /* 0x000fca00078efcff */
[----:B------:R0:W-:Y:S01]  /*6310*/  STG.E.U8 desc[UR36][R8.64], R5 ;  /* 0x0000000508007986 */ /* 0x0001e2000c101124 */
[----:B------:R-:W-:Y:S05]  /*6320*/  BRA `(.L_x_11882) ;  /* 0x0000000400f07947 */ /* 0x000fea0003800000 */
.L_x_11893:
        /* <DEDUP_REMOVED lines=12> */
.L_x_11897:
[----:B------:R-:W-:Y:S01]  /*63f0*/  IMAD.MOV.U32 R0, RZ, RZ, 0x7f ;  /* 0x0000007fff007424 */ /* 0x000fe200078e00ff */
[----:B------:R-:W-:-:S04]  /*6400*/  ISETP.GT.U32.AND P0, PT, R4, 0x7f800000, PT ;  /* 0x7f8000000400780c */ /* 0x000fc80003f04070 */
[----:B------:R-:W-:-:S09]  /*6410*/  SEL R0, R0, 0x7c, P0 ;  /* 0x0000007c00007807 */ /* 0x000fd20000000000 */
.L_x_11898:
[----:B------:R-:W-:Y:S05]  /*6420*/  BSYNC B0 ;  /* 0x0000000000007941 */ /* 0x000fea0003800000 */
.L_x_11896:
[----:B------:R-:W-:-:S04]  /*6430*/  LOP3.LUT R22, R22, 0x80000000, RZ, 0xc0, !PT ;  /* 0x8000000016167812 */ /* 0x000fc800078ec0ff */
[----:B------:R-:W-:-:S04]  /*6440*/  SHF.R.U32.HI R3, RZ, 0x18, R22 ;  /* 0x00000018ff037819 */ /* 0x000fc80000011616 */
[----:B------:R-:W-:-:S05]  /*6450*/  LOP3.LUT R3, R0, R3, RZ, 0xfc, !PT ;  /* 0x0000000300037212 */ /* 0x000fca00078efcff */
[----:B------:R0:W-:Y:S01]  /*6460*/  STG.E.U8 desc[UR36][R8.64], R3 ;  /* 0x0000000308007986 */ /* 0x0001e2000c101124 */
[----:B------:R-:W-:Y:S05]  /*6470*/  BRA `(.L_x_11882) ;  /* 0x00000004009c7947 */ /* 0x000fea0003800000 */
.L_x_11892:
[----:B------:R-:W-:-:S05]  /*6480*/  F2FP.BF16.F32.PACK_AB R22, RZ, R22 ;  /* 0x00000016ff16723e */ /* 0x000fca00000010ff */
[----:B------:R0:W-:Y:S01]  /*6490*/  STG.E.U16 desc[UR36][R8.64], R22 ;  /* 0x0000001608007986 */ /* 0x0001e2000c101524 */
[----:B------:R-:W-:Y:S05]  /*64a0*/  BRA `(.L_x_11882) ;  /* 0x0000000400907947 */ /* 0x000fea0003800000 */
.L_x_11889:
        /* <DEDUP_REMOVED lines=11> */
.L_x_11901:
        /* <DEDUP_REMOVED lines=16> */
.L_x_11904:
[----:B------:R-:W-:-:S04]  /*6660*/  LOP3.LUT R22, R22, 0x80000000, RZ, 0xc0, !PT ;  /* 0x8000000016167812 */ /* 0x000fc800078ec0ff */
[----:B------:R-:W-:-:S04]  /*6670*/  SHF.R.U32.HI R3, RZ, 0x18, R22 ;  /* 0x00000018ff037819 */ /* 0x000fc80000011616 */
[----:B------:R-:W-:-:S04]  /*6680*/  LOP3.LUT R0, R0, R3, RZ, 0xfc, !PT ;  /* 0x0000000300007212 */ /* 0x000fc800078efcff */
[----:B------:R-:W-:-:S07]  /*6690*/  PRMT R4, R0, 0x7610, R4 ;  /* 0x0000761000047816 */ /* 0x000fce0000000004 */
.L_x_11903:
[----:B------:R-:W-:Y:S05]  /*66a0*/  BSYNC B0 ;  /* 0x0000000000007941 */ /* 0x000fea0003800000 */
.L_x_11902:
[----:B------:R0:W-:Y:S01]  /*66b0*/  STG.E.U8 desc[UR36][R8.64], R4 ;  /* 0x0000000408007986 */ /* 0x0001e2000c101124 */
[----:B------:R-:W-:Y:S05]  /*66c0*/  BRA `(.L_x_11882) ;  /* 0x0000000400087947 */ /* 0x000fea0003800000 */
.L_x_11900:
        /* <DEDUP_REMOVED lines=16> */
.L_x_11907:
[----:B------:R-:W-:-:S04]  /*67d0*/  LOP3.LUT R22, R22, 0x80000000, RZ, 0xc0, !PT ;  /* 0x8000000016167812 */ /* 0x000fc800078ec0ff */
[----:B------:R-:W-:-:S04]  /*67e0*/  SHF.R.U32.HI R3, RZ, 0x18, R22 ;  /* 0x00000018ff037819 */ /* 0x000fc80000011616 */
[----:B------:R-:W-:-:S04]  /*67f0*/  LOP3.LUT R0, R0, R3, RZ, 0xfc, !PT ;  /* 0x0000000300007212 */ /* 0x000fc800078efcff */
[----:B------:R-:W-:-:S07]  /*6800*/  PRMT R4, R0, 0x7610, R4 ;  /* 0x0000761000047816 */ /* 0x000fce0000000004 */
.L_x_11906:
[----:B------:R-:W-:Y:S05]  /*6810*/  BSYNC B0 ;  /* 0x0000000000007941 */ /* 0x000fea0003800000 */
.L_x_11905:
[----:B------:R0:W-:Y:S01]  /*6820*/  STG.E.U8 desc[UR36][R8.64], R4 ;  /* 0x0000000408007986 */ /* 0x0001e2000c101124 */
[----:B------:R-:W-:Y:S05]  /*6830*/  BRA `(.L_x_11882) ;  /* 0x0000000000ac7947 */ /* 0x000fea0003800000 */
.L_x_11899:
        /* <DEDUP_REMOVED lines=21> */
.L_x_11881:
        /* <DEDUP_REMOVED lines=16> */
.L_x_11910:
[----:B------:R-:W-:Y:S05]  /*6a90*/  BRA `(.L_x_11882) ;  /* 0x0000000000147947 */ /* 0x000fea0003800000 */
.L_x_11909:
[----:B------:R-:W0:Y:S02]  /*6aa0*/  F2I.U64.TRUNC R22, R22 ;  /* 0x0000001600167311 */ /* 0x000e24000020d800 */
[----:B0-----:R0:W-:Y:S01]  /*6ab0*/  STG.E.64 desc[UR36][R8.64], R22 ;  /* 0x0000001608007986 */ /* 0x0011e2000c101b24 */
[----:B------:R-:W-:Y:S05]  /*6ac0*/  BRA `(.L_x_11882) ;  /* 0x0000000000087947 */ /* 0x000fea0003800000 */
.L_x_11908:
[----:B------:R-:W0:Y:S02]  /*6ad0*/  F2I.FTZ.U32.TRUNC.NTZ R3, R22 ;  /* 0x0000001600037305 */ /* 0x000e24000021f000 */
[----:B0-----:R0:W-:Y:S02]  /*6ae0*/  STG.E desc[UR36][R8.64], R3 ;  /* 0x0000000308007986 */ /* 0x0011e4000c101924 */
.L_x_11882:
[----:B------:R-:W-:-:S07]  /*6af0*/  VIADD R25, R25, 0x80 ;  /* 0x0000008019197836 */ /* 0x000fce0000000000 */
.L_x_11842:
[----:B------:R-:W-:Y:S05]  /*6b00*/  BSYNC B6 ;  /* 0x0000000000067941 */ /* 0x000fea0003800000 */
.L_x_11841:
[----:B------:R-:W-:-:S13]  /*6b10*/  ISETP.GE.AND P0, PT, R25, R17, PT ;  /* 0x000000111900720c */ /* 0x000fda0003f06270 */
[----:B------:R-:W-:Y:S05]  /*6b20*/  @P0 EXIT ;  /* 0x000000000000094d */ /* 0x000fea0003800000 */
[----:B0-23--:R-:W0:Y:S01]  /*6b30*/  LDC.64 R4, c[0x0][0x218] ;  /* 0x00008600ff047b82 */ /* 0x00de220000000a00 */
[----:B------:R-:W-:Y:S01]  /*6b40*/  PRMT R0, R16, 0x9910, RZ ;  /* 0x0000991010007816 */ /* 0x000fe200000000ff */
[----:B------:R-:W-:Y:S01]  /*6b50*/  IMAD R2, R2, 0x200, R25 ;  /* 0x0000020002027824 */ /* 0x000fe200078e0219 */
[----:B------:R-:W-:Y:S02]  /*6b60*/  ULDC UR4, c[0x0][0x238] ;  /* 0x00008e0000047ab9 */ /* 0x000fe40000000800 */
[----:B------:R-:W-:Y:S01]  /*6b70*/  ISETP.GT.AND P1, PT, R0, 0x9, PT ;  /* 0x000000090000780c */ /* 0x000fe20003f24270 */
[----:B-1--4-:R-:W-:-:S05]  /*6b80*/  IMAD R3, R2, UR4, RZ ;  /* 0x0000000402037c24 */ /* 0x012fca000f8e02ff */
        /* <DEDUP_REMOVED lines=14> */
.L_x_11914:
[----:B------:R-:W0:Y:S02]  /*6c70*/  F2I.S64.TRUNC R24, R24 ;  /* 0x0000001800187311 */ /* 0x000e24000020d900 */
[----:B0-----:R-:W-:-:S05]  /*6c80*/  IMAD.MOV.U32 R5, RZ, RZ, R24 ;  /* 0x000000ffff057224 */ /* 0x001fca00078e0018 */
[----:B------:R-:W-:Y:S01]  /*6c90*/  STG.E.U8 desc[UR36][R2.64], R5 ;  /* 0x0000000502007986 */ /* 0x000fe2000c101124 */
[----:B------:R-:W-:Y:S05]  /*6ca0*/  EXIT ;  /* 0x000000000000794d */ /* 0x000fea0003800000 */
.L_x_11913:
        /* <DEDUP_REMOVED lines=9> */
.L_x_11917:
[----:B------:R-:W0:Y:S02]  /*6d40*/  F2I.FTZ.TRUNC.NTZ R5, R24 ;  /* 0x0000001800057305 */ /* 0x000e24000021f100 */
[----:B0-----:R-:W-:Y:S01]  /*6d50*/  STG.E desc[UR36][R2.64], R5 ;  /* 0x0000000502007986 */ /* 0x001fe2000c101924 */
[----:B------:R-:W-:Y:S05]  /*6d60*/  EXIT ;  /* 0x000000000000794d */ /* 0x000fea0003800000 */
.L_x_11916:
[----:B------:R-:W0:Y:S02]  /*6d70*/  F2I.FTZ.TRUNC.NTZ R5, R24 ;  /* 0x0000001800057305 */ /* 0x000e24000021f100 */
[----:B0-----:R-:W-:Y:S01]  /*6d80*/  STG.E.U16 desc[UR36][R2.64], R5 ;  /* 0x0000000502007986 */ /* 0x001fe2000c101524 */
[----:B------:R-:W-:Y:S05]  /*6d90*/  EXIT ;  /* 0x000000000000794d */ /* 0x000fea0003800000 */
.L_x_11912:
        /* <DEDUP_REMOVED lines=8> */
.L_x_11919:
[----:B------:R-:W-:-:S05]  /*6e20*/  F2FP.F16.F32.PACK_AB R24, RZ, R24 ;  /* 0x00000018ff18723e */ /* 0x000fca00000000ff */
[----:B------:R-:W-:Y:S01]  /*6e30*/  STG.E.U16 desc[UR36][R2.64], R24 ;  /* 0x0000001802007986 */ /* 0x000fe2000c101524 */
[----:B------:R-:W-:Y:S05]  /*6e40*/  EXIT ;  /* 0x000000000000794d */ /* 0x000fea0003800000 */
.L_x_11918:
        /* <DEDUP_REMOVED lines=9> */
.L_x_11921:
[----:B------:R-:W-:-:S04]  /*6ee0*/  F2FP.F16.F32.PACK_AB R5, RZ, R24 ;  /* 0x00000018ff05723e */ /* 0x000fc800000000ff */
[----:B------:R-:W-:-:S05]  /*6ef0*/  PRMT R5, R5, 0x5410, RZ ;  /* 0x0000541005057816 */ /* 0x000fca00000000ff */
[----:B------:R-:W-:Y:S01]  /*6f00*/  STG.E desc[UR36][R2.64], R5 ;  /* 0x0000000502007986 */ /* 0x000fe2000c101924 */
[----:B------:R-:W-:Y:S05]  /*6f10*/  EXIT ;  /* 0x000000000000794d */ /* 0x000fea0003800000 */
.L_x_11920:
[----:B------:R-:W-:-:S06]  /*6f20*/  FMUL.FTZ R4, R24, 1 ;  /* 0x3f80000018047820 */ /* 0x000fcc0000410000 */
[----:B------:R-:W0:Y:S02]  /*6f30*/  F2F.F64.F32 R4, R4 ;  /* 0x0000000400047310 */ /* 0x000e240000201800 */
[----:B0-----:R-:W-:Y:S01]  /*6f40*/  STG.E.64 desc[UR36][R2.64], R4 ;  /* 0x0000000402007986 */ /* 0x001fe2000c101b24 */
[----:B------:R-:W-:Y:S05]  /*6f50*/  EXIT ;  /* 0x000000000000794d */ /* 0x000fea0003800000 */
.L_x_11911:
        /* <DEDUP_REMOVED lines=12> */
.L_x_11924:
[----:B------:R-:W-:Y:S01]  /*7020*/  FMUL.FTZ R4, R24, 1 ;  /* 0x3f80000018047820 */ /* 0x000fe20000410000 */
[----:B------:R-:W-:-:S05]  /*7030*/  CS2R R6, SRZ ;  /* 0x0000000000067805 */ /* 0x000fca000001ff00 */
[----:B------:R-:W0:Y:S02]  /*7040*/  F2F.F64.F32 R4, R4 ;  /* 0x0000000400047310 */ /* 0x000e240000201800 */
[----:B0-----:R-:W-:Y:S01]  /*7050*/  STG.E.128 desc[UR36][R2.64], R4 ;  /* 0x0000000402007986 */ /* 0x001fe2000c101d24 */
[----:B------:R-:W-:Y:S05]  /*7060*/  EXIT ;  /* 0x000000000000794d */ /* 0x000fea0003800000 */
.L_x_11923:
        /* <DEDUP_REMOVED lines=20> */
.L_x_11928:
[----:B------:R-:W-:Y:S05]  /*71b0*/  BSYNC B0 ;  /* 0x0000000000007941 */ /* 0x000fea0003800000 */
.L_x_11927:
[----:B------:R-:W-:-:S05]  /*71c0*/  LOP3.LUT R7, R0, R7, RZ, 0xfc, !PT ;  /* 0x0000000700077212 */ /* 0x000fca00078efcff */
[----:B------:R-:W-:Y:S01]  /*71d0*/  STG.E.U8 desc[UR36][R2.64], R7 ;  /* 0x0000000702007986 */ /* 0x000fe2000c101124 */
[----:B------:R-:W-:Y:S05]  /*71e0*/  EXIT ;  /* 0x000000000000794d */ /* 0x000fea0003800000 */
.L_x_11926:
        /* <DEDUP_REMOVED lines=12> */
.L_x_11930:
[----:B------:R-:W-:Y:S01]  /*72b0*/  IMAD.MOV.U32 R0, RZ, RZ, 0x7f ;  /* 0x0000007fff007424 */ /* 0x000fe200078e00ff */
[----:B------:R-:W-:-:S04]  /*72c0*/  ISETP.GT.U32.AND P0, PT, R4, 0x7f800000, PT ;  /* 0x7f8000000400780c */ /* 0x000fc80003f04070 */
[----:B------:R-:W-:-:S09]  /*72d0*/  SEL R0, R0, 0x7c, P0 ;  /* 0x0000007c00007807 */ /* 0x000fd20000000000 */
.L_x_11931:
[----:B------:R-:W-:Y:S05]  /*72e0*/  BSYNC B0 ;  /* 0x0000000000007941 */ /* 0x000fea0003800000 */
.L_x_11929:
[----:B------:R-:W-:-:S04]  /*72f0*/  LOP3.LUT R24, R24, 0x80000000, RZ, 0xc0, !PT ;  /* 0x8000000018187812 */ /* 0x000fc800078ec0ff */
[----:B------:R-:W-:-:S04]  /*7300*/  SHF.R.U32.HI R5, RZ, 0x18, R24 ;  /* 0x00000018ff057819 */ /* 0x000fc80000011618 */
[----:B------:R-:W-:-:S05]  /*7310*/  LOP3.LUT R5, R0, R5, RZ, 0xfc, !PT ;  /* 0x0000000500057212 */ /* 0x000fca00078efcff */
[----:B------:R-:W-:Y:S01]  /*7320*/  STG.E.U8 desc[UR36][R2.64], R5 ;  /* 0x0000000502007986 */ /* 0x000fe2000c101124 */
[----:B------:R-:W-:Y:S05]  /*7330*/  EXIT ;  /* 0x000000000000794d */ /* 0x000fea0003800000 */
.L_x_11925:
[----:B------:R-:W-:-:S05]  /*7340*/  F2FP.BF16.F32.PACK_AB R24, RZ, R24 ;  /* 0x00000018ff18723e */ /* 0x000fca00000010ff */
[----:B------:R-:W-:Y:S01]  /*7350*/  STG.E.U16 desc[UR36][R2.64], R24 ;  /* 0x0000001802007986 */ /* 0x000fe2000c101524 */
[----:B------:R-:W-:Y:S05]  /*7360*/  EXIT ;  /* 0x000000000000794d */ /* 0x000fea0003800000 */
.L_x_11922:
        /* <DEDUP_REMOVED lines=11> */
.L_x_11934:
        /* <DEDUP_REMOVED lines=16> */
.L_x_11937:
[----:B------:R-:W-:-:S04]  /*7520*/  LOP3.LUT R24, R24, 0x80000000, RZ, 0xc0, !PT ;  /* 0x8000000018187812 */ /* 0x000fc800078ec0ff */
[----:B------:R-:W-:-:S04]  /*7530*/  SHF.R.U32.HI R5, RZ, 0x18, R24 ;  /* 0x00000018ff057819 */ /* 0x000fc80000011618 */
[----:B------:R-:W-:-:S04]  /*7540*/  LOP3.LUT R4, R4, R5, RZ, 0xfc, !PT ;  /* 0x0000000504047212 */ /* 0x000fc800078efcff */
[----:B------:R-:W-:-:S07]  /*7550*/  PRMT R0, R4, 0x7610, R0 ;  /* 0x0000761004007816 */ /* 0x000fce0000000000 */
.L_x_11936:
[----:B------:R-:W-:Y:S05]  /*7560*/  BSYNC B0 ;  /* 0x0000000000007941 */ /* 0x000fea0003800000 */
.L_x_11935:
[----:B------:R-:W-:Y:S01]  /*7570*/  STG.E.U8 desc[UR36][R2.64], R0 ;  /* 0x0000000002007986 */ /* 0x000fe2000c101124 */
[----:B------:R-:W-:Y:S05]  /*7580*/  EXIT ;  /* 0x000000000000794d */ /* 0x000fea0003800000 */
.L_x_11933:
        /* <DEDUP_REMOVED lines=16> */
.L_x_11940:
[----:B------:R-:W-:-:S04]  /*7690*/  LOP3.LUT R24, R24, 0x80000000, RZ, 0xc0, !PT ;  /* 0x8000000018187812 */ /* 0x000fc800078ec0ff */
[----:B------:R-:W-:-:S04]  /*76a0*/  SHF.R.U32.HI R5, RZ, 0x18, R24 ;  /* 0x00000018ff057819 */ /* 0x000fc80000011618 */
[----:B------:R-:W-:-:S04]  /*76b0*/  LOP3.LUT R4, R4, R5, RZ, 0xfc, !PT ;  /* 0x0000000504047212 */ /* 0x000fc800078efcff */
[----:B------:R-:W-:-:S07]  /*76c0*/  PRMT R0, R4, 0x7610, R0 ;  /* 0x0000761004007816 */ /* 0x000fce0000000000 */
.L_x_11939:
[----:B------:R-:W-:Y:S05]  /*76d0*/  BSYNC B0 ;  /* 0x0000000000007941 */ /* 0x000fea0003800000 */
.L_x_11938:
[----:B------:R-:W-:Y:S01]  /*76e0*/  STG.E.U8 desc[UR36][R2.64], R0 ;  /* 0x0000000002007986 */ /* 0x000fe2000c101124 */
[----:B------:R-:W-:Y:S05]  /*76f0*/  EXIT ;  /* 0x000000000000794d */ /* 0x000fea0003800000 */
.L_x_11932:
        /* <DEDUP_REMOVED lines=21> */
.L_x_11915:
        /* <DEDUP_REMOVED lines=16> */
.L_x_11943:
[----:B------:R-:W-:Y:S05]  /*7950*/  EXIT ;  /* 0x000000000000794d */ /* 0x000fea0003800000 */
.L_x_11942:
[----:B------:R-:W0:Y:S02]  /*7960*/  F2I.U64.TRUNC R24, R24 ;  /* 0x0000001800187311 */ /* 0x000e24000020d800 */
[----:B0-----:R-:W-:Y:S01]  /*7970*/  STG.E.64 desc[UR36][R2.64], R24 ;  /* 0x0000001802007986 */ /* 0x001fe2000c101b24 */
[----:B------:R-:W-:Y:S05]  /*7980*/  EXIT ;  /* 0x000000000000794d */ /* 0x000fea0003800000 */
.L_x_11941:
[----:B------:R-:W0:Y:S02]  /*7990*/  F2I.FTZ.U32.TRUNC.NTZ R5, R24 ;  /* 0x0000001800057305 */ /* 0x000e24000021f000 */
[----:B0-----:R-:W-:Y:S01]  /*79a0*/  STG.E desc[UR36][R2.64], R5 ;  /* 0x0000000502007986 */ /* 0x001fe2000c101924 */
[----:B------:R-:W-:Y:S05]  /*79b0*/  EXIT ;  /* 0x000000000000794d */ /* 0x000fea0003800000 */
.L_x_11944:
        /* <DEDUP_REMOVED lines=12> */
.L_x_12922:


//--------------------- .text._ZN2at6native18elementwise_kernelILi128ELi2EZNS0_22gpu_kernel_impl_nocastIZZZNS0_18GeluCUDAKernelImplERNS_18TensorIteratorBaseENS0_8GeluTypeEENKUlvE_clEvENKUlvE0_clEvEUlfE_EEvS4_RKT_EUliE_EEviT1_ --------------------------
	.section	.text._ZN2at6native18elementwise_kernelILi128ELi2EZNS0_22gpu_kernel_impl_nocastIZZZNS0_18GeluCUDAKernelImplERNS_18TensorIteratorBaseENS0_8GeluTypeEENKUlvE_clEvENKUlvE0_clEvEUlfE_EEvS4_RKT_EUliE_EEviT1_,"ax",@progbits
	.align	128
        .global         _ZN2at6native18elementwise_kernelILi128ELi2EZNS0_22gpu_kernel_impl_nocastIZZZNS0_18GeluCUDAKernelImplERNS_18TensorIteratorBaseENS0_8GeluTypeEENKUlvE_clEvENKUlvE0_clEvEUlfE_EEvS4_RKT_EUliE_EEviT1_
        .type           _ZN2at6native18elementwise_kernelILi128ELi2EZNS0_22gpu_kernel_impl_nocastIZZZNS0_18GeluCUDAKernelImplERNS_18TensorIteratorBaseENS0_8GeluTypeEENKUlvE_clEvENKUlvE0_clEvEUlfE_EEvS4_RKT_EUliE_EEviT1_,@function
        .size           _ZN2at6native18elementwise_kernelILi128ELi2EZNS0_22gpu_kernel_impl_nocastIZZZNS0_18GeluCUDAKernelImplERNS_18TensorIteratorBaseENS0_8GeluTypeEENKUlvE_clEvENKUlvE0_clEvEUlfE_EEvS4_RKT_EUliE_EEviT1_,(.L_x_12923 - _ZN2at6native18elementwise_kernelILi128ELi2EZNS0_22gpu_kernel_impl_nocastIZZZNS0_18GeluCUDAKernelImplERNS_18TensorIteratorBaseENS0_8GeluTypeEENKUlvE_clEvENKUlvE0_clEvEUlfE_EEvS4_RKT_EUliE_EEviT1_)
        .other          _ZN2at6native18elementwise_kernelILi128ELi2EZNS0_22gpu_kernel_impl_nocastIZZZNS0_18GeluCUDAKernelImplERNS_18TensorIteratorBaseENS0_8GeluTypeEENKUlvE_clEvENKUlvE0_clEvEUlfE_EEvS4_RKT_EUliE_EEviT1_,@"STO_CUDA_ENTRY STV_DEFAULT"
_ZN2at6native18elementwise_kernelILi128ELi2EZNS0_22gpu_kernel_impl_nocastIZZZNS0_18GeluCUDAKernelImplERNS_18TensorIteratorBaseENS0_8GeluTypeEENKUlvE_clEvENKUlvE0_clEvEUlfE_EEvS4_RKT_EUliE_EEviT1_:
.text._ZN2at6native18elementwise_kernelILi128ELi2EZNS0_22gpu_kernel_impl_nocastIZZZNS0_18GeluCUDAKernelImplERNS_18TensorIteratorBaseENS0_8GeluTypeEENKUlvE_clEvENKUlvE0_clEvEUlfE_EEvS4_RKT_EUliE_EEviT1_:
        /* <DEDUP_REMOVED lines=312> */
.L_x_11947:
[----:B------:R-:W-:Y:S02]  /*1380*/  ULDC.64 UR8, c[0x0][0x418] ;  /* 0x0001060000087ab9 */ /* 0x000fe40000000a00 */
[----:B------:R-:W-:-:S04]  /*1390*/  IADD3 R4, P0, R2, UR8, RZ ;  /* 0x0000000802047c10 */ /* 0x000fc8000ff1e0ff */
[----:B------:R-:W-:Y:S01]  /*13a0*/  IADD3.X R5, RZ, UR9, RZ, P0, !PT ;  /* 0x00000009ff057c10 */ /* 0x000fe200087fe4ff */
[----:B------:R-:W-:-:S04]  /*13b0*/  ULDC.64 UR8, c[0x0][0x410] ;  /* 0x0001040000087ab9 */ /* 0x000fc80000000a00 */
[----:B------:R-:W2:Y:S01]  /*13c0*/  LDG.E R4, desc[UR4][R4.64] ;  /* 0x0000000404047981 */ /* 0x000ea2000c1e1900 */
[----:B------:R-:W-:-:S05]  /*13d0*/  IADD3 R2, P0, R3, UR8, RZ ;  /* 0x0000000803027c10 */ /* 0x000fca000ff1e0ff */
[----:B------:R-:W-:Y:S02]  /*13e0*/  IMAD.X R3, RZ, RZ, UR9, P0 ;  /* 0x00000009ff037e24 */ /* 0x000fe400080e06ff */
[----:B--2---:R-:W-:-:S04]  /*13f0*/  FMUL.FTZ R7, R4, R4 ;  /* 0x0000000404077220 */ /* 0x004fc80000410000 */
[----:B------:R-:W-:-:S04]  /*1400*/  FMUL.FTZ R7, R4, R7 ;  /* 0x0000000704077220 */ /* 0x000fc80000410000 */
[----:B------:R-:W-:-:S04]  /*1410*/  FFMA.FTZ R7, R7, 0.044714998453855514526, R4 ;  /* 0x3d37271307077823 */ /* 0x000fc80000010004 */
[----:B------:R-:W-:Y:S01]  /*1420*/  FMUL.FTZ R6, R7, 0.79788458347320556641 ;  /* 0x3f4c422a07067820 */ /* 0x000fe20000410000 */
[----:B------:R-:W-:-:S05]  /*1430*/  FMUL.FTZ R7, R4, 0.5 ;  /* 0x3f00000004077820 */ /* 0x000fca0000410000 */
[----:B------:R-:W0:Y:S02]  /*1440*/  MUFU.TANH R6, R6 ;  /* 0x0000000600067308 */ /* 0x000e240000002400 */
[----:B0-----:R-:W-:-:S04]  /*1450*/  FADD.FTZ R8, R6, 1 ;  /* 0x3f80000006087421 */ /* 0x001fc80000010000 */
[----:B------:R-:W-:Y:S01]  /*1460*/  FMUL.FTZ R5, R7, R8 ;  /* 0x0000000807057220 */ /* 0x000fe20000410000 */
[----:B------:R-:W-:-:S04]  /*1470*/  IADD3 R7, R0, 0x80, RZ ;  /* 0x0000008000077810 */ /* 0x000fc80007ffe0ff */
[----:B------:R0:W-:Y:S03]  /*1480*/  STG.E desc[UR4][R2.64], R5 ;  /* 0x0000000502007986 */ /* 0x0001e6000c101904 */
.L_x_11946:
[----:B------:R-:W-:Y:S05]  /*1490*/  BSYNC B0 ;  /* 0x0000000000007941 */ /* 0x000fea0003800000 */
.L_x_11945:
[----:B------:R-:W-:-:S13]  /*14a0*/  ISETP.GE.AND P0, PT, R7, UR6, PT ;  /* 0x0000000607007c0c */ /* 0x000fda000bf06270 */
[----:B------:R-:W-:Y:S05]  /*14b0*/  @P0 EXIT ;  /* 0x000000000000094d */ /* 0x000fea0003800000 */
[----:B------:R-:W1:Y:S01]  /*14c0*/  LDC R8, c[0x0][0x218] ;  /* 0x00008600ff087b82 */ /* 0x000e620000000800 */
[----:B------:R-:W-:Y:S01]  /*14d0*/  HFMA2.MMA R0, -RZ, RZ, 0, 0 ;  /* 0x00000000ff007435 */ /* 0x000fe200000001ff */
[----:B0-----:R-:W-:Y:S02]  /*14e0*/  MOV R3, RZ ;  /* 0x000000ff00037202 */ /* 0x001fe40000000f00 */
        /* <DEDUP_REMOVED lines=300> */
.L_x_11948:
[----:B------:R-:W-:Y:S02]  /*27b0*/  ULDC.64 UR6, c[0x0][0x418] ;  /* 0x0001060000067ab9 */ /* 0x000fe40000000a00 */
[----:B------:R-:W-:-:S04]  /*27c0*/  IADD3 R4, P0, R0, UR6, RZ ;  /* 0x0000000600047c10 */ /* 0x000fc8000ff1e0ff */
[----:B------:R-:W-:Y:S01]  /*27d0*/  IADD3.X R5, RZ, UR7, RZ, P0, !PT ;  /* 0x00000007ff057c10 */ /* 0x000fe200087fe4ff */
[----:B------:R-:W-:-:S04]  /*27e0*/  ULDC.64 UR6, c[0x0][0x410] ;  /* 0x0001040000067ab9 */ /* 0x000fc80000000a00 */
[----:B------:R-:W2:Y:S01]  /*27f0*/  LDG.E R4, desc[UR4][R4.64] ;  /* 0x0000000404047981 */ /* 0x000ea2000c1e1900 */
[----:B------:R-:W-:-:S04]  /*2800*/  IADD3 R2, P0, R3, UR6, RZ ;  /* 0x0000000603027c10 */ /* 0x000fc8000ff1e0ff */
[----:B------:R-:W-:Y:S01]  /*2810*/  IADD3.X R3, RZ, UR7, RZ, P0, !PT ;  /* 0x00000007ff037c10 */ /* 0x000fe200087fe4ff */
[C---:B--2---:R-:W-:Y:S01]  /*2820*/  FMUL.FTZ R7, R4.reuse, R4 ;  /* 0x0000000404077220 */ /* 0x044fe20000410000 */
[----:B------:R-:W-:-:S03]  /*2830*/  FMUL.FTZ R0, R4, 0.5 ;  /* 0x3f00000004007820 */ /* 0x000fc60000410000 */
[----:B------:R-:W-:-:S04]  /*2840*/  FMUL.FTZ R7, R4, R7 ;  /* 0x0000000704077220 */ /* 0x000fc80000410000 */
[----:B------:R-:W-:-:S04]  /*2850*/  FFMA.FTZ R7, R7, 0.044714998453855514526, R4 ;  /* 0x3d37271307077823 */ /* 0x000fc80000010004 */
[----:B------:R-:W-:-:S06]  /*2860*/  FMUL.FTZ R7, R7, 0.79788458347320556641 ;  /* 0x3f4c422a07077820 */ /* 0x000fcc0000410000 */
[----:B------:R-:W0:Y:S02]  /*2870*/  MUFU.TANH R7, R7 ;  /* 0x0000000700077308 */ /* 0x000e240000002400 */
[----:B0-----:R-:W-:-:S04]  /*2880*/  FADD.FTZ R9, R7, 1 ;  /* 0x3f80000007097421 */ /* 0x001fc80000010000 */
[----:B------:R-:W-:-:S05]  /*2890*/  FMUL.FTZ R9, R0, R9 ;  /* 0x0000000900097220 */ /* 0x000fca0000410000 */
[----:B------:R-:W-:Y:S01]  /*28a0*/  STG.E desc[UR4][R2.64], R9 ;  /* 0x0000000902007986 */ /* 0x000fe2000c101904 */
[----:B------:R-:W-:Y:S05]  /*28b0*/  EXIT ;  /* 0x000000000000794d */ /* 0x000fea0003800000 */
.L_x_11949:
        /* <DEDUP_REMOVED lines=12> */
.L_x_12923:


//--------------------- .text._ZN2at6native27unrolled_elementwise_kernelIZZZNS0_18GeluCUDAKernelImplERNS_18TensorIteratorBaseENS0_8GeluTypeEENKUlvE_clEvENKUlvE0_clEvEUlfE_St5arrayIPcLm2EELi4E23TrivialOffsetCalculatorILi1EjESC_NS0_6memory15LoadWithoutCastENSD_16StoreWithoutCastEEEviT_T0_T2_T3_T4_T5_ --------------------------
	.section	.text._ZN2at6native27unrolled_elementwise_kernelIZZZNS0_18GeluCUDAKernelImplERNS_18TensorIteratorBaseENS0_8GeluTypeEENKUlvE_clEvENKUlvE0_clEvEUlfE_St5arrayIPcLm2EELi4E23TrivialOffsetCalculatorILi1EjESC_NS0_6memory15LoadWithoutCastENSD_16StoreWithoutCastEEEviT_T0_T2_T3_T4_T5_,"ax",@progbits
	.align	128
        .global         _ZN2at6native27unrolled_elementwise_kernelIZZZNS0_18GeluCUDAKernelImplERNS_18TensorIteratorBaseENS0_8GeluTypeEENKUlvE_clEvENKUlvE0_clEvEUlfE_St5arrayIPcLm2EELi4E23TrivialOffsetCalculatorILi1EjESC_NS0_6memory15LoadWithoutCastENSD_16StoreWithoutCastEEEviT_T0_T2_T3_T4_T5_
        .type           _ZN2at6native27unrolled_elementwise_kernelIZZZNS0_18GeluCUDAKernelImplERNS_18TensorIteratorBaseENS0_8GeluTypeEENKUlvE_clEvENKUlvE0_clEvEUlfE_St5arrayIPcLm2EELi4E23TrivialOffsetCalculatorILi1EjESC_NS0_6memory15LoadWithoutCastENSD_16StoreWithoutCastEEEviT_T0_T2_T3_T4_T5_,@function
        .size           _ZN2at6native27unrolled_elementwise_kernelIZZZNS0_18GeluCUDAKernelImplERNS_18TensorIteratorBaseENS0_8GeluTypeEENKUlvE_clEvENKUlvE0_clEvEUlfE_St5arrayIPcLm2EELi4E23TrivialOffsetCalculatorILi1EjESC_NS0_6memory15LoadWithoutCastENSD_16StoreWithoutCastEEEviT_T0_T2_T3_T4_T5_,(.L_x_12924 - _ZN2at6native27unrolled_elementwise_kernelIZZZNS0_18GeluCUDAKernelImplERNS_18TensorIteratorBaseENS0_8GeluTypeEENKUlvE_clEvENKUlvE0_clEvEUlfE_St5arrayIPcLm2EELi4E23TrivialOffsetCalculatorILi1EjESC_NS0_6memory15LoadWithoutCastENSD_16StoreWithoutCastEEEviT_T0_T2_T3_T4_T5_)
        .other          _ZN2at6native27unrolled_elementwise_kernelIZZZNS0_18GeluCUDAKernelImplERNS_18TensorIteratorBaseENS0_8GeluTypeEENKUlvE_clEvENKUlvE0_clEvEUlfE_St5arrayIPcLm2EELi4E23TrivialOffsetCalculatorILi1EjESC_NS0_6memory15LoadWithoutCastENSD_16StoreWithoutCastEEEviT_T0_T2_T3_T4_T5_,@"STO_CUDA_ENTRY STV_DEFAULT"
_ZN2at6native27unrolled_elementwise_kernelIZZZNS0_18GeluCUDAKernelImplERNS_18TensorIteratorBaseENS0_8GeluTypeEENKUlvE_clEvENKUlvE0_clEvEUlfE_St5arrayIPcLm2EELi4E23TrivialOffsetCalculatorILi1EjESC_NS0_6memory15LoadWithoutCastENSD_16StoreWithoutCastEEEviT_T0_T2_T3_T4_T5_:
.text._ZN2at6native27unrolled_elementwise_kernelIZZZNS0_18GeluCUDAKernelImplERNS_18TensorIteratorBaseENS0_8GeluTypeEENKUlvE_clEvENKUlvE0_clEvEUlfE_St5arrayIPcLm2EELi4E23TrivialOffsetCalculatorILi1EjESC_NS0_6memory15LoadWithoutCastENSD_16StoreWithoutCastEEEviT_T0_T2_T3_T4_T5_:
        /* <DEDUP_REMOVED lines=9> */
[----:B------:R-:W-:Y:S01]  /*0090*/  @!P0 IADD3 R11, R7, 0x80, RZ ;  /* 0x00000080070b8810 */ /* 0x000fe20007ffe0ff */
[----:B------:R-:W0:Y:S01]  /*00a0*/  @!P0 LDC.64 R12, c[0x0][0x220] ;  /* 0x00008800ff0c8b82 */ /* 0x000e220000000a00 */
[----:B------:R-:W-:Y:S02]  /*00b0*/  @!P0 LEA R17, R0, R7, 0x9 ;  /* 0x0000000700118211 */ /* 0x000fe400078e48ff */
[----:B------:R-:W-:-:S13]  /*00c0*/  ISETP.GE.AND P1, PT, R11, R2, PT ;  /* 0x000000020b00720c */ /* 0x000fda0003f26270 */
[----:B------:R-:W-:Y:S01]  /*00d0*/  @!P1 LEA R19, R0, R11, 0x9 ;  /* 0x0000000b00139211 */ /* 0x000fe200078e48ff */
[----:B------:R-:W1:Y:S01]  /*00e0*/  @!P1 LDC.64 R14, c[0x0][0x220] ;  /* 0x00008800ff0e9b82 */ /* 0x000e620000000a00 */
[----:B------:R-:W-:-:S04]  /*00f0*/  @!P1 IADD3 R11, R11, 0x80, RZ ;  /* 0x000000800b0b9810 */ /* 0x000fc80007ffe0ff */
[----:B------:R-:W-:Y:S01]  /*0100*/  ISETP.GE.AND P2, PT, R11, R2, PT ;  /* 0x000000020b00720c */ /* 0x000fe20003f46270 */
[----:B0-----:R-:W-:-:S05]  /*0110*/  @!P0 IMAD.WIDE.U32 R12, R17, 0x4, R12 ;  /* 0x00000004110c8825 */ /* 0x001fca00078e000c */
[----:B------:R0:W2:Y:S07]  /*0120*/  @!P0 LDG.E R6, desc[UR4][R12.64] ;  /* 0x000000040c068981 */ /* 0x0000ae000c1e1900 */
[----:B------:R-:W3:Y:S01]  /*0130*/  @!P2 LDC.64 R8, c[0x0][0x220] ;  /* 0x00008800ff08ab82 */ /* 0x000ee20000000a00 */
[----:B------:R-:W-:Y:S02]  /*0140*/  MOV R10, RZ ;  /* 0x000000ff000a7202 */ /* 0x000fe40000000f00 */
[----:B------:R-:W-:Y:S01]  /*0150*/  @!P2 LEA R17, R0, R11, 0x9 ;  /* 0x0000000b0011a211 */ /* 0x000fe200078e48ff */
[----:B-1----:R-:W-:Y:S01]  /*0160*/  @!P1 IMAD.WIDE.U32 R14, R19, 0x4, R14 ;  /* 0x00000004130e9825 */ /* 0x002fe200078e000e */
[----:B------:R-:W-:-:S04]  /*0170*/  @!P2 IADD3 R11, R11, 0x80, RZ ;  /* 0x000000800b0ba810 */ /* 0x000fc80007ffe0ff */
[----:B------:R-:W4:Y:S01]  /*0180*/  @!P1 LDG.E R10, desc[UR4][R14.64] ;  /* 0x000000040e0a9981 */ /* 0x000f22000c1e1900 */
[----:B------:R-:W-:Y:S01]  /*0190*/  ISETP.GE.AND P1, PT, R11, R2, PT ;  /* 0x000000020b00720c */ /* 0x000fe20003f26270 */
[----:B---3--:R-:W-:Y:S01]  /*01a0*/  @!P2 IMAD.WIDE.U32 R16, R17, 0x4, R8 ;  /* 0x000000041110a825 */ /* 0x008fe200078e0008 */
[----:B------:R-:W-:-:S11]  /*01b0*/  CS2R R8, SRZ ;  /* 0x0000000000087805 */ /* 0x000fd6000001ff00 */
[----:B------:R-:W1:Y:S01]  /*01c0*/  @!P1 LDC.64 R18, c[0x0][0x220] ;  /* 0x00008800ff129b82 */ /* 0x000e620000000a00 */
[----:B------:R-:W3:Y:S01]  /*01d0*/  @!P2 LDG.E R9, desc[UR4][R16.64] ;  /* 0x000000041009a981 */ /* 0x000ee2000c1e1900 */
[----:B0-----:R-:W-:-:S05]  /*01e0*/  @!P1 LEA R13, R0, R11, 0x9 ;  /* 0x0000000b000d9211 */ /* 0x001fca00078e48ff */
[----:B-1----:R-:W-:-:S05]  /*01f0*/  @!P1 IMAD.WIDE.U32 R12, R13, 0x4, R18 ;  /* 0x000000040d0c9825 */ /* 0x002fca00078e0012 */
[----:B------:R0:W5:Y:S01]  /*0200*/  @!P1 LDG.E R8, desc[UR4][R12.64] ;  /* 0x000000040c089981 */ /* 0x000162000c1e1900 */
[C---:B------:R-:W-:Y:S02]  /*0210*/  IADD3 R19, R7.reuse, 0x100, RZ ;  /* 0x0000010007137810 */ /* 0x040fe40007ffe0ff */
[----:B------:R-:W-:Y:S02]  /*0220*/  IADD3 R11, R7, 0x80, RZ ;  /* 0x00000080070b7810 */ /* 0x000fe40007ffe0ff */
[-C--:B------:R-:W-:Y:S02]  /*0230*/  ISETP.GE.AND P3, PT, R19, R2.reuse, PT ;  /* 0x000000021300720c */ /* 0x080fe40003f66270 */
[----:B------:R-:W-:Y:S01]  /*0240*/  ISETP.GE.AND P2, PT, R11, R2, PT ;  /* 0x000000020b00720c */ /* 0x000fe20003f46270 */
[----:B0-----:R-:W0:Y:S01]  /*0250*/  @!P0 LDC.64 R12, c[0x0][0x218] ;  /* 0x00008600ff0c8b82 */ /* 0x001e220000000a00 */
[----:B------:R-:W-:-:S04]  /*0260*/  IADD3 R19, R7, 0x180, RZ ;  /* 0x0000018007137810 */ /* 0x000fc80007ffe0ff */
[----:B------:R-:W-:Y:S02]  /*0270*/  ISETP.GE.AND P1, PT, R19, R2, PT ;  /* 0x000000021300720c */ /* 0x000fe40003f26270 */
[----:B------:R-:W-:Y:S02]  /*0280*/  @!P0 LEA R19, R0, R7, 0x9 ;  /* 0x0000000700138211 */ /* 0x000fe400078e48ff */
[----:B------:R-:W-:-:S04]  /*0290*/  @!P0 MOV R7, R11 ;  /* 0x0000000b00078202 */ /* 0x000fc80000000f00 */
[----:B------:R-:W-:Y:S01]  /*02a0*/  ISETP.GE.AND P4, PT, R7, R2, PT ;  /* 0x000000020700720c */ /* 0x000fe20003f86270 */
[----:B0-----:R-:W-:Y:S01]  /*02b0*/  @!P0 IMAD.WIDE.U32 R12, R19, 0x4, R12 ;  /* 0x00000004130c8825 */ /* 0x001fe200078e000c */
[----:B------:R-:W-:Y:S03]  /*02c0*/  BSSY B0, `(.L_x_11950) ;  /* 0x0000027000007945 */ /* 0x000fe60003800000 */
[----:B--2---:R-:W-:-:S04]  /*02d0*/  @!P0 FMUL.FTZ R15, R6, R6 ;  /* 0x00000006060f8220 */ /* 0x004fc80000410000 */
[----:B------:R-:W-:-:S04]  /*02e0*/  @!P0 FMUL.FTZ R15, R15, R6 ;  /* 0x000000060f0f8220 */ /* 0x000fc80000410000 */
[----:B------:R-:W-:-:S04]  /*02f0*/  @!P0 FFMA.FTZ R15, R15, 0.044714998453855514526, R6 ;  /* 0x3d3727130f0f8823 */ /* 0x000fc80000010006 */
[----:B------:R-:W-:-:S06]  /*0300*/  @!P0 FMUL.FTZ R15, R15, 0.79788458347320556641 ;  /* 0x3f4c422a0f0f8820 */ /* 0x000fcc0000410000 */
[----:B------:R-:W0:Y:S01]  /*0310*/  @!P0 MUFU.TANH R15, R15 ;  /* 0x0000000f000f8308 */ /* 0x000e220000002400 */
[----:B----4-:R-:W-:-:S04]  /*0320*/  @!P2 FMUL.FTZ R17, R10, R10 ;  /* 0x0000000a0a11a220 */ /* 0x010fc80000410000 */
[----:B------:R-:W-:Y:S01]  /*0330*/  @!P2 FMUL.FTZ R17, R17, R10 ;  /* 0x0000000a1111a220 */ /* 0x000fe20000410000 */
[----:B------:R-:W-:-:S03]  /*0340*/  @!P0 FMUL.FTZ R6, R6, 0.5 ;  /* 0x3f00000006068820 */ /* 0x000fc60000410000 */
[----:B------:R-:W-:Y:S01]  /*0350*/  @!P2 FFMA.FTZ R17, R17, 0.044714998453855514526, R10 ;  /* 0x3d3727131111a823 */ /* 0x000fe2000001000a */
[----:B---3--:R-:W-:-:S04]  /*0360*/  @!P3 FMUL.FTZ R14, R9, R9 ;  /* 0x00000009090eb220 */ /* 0x008fc80000410000 */
[----:B------:R-:W-:Y:S01]  /*0370*/  @!P3 FMUL.FTZ R14, R14, R9 ;  /* 0x000000090e0eb220 */ /* 0x000fe20000410000 */
[----:B0-----:R-:W-:-:S03]  /*0380*/  @!P0 FADD.FTZ R15, R15, 1 ;  /* 0x3f8000000f0f8421 */ /* 0x001fc60000010000 */
[----:B------:R-:W-:Y:S01]  /*0390*/  @!P3 FFMA.FTZ R14, R14, 0.044714998453855514526, R9 ;  /* 0x3d3727130e0eb823 */ /* 0x000fe20000010009 */
[----:B------:R-:W-:-:S03]  /*03a0*/  @!P2 FMUL.FTZ R17, R17, 0.79788458347320556641 ;  /* 0x3f4c422a1111a820 */ /* 0x000fc60000410000 */
[----:B------:R-:W-:Y:S01]  /*03b0*/  @!P3 FMUL.FTZ R14, R14, 0.79788458347320556641 ;  /* 0x3f4c422a0e0eb820 */ /* 0x000fe20000410000 */
[----:B------:R-:W-:Y:S02]  /*03c0*/  @!P0 FMUL.FTZ R5, R15, R6 ;  /* 0x000000060f058220 */ /* 0x000fe40000410000 */
[----:B------:R-:W0:Y:S03]  /*03d0*/  @!P2 MUFU.TANH R17, R17 ;  /* 0x000000110011a308 */ /* 0x000e260000002400 */
[----:B------:R1:W-:Y:S05]  /*03e0*/  @!P0 STG.E desc[UR4][R12.64], R5 ;  /* 0x000000050c008986 */ /* 0x0003ea000c101904 */
[----:B------:R-:W2:Y:S01]  /*03f0*/  @!P3 MUFU.TANH R14, R14 ;  /* 0x0000000e000eb308 */ /* 0x000ea20000002400 */
[----:B------:R-:W-:Y:S01]  /*0400*/  @!P3 FMUL.FTZ R9, R9, 0.5 ;  /* 0x3f0000000909b820 */ /* 0x000fe20000410000 */
[----:B------:R-:W-:Y:S01]  /*0410*/  @!P2 FMUL.FTZ R10, R10, 0.5 ;  /* 0x3f0000000a0aa820 */ /* 0x000fe20000410000 */
[----:B-----5:R-:W-:Y:S01]  /*0420*/  @!P1 FMUL.FTZ R11, R8, R8 ;  /* 0x00000008080b9220 */ /* 0x020fe20000410000 */
[----:B0-----:R-:W-:Y:S01]  /*0430*/  @!P2 FADD.FTZ R17, R17, 1 ;  /* 0x3f8000001111a421 */ /* 0x001fe20000010000 */
[----:B--2---:R-:W-:-:S03]  /*0440*/  @!P3 FADD.FTZ R14, R14, 1 ;  /* 0x3f8000000e0eb421 */ /* 0x004fc60000010000 */
[----:B------:R-:W-:Y:S01]  /*0450*/  @!P2 FMUL.FTZ R3, R17, R10 ;  /* 0x0000000a1103a220 */ /* 0x000fe20000410000 */
[----:B------:R-:W-:Y:S01]  /*0460*/  @!P3 FMUL.FTZ R4, R14, R9 ;  /* 0x000000090e04b220 */ /* 0x000fe20000410000 */
[----:B------:R-:W-:Y:S01]  /*0470*/  @!P1 FMUL.FTZ R9, R11, R8 ;  /* 0x000000080b099220 */ /* 0x000fe20000410000 */
[----:B-1----:R-:W-:Y:S06]  /*0480*/  @P4 BRA `(.L_x_11951) ;  /* 0x0000000000284947 */ /* 0x002fec0003800000 */
[----:B------:R-:W0:Y:S01]  /*0490*/  LDC.64 R12, c[0x0][0x218] ;  /* 0x00008600ff0c7b82 */ /* 0x000e220000000a00 */
[----:B------:R-:W-:Y:S02]  /*04a0*/  LEA R11, R0, R7, 0x9 ;  /* 0x00000007000b7211 */ /* 0x000fe400078e48ff */
[----:B------:R-:W-:-:S04]  /*04b0*/  IADD3 R7, R7, 0x80, RZ ;  /* 0x0000008007077810 */ /* 0x000fc80007ffe0ff */
[----:B------:R-:W-:-:S13]  /*04c0*/  ISETP.GE.AND P0, PT, R7, R2, PT ;  /* 0x000000020700720c */ /* 0x000fda0003f06270 */
[----:B------:R-:W-:Y:S02]  /*04d0*/  @!P0 LEA R5, R0, R7, 0x9 ;  /* 0x0000000700058211 */ /* 0x000fe400078e48ff */
[----:B------:R-:W-:Y:S01]  /*04e0*/  @!P0 IADD3 R7, R7, 0x80, RZ ;  /* 0x0000008007078810 */ /* 0x000fe20007ffe0ff */
[----:B0-----:R-:W-:-:S04]  /*04f0*/  IMAD.WIDE.U32 R10, R11, 0x4, R12 ;  /* 0x000000040b0a7825 */ /* 0x001fc800078e000c */
[----:B------:R-:W-:Y:S01]  /*0500*/  @!P0 IMAD.WIDE.U32 R12, R5, 0x4, R12 ;  /* 0x00000004050c8825 */ /* 0x000fe200078e000c */
[----:B------:R0:W-:Y:S04]  /*0510*/  STG.E desc[UR4][R10.64], R3 ;  /* 0x000000030a007986 */ /* 0x0001e8000c101904 */
[----:B------:R0:W-:Y:S02]  /*0520*/  @!P0 STG.E desc[UR4][R12.64], R4 ;  /* 0x000000040c008986 */ /* 0x0001e4000c101904 */
.L_x_11951:
[----:B------:R-:W-:Y:S05]  /*0530*/  BSYNC B0 ;  /* 0x0000000000007941 */ /* 0x000fea0003800000 */
.L_x_11950:
[----:B------:R-:W-:Y:S01]  /*0540*/  ISETP.GE.AND P0, PT, R7, R2, PT ;  /* 0x000000020700720c */ /* 0x000fe20003f06270 */
[----:B------:R-:W-:-:S04]  /*0550*/  @!P1 FFMA.FTZ R9, R9, 0.044714998453855514526, R8 ;  /* 0x3d37271309099823 */ /* 0x000fc80000010008 */
[----:B------:R-:W-:-:S08]  /*0560*/  @!P1 FMUL.FTZ R9, R9, 0.79788458347320556641 ;  /* 0x3f4c422a09099820 */ /* 0x000fd00000410000 */
[----:B------:R-:W-:Y:S05]  /*0570*/  @P0 EXIT ;  /* 0x000000000000094d */ /* 0x000fea0003800000 */
[----:B0-----:R-:W0:Y:S01]  /*0580*/  LDC.64 R2, c[0x0][0x218] ;  /* 0x00008600ff027b82 */ /* 0x001e220000000a00 */
[----:B------:R-:W1:Y:S01]  /*0590*/  @!P1 MUFU.TANH R9, R9 ;  /* 0x0000000900099308 */ /* 0x000e620000002400 */
[----:B------:R-:W-:Y:S01]  /*05a0*/  LEA R11, R0, R7, 0x9 ;  /* 0x00000007000b7211 */ /* 0x000fe200078e48ff */
[----:B------:R-:W-:Y:S01]  /*05b0*/  @!P1 FMUL.FTZ R5, R8, 0.5 ;  /* 0x3f00000008059820 */ /* 0x000fe20000410000 */
[----:B-1----:R-:W-:-:S04]  /*05c0*/  @!P1 FADD.FTZ R0, R9, 1 ;  /* 0x3f80000009009421 */ /* 0x002fc80000010000 */
[----:B------:R-:W-:Y:S01]  /*05d0*/  @!P1 FMUL.FTZ R7, R0, R5 ;  /* 0x0000000500079220 */ /* 0x000fe20000410000 */
[----:B0-----:R-:W-:-:S05]  /*05e0*/  IMAD.WIDE.U32 R2, R11, 0x4, R2 ;  /* 0x000000040b027825 */ /* 0x001fca00078e0002 */
[----:B------:R-:W-:Y:S01]  /*05f0*/  STG.E desc[UR4][R2.64], R7 ;  /* 0x0000000702007986 */ /* 0x000fe2000c101904 */
[----:B------:R-:W-:Y:S05]  /*0600*/  EXIT ;  /* 0x000000000000794d */ /* 0x000fea0003800000 */
.L_x_11952:
        /* <DEDUP_REMOVED lines=15> */
.L_x_12924:


//--------------------- .text._ZN2at6native29vectorized_elementwise_kernelILi2EZZZNS0_18GeluCUDAKernelImplERNS_18TensorIteratorBaseENS0_8GeluTypeEENKUlvE_clEvENKUlvE0_clEvEUlfE_St5arrayIPcLm2EEEEviT0_T1_ --------------------------
	.section	.text._ZN2at6native29vectorized_elementwise_kernelILi2EZZZNS0_18GeluCUDAKernelImplERNS_18TensorIteratorBaseENS0_8GeluTypeEENKUlvE_clEvENKUlvE0_clEvEUlfE_St5arrayIPcLm2EEEEviT0_T1_,"ax",@progbits
	.align	128
        .global         _ZN2at6native29vectorized_elementwise_kernelILi2EZZZNS0_18GeluCUDAKernelImplERNS_18TensorIteratorBaseENS0_8GeluTypeEENKUlvE_clEvENKUlvE0_clEvEUlfE_St5arrayIPcLm2EEEEviT0_T1_
        .type           _ZN2at6native29vectorized_elementwise_kernelILi2EZZZNS0_18GeluCUDAKernelImplERNS_18TensorIteratorBaseENS0_8GeluTypeEENKUlvE_clEvENKUlvE0_clEvEUlfE_St5arrayIPcLm2EEEEviT0_T1_,@function
        .size           _ZN2at6native29vectorized_elementwise_kernelILi2EZZZNS0_18GeluCUDAKernelImplERNS_18TensorIteratorBaseENS0_8GeluTypeEENKUlvE_clEvENKUlvE0_clEvEUlfE_St5arrayIPcLm2EEEEviT0_T1_,(.L_x_12925 - _ZN2at6native29vectorized_elementwise_kernelILi2EZZZNS0_18GeluCUDAKernelImplERNS_18TensorIteratorBaseENS0_8GeluTypeEENKUlvE_clEvENKUlvE0_clEvEUlfE_St5arrayIPcLm2EEEEviT0_T1_)
        .other          _ZN2at6native29vectorized_elementwise_kernelILi2EZZZNS0_18GeluCUDAKernelImplERNS_18TensorIteratorBaseENS0_8GeluTypeEENKUlvE_clEvENKUlvE0_clEvEUlfE_St5arrayIPcLm2EEEEviT0_T1_,@"STO_CUDA_ENTRY STV_DEFAULT"
_ZN2at6native29vectorized_elementwise_kernelILi2EZZZNS0_18GeluCUDAKernelImplERNS_18TensorIteratorBaseENS0_8GeluTypeEENKUlvE_clEvENKUlvE0_clEvEUlfE_St5arrayIPcLm2EEEEviT0_T1_:
.text._ZN2at6native29vectorized_elementwise_kernelILi2EZZZNS0_18GeluCUDAKernelImplERNS_18TensorIteratorBaseENS0_8GeluTypeEENKUlvE_clEvENKUlvE0_clEvEUlfE_St5arrayIPcLm2EEEEviT0_T1_:
        /* <DEDUP_REMOVED lines=9> */
[----:B------:R-:W1:Y:S08]  /*0090*/  LDC.64 R4, c[0x0][0x220] ;  /* 0x00008800ff047b82 */ /* 0x000e700000000a00 */
[----:B------:R-:W2:Y:S01]  /*00a0*/  LDC.64 R18, c[0x0][0x218] ;  /* 0x00008600ff127b82 */ /* 0x000ea20000000a00 */
[----:B-1----:R-:W-:-:S04]  /*00b0*/  IMAD.WIDE R4, R3, 0x4, R4 ;  /* 0x0000000403047825 */ /* 0x002fc800078e0204 */
[----:B0-----:R-:W-:-:S05]  /*00c0*/  IMAD.WIDE.U32 R12, R2, 0x8, R4 ;  /* 0x00000008020c7825 */ /* 0x001fca00078e0004 */
[----:B------:R-:W3:Y:S04]  /*00d0*/  LDG.E.64 R10, desc[UR4][R12.64] ;  /* 0x000000040c0a7981 */ /* 0x000ee8000c1e1b00 */
[----:B------:R-:W4:Y:S04]  /*00e0*/  LDG.E.64 R4, desc[UR4][R12.64+0x400] ;  /* 0x000400040c047981 */ /* 0x000f28000c1e1b00 */
[----:B------:R-:W5:Y:S04]  /*00f0*/  LDG.E.64 R8, desc[UR4][R12.64+0x800] ;  /* 0x000800040c087981 */ /* 0x000f68000c1e1b00 */
[----:B------:R5:W5:Y:S01]  /*0100*/  LDG.E.64 R6, desc[UR4][R12.64+0xc00] ;  /* 0x000c00040c067981 */ /* 0x000b62000c1e1b00 */
[----:B--2---:R-:W-:-:S04]  /*0110*/  IMAD.WIDE.U32 R18, R3, 0x4, R18 ;  /* 0x0000000403127825 */ /* 0x004fc800078e0012 */
[----:B------:R-:W-:-:S04]  /*0120*/  IMAD.WIDE R2, R2, 0x8, R18 ;  /* 0x0000000802027825 */ /* 0x000fc800078e0212 */
[C---:B---3--:R-:W-:Y:S01]  /*0130*/  FMUL.FTZ R15, R10.reuse, R10 ;  /* 0x0000000a0a0f7220 */ /* 0x048fe20000410000 */
[C---:B------:R-:W-:Y:S01]  /*0140*/  FMUL.FTZ R0, R11.reuse, R11 ;  /* 0x0000000b0b007220 */ /* 0x040fe20000410000 */
[C---:B------:R-:W-:Y:S01]  /*0150*/  FMUL.FTZ R18, R10.reuse, 0.5 ;  /* 0x3f0000000a127820 */ /* 0x040fe20000410000 */
[C---:B------:R-:W-:Y:S01]  /*0160*/  FMUL.FTZ R19, R11.reuse, 0.5 ;  /* 0x3f0000000b137820 */ /* 0x040fe20000410000 */
[----:B------:R-:W-:Y:S01]  /*0170*/  FMUL.FTZ R15, R10, R15 ;  /* 0x0000000f0a0f7220 */ /* 0x000fe20000410000 */
[----:B------:R-:W-:Y:S01]  /*0180*/  FMUL.FTZ R0, R11, R0 ;  /* 0x000000000b007220 */ /* 0x000fe20000410000 */
[C---:B----4-:R-:W-:Y:S01]  /*0190*/  FMUL.FTZ R14, R5.reuse, R5 ;  /* 0x00000005050e7220 */ /* 0x050fe20000410000 */
[----:B------:R-:W-:Y:S01]  /*01a0*/  FMUL.FTZ R22, R5, 0.5 ;  /* 0x3f00000005167820 */ /* 0x000fe20000410000 */
[----:B------:R-:W-:Y:S01]  /*01b0*/  FFMA.FTZ R15, R15, 0.044714998453855514526, R10 ;  /* 0x3d3727130f0f7823 */ /* 0x000fe2000001000a */
[----:B-----5:R-:W-:Y:S01]  /*01c0*/  FMUL.FTZ R13, R8, R8 ;  /* 0x00000008080d7220 */ /* 0x020fe20000410000 */
[----:B------:R-:W-:Y:S01]  /*01d0*/  FFMA.FTZ R0, R0, 0.044714998453855514526, R11 ;  /* 0x3d37271300007823 */ /* 0x000fe2000001000b */
[----:B------:R-:W-:Y:S01]  /*01e0*/  FMUL.FTZ R14, R5, R14 ;  /* 0x0000000e050e7220 */ /* 0x000fe20000410000 */
[----:B------:R-:W-:Y:S01]  /*01f0*/  FMUL.FTZ R17, R15, 0.79788458347320556641 ;  /* 0x3f4c422a0f117820 */ /* 0x000fe20000410000 */
[----:B------:R-:W-:Y:S01]  /*0200*/  FMUL.FTZ R15, R4, R4 ;  /* 0x00000004040f7220 */ /* 0x000fe20000410000 */
[----:B------:R-:W-:Y:S01]  /*0210*/  FMUL.FTZ R13, R8, R13 ;  /* 0x0000000d080d7220 */ /* 0x000fe20000410000 */
[----:B------:R-:W-:Y:S01]  /*0220*/  FMUL.FTZ R0, R0, 0.79788458347320556641 ;  /* 0x3f4c422a00007820 */ /* 0x000fe20000410000 */
[----:B------:R-:W-:Y:S01]  /*0230*/  FFMA.FTZ R14, R14, 0.044714998453855514526, R5 ;  /* 0x3d3727130e0e7823 */ /* 0x000fe20000010005 */
[----:B------:R-:W-:Y:S01]  /*0240*/  FMUL.FTZ R15, R4, R15 ;  /* 0x0000000f040f7220 */ /* 0x000fe20000410000 */
[----:B------:R-:W-:Y:S01]  /*0250*/  FFMA.FTZ R13, R13, 0.044714998453855514526, R8 ;  /* 0x3d3727130d0d7823 */ /* 0x000fe20000010008 */
[----:B------:R-:W-:Y:S01]  /*0260*/  FMUL.FTZ R20, R7, R7 ;  /* 0x0000000707147220 */ /* 0x000fe20000410000 */
[----:B------:R-:W-:Y:S01]  /*0270*/  FMUL.FTZ R14, R14, 0.79788458347320556641 ;  /* 0x3f4c422a0e0e7820 */ /* 0x000fe20000410000 */
[----:B------:R-:W-:Y:S01]  /*0280*/  FFMA.FTZ R12, R15, 0.044714998453855514526, R4 ;  /* 0x3d3727130f0c7823 */ /* 0x000fe20000010004 */
[----:B------:R-:W0:Y:S01]  /*0290*/  MUFU.TANH R17, R17 ;  /* 0x0000001100117308 */ /* 0x000e220000002400 */
[----:B------:R-:W-:Y:S01]  /*02a0*/  FMUL.FTZ R20, R7, R20 ;  /* 0x0000001407147220 */ /* 0x000fe20000410000 */
[----:B------:R-:W-:Y:S01]  /*02b0*/  FMUL.FTZ R11, R6, 0.5 ;  /* 0x3f000000060b7820 */ /* 0x000fe20000410000 */
[----:B------:R-:W-:Y:S01]  /*02c0*/  FMUL.FTZ R16, R12, 0.79788458347320556641 ;  /* 0x3f4c422a0c107820 */ /* 0x000fe20000410000 */
[----:B------:R-:W-:Y:S01]  /*02d0*/  FMUL.FTZ R12, R9, R9 ;  /* 0x00000009090c7220 */ /* 0x000fe20000410000 */
[----:B------:R-:W-:Y:S01]  /*02e0*/  FFMA.FTZ R20, R20, 0.044714998453855514526, R7 ;  /* 0x3d37271314147823 */ /* 0x000fe20000010007 */
[----:B------:R-:W-:Y:S01]  /*02f0*/  FMUL.FTZ R21, R7, 0.5 ;  /* 0x3f00000007157820 */ /* 0x000fe20000410000 */
[----:B------:R-:W-:Y:S01]  /*0300*/  FMUL.FTZ R8, R8, 0.5 ;  /* 0x3f00000008087820 */ /* 0x000fe20000410000 */
[----:B------:R1:W2:Y:S01]  /*0310*/  MUFU.TANH R15, R0 ;  /* 0x00000000000f7308 */ /* 0x0002a20000002400 */
[----:B------:R-:W-:Y:S01]  /*0320*/  FMUL.FTZ R23, R20, 0.79788458347320556641 ;  /* 0x3f4c422a14177820 */ /* 0x000fe20000410000 */
[----:B------:R-:W-:-:S06]  /*0330*/  FMUL.FTZ R20, R4, 0.5 ;  /* 0x3f00000004147820 */ /* 0x000fcc0000410000 */
[----:B------:R-:W3:Y:S01]  /*0340*/  MUFU.TANH R16, R16 ;  /* 0x0000001000107308 */ /* 0x000ee20000002400 */
[----:B-1----:R-:W-:Y:S01]  /*0350*/  FMUL.FTZ R0, R9, R12 ;  /* 0x0000000c09007220 */ /* 0x002fe20000410000 */
[----:B------:R-:W-:Y:S01]  /*0360*/  FMUL.FTZ R12, R13, 0.79788458347320556641 ;  /* 0x3f4c422a0d0c7820 */ /* 0x000fe20000410000 */
[----:B------:R-:W-:Y:S01]  /*0370*/  FMUL.FTZ R13, R6, R6 ;  /* 0x00000006060d7220 */ /* 0x000fe20000410000 */
[----:B0-----:R-:W-:Y:S01]  /*0380*/  FADD.FTZ R17, R17, 1 ;  /* 0x3f80000011117421 */ /* 0x001fe20000010000 */
[----:B------:R-:W-:Y:S01]  /*0390*/  FFMA.FTZ R0, R0, 0.044714998453855514526, R9 ;  /* 0x3d37271300007823 */ /* 0x000fe20000010009 */
[----:B------:R-:W-:Y:S01]  /*03a0*/  FMUL.FTZ R9, R9, 0.5 ;  /* 0x3f00000009097820 */ /* 0x000fe20000410000 */
[----:B------:R-:W-:Y:S01]  /*03b0*/  FMUL.FTZ R13, R6, R13 ;  /* 0x0000000d060d7220 */ /* 0x000fe20000410000 */
[----:B------:R-:W0:Y:S01]  /*03c0*/  MUFU.TANH R14, R14 ;  /* 0x0000000e000e7308 */ /* 0x000e220000002400 */
[----:B------:R-:W-:Y:S01]  /*03d0*/  FMUL.FTZ R0, R0, 0.79788458347320556641 ;  /* 0x3f4c422a00007820 */ /* 0x000fe20000410000 */
[----:B------:R-:W-:Y:S01]  /*03e0*/  FMUL.FTZ R4, R18, R17 ;  /* 0x0000001112047220 */ /* 0x000fe20000410000 */
[----:B------:R-:W-:Y:S01]  /*03f0*/  FFMA.FTZ R13, R13, 0.044714998453855514526, R6 ;  /* 0x3d3727130d0d7823 */ /* 0x000fe20000010006 */
[----:B--2---:R-:W-:-:S03]  /*0400*/  FADD.FTZ R6, R15, 1 ;  /* 0x3f8000000f067421 */ /* 0x004fc60000010000 */
[----:B------:R-:W-:Y:S01]  /*0410*/  FMUL.FTZ R13, R13, 0.79788458347320556641 ;  /* 0x3f4c422a0d0d7820 */ /* 0x000fe20000410000 */
[----:B------:R-:W1:Y:S01]  /*0420*/  MUFU.TANH R12, R12 ;  /* 0x0000000c000c7308 */ /* 0x000e620000002400 */
[----:B---3--:R-:W-:Y:S01]  /*0430*/  FADD.FTZ R7, R16, 1 ;  /* 0x3f80000010077421 */ /* 0x008fe20000010000 */
[----:B------:R-:W-:-:S03]  /*0440*/  FMUL.FTZ R5, R19, R6 ;  /* 0x0000000613057220 */ /* 0x000fc60000410000 */
[----:B------:R-:W-:Y:S02]  /*0450*/  FMUL.FTZ R6, R20, R7 ;  /* 0x0000000714067220 */ /* 0x000fe40000410000 */
[----:B------:R-:W-:Y:S01]  /*0460*/  STG.E.64 desc[UR4][R2.64], R4 ;  /* 0x0000000402007986 */ /* 0x000fe2000c101b04 */
[----:B------:R-:W2:Y:S01]  /*0470*/  MUFU.TANH R0, R0 ;  /* 0x0000000000007308 */ /* 0x000ea20000002400 */
[----:B0-----:R-:W-:-:S04]  /*0480*/  FADD.FTZ R15, R14, 1 ;  /* 0x3f8000000e0f7421 */ /* 0x001fc80000010000 */
[----:B------:R-:W-:-:S03]  /*0490*/  FMUL.FTZ R7, R22, R15 ;  /* 0x0000000f16077220 */ /* 0x000fc60000410000 */
[----:B------:R-:W0:Y:S01]  /*04a0*/  MUFU.TANH R13, R13 ;  /* 0x0000000d000d7308 */ /* 0x000e220000002400 */
[----:B-1----:R-:W-:Y:S01]  /*04b0*/  FADD.FTZ R15, R12, 1 ;  /* 0x3f8000000c0f7421 */ /* 0x002fe20000010000 */
[----:B------:R-:W-:Y:S03]  /*04c0*/  STG.E.64 desc[UR4][R2.64+0x400], R6 ;  /* 0x0004000602007986 */ /* 0x000fe6000c101b04 */
[----:B------:R-:W-:-:S03]  /*04d0*/  FMUL.FTZ R8, R8, R15 ;  /* 0x0000000f08087220 */ /* 0x000fc60000410000 */
[----:B------:R-:W1:Y:S01]  /*04e0*/  MUFU.TANH R10, R23 ;  /* 0x00000017000a7308 */ /* 0x000e620000002400 */
[----:B--2---:R-:W-:-:S04]  /*04f0*/  FADD.FTZ R0, R0, 1 ;  /* 0x3f80000000007421 */ /* 0x004fc80000010000 */
[----:B------:R-:W-:Y:S01]  /*0500*/  FMUL.FTZ R9, R9, R0 ;  /* 0x0000000009097220 */ /* 0x000fe20000410000 */
[----:B0-----:R-:W-:-:S04]  /*0510*/  FADD.FTZ R12, R13, 1 ;  /* 0x3f8000000d0c7421 */ /* 0x001fc80000010000 */
[----:B------:R-:W-:Y:S01]  /*0520*/  STG.E.64 desc[UR4][R2.64+0x800], R8 ;  /* 0x0008000802007986 */ /* 0x000fe2000c101b04 */
[----:B------:R-:W-:Y:S01]  /*0530*/  FMUL.FTZ R12, R11, R12 ;  /* 0x0000000c0b0c7220 */ /* 0x000fe20000410000 */
[----:B-1----:R-:W-:-:S04]  /*0540*/  FADD.FTZ R10, R10, 1 ;  /* 0x3f8000000a0a7421 */ /* 0x002fc80000010000 */
[----:B------:R-:W-:-:S05]  /*0550*/  FMUL.FTZ R13, R21, R10 ;  /* 0x0000000a150d7220 */ /* 0x000fca0000410000 */
[----:B------:R-:W-:Y:S01]  /*0560*/  STG.E.64 desc[UR4][R2.64+0xc00], R12 ;  /* 0x000c000c02007986 */ /* 0x000fe2000c101b04 */
[----:B------:R-:W-:Y:S05]  /*0570*/  EXIT ;  /* 0x000000000000794d */ /* 0x000fea0003800000 */
.L_x_11953:
[----:B------:R-:W0:Y:S01]  /*0580*/  S2R R22, SR_TID.X ;  /* 0x0000000000167919 */ /* 0x000e220000002100 */
[----:B------:R-:W-:Y:S01]  /*0590*/  HFMA2.MMA R23, -RZ, RZ, 0, 0 ;  /* 0x00000000ff177435 */ /* 0x000fe200000001ff */
[----:B0-----:R-:W-:Y:S02]  /*05a0*/  ISETP.GE.AND P0, PT, R22, R5, PT ;  /* 0x000000051600720c */ /* 0x001fe40003f06270 */
[----:B------:R-:W-:-:S11]  /*05b0*/  MOV R0, R22 ;  /* 0x0000001600007202 */ /* 0x000fd60000000f00 */
[----:B------:R-:W-:Y:S01]  /*05c0*/  @!P0 IADD3 R0, R22, 0x80, RZ ;  /* 0x0000008016008810 */ /* 0x000fe20007ffe0ff */
[----:B------:R-:W0:Y:S03]  /*05d0*/  @!P0 LDC.64 R16, c[0x0][0x220] ;  /* 0x00008800ff108b82 */ /* 0x000e260000000a00 */
[----:B------:R-:W-:-:S13]  /*05e0*/  ISETP.GE.AND P2, PT, R0, R5, PT ;  /* 0x000000050000720c */ /* 0x000fda0003f46270 */
[----:B------:R-:W-:Y:S01]  /*05f0*/  @!P2 IADD3 R13, R3, R0, RZ ;  /* 0x00000000030da210 */ /* 0x000fe20007ffe0ff */
[----:B------:R-:W1:Y:S01]  /*0600*/  @!P2 LDC.64 R14, c[0x0][0x220] ;  /* 0x00008800ff0eab82 */ /* 0x000e620000000a00 */
[----:B------:R-:W-:-:S04]  /*0610*/  @!P2 IADD3 R0, R0, 0x80, RZ ;  /* 0x000000800000a810 */ /* 0x000fc80007ffe0ff */
[----:B------:R-:W-:-:S13]  /*0620*/  ISETP.GE.AND P3, PT, R0, R5, PT ;  /* 0x000000050000720c */ /* 0x000fda0003f66270 */
[----:B------:R-:W-:Y:S01]  /*0630*/  @!P3 IADD3 R19, R3, R0, RZ ;  /* 0x000000000313b210 */ /* 0x000fe20007ffe0ff */
[----:B------:R-:W2:Y:S01]  /*0640*/  @!P3 LDC.64 R20, c[0x0][0x220] ;  /* 0x00008800ff14bb82 */ /* 0x000ea20000000a00 */
[----:B------:R-:W-:-:S04]  /*0650*/  @!P3 IADD3 R0, R0, 0x80, RZ ;  /* 0x000000800000b810 */ /* 0x000fc80007ffe0ff */
[----:B------:R-:W-:-:S13]  /*0660*/  ISETP.GE.AND P4, PT, R0, R5, PT ;  /* 0x000000050000720c */ /* 0x000fda0003f86270 */
[----:B------:R-:W-:Y:S01]  /*0670*/  @!P4 IADD3 R27, R3, R0, RZ ;  /* 0x00000000031bc210 */ /* 0x000fe20007ffe0ff */
[----:B------:R-:W3:Y:S01]  /*0680*/  @!P4 LDC.64 R28, c[0x0][0x220] ;  /* 0x00008800ff1ccb82 */ /* 0x000ee20000000a00 */
[----:B------:R-:W-:-:S04]  /*0690*/  @!P4 IADD3 R0, R0, 0x80, RZ ;  /* 0x000000800000c810 */ /* 0x000fc80007ffe0ff */
[----:B------:R-:W-:Y:S01]  /*06a0*/  ISETP.GE.AND P1, PT, R0, R5, PT ;  /* 0x000000050000720c */ /* 0x000fe20003f26270 */
[----:B--2---:R-:W-:Y:S01]  /*06b0*/  @!P3 IMAD.WIDE.U32 R20, R19, 0x4, R20 ;  /* 0x000000041314b825 */ /* 0x004fe200078e0014 */
[----:B------:R-:W-:-:S04]  /*06c0*/  @!P0 IADD3 R19, R3, R22, RZ ;  /* 0x0000001603138210 */ /* 0x000fc80007ffe0ff */
[----:B------:R2:W4:Y:S01]  /*06d0*/  @!P3 LDG.E R23, desc[UR4][R20.64] ;  /* 0x000000041417b981 */ /* 0x000522000c1e1900 */
[----:B------:R-:W-:Y:S01]  /*06e0*/  MOV R24, RZ ;  /* 0x000000ff00187202 */ /* 0x000fe20000000f00 */
[----:B0-----:R-:W-:-:S05]  /*06f0*/  @!P0 IMAD.WIDE.U32 R16, R19, 0x4, R16 ;  /* 0x0000000413108825 */ /* 0x001fca00078e0010 */
[----:B------:R-:W-:Y:S01]  /*0700*/  @!P1 IADD3 R25, R3, R0, RZ ;  /* 0x0000000003199210 */ /* 0x000fe20007ffe0ff */
[----:B------:R0:W5:Y:S01]  /*0710*/  @!P0 LDG.E R24, desc[UR4][R16.64] ;  /* 0x0000000410188981 */ /* 0x000162000c1e1900 */
[----:B------:R-:W-:Y:S01]  /*0720*/  @!P1 IADD3 R0, R0, 0x80, RZ ;  /* 0x0000008000009810 */ /* 0x000fe20007ffe0ff */
[----:B-1----:R-:W-:Y:S01]  /*0730*/  @!P2 IMAD.WIDE.U32 R14, R13, 0x4, R14 ;  /* 0x000000040d0ea825 */ /* 0x002fe200078e000e */
[----:B------:R-:W1:Y:S02]  /*0740*/  @!P1 LDC.64 R18, c[0x0][0x220] ;  /* 0x00008800ff129b82 */ /* 0x000e640000000a00 */
[----:B------:R-:W-:-:S13]  /*0750*/  ISETP.GE.AND P3, PT, R0, R5, PT ;  /* 0x000000050000720c */ /* 0x000fda0003f66270 */
[----:B--2---:R-:W-:Y:S01]  /*0760*/  @!P3 IADD3 R21, R3, R0, RZ ;  /* 0x000000000315b210 */ /* 0x004fe20007ffe0ff */
[----:B0-----:R-:W0:Y:S01]  /*0770*/  @!P3 LDC.64 R16, c[0x0][0x220] ;  /* 0x00008800ff10bb82 */ /* 0x001e220000000a00 */
[----:B------:R-:W-:-:S04]  /*0780*/  @!P3 IADD3 R0, R0, 0x80, RZ ;  /* 0x000000800000b810 */ /* 0x000fc80007ffe0ff */
[----:B------:R-:W-:Y:S02]  /*0790*/  ISETP.GE.AND P5, PT, R0, R5, PT ;  /* 0x000000050000720c */ /* 0x000fe40003fa6270 */
[----:B------:R-:W-:Y:S01]  /*07a0*/  CS2R R12, SRZ ;  /* 0x00000000000c7805 */ /* 0x000fe2000001ff00 */
[----:B---3--:R-:W-:-:S05]  /*07b0*/  @!P4 IMAD.WIDE.U32 R28, R27, 0x4, R28 ;  /* 0x000000041b1cc825 */ /* 0x008fca00078e001c */
[----:B------:R2:W3:Y:S01]  /*07c0*/  @!P2 LDG.E R13, desc[UR4][R14.64] ;  /* 0x000000040e0da981 */ /* 0x0004e2000c1e1900 */
[----:B-1----:R-:W-:Y:S01]  /*07d0*/  @!P1 IMAD.WIDE.U32 R18, R25, 0x4, R18 ;  /* 0x0000000419129825 */ /* 0x002fe200078e0012 */
[----:B------:R-:W-:Y:S02]  /*07e0*/  MOV R26, RZ ;  /* 0x000000ff001a7202 */ /* 0x000fe40000000f00 */
[----:B------:R1:W3:Y:S01]  /*07f0*/  @!P4 LDG.E R12, desc[UR4][R28.64] ;  /* 0x000000041c0cc981 */ /* 0x0002e2000c1e1900 */
[----:B------:R-:W-:Y:S02]  /*0800*/  @!P5 IADD3 R27, R3, R0, RZ ;  /* 0x00000000031bd210 */ /* 0x000fe40007ffe0ff */
[----:B------:R-:W-:Y:S01]  /*0810*/  @!P5 IADD3 R0, R0, 0x80, RZ ;  /* 0x000000800000d810 */ /* 0x000fe20007ffe0ff */
[----:B--2---:R-:W2:Y:S03]  /*0820*/  @!P5 LDC.64 R14, c[0x0][0x220] ;  /* 0x00008800ff0edb82 */ /* 0x004ea60000000a00 */
[----:B------:R-:W-:Y:S01]  /*0830*/  ISETP.GE.AND P2, PT, R0, R5, PT ;  /* 0x000000050000720c */ /* 0x000fe20003f46270 */
[----:B0-----:R-:W-:Y:S01]  /*0840*/  @!P3 IMAD.WIDE.U32 R20, R21, 0x4, R16 ;  /* 0x000000041514b825 */ /* 0x001fe200078e0010 */
[----:B------:R-:W-:-:S04]  /*0850*/  HFMA2.MMA R25, -RZ, RZ, 0, 0 ;  /* 0x00000000ff197435 */ /* 0x000fc800000001ff */
[----:B------:R-:W3:Y:S06]  /*0860*/  @!P3 LDG.E R26, desc[UR4][R20.64] ;  /* 0x00000004141ab981 */ /* 0x000eec000c1e1900 */
[----:B------:R0:W3:Y:S01]  /*0870*/  @!P1 LDG.E R25, desc[UR4][R18.64] ;  /* 0x0000000412199981 */ /* 0x0000e2000c1e1900 */
[----:B------:R-:W0:Y:S01]  /*0880*/  @!P2 LDC.64 R16, c[0x0][0x220] ;  /* 0x00008800ff10ab82 */ /* 0x000e220000000a00 */
[----:B-1----:R-:W-:Y:S02]  /*0890*/  @!P2 IADD3 R29, R3, R0, RZ ;  /* 0x00000000031da210 */ /* 0x002fe40007ffe0ff */
[----:B------:R-:W-:Y:S01]  /*08a0*/  MOV R0, RZ ;  /* 0x000000ff00007202 */ /* 0x000fe20000000f00 */
[----:B--2---:R-:W-:Y:S01]  /*08b0*/  @!P5 IMAD.WIDE.U32 R14, R27, 0x4, R14 ;  /* 0x000000041b0ed825 */ /* 0x004fe200078e000e */
[----:B------:R-:W-:-:S10]  /*08c0*/  HFMA2.MMA R27, -RZ, RZ, 0, 0 ;  /* 0x00000000ff1b7435 */ /* 0x000fd400000001ff */
[----:B------:R-:W2:Y:S01]  /*08d0*/  @!P5 LDG.E R27, desc[UR4][R14.64] ;  /* 0x000000040e1bd981 */ /* 0x000ea2000c1e1900 */
[----:B0-----:R-:W-:-:S05]  /*08e0*/  @!P2 IMAD.WIDE.U32 R16, R29, 0x4, R16 ;  /* 0x000000041d10a825 */ /* 0x001fca00078e0010 */
[----:B------:R0:W2:Y:S01]  /*08f0*/  @!P2 LDG.E R0, desc[UR4][R16.64] ;  /* 0x000000041000a981 */ /* 0x0000a2000c1e1900 */
[----:B------:R-:W-:-:S04]  /*0900*/  IADD3 R18, R22, 0x100, RZ ;  /* 0x0000010016127810 */ /* 0x000fc80007ffe0ff */
[----:B------:R-:W-:Y:S02]  /*0910*/  ISETP.GE.AND P4, PT, R18, R5, PT ;  /* 0x000000051200720c */ /* 0x000fe40003f86270 */
[----:B------:R-:W-:-:S04]  /*0920*/  IADD3 R28, R22, 0x200, RZ ;  /* 0x00000200161c7810 */ /* 0x000fc80007ffe0ff */
[----:B------:R-:W-:Y:S02]  /*0930*/  ISETP.GE.AND P3, PT, R28, R5, PT ;  /* 0x000000051c00720c */ /* 0x000fe40003f66270 */
[----:B0-----:R-:W-:-:S04]  /*0940*/  IADD3 R16, R22, 0x80, RZ ;  /* 0x0000008016107810 */ /* 0x001fc80007ffe0ff */
[----:B------:R-:W-:Y:S01]  /*0950*/  ISETP.GE.AND P1, PT, R16, R5, PT ;  /* 0x000000051000720c */ /* 0x000fe20003f26270 */
[----:B------:R-:W-:Y:S04]  /*0960*/  BSSY B0, `(.L_x_11954) ;  /* 0x000007a000007945 */ /* 0x000fe80003800000 */
[----:B------:R-:W-:Y:S01]  /*0970*/  BSSY B1, `(.L_x_11955) ;  /* 0x0000072000017945 */ /* 0x000fe20003800000 */
[----:B----4-:R-:W-:-:S04]  /*0980*/  @!P4 FMUL.FTZ R18, R23, R23 ;  /* 0x000000171712c220 */ /* 0x010fc80000410000 */
[----:B------:R-:W-:Y:S01]  /*0990*/  @!P4 FMUL.FTZ R18, R18, R23 ;  /* 0x000000171212c220 */ /* 0x000fe20000410000 */
[----:B-----5:R-:W-:-:S03]  /*09a0*/  @!P0 FMUL.FTZ R19, R24, R24 ;  /* 0x0000001818138220 */ /* 0x020fc60000410000 */
[----:B------:R-:W-:Y:S01]  /*09b0*/  @!P4 FFMA.FTZ R18, R18, 0.044714998453855514526, R23 ;  /* 0x3d3727131212c823 */ /* 0x000fe20000010017 */
[----:B------:R-:W-:-:S03]  /*09c0*/  @!P0 FMUL.FTZ R19, R19, R24 ;  /* 0x0000001813138220 */ /* 0x000fc60000410000 */
[----:B------:R-:W-:Y:S01]  /*09d0*/  @!P4 FMUL.FTZ R14, R18, 0.79788458347320556641 ;  /* 0x3f4c422a120ec820 */ /* 0x000fe20000410000 */
[----:B------:R-:W-:-:S04]  /*09e0*/  @!P0 FFMA.FTZ R19, R19, 0.044714998453855514526, R24 ;  /* 0x3d37271313138823 */ /* 0x000fc80000010018 */
[----:B------:R-:W-:Y:S01]  /*09f0*/  @!P0 FMUL.FTZ R19, R19, 0.79788458347320556641 ;  /* 0x3f4c422a13138820 */ /* 0x000fe20000410000 */
[----:B------:R-:W0:Y:S08]  /*0a00*/  @!P4 MUFU.TANH R14, R14 ;  /* 0x0000000e000ec308 */ /* 0x000e300000002400 */
[----:B------:R-:W1:Y:S01]  /*0a10*/  @!P0 MUFU.TANH R19, R19 ;  /* 0x0000001300138308 */ /* 0x000e620000002400 */
[----:B------:R-:W-:Y:S01]  /*0a20*/  @!P4 FMUL.FTZ R20, R23, 0.5 ;  /* 0x3f0000001714c820 */ /* 0x000fe20000410000 */
[----:B------:R-:W-:Y:S01]  /*0a30*/  @!P0 FMUL.FTZ R15, R24, 0.5 ;  /* 0x3f000000180f8820 */ /* 0x000fe20000410000 */
[----:B0-----:R-:W-:-:S04]  /*0a40*/  @!P4 FADD.FTZ R17, R14, 1 ;  /* 0x3f8000000e11c421 */ /* 0x001fc80000010000 */
[----:B------:R-:W-:Y:S01]  /*0a50*/  @!P4 FMUL.FTZ R4, R17, R20 ;  /* 0x000000141104c220 */ /* 0x000fe20000410000 */
[----:B------:R-:W-:Y:S01]  /*0a60*/  IADD3 R20, R22, 0x280, RZ ;  /* 0x0000028016147810 */ /* 0x000fe20007ffe0ff */
[----:B-1----:R-:W-:-:S03]  /*0a70*/  @!P0 FADD.FTZ R14, R19, 1 ;  /* 0x3f800000130e8421 */ /* 0x002fc60000010000 */
[----:B------:R-:W-:Y:S01]  /*0a80*/  ISETP.GE.AND P6, PT, R20, R5, PT ;  /* 0x000000051400720c */ /* 0x000fe20003fc6270 */
[----:B------:R-:W-:Y:S02]  /*0a90*/  @!P0 FMUL.FTZ R2, R14, R15 ;  /* 0x0000000f0e028220 */ /* 0x000fe40000410000 */
[----:B------:R-:W0:Y:S01]  /*0aa0*/  @!P0 LDC.64 R14, c[0x0][0x218] ;  /* 0x00008600ff0e8b82 */ /* 0x000e220000000a00 */
[C---:B------:R-:W-:Y:S02]  /*0ab0*/  IADD3 R24, R22.reuse, 0x300, RZ ;  /* 0x0000030016187810 */ /* 0x040fe40007ffe0ff */
[----:B------:R-:W-:Y:S02]  /*0ac0*/  IADD3 R18, R22, 0x180, RZ ;  /* 0x0000018016127810 */ /* 0x000fe40007ffe0ff */
[----:B------:R-:W-:Y:S02]  /*0ad0*/  ISETP.GE.AND P5, PT, R24, R5, PT ;  /* 0x000000051800720c */ /* 0x000fe40003fa6270 */
[----:B------:R-:W-:-:S03]  /*0ae0*/  IADD3 R24, R22, 0x380, RZ ;  /* 0x0000038016187810 */ /* 0x000fc60007ffe0ff */
[-C--:B---3--:R-:W-:Y:S01]  /*0af0*/  @!P6 FMUL.FTZ R21, R26, R26.reuse ;  /* 0x0000001a1a15e220 */ /* 0x088fe20000410000 */
[----:B------:R-:W-:Y:S01]  /*0b00*/  ISETP.GE.AND P2, PT, R18, R5, PT ;  /* 0x000000051200720c */ /* 0x000fe20003f46270 */
[----:B------:R-:W-:Y:S01]  /*0b10*/  @!P3 FMUL.FTZ R20, R25, R25 ;  /* 0x000000191914b220 */ /* 0x000fe20000410000 */
[----:B------:R-:W-:Y:S01]  /*0b20*/  ISETP.GE.AND P4, PT, R24, R5, PT ;  /* 0x000000051800720c */ /* 0x000fe20003f86270 */
[----:B------:R-:W-:Y:S02]  /*0b30*/  @!P6 FMUL.FTZ R21, R21, R26 ;  /* 0x0000001a1515e220 */ /* 0x000fe40000410000 */
[----:B------:R-:W-:Y:S01]  /*0b40*/  @!P3 FMUL.FTZ R20, R20, R25 ;  /* 0x000000191414b220 */ /* 0x000fe20000410000 */
[----:B------:R-:W-:Y:S01]  /*0b50*/  @!P0 IADD3 R23, R3, R22, RZ ;  /* 0x0000001603178210 */ /* 0x000fe20007ffe0ff */
[----:B------:R-:W-:Y:S02]  /*0b60*/  @!P6 FFMA.FTZ R21, R21, 0.044714998453855514526, R26 ;  /* 0x3d3727131515e823 */ /* 0x000fe4000001001a */
[----:B------:R-:W-:Y:S01]  /*0b70*/  @!P3 FFMA.FTZ R20, R20, 0.044714998453855514526, R25 ;  /* 0x3d3727131414b823 */ /* 0x000fe20000010019 */
[----:B------:R-:W-:-:S03]  /*0b80*/  @!P1 FMUL.FTZ R18, R13, R13 ;  /* 0x0000000d0d129220 */ /* 0x000fc60000410000 */
[----:B------:R-:W-:Y:S01]  /*0b90*/  @!P2 FMUL.FTZ R17, R12, R12 ;  /* 0x0000000c0c11a220 */ /* 0x000fe20000410000 */
[----:B------:R-:W-:Y:S01]  /*0ba0*/  @!P3 FMUL.FTZ R19, R20, 0.79788458347320556641 ;  /* 0x3f4c422a1413b820 */ /* 0x000fe20000410000 */
[----:B0-----:R-:W-:-:S04]  /*0bb0*/  @!P0 IMAD.WIDE.U32 R14, R23, 0x4, R14 ;  /* 0x00000004170e8825 */ /* 0x001fc800078e000e */
[----:B------:R-:W-:Y:S01]  /*0bc0*/  @!P6 FMUL.FTZ R23, R21, 0.79788458347320556641 ;  /* 0x3f4c422a1517e820 */ /* 0x000fe20000410000 */
[----:B------:R-:W-:Y:S01]  /*0bd0*/  @!P1 FMUL.FTZ R18, R18, R13 ;  /* 0x0000000d12129220 */ /* 0x000fe20000410000 */
[----:B------:R-:W-:Y:S01]  /*0be0*/  @!P2 FMUL.FTZ R17, R17, R12 ;  /* 0x0000000c1111a220 */ /* 0x000fe20000410000 */
[----:B--2---:R-:W-:-:S04]  /*0bf0*/  @!P5 FMUL.FTZ R20, R27, R27 ;  /* 0x0000001b1b14d220 */ /* 0x004fc80000410000 */
[----:B------:R-:W-:Y:S01]  /*0c00*/  @!P5 FMUL.FTZ R20, R20, R27 ;  /* 0x0000001b1414d220 */ /* 0x000fe20000410000 */
[----:B------:R-:W-:-:S04]  /*0c10*/  @!P4 FMUL.FTZ R21, R0, R0 ;  /* 0x000000000015c220 */ /* 0x000fc80000410000 */
[----:B------:R-:W-:Y:S01]  /*0c20*/  @!P4 FMUL.FTZ R21, R21, R0 ;  /* 0x000000001515c220 */ /* 0x000fe20000410000 */
[----:B------:R-:W-:Y:S01]  /*0c30*/  @!P1 FFMA.FTZ R18, R18, 0.044714998453855514526, R13 ;  /* 0x3d37271312129823 */ /* 0x000fe2000001000d */
[----:B------:R-:W-:Y:S01]  /*0c40*/  @!P2 FFMA.FTZ R17, R17, 0.044714998453855514526, R12 ;  /* 0x3d3727131111a823 */ /* 0x000fe2000001000c */
[----:B------:R-:W-:Y:S01]  /*0c50*/  @!P5 FFMA.FTZ R20, R20, 0.044714998453855514526, R27 ;  /* 0x3d3727131414d823 */ /* 0x000fe2000001001b */
[----:B------:R-:W-:Y:S01]  /*0c60*/  @!P4 FFMA.FTZ R21, R21, 0.044714998453855514526, R0 ;  /* 0x3d3727131515c823 */ /* 0x000fe20000010000 */
[----:B------:R-:W-:Y:S01]  /*0c70*/  @!P1 FMUL.FTZ R18, R18, 0.79788458347320556641 ;  /* 0x3f4c422a12129820 */ /* 0x000fe20000410000 */
[----:B------:R-:W-:Y:S01]  /*0c80*/  @!P2 FMUL.FTZ R17, R17, 0.79788458347320556641 ;  /* 0x3f4c422a1111a820 */ /* 0x000fe20000410000 */
[----:B------:R-:W-:Y:S01]  /*0c90*/  @!P5 FMUL.FTZ R20, R20, 0.79788458347320556641 ;  /* 0x3f4c422a1414d820 */ /* 0x000fe20000410000 */
[----:B------:R-:W-:Y:S01]  /*0ca0*/  @!P4 FMUL.FTZ R21, R21, 0.79788458347320556641 ;  /* 0x3f4c422a1515c820 */ /* 0x000fe20000410000 */
[----:B------:R-:W-:Y:S01]  /*0cb0*/  @!P3 MUFU.TANH R19, R19 ;  /* 0x000000130013b308 */ /* 0x000fe20000002400 */
[----:B------:R-:W-:Y:S01]  /*0cc0*/  @!P0 MOV R22, R16 ;  /* 0x0000001000168202 */ /* 0x000fe20000000f00 */
[----:B------:R0:W-:Y:S06]  /*0cd0*/  @!P0 STG.E desc[UR4][R14.64], R2 ;  /* 0x000000020e008986 */ /* 0x0001ec000c101904 */
[----:B------:R-:W1:Y:S01]  /*0ce0*/  @!P1 MUFU.TANH R18, R18 ;  /* 0x0000001200129308 */ /* 0x000e620000002400 */
[----:B------:R-:W-:-:S07]  /*0cf0*/  ISETP.GE.AND P0, PT, R22, R5, PT ;  /* 0x000000051600720c */ /* 0x000fce0003f06270 */
[----:B------:R-:W2:Y:S08]  /*0d00*/  @!P2 MUFU.TANH R17, R17 ;  /* 0x000000110011a308 */ /* 0x000eb00000002400 */
[----:B------:R-:W3:Y:S08]  /*0d10*/  @!P6 MUFU.TANH R23, R23 ;  /* 0x000000170017e308 */ /* 0x000ef00000002400 */
[----:B------:R-:W4:Y:S08]  /*0d20*/  @!P5 MUFU.TANH R20, R20 ;  /* 0x000000140014d308 */ /* 0x000f300000002400 */
[----:B------:R-:W5:Y:S01]  /*0d30*/  @!P4 MUFU.TANH R21, R21 ;  /* 0x000000150015c308 */ /* 0x000f620000002400 */
[----:B------:R-:W-:Y:S01]  /*0d40*/  @!P1 FMUL.FTZ R13, R13, 0.5 ;  /* 0x3f0000000d0d9820 */ /* 0x000fe20000410000 */
[----:B-1----:R-:W-:Y:S01]  /*0d50*/  @!P1 FADD.FTZ R18, R18, 1 ;  /* 0x3f80000012129421 */ /* 0x002fe20000010000 */
[----:B------:R-:W-:Y:S01]  /*0d60*/  @!P2 FMUL.FTZ R12, R12, 0.5 ;  /* 0x3f0000000c0ca820 */ /* 0x000fe20000410000 */
[----:B--2---:R-:W-:Y:S01]  /*0d70*/  @!P2 FADD.FTZ R17, R17, 1 ;  /* 0x3f8000001111a421 */ /* 0x004fe20000010000 */
[----:B0-----:R-:W-:Y:S01]  /*0d80*/  @!P3 FMUL.FTZ R2, R25, 0.5 ;  /* 0x3f0000001902b820 */ /* 0x001fe20000410000 */
[----:B------:R-:W-:Y:S01]  /*0d90*/  @!P6 FMUL.FTZ R26, R26, 0.5 ;  /* 0x3f0000001a1ae820 */ /* 0x000fe20000410000 */
[----:B------:R-:W-:Y:S01]  /*0da0*/  @!P3 FADD.FTZ R19, R19, 1 ;  /* 0x3f8000001313b421 */ /* 0x000fe20000010000 */
[----:B------:R-:W-:Y:S01]  /*0db0*/  @!P5 FMUL.FTZ R27, R27, 0.5 ;  /* 0x3f0000001b1bd820 */ /* 0x000fe20000410000 */
[----:B---3--:R-:W-:Y:S01]  /*0dc0*/  @!P6 FADD.FTZ R23, R23, 1 ;  /* 0x3f8000001717e421 */ /* 0x008fe20000010000 */
[----:B------:R-:W-:Y:S01]  /*0dd0*/  @!P4 FMUL.FTZ R0, R0, 0.5 ;  /* 0x3f0000000000c820 */ /* 0x000fe20000410000 */
[----:B----4-:R-:W-:Y:S01]  /*0de0*/  @!P5 FADD.FTZ R20, R20, 1 ;  /* 0x3f8000001414d421 */ /* 0x010fe20000010000 */
[----:B------:R-:W-:Y:S01]  /*0df0*/  @!P1 FMUL.FTZ R6, R18, R13 ;  /* 0x0000000d12069220 */ /* 0x000fe20000410000 */
[----:B------:R-:W-:Y:S01]  /*0e00*/  @!P2 FMUL.FTZ R7, R17, R12 ;  /* 0x0000000c1107a220 */ /* 0x000fe20000410000 */
[----:B-----5:R-:W-:Y:S01]  /*0e10*/  @!P4 FADD.FTZ R21, R21, 1 ;  /* 0x3f8000001515c421 */ /* 0x020fe20000010000 */
[----:B------:R-:W-:Y:S01]  /*0e20*/  @!P3 FMUL.FTZ R8, R19, R2 ;  /* 0x000000021308b220 */ /* 0x000fe20000410000 */
[----:B------:R-:W-:Y:S01]  /*0e30*/  @!P6 FMUL.FTZ R9, R23, R26 ;  /* 0x0000001a1709e220 */ /* 0x000fe20000410000 */
[----:B------:R-:W-:Y:S01]  /*0e40*/  @!P5 FMUL.FTZ R10, R20, R27 ;  /* 0x0000001b140ad220 */ /* 0x000fe20000410000 */
[----:B------:R-:W-:Y:S01]  /*0e50*/  @!P4 FMUL.FTZ R11, R21, R0 ;  /* 0x00000000150bc220 */ /* 0x000fe20000410000 */
[----:B------:R-:W-:Y:S06]  /*0e60*/  @P0 BRA `(.L_x_11956) ;  /* 0x0000000000300947 */ /* 0x000fec0003800000 */
        /* <DEDUP_REMOVED lines=12> */
.L_x_11956:
[----:B------:R-:W-:-:S13]  /*0f30*/  ISETP.GE.AND P0, PT, R22, R5, PT ;  /* 0x000000051600720c */ /* 0x000fda0003f06270 */
[----:B------:R-:W-:Y:S05]  /*0f40*/  @P0 BRA `(.L_x_11958) ;  /* 0x0000000000300947 */ /* 0x000fea0003800000 */
[----:B0-----:R-:W0:Y:S01]  /*0f50*/  LDC.64 R12, c[0x0][0x218] ;  /* 0x00008600ff0c7b82 */ /* 0x001e220000000a00 */
[----:B------:R-:W-:Y:S02]  /*0f60*/  IADD3 R15, R3, R22, RZ ;  /* 0x00000016030f7210 */ /* 0x000fe40007ffe0ff */
[----:B------:R-:W-:-:S03]  /*0f70*/  IADD3 R22, R22, 0x80, RZ ;  /* 0x0000008016167810 */ /* 0x000fc60007ffe0ff */
[----:B0-----:R-:W-:-:S05]  /*0f80*/  IMAD.WIDE.U32 R12, R15, 0x4, R12 ;  /* 0x000000040f0c7825 */ /* 0x001fca00078e000c */
[----:B------:R1:W-:Y:S02]  /*0f90*/  STG.E desc[UR4][R12.64], R7 ;  /* 0x000000070c007986 */ /* 0x0003e4000c101904 */
.L_x_11957:
[----:B------:R-:W-:-:S13]  /*0fa0*/  ISETP.GE.AND P0, PT, R22, R5, PT ;  /* 0x000000051600720c */ /* 0x000fda0003f06270 */
[----:B------:R-:W-:Y:S05]  /*0fb0*/  @P0 BRA `(.L_x_11959) ;  /* 0x0000000000340947 */ /* 0x000fea0003800000 */
[----:B01----:R-:W0:Y:S01]  /*0fc0*/  LDC.64 R6, c[0x0][0x218] ;  /* 0x00008600ff067b82 */ /* 0x003e220000000a00 */
[----:B------:R-:W-:Y:S02]  /*0fd0*/  IADD3 R13, R3, R22, RZ ;  /* 0x00000016030d7210 */ /* 0x000fe40007ffe0ff */
[----:B------:R-:W-:-:S03]  /*0fe0*/  IADD3 R22, R22, 0x80, RZ ;  /* 0x0000008016167810 */ /* 0x000fc60007ffe0ff */
[----:B0-----:R-:W-:-:S05]  /*0ff0*/  IMAD.WIDE.U32 R6, R13, 0x4, R6 ;  /* 0x000000040d067825 */ /* 0x001fca00078e0006 */
[----:B------:R1:W-:Y:S02]  /*1000*/  STG.E desc[UR4][R6.64], R8 ;  /* 0x0000000806007986 */ /* 0x0003e4000c101904 */
.L_x_11958:
[----:B------:R-:W-:-:S13]  /*1010*/  ISETP.GE.AND P0, PT, R22, R5, PT ;  /* 0x000000051600720c */ /* 0x000fda0003f06270 */
[----:B------:R-:W-:Y:S05]  /*1020*/  @P0 BREAK B1 ;  /* 0x0000000000010942 */ /* 0x000fea0003800000 */
[----:B------:R-:W-:Y:S05]  /*1030*/  @P0 BRA `(.L_x_11960) ;  /* 0x0000000000300947 */ /* 0x000fea0003800000 */
[----:B-1----:R-:W1:Y:S01]  /*1040*/  LDC.64 R6, c[0x0][0x218] ;  /* 0x00008600ff067b82 */ /* 0x002e620000000a00 */
[----:B0-----:R-:W-:Y:S02]  /*1050*/  IADD3 R13, R3, R22, RZ ;  /* 0x00000016030d7210 */ /* 0x001fe40007ffe0ff */
[----:B------:R-:W-:-:S03]  /*1060*/  IADD3 R22, R22, 0x80, RZ ;  /* 0x0000008016167810 */ /* 0x000fc60007ffe0ff */
[----:B-1----:R-:W-:-:S05]  /*1070*/  IMAD.WIDE.U32 R6, R13, 0x4, R6 ;  /* 0x000000040d067825 */ /* 0x002fca00078e0006 */
[----:B------:R2:W-:Y:S02]  /*1080*/  STG.E desc[UR4][R6.64], R9 ;  /* 0x0000000906007986 */ /* 0x0005e4000c101904 */
.L_x_11959:
[----:B------:R-:W-:Y:S05]  /*1090*/  BSYNC B1 ;  /* 0x0000000000017941 */ /* 0x000fea0003800000 */
.L_x_11955:
[----:B------:R-:W-:-:S13]  /*10a0*/  ISETP.GE.AND P0, PT, R22, R5, PT ;  /* 0x000000051600720c */ /* 0x000fda0003f06270 */
[----:B012---:R-:W0:Y:S01]  /*10b0*/  @!P0 LDC.64 R6, c[0x0][0x218] ;  /* 0x00008600ff068b82 */ /* 0x007e220000000a00 */
[----:B------:R-:W-:Y:S02]  /*10c0*/  @!P0 IADD3 R9, R3, R22, RZ ;  /* 0x0000001603098210 */ /* 0x000fe40007ffe0ff */
[----:B------:R-:W-:-:S03]  /*10d0*/  @!P0 IADD3 R22, R22, 0x80, RZ ;  /* 0x0000008016168810 */ /* 0x000fc60007ffe0ff */
[----:B0-----:R-:W-:-:S05]  /*10e0*/  @!P0 IMAD.WIDE.U32 R6, R9, 0x4, R6 ;  /* 0x0000000409068825 */ /* 0x001fca00078e0006 */
[----:B------:R2:W-:Y:S02]  /*10f0*/  @!P0 STG.E desc[UR4][R6.64], R10 ;  /* 0x0000000a06008986 */ /* 0x0005e4000c101904 */
.L_x_11960:
[----:B------:R-:W-:Y:S05]  /*1100*/  BSYNC B0 ;  /* 0x0000000000007941 */ /* 0x000fea0003800000 */
.L_x_11954:
[----:B------:R-:W-:Y:S05]  /*1110*/  WARPSYNC.ALL ;  /* 0x0000000000007948 */ /* 0x000fea0003800000 */
[----:B------:R-:W-:-:S13]  /*1120*/  ISETP.GE.AND P0, PT, R22, R5, PT ;  /* 0x000000051600720c */ /* 0x000fda0003f06270 */
[----:B------:R-:W-:Y:S05]  /*1130*/  @P0 EXIT ;  /* 0x000000000000094d */ /* 0x000fea0003800000 */
[----:B0-----:R-:W0:Y:S01]  /*1140*/  LDC.64 R4, c[0x0][0x218] ;  /* 0x00008600ff047b82 */ /* 0x001e220000000a00 */
[----:B------:R-:W-:-:S05]  /*1150*/  IADD3 R3, R3, R22, RZ ;  /* 0x0000001603037210 */ /* 0x000fca0007ffe0ff */
[----:B0-----:R-:W-:-:S05]  /*1160*/  IMAD.WIDE.U32 R2, R3, 0x4, R4 ;  /* 0x0000000403027825 */ /* 0x001fca00078e0004 */
[----:B------:R-:W-:Y:S01]  /*1170*/  STG.E desc[UR4][R2.64], R11 ;  /* 0x0000000b02007986 */ /* 0x000fe2000c101904 */
[----:B------:R-:W-:Y:S05]  /*1180*/  EXIT ;  /* 0x000000000000794d */ /* 0x000fea0003800000 */
.L_x_11961:
        /* <DEDUP_REMOVED lines=15> */
.L_x_12925:


//--------------------- .text._ZN2at6native29vectorized_elementwise_kernelILi4EZZZNS0_18GeluCUDAKernelImplERNS_18TensorIteratorBaseENS0_8GeluTypeEENKUlvE_clEvENKUlvE0_clEvEUlfE_St5arrayIPcLm2EEEEviT0_T1_ --------------------------
	.section	.text._ZN2at6native29vectorized_elementwise_kernelILi4EZZZNS0_18GeluCUDAKernelImplERNS_18TensorIteratorBaseENS0_8GeluTypeEENKUlvE_clEvENKUlvE0_clEvEUlfE_St5arrayIPcLm2EEEEviT0_T1_,"ax",@progbits
	.align	128
        .global         _ZN2at6native29vectorized_elementwise_kernelILi4EZZZNS0_18GeluCUDAKernelImplERNS_18TensorIteratorBaseENS0_8GeluTypeEENKUlvE_clEvENKUlvE0_clEvEUlfE_St5arrayIPcLm2EEEEviT0_T1_
        .type           _ZN2at6native29vectorized_elementwise_kernelILi4EZZZNS0_18GeluCUDAKernelImplERNS_18TensorIteratorBaseENS0_8GeluTypeEENKUlvE_clEvENKUlvE0_clEvEUlfE_St5arrayIPcLm2EEEEviT0_T1_,@function
        .size           _ZN2at6native29vectorized_elementwise_kernelILi4EZZZNS0_18GeluCUDAKernelImplERNS_18TensorIteratorBaseENS0_8GeluTypeEENKUlvE_clEvENKUlvE0_clEvEUlfE_St5arrayIPcLm2EEEEviT0_T1_,(.L_x_12926 - _ZN2at6native29vectorized_elementwise_kernelILi4EZZZNS0_18GeluCUDAKernelImplERNS_18TensorIteratorBaseENS0_8GeluTypeEENKUlvE_clEvENKUlvE0_clEvEUlfE_St5arrayIPcLm2EEEEviT0_T1_)
        .other          _ZN2at6native29vectorized_elementwise_kernelILi4EZZZNS0_18GeluCUDAKernelImplERNS_18TensorIteratorBaseENS0_8GeluTypeEENKUlvE_clEvENKUlvE0_clEvEUlfE_St5arrayIPcLm2EEEEviT0_T1_,@"STO_CUDA_ENTRY STV_DEFAULT"
_ZN2at6native29vectorized_elementwise_kernelILi4EZZZNS0_18GeluCUDAKernelImplERNS_18TensorIteratorBaseENS0_8GeluTypeEENKUlvE_clEvENKUlvE0_clEvEUlfE_St5arrayIPcLm2EEEEviT0_T1_:
.text._ZN2at6native29vectorized_elementwise_kernelILi4EZZZNS0_18GeluCUDAKernelImplERNS_18TensorIteratorBaseENS0_8GeluTypeEENKUlvE_clEvENKUlvE0_clEvEUlfE_St5arrayIPcLm2EEEEviT0_T1_:
        /* <DEDUP_REMOVED lines=12> */
[----:B------:R-:W2:Y:S04]  /*00c0*/  LDG.E.128 R8, desc[UR4][R12.64] ;  /* 0x000000040c087981 */ /* 0x000ea8000c1e1d00 */
[----:B------:R-:W3:Y:S01]  /*00d0*/  LDG.E.128 R4, desc[UR4][R12.64+0x800] ;  /* 0x000800040c047981 */ /* 0x000ee2000c1e1d00 */
[----:B--2---:R-:W-:Y:S01]  /*00e0*/  FMUL.FTZ R19, R10, R10 ;  /* 0x0000000a0a137220 */ /* 0x004fe20000410000 */
[----:B------:R-:W-:Y:S01]  /*00f0*/  FMUL.FTZ R0, R9, R9 ;  /* 0x0000000909007220 */ /* 0x000fe20000410000 */
[----:B------:R-:W-:Y:S01]  /*0100*/  FMUL.FTZ R15, R8, R8 ;  /* 0x00000008080f7220 */ /* 0x000fe20000410000 */
[----:B------:R-:W-:Y:S01]  /*0110*/  FMUL.FTZ R14, R11, R11 ;  /* 0x0000000b0b0e7220 */ /* 0x000fe20000410000 */
[----:B------:R-:W-:Y:S01]  /*0120*/  FMUL.FTZ R19, R10, R19 ;  /* 0x000000130a137220 */ /* 0x000fe20000410000 */
[----:B------:R-:W-:Y:S01]  /*0130*/  FMUL.FTZ R0, R9, R0 ;  /* 0x0000000009007220 */ /* 0x000fe20000410000 */
[----:B---3--:R-:W-:Y:S01]  /*0140*/  FMUL.FTZ R13, R4, R4 ;  /* 0x00000004040d7220 */ /* 0x008fe20000410000 */
[----:B------:R-:W-:Y:S01]  /*0150*/  FMUL.FTZ R15, R8, R15 ;  /* 0x0000000f080f7220 */ /* 0x000fe20000410000 */
[----:B------:R-:W-:Y:S01]  /*0160*/  FFMA.FTZ R12, R19, 0.044714998453855514526, R10 ;  /* 0x3d372713130c7823 */ /* 0x000fe2000001000a */
[----:B------:R-:W-:Y:S01]  /*0170*/  FFMA.FTZ R0, R0, 0.044714998453855514526, R9 ;  /* 0x3d37271300007823 */ /* 0x000fe20000010009 */
[----:B------:R-:W0:Y:S01]  /*0180*/  LDC.64 R18, c[0x0][0x218] ;  /* 0x00008600ff127b82 */ /* 0x000e220000000a00 */
[----:B------:R-:W-:Y:S01]  /*0190*/  FMUL.FTZ R13, R4, R13 ;  /* 0x0000000d040d7220 */ /* 0x000fe20000410000 */
[----:B------:R-:W-:Y:S01]  /*01a0*/  FFMA.FTZ R15, R15, 0.044714998453855514526, R8 ;  /* 0x3d3727130f0f7823 */ /* 0x000fe20000010008 */
[----:B------:R-:W-:Y:S01]  /*01b0*/  FMUL.FTZ R20, R11, R14 ;  /* 0x0000000e0b147220 */ /* 0x000fe20000410000 */
[----:B------:R-:W-:Y:S01]  /*01c0*/  FMUL.FTZ R0, R0, 0.79788458347320556641 ;  /* 0x3f4c422a00007820 */ /* 0x000fe20000410000 */
[----:B------:R-:W-:Y:S01]  /*01d0*/  FMUL.FTZ R14, R12, 0.79788458347320556641 ;  /* 0x3f4c422a0c0e7820 */ /* 0x000fe20000410000 */
[----:B------:R-:W-:Y:S01]  /*01e0*/  FMUL.FTZ R12, R5, R5 ;  /* 0x00000005050c7220 */ /* 0x000fe20000410000 */
[----:B------:R-:W-:Y:S01]  /*01f0*/  FFMA.FTZ R13, R13, 0.044714998453855514526, R4 ;  /* 0x3d3727130d0d7823 */ /* 0x000fe20000010004 */
[----:B------:R-:W-:Y:S01]  /*0200*/  FMUL.FTZ R15, R15, 0.79788458347320556641 ;  /* 0x3f4c422a0f0f7820 */ /* 0x000fe20000410000 */
[----:B------:R1:W-:Y:S01]  /*0210*/  MUFU.TANH R16, R0 ;  /* 0x0000000000107308 */ /* 0x0003e20000002400 */
[----:B------:R-:W-:Y:S01]  /*0220*/  FFMA.FTZ R20, R20, 0.044714998453855514526, R11 ;  /* 0x3d37271314147823 */ /* 0x000fe2000001000b */
[----:B------:R-:W-:Y:S01]  /*0230*/  FMUL.FTZ R21, R10, 0.5 ;  /* 0x3f0000000a157820 */ /* 0x000fe20000410000 */
[----:B------:R-:W-:Y:S01]  /*0240*/  FMUL.FTZ R22, R11, 0.5 ;  /* 0x3f0000000b167820 */ /* 0x000fe20000410000 */
[----:B------:R-:W-:Y:S01]  /*0250*/  FMUL.FTZ R11, R5, 0.5 ;  /* 0x3f000000050b7820 */ /* 0x000fe20000410000 */
[----:B------:R-:W-:-:S03]  /*0260*/  FMUL.FTZ R10, R6, 0.5 ;  /* 0x3f000000060a7820 */ /* 0x000fc60000410000 */
[----:B------:R2:W3:Y:S01]  /*0270*/  MUFU.TANH R17, R15 ;  /* 0x0000000f00117308 */ /* 0x0004e20000002400 */
[----:B-1----:R-:W-:Y:S01]  /*0280*/  FMUL.FTZ R0, R5, R12 ;  /* 0x0000000c05007220 */ /* 0x002fe20000410000 */
[----:B------:R-:W-:Y:S01]  /*0290*/  FMUL.FTZ R12, R13, 0.79788458347320556641 ;  /* 0x3f4c422a0d0c7820 */ /* 0x000fe20000410000 */
[----:B------:R-:W-:Y:S02]  /*02a0*/  FMUL.FTZ R13, R6, R6 ;  /* 0x00000006060d7220 */ /* 0x000fe40000410000 */
[----:B------:R-:W-:Y:S02]  /*02b0*/  FFMA.FTZ R0, R0, 0.044714998453855514526, R5 ;  /* 0x3d37271300007823 */ /* 0x000fe40000010005 */
[----:B------:R-:W-:Y:S01]  /*02c0*/  FMUL.FTZ R13, R6, R13 ;  /* 0x0000000d060d7220 */ /* 0x000fe20000410000 */
[----:B0-----:R-:W-:-:S04]  /*02d0*/  IMAD.WIDE.U32 R18, R3, 0x4, R18 ;  /* 0x0000000403127825 */ /* 0x001fc800078e0012 */
[----:B--2---:R-:W-:Y:S01]  /*02e0*/  FMUL.FTZ R15, R20, 0.79788458347320556641 ;  /* 0x3f4c422a140f7820 */ /* 0x004fe20000410000 */
[----:B------:R-:W-:Y:S01]  /*02f0*/  FMUL.FTZ R20, R7, R7 ;  /* 0x0000000707147220 */ /* 0x000fe20000410000 */
[----:B------:R-:W-:Y:S01]  /*0300*/  FFMA.FTZ R13, R13, 0.044714998453855514526, R6 ;  /* 0x3d3727130d0d7823 */ /* 0x000fe20000010006 */
[----:B------:R-:W-:Y:S01]  /*0310*/  FMUL.FTZ R0, R0, 0.79788458347320556641 ;  /* 0x3f4c422a00007820 */ /* 0x000fe20000410000 */
[----:B------:R-:W-:Y:S01]  /*0320*/  MUFU.TANH R12, R12 ;  /* 0x0000000c000c7308 */ /* 0x000fe20000002400 */
[----:B------:R-:W-:Y:S01]  /*0330*/  FMUL.FTZ R20, R7, R20 ;  /* 0x0000001407147220 */ /* 0x000fe20000410000 */
[----:B------:R-:W-:Y:S01]  /*0340*/  FMUL.FTZ R13, R13, 0.79788458347320556641 ;  /* 0x3f4c422a0d0d7820 */ /* 0x000fe20000410000 */
[----:B------:R-:W-:-:S04]  /*0350*/  IMAD.WIDE R2, R2, 0x10, R18 ;  /* 0x0000001002027825 */ /* 0x000fc800078e0212 */
[----:B------:R-:W-:Y:S01]  /*0360*/  FMUL.FTZ R19, R8, 0.5 ;  /* 0x3f00000008137820 */ /* 0x000fe20000410000 */
[----:B------:R-:W-:Y:S01]  /*0370*/  FFMA.FTZ R20, R20, 0.044714998453855514526, R7 ;  /* 0x3d37271314147823 */ /* 0x000fe20000010007 */
[----:B------:R-:W-:Y:S01]  /*0380*/  FMUL.FTZ R18, R4, 0.5 ;  /* 0x3f00000004127820 */ /* 0x000fe20000410000 */
[----:B---3--:R-:W-:Y:S01]  /*0390*/  FADD.FTZ R4, R17, 1 ;  /* 0x3f80000011047421 */ /* 0x008fe20000010000 */
[----:B------:R-:W0:Y:S01]  /*03a0*/  MUFU.TANH R15, R15 ;  /* 0x0000000f000f7308 */ /* 0x000e220000002400 */
[----:B------:R-:W-:Y:S01]  /*03b0*/  FMUL.FTZ R23, R20, 0.79788458347320556641 ;  /* 0x3f4c422a14177820 */ /* 0x000fe20000410000 */
[----:B------:R-:W-:Y:S01]  /*03c0*/  FMUL.FTZ R20, R9, 0.5 ;  /* 0x3f00000009147820 */ /* 0x000fe20000410000 */
[----:B------:R-:W-:Y:S01]  /*03d0*/  FMUL.FTZ R9, R7, 0.5 ;  /* 0x3f00000007097820 */ /* 0x000fe20000410000 */
[----:B------:R-:W-:Y:S01]  /*03e0*/  FADD.FTZ R5, R16, 1 ;  /* 0x3f80000010057421 */ /* 0x000fe20000010000 */
[----:B------:R-:W-:-:S03]  /*03f0*/  FMUL.FTZ R4, R19, R4 ;  /* 0x0000000413047220 */ /* 0x000fc60000410000 */
[----:B------:R-:W1:Y:S01]  /*0400*/  MUFU.TANH R14, R14 ;  /* 0x0000000e000e7308 */ /* 0x000e620000002400 */
[----:B------:R-:W-:-:S07]  /*0410*/  FMUL.FTZ R5, R20, R5 ;  /* 0x0000000514057220 */ /* 0x000fce0000410000 */
[----:B------:R-:W2:Y:S01]  /*0420*/  MUFU.TANH R0, R0 ;  /* 0x0000000000007308 */ /* 0x000ea20000002400 */
[----:B0-----:R-:W-:Y:S01]  /*0430*/  FADD.FTZ R7, R15, 1 ;  /* 0x3f8000000f077421 */ /* 0x001fe20000010000 */
[----:B------:R-:W-:-:S03]  /*0440*/  FADD.FTZ R15, R12, 1 ;  /* 0x3f8000000c0f7421 */ /* 0x000fc60000010000 */
[----:B------:R-:W-:Y:S01]  /*0450*/  FMUL.FTZ R7, R22, R7 ;  /* 0x0000000716077220 */ /* 0x000fe20000410000 */
[----:B------:R-:W-:Y:S02]  /*0460*/  FMUL.FTZ R12, R18, R15 ;  /* 0x0000000f120c7220 */ /* 0x000fe40000410000 */
[----:B------:R-:W0:Y:S01]  /*0470*/  MUFU.TANH R13, R13 ;  /* 0x0000000d000d7308 */ /* 0x000e220000002400 */
[----:B-1----:R-:W-:-:S04]  /*0480*/  FADD.FTZ R6, R14, 1 ;  /* 0x3f8000000e067421 */ /* 0x002fc80000010000 */
[----:B------:R-:W-:-:S03]  /*0490*/  FMUL.FTZ R6, R21, R6 ;  /* 0x0000000615067220 */ /* 0x000fc60000410000 */
[----:B------:R-:W1:Y:S01]  /*04a0*/  MUFU.TANH R8, R23 ;  /* 0x0000001700087308 */ /* 0x000e620000002400 */
[----:B--2---:R-:W-:Y:S01]  /*04b0*/  FADD.FTZ R0, R0, 1 ;  /* 0x3f80000000007421 */ /* 0x004fe20000010000 */
[----:B------:R-:W-:Y:S01]  /*04c0*/  STG.E.128 desc[UR4][R2.64], R4 ;  /* 0x0000000402007986 */ /* 0x000fe2000c101d04 */
[----:B0-----:R-:W-:Y:S02]  /*04d0*/  FADD.FTZ R17, R13, 1 ;  /* 0x3f8000000d117421 */ /* 0x001fe40000010000 */
[----:B------:R-:W-:Y:S02]  /*04e0*/  FMUL.FTZ R13, R11, R0 ;  /* 0x000000000b0d7220 */ /* 0x000fe40000410000 */
[----:B------:R-:W-:Y:S01]  /*04f0*/  FMUL.FTZ R14, R10, R17 ;  /* 0x000000110a0e7220 */ /* 0x000fe20000410000 */
[----:B-1----:R-:W-:-:S04]  /*0500*/  FADD.FTZ R8, R8, 1 ;  /* 0x3f80000008087421 */ /* 0x002fc80000010000 */
[----:B------:R-:W-:-:S05]  /*0510*/  FMUL.FTZ R15, R9, R8 ;  /* 0x00000008090f7220 */ /* 0x000fca0000410000 */
[----:B------:R-:W-:Y:S01]  /*0520*/  STG.E.128 desc[UR4][R2.64+0x800], R12 ;  /* 0x0008000c02007986 */ /* 0x000fe2000c101d04 */
[----:B------:R-:W-:Y:S05]  /*0530*/  EXIT ;  /* 0x000000000000794d */ /* 0x000fea0003800000 */
.L_x_11962:
        /* <DEDUP_REMOVED lines=155> */
.L_x_11965:
[----:B------:R-:W-:-:S13]  /*0ef0*/  ISETP.GE.AND P0, PT, R22, R5, PT ;  /* 0x000000051600720c */ /* 0x000fda0003f06270 */
[----:B------:R-:W-:Y:S05]  /*0f00*/  @P0 BRA `(.L_x_11967) ;  /* 0x0000000000300947 */ /* 0x000fea0003800000 */
[----:B0-----:R-:W0:Y:S01]  /*0f10*/  LDC.64 R12, c[0x0][0x218] ;  /* 0x00008600ff0c7b82 */ /* 0x001e220000000a00 */
[----:B------:R-:W-:Y:S02]  /*0f20*/  IADD3 R15, R3, R22, RZ ;  /* 0x00000016030f7210 */ /* 0x000fe40007ffe0ff */
[----:B------:R-:W-:-:S03]  /*0f30*/  IADD3 R22, R22, 0x80, RZ ;  /* 0x0000008016167810 */ /* 0x000fc60007ffe0ff */
[----:B0-----:R-:W-:-:S05]  /*0f40*/  IMAD.WIDE.U32 R12, R15, 0x4, R12 ;  /* 0x000000040f0c7825 */ /* 0x001fca00078e000c */
[----:B------:R1:W-:Y:S02]  /*0f50*/  STG.E desc[UR4][R12.64], R7 ;  /* 0x000000070c007986 */ /* 0x0003e4000c101904 */
.L_x_11966:
[----:B------:R-:W-:-:S13]  /*0f60*/  ISETP.GE.AND P0, PT, R22, R5, PT ;  /* 0x000000051600720c */ /* 0x000fda0003f06270 */
[----:B------:R-:W-:Y:S05]  /*0f70*/  @P0 BRA `(.L_x_11968) ;  /* 0x0000000000340947 */ /* 0x000fea0003800000 */
[----:B01----:R-:W0:Y:S01]  /*0f80*/  LDC.64 R6, c[0x0][0x218] ;  /* 0x00008600ff067b82 */ /* 0x003e220000000a00 */
[----:B------:R-:W-:Y:S02]  /*0f90*/  IADD3 R13, R3, R22, RZ ;  /* 0x00000016030d7210 */ /* 0x000fe40007ffe0ff */
[----:B------:R-:W-:-:S03]  /*0fa0*/  IADD3 R22, R22, 0x80, RZ ;  /* 0x0000008016167810 */ /* 0x000fc60007ffe0ff */
[----:B0-----:R-:W-:-:S05]  /*0fb0*/  IMAD.WIDE.U32 R6, R13, 0x4, R6 ;  /* 0x000000040d067825 */ /* 0x001fca00078e0006 */
[----:B------:R1:W-:Y:S02]  /*0fc0*/  STG.E desc[UR4][R6.64], R8 ;  /* 0x0000000806007986 */ /* 0x0003e4000c101904 */
.L_x_11967:
        /* <DEDUP_REMOVED lines=8> */
.L_x_11968:
[----:B------:R-:W-:Y:S05]  /*1050*/  BSYNC B1 ;  /* 0x0000000000017941 */ /* 0x000fea0003800000 */
.L_x_11964:
[----:B------:R-:W-:-:S13]  /*1060*/  ISETP.GE.AND P0, PT, R22, R5, PT ;  /* 0x000000051600720c */ /* 0x000fda0003f06270 */
[----:B012---:R-:W0:Y:S01]  /*1070*/  @!P0 LDC.64 R6, c[0x0][0x218] ;  /* 0x00008600ff068b82 */ /* 0x007e220000000a00 */
[----:B------:R-:W-:Y:S02]  /*1080*/  @!P0 IADD3 R9, R3, R22, RZ ;  /* 0x0000001603098210 */ /* 0x000fe40007ffe0ff */
[----:B------:R-:W-:-:S03]  /*1090*/  @!P0 IADD3 R22, R22, 0x80, RZ ;  /* 0x0000008016168810 */ /* 0x000fc60007ffe0ff */
[----:B0-----:R-:W-:-:S05]  /*10a0*/  @!P0 IMAD.WIDE.U32 R6, R9, 0x4, R6 ;  /* 0x0000000409068825 */ /* 0x001fca00078e0006 */
[----:B------:R2:W-:Y:S02]  /*10b0*/  @!P0 STG.E desc[UR4][R6.64], R10 ;  /* 0x0000000a06008986 */ /* 0x0005e4000c101904 */
.L_x_11969:
[----:B------:R-:W-:Y:S05]  /*10c0*/  BSYNC B0 ;  /* 0x0000000000007941 */ /* 0x000fea0003800000 */
.L_x_11963:
        /* <DEDUP_REMOVED lines=8> */
.L_x_11970:
        /* <DEDUP_REMOVED lines=11> */
.L_x_12926:


//--------------------- .text._ZN2at6native29vectorized_elementwise_kernelILi8EZZZNS0_18GeluCUDAKernelImplERNS_18TensorIteratorBaseENS0_8GeluTypeEENKUlvE_clEvENKUlvE0_clEvEUlfE_St5arrayIPcLm2EEEEviT0_T1_ --------------------------
	.section	.text._ZN2at6native29vectorized_elementwise_kernelILi8EZZZNS0_18GeluCUDAKernelImplERNS_18TensorIteratorBaseENS0_8GeluTypeEENKUlvE_clEvENKUlvE0_clEvEUlfE_St5arrayIPcLm2EEEEviT0_T1_,"ax",@progbits
	.align	128
        .global         _ZN2at6native29vectorized_elementwise_kernelILi8EZZZNS0_18GeluCUDAKernelImplERNS_18TensorIteratorBaseENS0_8GeluTypeEENKUlvE_clEvENKUlvE0_clEvEUlfE_St5arrayIPcLm2EEEEviT0_T1_
        .type           _ZN2at6native29vectorized_elementwise_kernelILi8EZZZNS0_18GeluCUDAKernelImplERNS_18TensorIteratorBaseENS0_8GeluTypeEENKUlvE_clEvENKUlvE0_clEvEUlfE_St5arrayIPcLm2EEEEviT0_T1_,@function
        .size           _ZN2at6native29vectorized_elementwise_kernelILi8EZZZNS0_18GeluCUDAKernelImplERNS_18TensorIteratorBaseENS0_8GeluTypeEENKUlvE_clEvENKUlvE0_clEvEUlfE_St5arrayIPcLm2EEEEviT0_T1_,(.L_x_12927 - _ZN2at6native29vectorized_elementwise_kernelILi8EZZZNS0_18GeluCUDAKernelImplERNS_18TensorIteratorBaseENS0_8GeluTypeEENKUlvE_clEvENKUlvE0_clEvEUlfE_St5arrayIPcLm2EEEEviT0_T1_)
        .other          _ZN2at6native29vectorized_elementwise_kernelILi8EZZZNS0_18GeluCUDAKernelImplERNS_18TensorIteratorBaseENS0_8GeluTypeEENKUlvE_clEvENKUlvE0_clEvEUlfE_St5arrayIPcLm2EEEEviT0_T1_,@"STO_CUDA_ENTRY STV_DEFAULT"
_ZN2at6native29vectorized_elementwise_kernelILi8EZZZNS0_18GeluCUDAKernelImplERNS_18TensorIteratorBaseENS0_8GeluTypeEENKUlvE_clEvENKUlvE0_clEvEUlfE_St5arrayIPcLm2EEEEviT0_T1_:
.text._ZN2at6native29vectorized_elementwise_kernelILi8EZZZNS0_18GeluCUDAKernelImplERNS_18TensorIteratorBaseENS0_8GeluTypeEENKUlvE_clEvENKUlvE0_clEvEUlfE_St5arrayIPcLm2EEEEviT0_T1_:
        /* <DEDUP_REMOVED lines=84> */
.L_x_11971:
        /* <DEDUP_REMOVED lines=155> */
.L_x_11974:
[----:B------:R-:W-:-:S13]  /*0ef0*/  ISETP.GE.AND P0, PT, R22, R5, PT ;  /* 0x000000051600720c */ /* 0x000fda0003f06270 */
[----:B------:R-:W-:Y:S05]  /*0f00*/  @P0 BRA `(.L_x_11976) ;  /* 0x0000000000300947 */ /* 0x000fea0003800000 */
[----:B0-----:R-:W0:Y:S01]  /*0f10*/  LDC.64 R12, c[0x0][0x218] ;  /* 0x00008600ff0c7b82 */ /* 0x001e220000000a00 */
[----:B------:R-:W-:Y:S02]  /*0f20*/  IADD3 R15, R3, R22, RZ ;  /* 0x00000016030f7210 */ /* 0x000fe40007ffe0ff */
[----:B------:R-:W-:-:S03]  /*0f30*/  IADD3 R22, R22, 0x80, RZ ;  /* 0x0000008016167810 */ /* 0x000fc60007ffe0ff */
[----:B0-----:R-:W-:-:S05]  /*0f40*/  IMAD.WIDE.U32 R12, R15, 0x4, R12 ;  /* 0x000000040f0c7825 */ /* 0x001fca00078e000c */
[----:B------:R1:W-:Y:S02]  /*0f50*/  STG.E desc[UR4][R12.64], R7 ;  /* 0x000000070c007986 */ /* 0x0003e4000c101904 */
.L_x_11975:
[----:B------:R-:W-:-:S13]  /*0f60*/  ISETP.GE.AND P0, PT, R22, R5, PT ;  /* 0x000000051600720c */ /* 0x000fda0003f06270 */
[----:B------:R-:W-:Y:S05]  /*0f70*/  @P0 BRA `(.L_x_11977) ;  /* 0x0000000000340947 */ /* 0x000fea0003800000 */
[----:B01----:R-:W0:Y:S01]  /*0f80*/  LDC.64 R6, c[0x0][0x218] ;  /* 0x00008600ff067b82 */ /* 0x003e220000000a00 */
[----:B------:R-:W-:Y:S02]  /*0f90*/  IADD3 R13, R3, R22, RZ ;  /* 0x00000016030d7210 */ /* 0x000fe40007ffe0ff */
[----:B------:R-:W-:-:S03]  /*0fa0*/  IADD3 R22, R22, 0x80, RZ ;  /* 0x0000008016167810 */ /* 0x000fc60007ffe0ff */
[----:B0-----:R-:W-:-:S05]  /*0fb0*/  IMAD.WIDE.U32 R6, R13, 0x4, R6 ;  /* 0x000000040d067825 */ /* 0x001fca00078e0006 */
[----:B------:R1:W-:Y:S02]  /*0fc0*/  STG.E desc[UR4][R6.64], R8 ;  /* 0x0000000806007986 */ /* 0x0003e4000c101904 */
.L_x_11976:
        /* <DEDUP_REMOVED lines=8> */
.L_x_11977:
[----:B------:R-:W-:Y:S05]  /*1050*/  BSYNC B1 ;  /* 0x0000000000017941 */ /* 0x000fea0003800000 */
.L_x_11973:
[----:B------:R-:W-:-:S13]  /*1060*/  ISETP.GE.AND P0, PT, R22, R5, PT ;  /* 0x000000051600720c */ /* 0x000fda0003f06270 */
[----:B012---:R-:W0:Y:S01]  /*1070*/  @!P0 LDC.64 R6, c[0x0][0x218] ;  /* 0x00008600ff068b82 */ /* 0x007e220000000a00 */
[----:B------:R-:W-:Y:S02]  /*1080*/  @!P0 IADD3 R9, R3, R22, RZ ;  /* 0x0000001603098210 */ /* 0x000fe40007ffe0ff */
[----:B------:R-:W-:-:S03]  /*1090*/  @!P0 IADD3 R22, R22, 0x80, RZ ;  /* 0x0000008016168810 */ /* 0x000fc60007ffe0ff */
[----:B0-----:R-:W-:-:S05]  /*10a0*/  @!P0 IMAD.WIDE.U32 R6, R9, 0x4, R6 ;  /* 0x0000000409068825 */ /* 0x001fca00078e0006 */
[----:B------:R2:W-:Y:S02]  /*10b0*/  @!P0 STG.E desc[UR4][R6.64], R10 ;  /* 0x0000000a06008986 */ /* 0x0005e4000c101904 */
.L_x_11978:
[----:B------:R-:W-:Y:S05]  /*10c0*/  BSYNC B0 ;  /* 0x0000000000007941 */ /* 0x000fea0003800000 */
.L_x_11972:
        /* <DEDUP_REMOVED lines=8> */
.L_x_11979:
        /* <DEDUP_REMOVED lines=11> */
.L_x_12927:


//--------------------- .text._ZN2at6native18elementwise_kernelILi128ELi4EZNS0_15gpu_kernel_implIZZZNS0_18GeluCUDAKernelImplERNS_18TensorIteratorBaseENS0_8GeluTypeEENKUlvE_clEvENKUlvE_clEvEUldE_EEvS4_RKT_EUliE_EEviT1_ --------------------------
	.section	.text._ZN2at6native18elementwise_kernelILi128ELi4EZNS0_15gpu_kernel_implIZZZNS0_18GeluCUDAKernelImplERNS_18TensorIteratorBaseENS0_8GeluTypeEENKUlvE_clEvENKUlvE_clEvEUldE_EEvS4_RKT_EUliE_EEviT1_,"ax",@progbits
	.align	128
        .global         _ZN2at6native18elementwise_kernelILi128ELi4EZNS0_15gpu_kernel_implIZZZNS0_18GeluCUDAKernelImplERNS_18TensorIteratorBaseENS0_8GeluTypeEENKUlvE_clEvENKUlvE_clEvEUldE_EEvS4_RKT_EUliE_EEviT1_
        .type           _ZN2at6native18elementwise_kernelILi128ELi4EZNS0_15gpu_kernel_implIZZZNS0_18GeluCUDAKernelImplERNS_18TensorIteratorBaseENS0_8GeluTypeEENKUlvE_clEvENKUlvE_clEvEUldE_EEvS4_RKT_EUliE_EEviT1_,@function
        .size           _ZN2at6native18elementwise_kernelILi128ELi4EZNS0_15gpu_kernel_implIZZZNS0_18GeluCUDAKernelImplERNS_18TensorIteratorBaseENS0_8GeluTypeEENKUlvE_clEvENKUlvE_clEvEUldE_EEvS4_RKT_EUliE_EEviT1_,(.L_x_12928 - _ZN2at6native18elementwise_kernelILi128ELi4EZNS0_15gpu_kernel_implIZZZNS0_18GeluCUDAKernelImplERNS_18TensorIteratorBaseENS0_8GeluTypeEENKUlvE_clEvENKUlvE_clEvEUldE_EEvS4_RKT_EUliE_EEviT1_)
        .other          _ZN2at6native18elementwise_kernelILi128ELi4EZNS0_15gpu_kernel_implIZZZNS0_18GeluCUDAKernelImplERNS_18TensorIteratorBaseENS0_8GeluTypeEENKUlvE_clEvENKUlvE_clEvEUldE_EEvS4_RKT_EUliE_EEviT1_,@"STO_CUDA_ENTRY STV_DEFAULT"
_ZN2at6native18elementwise_kernelILi128ELi4EZNS0_15gpu_kernel_implIZZZNS0_18GeluCUDAKernelImplERNS_18TensorIteratorBaseENS0_8GeluTypeEENKUlvE_clEvENKUlvE_clEvEUldE_EEvS4_RKT_EUliE_EEviT1_:
.text._ZN2at6native18elementwise_kernelILi128ELi4EZNS0_15gpu_kernel_implIZZZNS0_18GeluCUDAKernelImplERNS_18TensorIteratorBaseENS0_8GeluTypeEENKUlvE_clEvENKUlvE_clEvEUldE_EEvS4_RKT_EUliE_EEviT1_:
        /* <DEDUP_REMOVED lines=313> */
.L_x_11982:
        /* <DEDUP_REMOVED lines=21> */
.L_x_11986:
[----:B------:R-:W2:Y:S02]  /*14e0*/  LDG.E.U8 R2, desc[UR36][R4.64] ;  /* 0x0000002404027981 */ /* 0x000ea4000c1e1100 */
[----:B--2---:R-:W0:Y:S01]  /*14f0*/  I2F.F64.U16 R2, R2 ;  /* 0x0000000200027312 */ /* 0x004e220000101800 */
[----:B------:R-:W-:Y:S05]  /*1500*/  BRA `(.L_x_11988) ;  /* 0x0000000c00707947 */ /* 0x000fea0003800000 */
.L_x_11985:
        /* <DEDUP_REMOVED lines=9> */
.L_x_11990:
[----:B------:R-:W2:Y:S02]  /*15a0*/  LDG.E R2, desc[UR36][R4.64] ;  /* 0x0000002404027981 */ /* 0x000ea4000c1e1900 */
[----:B--2---:R-:W0:Y:S01]  /*15b0*/  I2F.F64 R2, R2 ;  /* 0x0000000200027312 */ /* 0x004e220000201c00 */
[----:B------:R-:W-:Y:S05]  /*15c0*/  BRA `(.L_x_11988) ;  /* 0x0000000c00407947 */ /* 0x000fea0003800000 */
.L_x_11989:
[----:B------:R-:W2:Y:S02]  /*15d0*/  LDG.E.U16 R2, desc[UR36][R4.64] ;  /* 0x0000002404027981 */ /* 0x000ea4000c1e1500 */
[----:B--2---:R-:W0:Y:S01]  /*15e0*/  I2F.F64.S16 R2, R2 ;  /* 0x0000000200027312 */ /* 0x004e220000101c00 */
[----:B------:R-:W-:Y:S05]  /*15f0*/  BRA `(.L_x_11988) ;  /* 0x0000000c00347947 */ /* 0x000fea0003800000 */
.L_x_11984:
        /* <DEDUP_REMOVED lines=10> */
.L_x_11992:
[----:B------:R-:W2:Y:S02]  /*16a0*/  LDG.E.U16 R0, desc[UR36][R4.64] ;  /* 0x0000002404007981 */ /* 0x000ea4000c1e1500 */
[----:B--2---:R-:W-:-:S05]  /*16b0*/  HADD2.F32 R0, -RZ, R0.H0_H0 ;  /* 0x20000000ff007230 */ /* 0x004fca0000004100 */
[----:B------:R-:W-:-:S04]  /*16c0*/  FMUL.FTZ R0, R0, 1 ;  /* 0x3f80000000007820 */ /* 0x000fc80000410000 */
[----:B------:R0:W1:Y:S01]  /*16d0*/  F2F.F64.F32 R2, R0 ;  /* 0x0000000000027310 */ /* 0x0000620000201800 */
[----:B------:R-:W-:Y:S05]  /*16e0*/  BRA `(.L_x_11988) ;  /* 0x0000000800f87947 */ /* 0x000fea0003800000 */
.L_x_11991:
        /* <DEDUP_REMOVED lines=10> */
.L_x_11994:
[----:B------:R-:W2:Y:S02]  /*1790*/  LDG.E.U16 R4, desc[UR36][R4.64] ;  /* 0x0000002404047981 */ /* 0x000ea4000c1e1500 */
[----:B--2---:R-:W-:-:S05]  /*17a0*/  HADD2.F32 R0, -RZ, R4.H0_H0 ;  /* 0x20000004ff007230 */ /* 0x004fca0000004100 */
[----:B------:R-:W-:-:S04]  /*17b0*/  FMUL.FTZ R0, R0, 1 ;  /* 0x3f80000000007820 */ /* 0x000fc80000410000 */
[----:B------:R0:W1:Y:S01]  /*17c0*/  F2F.F64.F32 R2, R0 ;  /* 0x0000000000027310 */ /* 0x0000620000201800 */
[----:B------:R-:W-:Y:S05]  /*17d0*/  BRA `(.L_x_11988) ;  /* 0x0000000800bc7947 */ /* 0x000fea0003800000 */
.L_x_11993:
[----:B------:R0:W5:Y:S01]  /*17e0*/  LDG.E.64 R2, desc[UR36][R4.64] ;  /* 0x0000002404027981 */ /* 0x000162000c1e1b00 */
[----:B------:R-:W-:Y:S05]  /*17f0*/  BRA `(.L_x_11988) ;  /* 0x0000000800b47947 */ /* 0x000fea0003800000 */
.L_x_11983:
        /* <DEDUP_REMOVED lines=13> */
.L_x_11997:
[----:B------:R0:W5:Y:S01]  /*18d0*/  LDG.E.64 R2, desc[UR36][R4.64] ;  /* 0x0000002404027981 */ /* 0x000162000c1e1b00 */
[----:B------:R-:W-:Y:S05]  /*18e0*/  BRA `(.L_x_11988) ;  /* 0x0000000800787947 */ /* 0x000fea0003800000 */
.L_x_11996:
        /* <DEDUP_REMOVED lines=28> */
.L_x_11999:
        /* <DEDUP_REMOVED lines=15> */
.L_x_11998:
[----:B------:R-:W2:Y:S02]  /*1ba0*/  LDG.E.U16 R0, desc[UR36][R4.64] ;  /* 0x0000002404007981 */ /* 0x000ea4000c1e1500 */
[----:B--2---:R-:W-:-:S05]  /*1bb0*/  SHF.L.U32 R0, R0, 0x10, RZ ;  /* 0x0000001000007819 */ /* 0x004fca00000006ff */
[----:B------:R-:W-:-:S04]  /*1bc0*/  FMUL.FTZ R0, R0, 1 ;  /* 0x3f80000000007820 */ /* 0x000fc80000410000 */
[----:B------:R0:W1:Y:S01]  /*1bd0*/  F2F.F64.F32 R2, R0 ;  /* 0x0000000000027310 */ /* 0x0000620000201800 */
[----:B------:R-:W-:Y:S05]  /*1be0*/  BRA `(.L_x_11988) ;  /* 0x0000000400b87947 */ /* 0x000fea0003800000 */
.L_x_11995:
        /* <DEDUP_REMOVED lines=11> */
.L_x_12002:
        /* <DEDUP_REMOVED lines=21> */
.L_x_12006:
[----:B------:R-:W-:Y:S05]  /*1df0*/  BSYNC B1 ;  /* 0x0000000000017941 */ /* 0x000fea0003800000 */
.L_x_12005:
[----:B------:R-:W-:Y:S01]  /*1e00*/  LEA R3, R0, 0x3b800000, 0x17 ;  /* 0x3b80000000037811 */ /* 0x000fe200078eb8ff */
[----:B------:R-:W-:-:S05]  /*1e10*/  IMAD.SHL.U32 R0, R2, 0x100000, RZ ;  /* 0x0010000002007824 */ /* 0x000fca00078e00ff */
[----:B------:R-:W-:-:S07]  /*1e20*/  LOP3.LUT R0, R3, R0, R4, 0xfe, !PT ;  /* 0x0000000003007212 */ /* 0x000fce00078efe04 */
.L_x_12004:
[----:B------:R-:W-:Y:S05]  /*1e30*/  BSYNC B0 ;  /* 0x0000000000007941 */ /* 0x000fea0003800000 */
.L_x_12003:
[----:B------:R-:W-:-:S04]  /*1e40*/  FMUL.FTZ R0, R0, 1 ;  /* 0x3f80000000007820 */ /* 0x000fc80000410000 */
[----:B------:R1:W2:Y:S01]  /*1e50*/  F2F.F64.F32 R2, R0 ;  /* 0x0000000000027310 */ /* 0x0002a20000201800 */
[----:B------:R-:W-:Y:S05]  /*1e60*/  BRA `(.L_x_11988) ;  /* 0x0000000400187947 */ /* 0x000fea0003800000 */
.L_x_12001:
        /* <DEDUP_REMOVED lines=21> */
.L_x_12010:
[----:B------:R-:W-:Y:S05]  /*1fc0*/  BSYNC B1 ;  /* 0x0000000000017941 */ /* 0x000fea0003800000 */
.L_x_12009:
[----:B------:R-:W-:Y:S01]  /*1fd0*/  LEA R3, R0, 0x37800000, 0x17 ;  /* 0x3780000000037811 */ /* 0x000fe200078eb8ff */
[----:B------:R-:W-:-:S05]  /*1fe0*/  IMAD.SHL.U32 R0, R2, 0x200000, RZ ;  /* 0x0020000002007824 */ /* 0x000fca00078e00ff */
[----:B------:R-:W-:-:S07]  /*1ff0*/  LOP3.LUT R0, R3, R0, R4, 0xfe, !PT ;  /* 0x0000000003007212 */ /* 0x000fce00078efe04 */
.L_x_12008:
[----:B------:R-:W-:Y:S05]  /*2000*/  BSYNC B0 ;  /* 0x0000000000007941 */ /* 0x000fea0003800000 */
.L_x_12007:
[----:B------:R-:W-:-:S04]  /*2010*/  FMUL.FTZ R0, R0, 1 ;  /* 0x3f80000000007820 */ /* 0x000fc80000410000 */
[----:B------:R3:W4:Y:S01]  /*2020*/  F2F.F64.F32 R2, R0 ;  /* 0x0000000000027310 */ /* 0x0007220000201800 */
[----:B------:R-:W-:Y:S05]  /*2030*/  BRA `(.L_x_11988) ;  /* 0x0000000000a47947 */ /* 0x000fea0003800000 */
.L_x_12000:
        /* <DEDUP_REMOVED lines=14> */
.L_x_12014:
[----:B------:R-:W-:Y:S05]  /*2120*/  BSYNC B0 ;  /* 0x0000000000007941 */ /* 0x000fea0003800000 */
.L_x_12013:
[----:B------:R-:W-:-:S04]  /*2130*/  FMUL.FTZ R0, R0, 1 ;  /* 0x3f80000000007820 */ /* 0x000fc80000410000 */
[----:B------:R0:W1:Y:S01]  /*2140*/  F2F.F64.F32 R2, R0 ;  /* 0x0000000000027310 */ /* 0x0000620000201800 */
[----:B------:R-:W-:Y:S05]  /*2150*/  BRA `(.L_x_11988) ;  /* 0x00000000005c7947 */ /* 0x000fea0003800000 */
.L_x_11987:
        /* <DEDUP_REMOVED lines=16> */
.L_x_12015:
[----:B------:R-:W-:Y:S01]  /*2260*/  CS2R R2, SRZ ;  /* 0x0000000000027805 */ /* 0x000fe2000001ff00 */
[----:B------:R-:W-:Y:S06]  /*2270*/  BRA `(.L_x_11988) ;  /* 0x0000000000147947 */ /* 0x000fec0003800000 */
.L_x_12012:
[----:B------:R-:W2:Y:S02]  /*2280*/  LDG.E.64 R2, desc[UR36][R4.64] ;  /* 0x0000002404027981 */ /* 0x000ea4000c1e1b00 */
[----:B--2---:R-:W0:Y:S01]  /*2290*/  I2F.F64.U64 R2, R2 ;  /* 0x0000000200027312 */ /* 0x004e220000301800 */
[----:B------:R-:W-:Y:S05]  /*22a0*/  BRA `(.L_x_11988) ;  /* 0x0000000000087947 */ /* 0x000fea0003800000 */
.L_x_12011:
[----:B------:R-:W2:Y:S02]  /*22b0*/  LDG.E R2, desc[UR36][R4.64] ;  /* 0x0000002404027981 */ /* 0x000ea4000c1e1900 */
[----:B--2---:R-:W0:Y:S02]  /*22c0*/  I2F.F64.U32 R2, R2 ;  /* 0x0000000200027312 */ /* 0x004e240000201800 */
.L_x_11988:
[-C--:B012-45:R-:W-:Y:S01]  /*22d0*/  DMUL R4, R2, R2.reuse ;  /* 0x0000000202047228 */ /* 0x0b7fe20000000000 */
[----:B------:R-:W-:Y:S01]  /*22e0*/  UMOV UR4, 0x6d4801f7 ;  /* 0x6d4801f700047882 */ /* 0x000fe20000000000 */
[----:B------:R-:W-:Y:S01]  /*22f0*/  UMOV UR5, 0x3fa6e4e2 ;  /* 0x3fa6e4e200057882 */ /* 0x000fe20000000000 */
[----:B------:R-:W-:Y:S05]  /*2300*/  BSSY B0, `(.L_x_12016) ;  /* 0x000006e000007945 */ /* 0x000fea0003800000 */
[----:B------:R-:W-:-:S08]  /*2310*/  DMUL R4, R4, R2 ;  /* 0x0000000204047228 */ /* 0x000fd00000000000 */
[----:B------:R-:W-:Y:S01]  /*2320*/  DFMA R4, R4, UR4, R2 ;  /* 0x0000000404047c2b */ /* 0x000fe20008000002 */
[----:B------:R-:W-:Y:S01]  /*2330*/  UMOV UR4, 0x33d43651 ;  /* 0x33d4365100047882 */ /* 0x000fe20000000000 */
[----:B------:R-:W-:-:S06]  /*2340*/  UMOV UR5, 0x3fe98845 ;  /* 0x3fe9884500057882 */ /* 0x000fcc0000000000 */
[----:B------:R-:W-:Y:S01]  /*2350*/  DMUL R4, R4, UR4 ;  /* 0x0000000404047c28 */ /* 0x000fe20008000000 */
[----:B------:R-:W-:Y:S01]  /*2360*/  UMOV UR4, 0x24dd2f1a ;  /* 0x24dd2f1a00047882 */ /* 0x000fe20000000000 */
[----:B------:R-:W-:-:S08]  /*2370*/  UMOV UR5, 0x3fe4f922 ;  /* 0x3fe4f92200057882 */ /* 0x000fd00000000000 */
        /* <DEDUP_REMOVED lines=9> */
[----:B---3--:R-:W0:Y:S02]  /*2410*/  F2F.F32.F64 R0, R10 ;  /* 0x0000000a00007310 */ /* 0x008e240000301000 */
        /* <DEDUP_REMOVED lines=57> */
.L_x_12017:
        /* <DEDUP_REMOVED lines=35> */
.L_x_12018:
[----:B------:R-:W-:Y:S05]  /*29e0*/  BSYNC B0 ;  /* 0x0000000000007941 */ /* 0x000fea0003800000 */
.L_x_12016:
[----:B------:R-:W3:Y:S01]  /*29f0*/  LDC.U8 R6, c[0x0][0x421] ;  /* 0x00010840ff067b82 */ /* 0x000ee20000000000 */
[----:B------:R-:W-:Y:S02]  /*2a00*/  DADD R4, R4, 1 ;  /* 0x3ff0000004047429 */ /* 0x000fe40000000000 */
[----:B------:R-:W-:-:S08]  /*2a10*/  DMUL R2, R2, 0.5 ;  /* 0x3fe0000002027828 */ /* 0x000fd00000000000 */
[----:B------:R-:W-:Y:S01]  /*2a20*/  DMUL R4, R4, R2 ;  /* 0x0000000204047228 */ /* 0x000fe20000000000 */
        /* <DEDUP_REMOVED lines=14> */
.L_x_12022:
[----:B------:R-:W0:Y:S02]  /*2b10*/  F2I.S64.F64.TRUNC R4, R4 ;  /* 0x0000000400047311 */ /* 0x000e24000030d900 */
[----:B0-----:R-:W-:-:S05]  /*2b20*/  IMAD.MOV.U32 R3, RZ, RZ, R4 ;  /* 0x000000ffff037224 */ /* 0x001fca00078e0004 */
[----:B------:R0:W-:Y:S01]  /*2b30*/  STG.E.U8 desc[UR36][R16.64], R3 ;  /* 0x0000000310007986 */ /* 0x0001e2000c101124 */
[----:B------:R-:W-:Y:S05]  /*2b40*/  BRA `(.L_x_12024) ;  /* 0x0000000c00f87947 */ /* 0x000fea0003800000 */
.L_x_12021:
        /* <DEDUP_REMOVED lines=9> */
.L_x_12026:
[----:B------:R-:W0:Y:S02]  /*2be0*/  F2I.F64.TRUNC R5, R4 ;  /* 0x0000000400057311 */ /* 0x000e24000030d100 */
[----:B0-----:R0:W-:Y:S01]  /*2bf0*/  STG.E desc[UR36][R16.64], R5 ;  /* 0x0000000510007986 */ /* 0x0011e2000c101924 */
[----:B------:R-:W-:Y:S05]  /*2c00*/  BRA `(.L_x_12024) ;  /* 0x0000000c00c87947 */ /* 0x000fea0003800000 */
.L_x_12025:
[----:B------:R-:W0:Y:S02]  /*2c10*/  F2I.F64.TRUNC R5, R4 ;  /* 0x0000000400057311 */ /* 0x000e24000030d100 */
[----:B0-----:R0:W-:Y:S01]  /*2c20*/  STG.E.U16 desc[UR36][R16.64], R5 ;  /* 0x0000000510007986 */ /* 0x0011e2000c101524 */
[----:B------:R-:W-:Y:S05]  /*2c30*/  BRA `(.L_x_12024) ;  /* 0x0000000c00bc7947 */ /* 0x000fea0003800000 */
.L_x_12020:
        /* <DEDUP_REMOVED lines=13> */
.L_x_12028:
        /* <DEDUP_REMOVED lines=8> */
.L_x_12027:
        /* <DEDUP_REMOVED lines=14> */
.L_x_12030:
        /* <DEDUP_REMOVED lines=9> */
.L_x_12029:
[----:B------:R4:W-:Y:S01]  /*2f00*/  STG.E.64 desc[UR36][R16.64], R4 ;  /* 0x0000000410007986 */ /* 0x0009e2000c101b24 */
[----:B------:R-:W-:Y:S05]  /*2f10*/  BRA `(.L_x_12024) ;  /* 0x0000000c00047947 */ /* 0x000fea0003800000 */
.L_x_12019:
        /* <DEDUP_REMOVED lines=12> */
.L_x_12033:
[----:B------:R-:W-:-:S05]  /*2fe0*/  CS2R R6, SRZ ;  /* 0x0000000000067805 */ /* 0x000fca000001ff00 */
[----:B------:R0:W-:Y:S01]  /*2ff0*/  STG.E.128 desc[UR36][R16.64], R4 ;  /* 0x0000000410007986 */ /* 0x0001e2000c101d24 */
[----:B------:R-:W-:Y:S05]  /*3000*/  BRA `(.L_x_12024) ;  /* 0x0000000800c87947 */ /* 0x000fea0003800000 */
.L_x_12032:
        /* <DEDUP_REMOVED lines=15> */
[----:B------:R-:W-:Y:S02]  /*3100*/  SHF.R.U32.HI R3, RZ, 0x18, R0 ;  /* 0x00000018ff037819 */ /* 0x000fe40000011600 */
[----:B------:R-:W-:-:S09]  /*3110*/  MOV R0, 0x7f ;  /* 0x0000007f00007802 */ /* 0x000fd20000000f00 */
        /* <DEDUP_REMOVED lines=8> */
.L_x_12037:
[----:B------:R-:W-:Y:S05]  /*31a0*/  BSYNC B0 ;  /* 0x0000000000007941 */ /* 0x000fea0003800000 */
.L_x_12036:
[----:B------:R-:W-:-:S05]  /*31b0*/  LOP3.LUT R3, R0, R3, RZ, 0xfc, !PT ;  /* 0x0000000300037212 */ /* 0x000fca00078efcff */
[----:B------:R0:W-:Y:S01]  /*31c0*/  STG.E.U8 desc[UR36][R16.64], R3 ;  /* 0x0000000310007986 */ /* 0x0001e2000c101124 */
[----:B------:R-:W-:Y:S05]  /*31d0*/  BRA `(.L_x_12024) ;  /* 0x0000000800547947 */ /* 0x000fea0003800000 */
.L_x_12035:
        /* <DEDUP_REMOVED lines=17> */
.L_x_12039:
[----:B------:R-:W-:Y:S01]  /*32f0*/  IMAD.MOV.U32 R0, RZ, RZ, 0x7f ;  /* 0x0000007fff007424 */ /* 0x000fe200078e00ff */
[----:B------:R-:W-:-:S04]  /*3300*/  ISETP.GT.U32.AND P0, PT, R2, 0x7f800000, PT ;  /* 0x7f8000000200780c */ /* 0x000fc80003f04070 */
[----:B------:R-:W-:-:S09]  /*3310*/  SEL R0, R0, 0x7c, P0 ;  /* 0x0000007c00007807 */ /* 0x000fd20000000000 */
.L_x_12040:
[----:B------:R-:W-:Y:S05]  /*3320*/  BSYNC B0 ;  /* 0x0000000000007941 */ /* 0x000fea0003800000 */
.L_x_12038:
[----:B------:R-:W-:-:S04]  /*3330*/  LOP3.LUT R2, R3, 0x80000000, RZ, 0xc0, !PT ;  /* 0x8000000003027812 */ /* 0x000fc800078ec0ff */
[----:B------:R-:W-:-:S04]  /*3340*/  SHF.R.U32.HI R3, RZ, 0x18, R2 ;  /* 0x00000018ff037819 */ /* 0x000fc80000011602 */
[----:B------:R-:W-:-:S05]  /*3350*/  LOP3.LUT R3, R0, R3, RZ, 0xfc, !PT ;  /* 0x0000000300037212 */ /* 0x000fca00078efcff */
[----:B------:R0:W-:Y:S01]  /*3360*/  STG.E.U8 desc[UR36][R16.64], R3 ;  /* 0x0000000310007986 */ /* 0x0001e2000c101124 */
[----:B------:R-:W-:Y:S05]  /*3370*/  BRA `(.L_x_12024) ;  /* 0x0000000400ec7947 */ /* 0x000fea0003800000 */
.L_x_12034:
        /* <DEDUP_REMOVED lines=8> */
.L_x_12031:
        /* <DEDUP_REMOVED lines=11> */
.L_x_12043:
        /* <DEDUP_REMOVED lines=21> */
.L_x_12046:
[----:B------:R-:W-:-:S04]  /*3600*/  LOP3.LUT R2, R3, 0x80000000, RZ, 0xc0, !PT ;  /* 0x8000000003027812 */ /* 0x000fc800078ec0ff */
[----:B------:R-:W-:-:S04]  /*3610*/  SHF.R.U32.HI R3, RZ, 0x18, R2 ;  /* 0x00000018ff037819 */ /* 0x000fc80000011602 */
[----:B------:R-:W-:-:S04]  /*3620*/  LOP3.LUT R0, R0, R3, RZ, 0xfc, !PT ;  /* 0x0000000300007212 */ /* 0x000fc800078efcff */
[----:B------:R-:W-:-:S07]  /*3630*/  PRMT R8, R0, 0x7610, R8 ;  /* 0x0000761000087816 */ /* 0x000fce0000000008 */
.L_x_12045:
[----:B------:R-:W-:Y:S05]  /*3640*/  BSYNC B0 ;  /* 0x0000000000007941 */ /* 0x000fea0003800000 */
.L_x_12044:
[----:B------:R0:W-:Y:S01]  /*3650*/  STG.E.U8 desc[UR36][R16.64], R8 ;  /* 0x0000000810007986 */ /* 0x0001e2000c101124 */
[----:B------:R-:W-:Y:S05]  /*3660*/  BRA `(.L_x_12024) ;  /* 0x0000000400307947 */ /* 0x000fea0003800000 */
.L_x_12042:
        /* <DEDUP_REMOVED lines=21> */
.L_x_12049:
[----:B------:R-:W-:-:S04]  /*37c0*/  LOP3.LUT R2, R3, 0x80000000, RZ, 0xc0, !PT ;  /* 0x8000000003027812 */ /* 0x000fc800078ec0ff */
[----:B------:R-:W-:-:S04]  /*37d0*/  SHF.R.U32.HI R3, RZ, 0x18, R2 ;  /* 0x00000018ff037819 */ /* 0x000fc80000011602 */
[----:B------:R-:W-:-:S04]  /*37e0*/  LOP3.LUT R0, R0, R3, RZ, 0xfc, !PT ;  /* 0x0000000300007212 */ /* 0x000fc800078efcff */
[----:B------:R-:W-:-:S07]  /*37f0*/  PRMT R8, R0, 0x7610, R8 ;  /* 0x0000761000087816 */ /* 0x000fce0000000008 */
.L_x_12048:
[----:B------:R-:W-:Y:S05]  /*3800*/  BSYNC B0 ;  /* 0x0000000000007941 */ /* 0x000fea0003800000 */
.L_x_12047:
[----:B------:R0:W-:Y:S01]  /*3810*/  STG.E.U8 desc[UR36][R16.64], R8 ;  /* 0x0000000810007986 */ /* 0x0001e2000c101124 */
[----:B------:R-:W-:Y:S05]  /*3820*/  BRA `(.L_x_12024) ;  /* 0x0000000000c07947 */ /* 0x000fea0003800000 */
.L_x_12041:
        /* <DEDUP_REMOVED lines=26> */
.L_x_12023:
[----:B------:R-:W-:Y:S01]  /*39d0*/  MOV R2, 0x0 ;  /* 0x0000000000027802 */ /* 0x000fe20000000f00 */
[----:B------:R-:W-:Y:S01]  /*39e0*/  ULDC.64 UR4, c[0x4][0x128] ;  /* 0x01004a0000047ab9 */ /* 0x000fe20000000a00 */
[----:B------:R-:W-:Y:S01]  /*39f0*/  ULDC.64 UR6, c[0x4][0x130] ;  /* 0x01004c0000067ab9 */ /* 0x000fe20000000a00 */
[----:B------:R-:W-:Y:S01]  /*3a00*/  IMAD.U32 R4, RZ, RZ, UR4 ;  /* 0x00000004ff047e24 */ /* 0x000fe2000f8e00ff */
[----:B------:R-:W-:Y:S01]  /*3a10*/  MOV R5, UR5 ;  /* 0x0000000500057c02 */ /* 0x000fe20008000f00 */
        /* <DEDUP_REMOVED lines=11> */
.L_x_12052:
[----:B------:R-:W-:Y:S05]  /*3ad0*/  BRA `(.L_x_12024) ;  /* 0x0000000000147947 */ /* 0x000fea0003800000 */
.L_x_12051:
[----:B------:R-:W0:Y:S02]  /*3ae0*/  F2I.U64.F64.TRUNC R4, R4 ;  /* 0x0000000400047311 */ /* 0x000e24000030d800 */
[----:B0-----:R0:W-:Y:S01]  /*3af0*/  STG.E.64 desc[UR36][R16.64], R4 ;  /* 0x0000000410007986 */ /* 0x0011e2000c101b24 */
[----:B------:R-:W-:Y:S05]  /*3b00*/  BRA `(.L_x_12024) ;  /* 0x0000000000087947 */ /* 0x000fea0003800000 */
.L_x_12050:
[----:B------:R-:W0:Y:S02]  /*3b10*/  F2I.U32.F64.TRUNC R5, R4 ;  /* 0x0000000400057311 */ /* 0x000e24000030d000 */
[----:B0-----:R0:W-:Y:S02]  /*3b20*/  STG.E desc[UR36][R16.64], R5 ;  /* 0x0000000510007986 */ /* 0x0011e4000c101924 */
.L_x_12024:
[----:B------:R-:W-:-:S04]  /*3b30*/  IMAD R18, R23, 0x200, R18 ;  /* 0x0000020017127824 */ /* 0x000fc800078e0212 */
[----:B------:R-:W-:-:S07]  /*3b40*/  VIADD R19, R18, 0x80 ;  /* 0x0000008012137836 */ /* 0x000fce0000000000 */
.L_x_11981:
[----:B------:R-:W-:Y:S05]  /*3b50*/  BSYNC B6 ;  /* 0x0000000000067941 */ /* 0x000fea0003800000 */
.L_x_11980:
        /* <DEDUP_REMOVED lines=307> */
.L_x_12055:
        /* <DEDUP_REMOVED lines=21> */
.L_x_12059:
[----:B------:R-:W2:Y:S02]  /*4fe0*/  LDG.E.U8 R2, desc[UR36][R4.64] ;  /* 0x0000002404027981 */ /* 0x000ea4000c1e1100 */
[----:B--2---:R-:W0:Y:S01]  /*4ff0*/  I2F.F64.U16 R2, R2 ;  /* 0x0000000200027312 */ /* 0x004e220000101800 */
[----:B------:R-:W-:Y:S05]  /*5000*/  BRA `(.L_x_12061) ;  /* 0x0000000c00707947 */ /* 0x000fea0003800000 */
.L_x_12058:
        /* <DEDUP_REMOVED lines=9> */
.L_x_12063:
[----:B------:R-:W2:Y:S02]  /*50a0*/  LDG.E R2, desc[UR36][R4.64] ;  /* 0x0000002404027981 */ /* 0x000ea4000c1e1900 */
[----:B--2---:R-:W0:Y:S01]  /*50b0*/  I2F.F64 R2, R2 ;  /* 0x0000000200027312 */ /* 0x004e220000201c00 */
[----:B------:R-:W-:Y:S05]  /*50c0*/  BRA `(.L_x_12061) ;  /* 0x0000000c00407947 */ /* 0x000fea0003800000 */
.L_x_12062:
[----:B------:R-:W2:Y:S02]  /*50d0*/  LDG.E.U16 R2, desc[UR36][R4.64] ;  /* 0x0000002404027981 */ /* 0x000ea4000c1e1500 */
[----:B--2---:R-:W0:Y:S01]  /*50e0*/  I2F.F64.S16 R2, R2 ;  /* 0x0000000200027312 */ /* 0x004e220000101c00 */
[----:B------:R-:W-:Y:S05]  /*50f0*/  BRA `(.L_x_12061) ;  /* 0x0000000c00347947 */ /* 0x000fea0003800000 */
.L_x_12057:
        /* <DEDUP_REMOVED lines=10> */
.L_x_12065:
[----:B------:R-:W2:Y:S02]  /*51a0*/  LDG.E.U16 R0, desc[UR36][R4.64] ;  /* 0x0000002404007981 */ /* 0x000ea4000c1e1500 */
[----:B--2---:R-:W-:-:S05]  /*51b0*/  HADD2.F32 R0, -RZ, R0.H0_H0 ;  /* 0x20000000ff007230 */ /* 0x004fca0000004100 */
[----:B------:R-:W-:-:S04]  /*51c0*/  FMUL.FTZ R0, R0, 1 ;  /* 0x3f80000000007820 */ /* 0x000fc80000410000 */
[----:B------:R0:W1:Y:S01]  /*51d0*/  F2F.F64.F32 R2, R0 ;  /* 0x0000000000027310 */ /* 0x0000620000201800 */
[----:B------:R-:W-:Y:S05]  /*51e0*/  BRA `(.L_x_12061) ;  /* 0x0000000800f87947 */ /* 0x000fea0003800000 */
.L_x_12064:
        /* <DEDUP_REMOVED lines=10> */
.L_x_12067:
[----:B------:R-:W2:Y:S02]  /*5290*/  LDG.E.U16 R4, desc[UR36][R4.64] ;  /* 0x0000002404047981 */ /* 0x000ea4000c1e1500 */
[----:B--2---:R-:W-:-:S05]  /*52a0*/  HADD2.F32 R0, -RZ, R4.H0_H0 ;  /* 0x20000004ff007230 */ /* 0x004fca0000004100 */
[----:B------:R-:W-:-:S04]  /*52b0*/  FMUL.FTZ R0, R0, 1 ;  /* 0x3f80000000007820 */ /* 0x000fc80000410000 */
[----:B------:R0:W1:Y:S01]  /*52c0*/  F2F.F64.F32 R2, R0 ;  /* 0x0000000000027310 */ /* 0x0000620000201800 */
[----:B------:R-:W-:Y:S05]  /*52d0*/  BRA `(.L_x_12061) ;  /* 0x0000000800bc7947 */ /* 0x000fea0003800000 */
.L_x_12066:
[----:B------:R0:W5:Y:S01]  /*52e0*/  LDG.E.64 R2, desc[UR36][R4.64] ;  /* 0x0000002404027981 */ /* 0x000162000c1e1b00 */
[----:B------:R-:W-:Y:S05]  /*52f0*/  BRA `(.L_x_12061) ;  /* 0x0000000800b47947 */ /* 0x000fea0003800000 */
.L_x_12056:
        /* <DEDUP_REMOVED lines=13> */
.L_x_12070:
[----:B------:R0:W5:Y:S01]  /*53d0*/  LDG.E.64 R2, desc[UR36][R4.64] ;  /* 0x0000002404027981 */ /* 0x000162000c1e1b00 */
[----:B------:R-:W-:Y:S05]  /*53e0*/  BRA `(.L_x_12061) ;  /* 0x0000000800787947 */ /* 0x000fea0003800000 */
.L_x_12069:
        /* <DEDUP_REMOVED lines=28> */
.L_x_12072:
        /* <DEDUP_REMOVED lines=13> */
[----:B------:R-:W3:Y:S01]  /*5680*/  F2F.F64.F32 R2, R2 ;  /* 0x0000000200027310 */ /* 0x000ee20000201800 */
[----:B------:R-:W-:Y:S05]  /*5690*/  BRA `(.L_x_12061) ;  /* 0x0000000400cc7947 */ /* 0x000fea0003800000 */
.L_x_12071:
[----:B------:R-:W2:Y:S02]  /*56a0*/  LDG.E.U16 R0, desc[UR36][R4.64] ;  /* 0x0000002404007981 */ /* 0x000ea4000c1e1500 */
[----:B--2---:R-:W-:-:S04]  /*56b0*/  IMAD.U32 R0, R0, 0x10000, RZ ;  /* 0x0001000000007824 */ /* 0x004fc800078e00ff */
[----:B------:R-:W-:-:S04]  /*56c0*/  FMUL.FTZ R0, R0, 1 ;  /* 0x3f80000000007820 */ /* 0x000fc80000410000 */
[----:B------:R1:W2:Y:S01]  /*56d0*/  F2F.F64.F32 R2, R0 ;  /* 0x0000000000027310 */ /* 0x0002a20000201800 */
[----:B------:R-:W-:Y:S05]  /*56e0*/  BRA `(.L_x_12061) ;  /* 0x0000000400b87947 */ /* 0x000fea0003800000 */
.L_x_12068:
        /* <DEDUP_REMOVED lines=11> */
.L_x_12075:
        /* <DEDUP_REMOVED lines=21> */
.L_x_12079:
[----:B------:R-:W-:Y:S05]  /*58f0*/  BSYNC B1 ;  /* 0x0000000000017941 */ /* 0x000fea0003800000 */
.L_x_12078:
[----:B------:R-:W-:Y:S01]  /*5900*/  LEA R3, R0, 0x3b800000, 0x17 ;  /* 0x3b80000000037811 */ /* 0x000fe200078eb8ff */
[----:B------:R-:W-:-:S05]  /*5910*/  IMAD.SHL.U32 R0, R2, 0x100000, RZ ;  /* 0x0010000002007824 */ /* 0x000fca00078e00ff */
[----:B------:R-:W-:-:S07]  /*5920*/  LOP3.LUT R0, R3, R0, R4, 0xfe, !PT ;  /* 0x0000000003007212 */ /* 0x000fce00078efe04 */
.L_x_12077:
[----:B------:R-:W-:Y:S05]  /*5930*/  BSYNC B0 ;  /* 0x0000000000007941 */ /* 0x000fea0003800000 */
.L_x_12076:
[----:B------:R-:W-:-:S04]  /*5940*/  FMUL.FTZ R0, R0, 1 ;  /* 0x3f80000000007820 */ /* 0x000fc80000410000 */
[----:B------:R0:W1:Y:S01]  /*5950*/  F2F.F64.F32 R2, R0 ;  /* 0x0000000000027310 */ /* 0x0000620000201800 */
[----:B------:R-:W-:Y:S05]  /*5960*/  BRA `(.L_x_12061) ;  /* 0x0000000400187947 */ /* 0x000fea0003800000 */
.L_x_12074:
        /* <DEDUP_REMOVED lines=21> */
.L_x_12083:
[----:B------:R-:W-:Y:S05]  /*5ac0*/  BSYNC B1 ;  /* 0x0000000000017941 */ /* 0x000fea0003800000 */
.L_x_12082:
[----:B------:R-:W-:Y:S01]  /*5ad0*/  LEA R3, R0, 0x37800000, 0x17 ;  /* 0x3780000000037811 */ /* 0x000fe200078eb8ff */
[----:B------:R-:W-:-:S05]  /*5ae0*/  IMAD.SHL.U32 R0, R2, 0x200000, RZ ;  /* 0x0020000002007824 */ /* 0x000fca00078e00ff */
[----:B------:R-:W-:-:S07]  /*5af0*/  LOP3.LUT R0, R3, R0, R4, 0xfe, !PT ;  /* 0x0000000003007212 */ /* 0x000fce00078efe04 */
.L_x_12081:
[----:B------:R-:W-:Y:S05]  /*5b00*/  BSYNC B0 ;  /* 0x0000000000007941 */ /* 0x000fea0003800000 */
.L_x_12080:
[----:B------:R-:W-:-:S04]  /*5b10*/  FMUL.FTZ R0, R0, 1 ;  /* 0x3f80000000007820 */ /* 0x000fc80000410000 */
[----:B------:R0:W1:Y:S01]  /*5b20*/  F2F.F64.F32 R2, R0 ;  /* 0x0000000000027310 */ /* 0x0000620000201800 */
[----:B------:R-:W-:Y:S05]  /*5b30*/  BRA `(.L_x_12061) ;  /* 0x0000000000a47947 */ /* 0x000fea0003800000 */
.L_x_12073:
        /* <DEDUP_REMOVED lines=14> */
.L_x_12087:
[----:B------:R-:W-:Y:S05]  /*5c20*/  BSYNC B0 ;  /* 0x0000000000007941 */ /* 0x000fea0003800000 */
.L_x_12086:
[----:B------:R-:W-:-:S04]  /*5c30*/  FMUL.FTZ R0, R0, 1 ;  /* 0x3f80000000007820 */ /* 0x000fc80000410000 */
[----:B------:R0:W1:Y:S01]  /*5c40*/  F2F.F64.F32 R2, R0 ;  /* 0x0000000000027310 */ /* 0x0000620000201800 */
[----:B------:R-:W-:Y:S05]  /*5c50*/  BRA `(.L_x_12061) ;  /* 0x00000000005c7947 */ /* 0x000fea0003800000 */
.L_x_12060:
        /* <DEDUP_REMOVED lines=16> */
.L_x_12088:
[----:B------:R-:W-:Y:S01]  /*5d60*/  CS2R R2, SRZ ;  /* 0x0000000000027805 */ /* 0x000fe2000001ff00 */
[----:B------:R-:W-:Y:S06]  /*5d70*/  BRA `(.L_x_12061) ;  /* 0x0000000000147947 */ /* 0x000fec0003800000 */
.L_x_12085:
[----:B------:R-:W2:Y:S02]  /*5d80*/  LDG.E.64 R2, desc[UR36][R4.64] ;  /* 0x0000002404027981 */ /* 0x000ea4000c1e1b00 */
[----:B--2---:R-:W0:Y:S01]  /*5d90*/  I2F.F64.U64 R2, R2 ;  /* 0x0000000200027312 */ /* 0x004e220000301800 */
[----:B------:R-:W-:Y:S05]  /*5da0*/  BRA `(.L_x_12061) ;  /* 0x0000000000087947 */ /* 0x000fea0003800000 */
.L_x_12084:
[----:B------:R-:W2:Y:S02]  /*5db0*/  LDG.E R2, desc[UR36][R4.64] ;  /* 0x0000002404027981 */ /* 0x000ea4000c1e1900 */
[----:B--2---:R-:W0:Y:S02]  /*5dc0*/  I2F.F64.U32 R2, R2 ;  /* 0x0000000200027312 */ /* 0x004e240000201800 */
.L_x_12061:
[-C--:B012345:R-:W-:Y:S01]  /*5dd0*/  DMUL R4, R2, R2.reuse ;  /* 0x0000000202047228 */ /* 0x0bffe20000000000 */
        /* <DEDUP_REMOVED lines=77> */
.L_x_12090:
        /* <DEDUP_REMOVED lines=35> */
.L_x_12091:
[----:B------:R-:W-:Y:S05]  /*64e0*/  BSYNC B0 ;  /* 0x0000000000007941 */ /* 0x000fea0003800000 */
.L_x_12089:
[----:B------:R-:W0:Y:S01]  /*64f0*/  LDC.U8 R6, c[0x0][0x421] ;  /* 0x00010840ff067b82 */ /* 0x000e220000000000 */
[----:B------:R-:W-:Y:S02]  /*6500*/  DADD R4, R4, 1 ;  /* 0x3ff0000004047429 */ /* 0x000fe40000000000 */
[----:B------:R-:W-:-:S08]  /*6510*/  DMUL R2, R2, 0.5 ;  /* 0x3fe0000002027828 */ /* 0x000fd00000000000 */
[----:B------:R-:W-:Y:S01]  /*6520*/  DMUL R4, R4, R2 ;  /* 0x0000000204047228 */ /* 0x000fe20000000000 */
        /* <DEDUP_REMOVED lines=14> */
.L_x_12095:
[----:B------:R-:W0:Y:S02]  /*6610*/  F2I.S64.F64.TRUNC R4, R4 ;  /* 0x0000000400047311 */ /* 0x000e24000030d900 */
[----:B0-----:R-:W-:-:S05]  /*6620*/  IMAD.MOV.U32 R3, RZ, RZ, R4 ;  /* 0x000000ffff037224 */ /* 0x001fca00078e0004 */
[----:B------:R0:W-:Y:S01]  /*6630*/  STG.E.U8 desc[UR36][R16.64], R3 ;  /* 0x0000000310007986 */ /* 0x0001e2000c101124 */
[----:B------:R-:W-:Y:S05]  /*6640*/  BRA `(.L_x_12097) ;  /* 0x0000000c00f87947 */ /* 0x000fea0003800000 */
.L_x_12094:
        /* <DEDUP_REMOVED lines=9> */
.L_x_12099:
[----:B------:R-:W0:Y:S02]  /*66e0*/  F2I.F64.TRUNC R5, R4 ;  /* 0x0000000400057311 */ /* 0x000e24000030d100 */
[----:B0-----:R0:W-:Y:S01]  /*66f0*/  STG.E desc[UR36][R16.64], R5 ;  /* 0x0000000510007986 */ /* 0x0011e2000c101924 */
[----:B------:R-:W-:Y:S05]  /*6700*/  BRA `(.L_x_12097) ;  /* 0x0000000c00c87947 */ /* 0x000fea0003800000 */
.L_x_12098:
[----:B------:R-:W0:Y:S02]  /*6710*/  F2I.F64.TRUNC R5, R4 ;  /* 0x0000000400057311 */ /* 0x000e24000030d100 */
[----:B0-----:R0:W-:Y:S01]  /*6720*/  STG.E.U16 desc[UR36][R16.64], R5 ;  /* 0x0000000510007986 */ /* 0x0011e2000c101524 */
[----:B------:R-:W-:Y:S05]  /*6730*/  BRA `(.L_x_12097) ;  /* 0x0000000c00bc7947 */ /* 0x000fea0003800000 */
.L_x_12093:
        /* <DEDUP_REMOVED lines=13> */
.L_x_12101:
        /* <DEDUP_REMOVED lines=8> */
.L_x_12100:
        /* <DEDUP_REMOVED lines=14> */
.L_x_12103:
        /* <DEDUP_REMOVED lines=9> */
.L_x_12102:
[----:B------:R0:W-:Y:S01]  /*6a00*/  STG.E.64 desc[UR36][R16.64], R4 ;  /* 0x0000000410007986 */ /* 0x0001e2000c101b24 */
[----:B------:R-:W-:Y:S05]  /*6a10*/  BRA `(.L_x_12097) ;  /* 0x0000000c00047947 */ /* 0x000fea0003800000 */
.L_x_12092:
        /* <DEDUP_REMOVED lines=12> */
.L_x_12106:
[----:B------:R-:W-:-:S05]  /*6ae0*/  CS2R R6, SRZ ;  /* 0x0000000000067805 */ /* 0x000fca000001ff00 */
[----:B------:R0:W-:Y:S01]  /*6af0*/  STG.E.128 desc[UR36][R16.64], R4 ;  /* 0x0000000410007986 */ /* 0x0001e2000c101d24 */
[----:B------:R-:W-:Y:S05]  /*6b00*/  BRA `(.L_x_12097) ;  /* 0x0000000800c87947 */ /* 0x000fea0003800000 */
.L_x_12105:
        /* <DEDUP_REMOVED lines=25> */
.L_x_12110:
[----:B------:R-:W-:Y:S05]  /*6ca0*/  BSYNC B0 ;  /* 0x0000000000007941 */ /* 0x000fea0003800000 */
.L_x_12109:
[----:B------:R-:W-:-:S05]  /*6cb0*/  LOP3.LUT R3, R0, R3, RZ, 0xfc, !PT ;  /* 0x0000000300037212 */ /* 0x000fca00078efcff */
[----:B------:R0:W-:Y:S01]  /*6cc0*/  STG.E.U8 desc[UR36][R16.64], R3 ;  /* 0x0000000310007986 */ /* 0x0001e2000c101124 */
[----:B------:R-:W-:Y:S05]  /*6cd0*/  BRA `(.L_x_12097) ;  /* 0x0000000800547947 */ /* 0x000fea0003800000 */
.L_x_12108:
        /* <DEDUP_REMOVED lines=17> */
.L_x_12112:
[----:B------:R-:W-:Y:S02]  /*6df0*/  ISETP.GT.U32.AND P0, PT, R2, 0x7f800000, PT ;  /* 0x7f8000000200780c */ /* 0x000fe40003f04070 */
[----:B------:R-:W-:-:S04]  /*6e00*/  MOV R0, 0x7f ;  /* 0x0000007f00007802 */ /* 0x000fc80000000f00 */
[----:B------:R-:W-:-:S07]  /*6e10*/  SEL R0, R0, 0x7c, P0 ;  /* 0x0000007c00007807 */ /* 0x000fce0000000000 */
.L_x_12113:
[----:B------:R-:W-:Y:S05]  /*6e20*/  BSYNC B0 ;  /* 0x0000000000007941 */ /* 0x000fea0003800000 */
.L_x_12111:
[----:B------:R-:W-:-:S04]  /*6e30*/  LOP3.LUT R2, R3, 0x80000000, RZ, 0xc0, !PT ;  /* 0x8000000003027812 */ /* 0x000fc800078ec0ff */
[----:B------:R-:W-:-:S04]  /*6e40*/  SHF.R.U32.HI R3, RZ, 0x18, R2 ;  /* 0x00000018ff037819 */ /* 0x000fc80000011602 */
[----:B------:R-:W-:-:S05]  /*6e50*/  LOP3.LUT R3, R0, R3, RZ, 0xfc, !PT ;  /* 0x0000000300037212 */ /* 0x000fca00078efcff */
[----:B------:R0:W-:Y:S01]  /*6e60*/  STG.E.U8 desc[UR36][R16.64], R3 ;  /* 0x0000000310007986 */ /* 0x0001e2000c101124 */
[----:B------:R-:W-:Y:S05]  /*6e70*/  BRA `(.L_x_12097) ;  /* 0x0000000400ec7947 */ /* 0x000fea0003800000 */
.L_x_12107:
        /* <DEDUP_REMOVED lines=8> */
.L_x_12104:
        /* <DEDUP_REMOVED lines=11> */
.L_x_12116:
        /* <DEDUP_REMOVED lines=21> */
.L_x_12119:
[----:B------:R-:W-:-:S04]  /*7100*/  LOP3.LUT R2, R3, 0x80000000, RZ, 0xc0, !PT ;  /* 0x8000000003027812 */ /* 0x000fc800078ec0ff */
[----:B------:R-:W-:-:S04]  /*7110*/  SHF.R.U32.HI R3, RZ, 0x18, R2 ;  /* 0x00000018ff037819 */ /* 0x000fc80000011602 */
[----:B------:R-:W-:-:S04]  /*7120*/  LOP3.LUT R0, R0, R3, RZ, 0xfc, !PT ;  /* 0x0000000300007212 */ /* 0x000fc800078efcff */
[----:B------:R-:W-:-:S07]  /*7130*/  PRMT R8, R0, 0x7610, R8 ;  /* 0x0000761000087816 */ /* 0x000fce0000000008 */
.L_x_12118:
[----:B------:R-:W-:Y:S05]  /*7140*/  BSYNC B0 ;  /* 0x0000000000007941 */ /* 0x000fea0003800000 */
.L_x_12117:
[----:B------:R3:W-:Y:S01]  /*7150*/  STG.E.U8 desc[UR36][R16.64], R8 ;  /* 0x0000000810007986 */ /* 0x0007e2000c101124 */
[----:B------:R-:W-:Y:S05]  /*7160*/  BRA `(.L_x_12097) ;  /* 0x0000000400307947 */ /* 0x000fea0003800000 */
.L_x_12115:
        /* <DEDUP_REMOVED lines=21> */
.L_x_12122:
[----:B------:R-:W-:-:S04]  /*72c0*/  LOP3.LUT R2, R3, 0x80000000, RZ, 0xc0, !PT ;  /* 0x8000000003027812 */ /* 0x000fc800078ec0ff */
[----:B------:R-:W-:-:S04]  /*72d0*/  SHF.R.U32.HI R3, RZ, 0x18, R2 ;  /* 0x00000018ff037819 */ /* 0x000fc80000011602 */
[----:B------:R-:W-:-:S04]  /*72e0*/  LOP3.LUT R0, R0, R3, RZ, 0xfc, !PT ;  /* 0x0000000300007212 */ /* 0x000fc800078efcff */
[----:B------:R-:W-:-:S07]  /*72f0*/  PRMT R8, R0, 0x7610, R8 ;  /* 0x0000761000087816 */ /* 0x000fce0000000008 */
.L_x_12121:
[----:B------:R-:W-:Y:S05]  /*7300*/  BSYNC B0 ;  /* 0x0000000000007941 */ /* 0x000fea0003800000 */
.L_x_12120:
[----:B------:R0:W-:Y:S01]  /*7310*/  STG.E.U8 desc[UR36][R16.64], R8 ;  /* 0x0000000810007986 */ /* 0x0001e2000c101124 */
[----:B------:R-:W-:Y:S05]  /*7320*/  BRA `(.L_x_12097) ;  /* 0x0000000000c07947 */ /* 0x000fea0003800000 */
.L_x_12114:
        /* <DEDUP_REMOVED lines=26> */
.L_x_12096:
        /* <DEDUP_REMOVED lines=16> */
.L_x_12125:
[----:B------:R-:W-:Y:S05]  /*75d0*/  BRA `(.L_x_12097) ;  /* 0x0000000000147947 */ /* 0x000fea0003800000 */
.L_x_12124:
[----:B------:R-:W0:Y:S02]  /*75e0*/  F2I.U64.F64.TRUNC R4, R4 ;  /* 0x0000000400047311 */ /* 0x000e24000030d800 */
[----:B0-----:R2:W-:Y:S01]  /*75f0*/  STG.E.64 desc[UR36][R16.64], R4 ;  /* 0x0000000410007986 */ /* 0x0015e2000c101b24 */
[----:B------:R-:W-:Y:S05]  /*7600*/  BRA `(.L_x_12097) ;  /* 0x0000000000087947 */ /* 0x000fea0003800000 */
.L_x_12123:
[----:B------:R-:W0:Y:S02]  /*7610*/  F2I.U32.F64.TRUNC R5, R4 ;  /* 0x0000000400057311 */ /* 0x000e24000030d000 */
[----:B0-----:R0:W-:Y:S02]  /*7620*/  STG.E desc[UR36][R16.64], R5 ;  /* 0x0000000510007986 */ /* 0x0011e4000c101924 */
.L_x_12097:
[----:B------:R-:W-:-:S07]  /*7630*/  VIADD R19, R19, 0x80 ;  /* 0x0000008013137836 */ /* 0x000fce0000000000 */
.L_x_12054:
[----:B------:R-:W-:Y:S05]  /*7640*/  BSYNC B6 ;  /* 0x0000000000067941 */ /* 0x000fea0003800000 */
.L_x_12053:
        /* <DEDUP_REMOVED lines=307> */
.L_x_12128:
        /* <DEDUP_REMOVED lines=21> */
.L_x_12132:
[----:B------:R-:W2:Y:S02]  /*8ad0*/  LDG.E.U8 R2, desc[UR36][R4.64] ;  /* 0x0000002404027981 */ /* 0x000ea4000c1e1100 */
[----:B--2---:R-:W0:Y:S01]  /*8ae0*/  I2F.F64.U16 R2, R2 ;  /* 0x0000000200027312 */ /* 0x004e220000101800 */
[----:B------:R-:W-:Y:S05]  /*8af0*/  BRA `(.L_x_12134) ;  /* 0x0000000c00707947 */ /* 0x000fea0003800000 */
.L_x_12131:
        /* <DEDUP_REMOVED lines=9> */
.L_x_12136:
[----:B------:R-:W2:Y:S02]  /*8b90*/  LDG.E R2, desc[UR36][R4.64] ;  /* 0x0000002404027981 */ /* 0x000ea4000c1e1900 */
[----:B--2---:R-:W0:Y:S01]  /*8ba0*/  I2F.F64 R2, R2 ;  /* 0x0000000200027312 */ /* 0x004e220000201c00 */
[----:B------:R-:W-:Y:S05]  /*8bb0*/  BRA `(.L_x_12134) ;  /* 0x0000000c00407947 */ /* 0x000fea0003800000 */
.L_x_12135:
[----:B------:R-:W2:Y:S02]  /*8bc0*/  LDG.E.U16 R2, desc[UR36][R4.64] ;  /* 0x0000002404027981 */ /* 0x000ea4000c1e1500 */
[----:B--2---:R-:W0:Y:S01]  /*8bd0*/  I2F.F64.S16 R2, R2 ;  /* 0x0000000200027312 */ /* 0x004e220000101c00 */
[----:B------:R-:W-:Y:S05]  /*8be0*/  BRA `(.L_x_12134) ;  /* 0x0000000c00347947 */ /* 0x000fea0003800000 */
.L_x_12130:
        /* <DEDUP_REMOVED lines=10> */
.L_x_12138:
[----:B------:R-:W2:Y:S02]  /*8c90*/  LDG.E.U16 R0, desc[UR36][R4.64] ;  /* 0x0000002404007981 */ /* 0x000ea4000c1e1500 */
[----:B--2---:R-:W-:-:S05]  /*8ca0*/  HADD2.F32 R0, -RZ, R0.H0_H0 ;  /* 0x20000000ff007230 */ /* 0x004fca0000004100 */
[----:B------:R-:W-:-:S04]  /*8cb0*/  FMUL.FTZ R0, R0, 1 ;  /* 0x3f80000000007820 */ /* 0x000fc80000410000 */
[----:B------:R0:W1:Y:S01]  /*8cc0*/  F2F.F64.F32 R2, R0 ;  /* 0x0000000000027310 */ /* 0x0000620000201800 */
[----:B------:R-:W-:Y:S05]  /*8cd0*/  BRA `(.L_x_12134) ;  /* 0x0000000800f87947 */ /* 0x000fea0003800000 */
.L_x_12137:
        /* <DEDUP_REMOVED lines=10> */
.L_x_12140:
[----:B------:R-:W2:Y:S02]  /*8d80*/  LDG.E.U16 R4, desc[UR36][R4.64] ;  /* 0x0000002404047981 */ /* 0x000ea4000c1e1500 */
[----:B--2---:R-:W-:-:S05]  /*8d90*/  HADD2.F32 R0, -RZ, R4.H0_H0 ;  /* 0x20000004ff007230 */ /* 0x004fca0000004100 */
[----:B------:R-:W-:-:S04]  /*8da0*/  FMUL.FTZ R0, R0, 1 ;  /* 0x3f80000000007820 */ /* 0x000fc80000410000 */
[----:B------:R0:W1:Y:S01]  /*8db0*/  F2F.F64.F32 R2, R0 ;  /* 0x0000000000027310 */ /* 0x0000620000201800 */
[----:B------:R-:W-:Y:S05]  /*8dc0*/  BRA `(.L_x_12134) ;  /* 0x0000000800bc7947 */ /* 0x000fea0003800000 */
.L_x_12139:
[----:B------:R0:W5:Y:S01]  /*8dd0*/  LDG.E.64 R2, desc[UR36][R4.64] ;  /* 0x0000002404027981 */ /* 0x000162000c1e1b00 */
[----:B------:R-:W-:Y:S05]  /*8de0*/  BRA `(.L_x_12134) ;  /* 0x0000000800b47947 */ /* 0x000fea0003800000 */
.L_x_12129:
        /* <DEDUP_REMOVED lines=13> */
.L_x_12143:
[----:B------:R0:W5:Y:S01]  /*8ec0*/  LDG.E.64 R2, desc[UR36][R4.64] ;  /* 0x0000002404027981 */ /* 0x000162000c1e1b00 */
[----:B------:R-:W-:Y:S05]  /*8ed0*/  BRA `(.L_x_12134) ;  /* 0x0000000800787947 */ /* 0x000fea0003800000 */
.L_x_12142:
        /* <DEDUP_REMOVED lines=28> */
.L_x_12145:
        /* <DEDUP_REMOVED lines=15> */
.L_x_12144:
[----:B------:R-:W2:Y:S02]  /*9190*/  LDG.E.U16 R0, desc[UR36][R4.64] ;  /* 0x0000002404007981 */ /* 0x000ea4000c1e1500 */
[----:B--2---:R-:W-:-:S04]  /*91a0*/  IMAD.U32 R0, R0, 0x10000, RZ ;  /* 0x0001000000007824 */ /* 0x004fc800078e00ff */
[----:B------:R-:W-:-:S04]  /*91b0*/  FMUL.FTZ R0, R0, 1 ;  /* 0x3f80000000007820 */ /* 0x000fc80000410000 */
[----:B------:R0:W1:Y:S01]  /*91c0*/  F2F.F64.F32 R2, R0 ;  /* 0x0000000000027310 */ /* 0x0000620000201800 */
[----:B------:R-:W-:Y:S05]  /*91d0*/  BRA `(.L_x_12134) ;  /* 0x0000000400b87947 */ /* 0x000fea0003800000 */
.L_x_12141:
        /* <DEDUP_REMOVED lines=11> */
.L_x_12148:
        /* <DEDUP_REMOVED lines=21> */
.L_x_12152:
[----:B------:R-:W-:Y:S05]  /*93e0*/  BSYNC B1 ;  /* 0x0000000000017941 */ /* 0x000fea0003800000 */
.L_x_12151:
[----:B------:R-:W-:Y:S01]  /*93f0*/  LEA R3, R0, 0x3b800000, 0x17 ;  /* 0x3b80000000037811 */ /* 0x000fe200078eb8ff */
[----:B------:R-:W-:-:S05]  /*9400*/  IMAD.SHL.U32 R0, R2, 0x100000, RZ ;  /* 0x0010000002007824 */ /* 0x000fca00078e00ff */
[----:B------:R-:W-:-:S07]  /*9410*/  LOP3.LUT R0, R3, R0, R4, 0xfe, !PT ;  /* 0x0000000003007212 */ /* 0x000fce00078efe04 */
.L_x_12150:
[----:B------:R-:W-:Y:S05]  /*9420*/  BSYNC B0 ;  /* 0x0000000000007941 */ /* 0x000fea0003800000 */
.L_x_12149:
[----:B------:R-:W-:-:S04]  /*9430*/  FMUL.FTZ R0, R0, 1 ;  /* 0x3f80000000007820 */ /* 0x000fc80000410000 */
[----:B------:R1:W2:Y:S01]  /*9440*/  F2F.F64.F32 R2, R0 ;  /* 0x0000000000027310 */ /* 0x0002a20000201800 */
[----:B------:R-:W-:Y:S05]  /*9450*/  BRA `(.L_x_12134) ;  /* 0x0000000400187947 */ /* 0x000fea0003800000 */
.L_x_12147:
        /* <DEDUP_REMOVED lines=21> */
.L_x_12156:
[----:B------:R-:W-:Y:S05]  /*95b0*/  BSYNC B1 ;  /* 0x0000000000017941 */ /* 0x000fea0003800000 */
.L_x_12155:
[----:B------:R-:W-:Y:S01]  /*95c0*/  LEA R3, R0, 0x37800000, 0x17 ;  /* 0x3780000000037811 */ /* 0x000fe200078eb8ff */
[----:B------:R-:W-:-:S05]  /*95d0*/  IMAD.SHL.U32 R0, R2, 0x200000, RZ ;  /* 0x0020000002007824 */ /* 0x000fca00078e00ff */
[----:B------:R-:W-:-:S07]  /*95e0*/  LOP3.LUT R0, R3, R0, R4, 0xfe, !PT ;  /* 0x0000000003007212 */ /* 0x000fce00078efe04 */
.L_x_12154:
[----:B------:R-:W-:Y:S05]  /*95f0*/  BSYNC B0 ;  /* 0x0000000000007941 */ /* 0x000fea0003800000 */
.L_x_12153:
[----:B------:R-:W-:-:S04]  /*9600*/  FMUL.FTZ R0, R0, 1 ;  /* 0x3f80000000007820 */ /* 0x000fc80000410000 */
[----:B------:R3:W4:Y:S01]  /*9610*/  F2F.F64.F32 R2, R0 ;  /* 0x0000000000027310 */ /* 0x0007220000201800 */
[----:B------:R-:W-:Y:S05]  /*9620*/  BRA `(.L_x_12134) ;  /* 0x0000000000a47947 */ /* 0x000fea0003800000 */
.L_x_12146:
        /* <DEDUP_REMOVED lines=14> */
.L_x_12160:
[----:B------:R-:W-:Y:S05]  /*9710*/  BSYNC B0 ;  /* 0x0000000000007941 */ /* 0x000fea0003800000 */
.L_x_12159:
[----:B------:R-:W-:-:S04]  /*9720*/  FMUL.FTZ R0, R0, 1 ;  /* 0x3f80000000007820 */ /* 0x000fc80000410000 */
[----:B------:R0:W1:Y:S01]  /*9730*/  F2F.F64.F32 R2, R0 ;  /* 0x0000000000027310 */ /* 0x0000620000201800 */
[----:B------:R-:W-:Y:S05]  /*9740*/  BRA `(.L_x_12134) ;  /* 0x00000000005c7947 */ /* 0x000fea0003800000 */
.L_x_12133:
        /* <DEDUP_REMOVED lines=16> */
.L_x_12161:
[----:B------:R-:W-:Y:S01]  /*9850*/  CS2R R2, SRZ ;  /* 0x0000000000027805 */ /* 0x000fe2000001ff00 */
[----:B------:R-:W-:Y:S06]  /*9860*/  BRA `(.L_x_12134) ;  /* 0x0000000000147947 */ /* 0x000fec0003800000 */
.L_x_12158:
[----:B------:R-:W2:Y:S02]  /*9870*/  LDG.E.64 R2, desc[UR36][R4.64] ;  /* 0x0000002404027981 */ /* 0x000ea4000c1e1b00 */
[----:B--2---:R-:W0:Y:S01]  /*9880*/  I2F.F64.U64 R2, R2 ;  /* 0x0000000200027312 */ /* 0x004e220000301800 */
[----:B------:R-:W-:Y:S05]  /*9890*/  BRA `(.L_x_12134) ;  /* 0x0000000000087947 */ /* 0x000fea0003800000 */
.L_x_12157:
[----:B------:R-:W2:Y:S02]  /*98a0*/  LDG.E R2, desc[UR36][R4.64] ;  /* 0x0000002404027981 */ /* 0x000ea4000c1e1900 */
[----:B--2---:R-:W0:Y:S02]  /*98b0*/  I2F.F64.U32 R2, R2 ;  /* 0x0000000200027312 */ /* 0x004e240000201800 */
.L_x_12134:
        /* <DEDUP_REMOVED lines=78> */
.L_x_12163:
        /* <DEDUP_REMOVED lines=35> */
.L_x_12164:
[----:B------:R-:W-:Y:S05]  /*9fd0*/  BSYNC B0 ;  /* 0x0000000000007941 */ /* 0x000fea0003800000 */
.L_x_12162:
        /* <DEDUP_REMOVED lines=18> */
.L_x_12168:
[----:B------:R-:W0:Y:S02]  /*a100*/  F2I.S64.F64.TRUNC R4, R4 ;  /* 0x0000000400047311 */ /* 0x000e24000030d900 */
[----:B0-----:R-:W-:-:S05]  /*a110*/  IMAD.MOV.U32 R3, RZ, RZ, R4 ;  /* 0x000000ffff037224 */ /* 0x001fca00078e0004 */
[----:B------:R0:W-:Y:S01]  /*a120*/  STG.E.U8 desc[UR36][R16.64], R3 ;  /* 0x0000000310007986 */ /* 0x0001e2000c101124 */
[----:B------:R-:W-:Y:S05]  /*a130*/  BRA `(.L_x_12170) ;  /* 0x0000000c00f87947 */ /* 0x000fea0003800000 */
.L_x_12167:
        /* <DEDUP_REMOVED lines=9> */
.L_x_12172:
[----:B------:R-:W0:Y:S02]  /*a1d0*/  F2I.F64.TRUNC R5, R4 ;  /* 0x0000000400057311 */ /* 0x000e24000030d100 */
[----:B0-----:R0:W-:Y:S01]  /*a1e0*/  STG.E desc[UR36][R16.64], R5 ;  /* 0x0000000510007986 */ /* 0x0011e2000c101924 */
[----:B------:R-:W-:Y:S05]  /*a1f0*/  BRA `(.L_x_12170) ;  /* 0x0000000c00c87947 */ /* 0x000fea0003800000 */
.L_x_12171:
[----:B------:R-:W0:Y:S02]  /*a200*/  F2I.F64.TRUNC R5, R4 ;  /* 0x0000000400057311 */ /* 0x000e24000030d100 */
[----:B0-----:R0:W-:Y:S01]  /*a210*/  STG.E.U16 desc[UR36][R16.64], R5 ;  /* 0x0000000510007986 */ /* 0x0011e2000c101524 */
[----:B------:R-:W-:Y:S05]  /*a220*/  BRA `(.L_x_12170) ;  /* 0x0000000c00bc7947 */ /* 0x000fea0003800000 */
.L_x_12166:
        /* <DEDUP_REMOVED lines=13> */
.L_x_12174:
        /* <DEDUP_REMOVED lines=8> */
.L_x_12173:
        /* <DEDUP_REMOVED lines=14> */
.L_x_12176:
        /* <DEDUP_REMOVED lines=9> */
.L_x_12175:
[----:B------:R0:W-:Y:S01]  /*a4f0*/  STG.E.64 desc[UR36][R16.64], R4 ;  /* 0x0000000410007986 */ /* 0x0001e2000c101b24 */
[----:B------:R-:W-:Y:S05]  /*a500*/  BRA `(.L_x_12170) ;  /* 0x0000000c00047947 */ /* 0x000fea0003800000 */
.L_x_12165:
        /* <DEDUP_REMOVED lines=12> */
.L_x_12179:
[----:B------:R-:W-:-:S05]  /*a5d0*/  CS2R R6, SRZ ;  /* 0x0000000000067805 */ /* 0x000fca000001ff00 */
[----:B------:R0:W-:Y:S01]  /*a5e0*/  STG.E.128 desc[UR36][R16.64], R4 ;  /* 0x0000000410007986 */ /* 0x0001e2000c101d24 */
[----:B------:R-:W-:Y:S05]  /*a5f0*/  BRA `(.L_x_12170) ;  /* 0x0000000800c87947 */ /* 0x000fea0003800000 */
.L_x_12178:
        /* <DEDUP_REMOVED lines=25> */
.L_x_12183:
[----:B------:R-:W-:Y:S05]  /*a790*/  BSYNC B0 ;  /* 0x0000000000007941 */ /* 0x000fea0003800000 */
.L_x_12182:
[----:B------:R-:W-:-:S05]  /*a7a0*/  LOP3.LUT R3, R0, R3, RZ, 0xfc, !PT ;  /* 0x0000000300037212 */ /* 0x000fca00078efcff */
[----:B------:R0:W-:Y:S01]  /*a7b0*/  STG.E.U8 desc[UR36][R16.64], R3 ;  /* 0x0000000310007986 */ /* 0x0001e2000c101124 */
[----:B------:R-:W-:Y:S05]  /*a7c0*/  BRA `(.L_x_12170) ;  /* 0x0000000800547947 */ /* 0x000fea0003800000 */
.L_x_12181:
        /* <DEDUP_REMOVED lines=17> */
.L_x_12185:
[----:B------:R-:W-:Y:S01]  /*a8e0*/  IMAD.MOV.U32 R0, RZ, RZ, 0x7f ;  /* 0x0000007fff007424 */ /* 0x000fe200078e00ff */
[----:B------:R-:W-:-:S04]  /*a8f0*/  ISETP.GT.U32.AND P0, PT, R2, 0x7f800000, PT ;  /* 0x7f8000000200780c */ /* 0x000fc80003f04070 */
[----:B------:R-:W-:-:S09]  /*a900*/  SEL R0, R0, 0x7c, P0 ;  /* 0x0000007c00007807 */ /* 0x000fd20000000000 */
.L_x_12186:
[----:B------:R-:W-:Y:S05]  /*a910*/  BSYNC B0 ;  /* 0x0000000000007941 */ /* 0x000fea0003800000 */
.L_x_12184:
[----:B------:R-:W-:-:S04]  /*a920*/  LOP3.LUT R2, R3, 0x80000000, RZ, 0xc0, !PT ;  /* 0x8000000003027812 */ /* 0x000fc800078ec0ff */
[----:B------:R-:W-:-:S04]  /*a930*/  SHF.R.U32.HI R3, RZ, 0x18, R2 ;  /* 0x00000018ff037819 */ /* 0x000fc80000011602 */
[----:B------:R-:W-:-:S05]  /*a940*/  LOP3.LUT R3, R0, R3, RZ, 0xfc, !PT ;  /* 0x0000000300037212 */ /* 0x000fca00078efcff */
[----:B------:R0:W-:Y:S01]  /*a950*/  STG.E.U8 desc[UR36][R16.64], R3 ;  /* 0x0000000310007986 */ /* 0x0001e2000c101124 */
[----:B------:R-:W-:Y:S05]  /*a960*/  BRA `(.L_x_12170) ;  /* 0x0000000400ec7947 */ /* 0x000fea0003800000 */
.L_x_12180:
        /* <DEDUP_REMOVED lines=8> */
.L_x_12177:
        /* <DEDUP_REMOVED lines=11> */
.L_x_12189:
        /* <DEDUP_REMOVED lines=21> */
.L_x_12192:
[----:B------:R-:W-:-:S04]  /*abf0*/  LOP3.LUT R2, R3, 0x80000000, RZ, 0xc0, !PT ;  /* 0x8000000003027812 */ /* 0x000fc800078ec0ff */
[----:B------:R-:W-:-:S04]  /*ac00*/  SHF.R.U32.HI R3, RZ, 0x18, R2 ;  /* 0x00000018ff037819 */ /* 0x000fc80000011602 */
[----:B------:R-:W-:-:S04]  /*ac10*/  LOP3.LUT R0, R0, R3, RZ, 0xfc, !PT ;  /* 0x0000000300007212 */ /* 0x000fc800078efcff */
[----:B------:R-:W-:-:S07]  /*ac20*/  PRMT R8, R0, 0x7610, R8 ;  /* 0x0000761000087816 */ /* 0x000fce0000000008 */
.L_x_12191:
[----:B------:R-:W-:Y:S05]  /*ac30*/  BSYNC B0 ;  /* 0x0000000000007941 */ /* 0x000fea0003800000 */
.L_x_12190:
[----:B------:R3:W-:Y:S01]  /*ac40*/  STG.E.U8 desc[UR36][R16.64], R8 ;  /* 0x0000000810007986 */ /* 0x0007e2000c101124 */
[----:B------:R-:W-:Y:S05]  /*ac50*/  BRA `(.L_x_12170) ;  /* 0x0000000400307947 */ /* 0x000fea0003800000 */
.L_x_12188:
        /* <DEDUP_REMOVED lines=21> */
.L_x_12195:
[----:B------:R-:W-:-:S04]  /*adb0*/  LOP3.LUT R2, R3, 0x80000000, RZ, 0xc0, !PT ;  /* 0x8000000003027812 */ /* 0x000fc800078ec0ff */
[----:B------:R-:W-:-:S04]  /*adc0*/  SHF.R.U32.HI R3, RZ, 0x18, R2 ;  /* 0x00000018ff037819 */ /* 0x000fc80000011602 */
[----:B------:R-:W-:-:S04]  /*add0*/  LOP3.LUT R0, R0, R3, RZ, 0xfc, !PT ;  /* 0x0000000300007212 */ /* 0x000fc800078efcff */
[----:B------:R-:W-:-:S07]  /*ade0*/  PRMT R8, R0, 0x7610, R8 ;  /* 0x0000761000087816 */ /* 0x000fce0000000008 */
.L_x_12194:
[----:B------:R-:W-:Y:S05]  /*adf0*/  BSYNC B0 ;  /* 0x0000000000007941 */ /* 0x000fea0003800000 */
.L_x_12193:
[----:B------:R0:W-:Y:S01]  /*ae00*/  STG.E.U8 desc[UR36][R16.64], R8 ;  /* 0x0000000810007986 */ /* 0x0001e2000c101124 */
[----:B------:R-:W-:Y:S05]  /*ae10*/  BRA `(.L_x_12170) ;  /* 0x0000000000c07947 */ /* 0x000fea0003800000 */
.L_x_12187:
        /* <DEDUP_REMOVED lines=26> */
.L_x_12169:
        /* <DEDUP_REMOVED lines=16> */
.L_x_12198:
[----:B------:R-:W-:Y:S05]  /*b0c0*/  BRA `(.L_x_12170) ;  /* 0x0000000000147947 */ /* 0x000fea0003800000 */
.L_x_12197:
[----:B------:R-:W0:Y:S02]  /*b0d0*/  F2I.U64.F64.TRUNC R4, R4 ;  /* 0x0000000400047311 */ /* 0x000e24000030d800 */
[----:B0-----:R1:W-:Y:S01]  /*b0e0*/  STG.E.64 desc[UR36][R16.64], R4 ;  /* 0x0000000410007986 */ /* 0x0013e2000c101b24 */
[----:B------:R-:W-:Y:S05]  /*b0f0*/  BRA `(.L_x_12170) ;  /* 0x0000000000087947 */ /* 0x000fea0003800000 */
.L_x_12196:
[----:B------:R-:W0:Y:S02]  /*b100*/  F2I.U32.F64.TRUNC R5, R4 ;  /* 0x0000000400057311 */ /* 0x000e24000030d000 */
[----:B0-----:R2:W-:Y:S02]  /*b110*/  STG.E desc[UR36][R16.64], R5 ;  /* 0x0000000510007986 */ /* 0x0015e4000c101924 */
.L_x_12170:
[----:B------:R-:W-:-:S07]  /*b120*/  VIADD R19, R19, 0x80 ;  /* 0x0000008013137836 */ /* 0x000fce0000000000 */
.L_x_12127:
[----:B------:R-:W-:Y:S05]  /*b130*/  BSYNC B6 ;  /* 0x0000000000067941 */ /* 0x000fea0003800000 */
.L_x_12126:
        /* <DEDUP_REMOVED lines=306> */
.L_x_12199:
        /* <DEDUP_REMOVED lines=21> */
.L_x_12203:
[----:B------:R-:W2:Y:S02]  /*c5b0*/  LDG.E.U8 R2, desc[UR36][R4.64] ;  /* 0x0000002404027981 */ /* 0x000ea4000c1e1100 */
[----:B--2---:R-:W0:Y:S01]  /*c5c0*/  I2F.F64.U16 R2, R2 ;  /* 0x0000000200027312 */ /* 0x004e220000101800 */
[----:B------:R-:W-:Y:S05]  /*c5d0*/  BRA `(.L_x_12205) ;  /* 0x0000000c00707947 */ /* 0x000fea0003800000 */
.L_x_12202:
        /* <DEDUP_REMOVED lines=9> */
.L_x_12207:
[----:B------:R-:W2:Y:S02]  /*c670*/  LDG.E R2, desc[UR36][R4.64] ;  /* 0x0000002404027981 */ /* 0x000ea4000c1e1900 */
[----:B--2---:R-:W0:Y:S01]  /*c680*/  I2F.F64 R2, R2 ;  /* 0x0000000200027312 */ /* 0x004e220000201c00 */
[----:B------:R-:W-:Y:S05]  /*c690*/  BRA `(.L_x_12205) ;  /* 0x0000000c00407947 */ /* 0x000fea0003800000 */
.L_x_12206:
[----:B------:R-:W2:Y:S02]  /*c6a0*/  LDG.E.U16 R2, desc[UR36][R4.64] ;  /* 0x0000002404027981 */ /* 0x000ea4000c1e1500 */
[----:B--2---:R-:W0:Y:S01]  /*c6b0*/  I2F.F64.S16 R2, R2 ;  /* 0x0000000200027312 */ /* 0x004e220000101c00 */
[----:B------:R-:W-:Y:S05]  /*c6c0*/  BRA `(.L_x_12205) ;  /* 0x0000000c00347947 */ /* 0x000fea0003800000 */
.L_x_12201:
        /* <DEDUP_REMOVED lines=10> */
.L_x_12209:
[----:B------:R-:W2:Y:S02]  /*c770*/  LDG.E.U16 R0, desc[UR36][R4.64] ;  /* 0x0000002404007981 */ /* 0x000ea4000c1e1500 */
[----:B--2---:R-:W-:-:S05]  /*c780*/  HADD2.F32 R0, -RZ, R0.H0_H0 ;  /* 0x20000000ff007230 */ /* 0x004fca0000004100 */
[----:B------:R-:W-:-:S04]  /*c790*/  FMUL.FTZ R0, R0, 1 ;  /* 0x3f80000000007820 */ /* 0x000fc80000410000 */
[----:B------:R0:W1:Y:S01]  /*c7a0*/  F2F.F64.F32 R2, R0 ;  /* 0x0000000000027310 */ /* 0x0000620000201800 */
[----:B------:R-:W-:Y:S05]  /*c7b0*/  BRA `(.L_x_12205) ;  /* 0x0000000800f87947 */ /* 0x000fea0003800000 */
.L_x_12208:
        /* <DEDUP_REMOVED lines=10> */
.L_x_12211:
[----:B------:R-:W2:Y:S02]  /*c860*/  LDG.E.U16 R4, desc[UR36][R4.64] ;  /* 0x0000002404047981 */ /* 0x000ea4000c1e1500 */
[----:B--2---:R-:W-:-:S05]  /*c870*/  HADD2.F32 R0, -RZ, R4.H0_H0 ;  /* 0x20000004ff007230 */ /* 0x004fca0000004100 */
[----:B------:R-:W-:-:S04]  /*c880*/  FMUL.FTZ R0, R0, 1 ;  /* 0x3f80000000007820 */ /* 0x000fc80000410000 */
[----:B------:R0:W1:Y:S01]  /*c890*/  F2F.F64.F32 R2, R0 ;  /* 0x0000000000027310 */ /* 0x0000620000201800 */
[----:B------:R-:W-:Y:S05]  /*c8a0*/  BRA `(.L_x_12205) ;  /* 0x0000000800bc7947 */ /* 0x000fea0003800000 */
.L_x_12210:
[----:B------:R0:W5:Y:S01]  /*c8b0*/  LDG.E.64 R2, desc[UR36][R4.64] ;  /* 0x0000002404027981 */ /* 0x000162000c1e1b00 */
[----:B------:R-:W-:Y:S05]  /*c8c0*/  BRA `(.L_x_12205) ;  /* 0x0000000800b47947 */ /* 0x000fea0003800000 */
.L_x_12200:
        /* <DEDUP_REMOVED lines=13> */
.L_x_12214:
[----:B------:R0:W5:Y:S01]  /*c9a0*/  LDG.E.64 R2, desc[UR36][R4.64] ;  /* 0x0000002404027981 */ /* 0x000162000c1e1b00 */
[----:B------:R-:W-:Y:S05]  /*c9b0*/  BRA `(.L_x_12205) ;  /* 0x0000000800787947 */ /* 0x000fea0003800000 */
.L_x_12213:
        /* <DEDUP_REMOVED lines=28> */
.L_x_12216:
        /* <DEDUP_REMOVED lines=15> */
.L_x_12215:
[----:B------:R-:W2:Y:S02]  /*cc70*/  LDG.E.U16 R0, desc[UR36][R4.64] ;  /* 0x0000002404007981 */ /* 0x000ea4000c1e1500 */
[----:B--2---:R-:W-:-:S05]  /*cc80*/  SHF.L.U32 R0, R0, 0x10, RZ ;  /* 0x0000001000007819 */ /* 0x004fca00000006ff */
[----:B------:R-:W-:-:S04]  /*cc90*/  FMUL.FTZ R0, R0, 1 ;  /* 0x3f80000000007820 */ /* 0x000fc80000410000 */
[----:B------:R0:W1:Y:S01]  /*cca0*/  F2F.F64.F32 R2, R0 ;  /* 0x0000000000027310 */ /* 0x0000620000201800 */
[----:B------:R-:W-:Y:S05]  /*ccb0*/  BRA `(.L_x_12205) ;  /* 0x0000000400b87947 */ /* 0x000fea0003800000 */
.L_x_12212:
        /* <DEDUP_REMOVED lines=11> */
.L_x_12219:
        /* <DEDUP_REMOVED lines=21> */
.L_x_12223:
[----:B------:R-:W-:Y:S05]  /*cec0*/  BSYNC B1 ;  /* 0x0000000000017941 */ /* 0x000fea0003800000 */
.L_x_12222:
[----:B------:R-:W-:Y:S01]  /*ced0*/  LEA R3, R0, 0x3b800000, 0x17 ;  /* 0x3b80000000037811 */ /* 0x000fe200078eb8ff */
[----:B------:R-:W-:-:S05]  /*cee0*/  IMAD.SHL.U32 R0, R2, 0x100000, RZ ;  /* 0x0010000002007824 */ /* 0x000fca00078e00ff */
[----:B------:R-:W-:-:S07]  /*cef0*/  LOP3.LUT R0, R3, R0, R4, 0xfe, !PT ;  /* 0x0000000003007212 */ /* 0x000fce00078efe04 */
.L_x_12221:
[----:B------:R-:W-:Y:S05]  /*cf00*/  BSYNC B0 ;  /* 0x0000000000007941 */ /* 0x000fea0003800000 */
.L_x_12220:
[----:B------:R-:W-:-:S04]  /*cf10*/  FMUL.FTZ R0, R0, 1 ;  /* 0x3f80000000007820 */ /* 0x000fc80000410000 */
[----:B------:R1:W2:Y:S01]  /*cf20*/  F2F.F64.F32 R2, R0 ;  /* 0x0000000000027310 */ /* 0x0002a20000201800 */
[----:B------:R-:W-:Y:S05]  /*cf30*/  BRA `(.L_x_12205) ;  /* 0x0000000400187947 */ /* 0x000fea0003800000 */
.L_x_12218:
        /* <DEDUP_REMOVED lines=21> */
.L_x_12227:
[----:B------:R-:W-:Y:S05]  /*d090*/  BSYNC B1 ;  /* 0x0000000000017941 */ /* 0x000fea0003800000 */
.L_x_12226:
[----:B------:R-:W-:Y:S01]  /*d0a0*/  LEA R3, R0, 0x37800000, 0x17 ;  /* 0x3780000000037811 */ /* 0x000fe200078eb8ff */
[----:B------:R-:W-:-:S05]  /*d0b0*/  IMAD.SHL.U32 R0, R2, 0x200000, RZ ;  /* 0x0020000002007824 */ /* 0x000fca00078e00ff */
[----:B------:R-:W-:-:S07]  /*d0c0*/  LOP3.LUT R0, R3, R0, R4, 0xfe, !PT ;  /* 0x0000000003007212 */ /* 0x000fce00078efe04 */
.L_x_12225:
[----:B------:R-:W-:Y:S05]  /*d0d0*/  BSYNC B0 ;  /* 0x0000000000007941 */ /* 0x000fea0003800000 */
.L_x_12224:
[----:B------:R-:W-:-:S04]  /*d0e0*/  FMUL.FTZ R0, R0, 1 ;  /* 0x3f80000000007820 */ /* 0x000fc80000410000 */
[----:B------:R3:W4:Y:S01]  /*d0f0*/  F2F.F64.F32 R2, R0 ;  /* 0x0000000000027310 */ /* 0x0007220000201800 */
[----:B------:R-:W-:Y:S05]  /*d100*/  BRA `(.L_x_12205) ;  /* 0x0000000000a47947 */ /* 0x000fea0003800000 */
.L_x_12217:
        /* <DEDUP_REMOVED lines=8> */
[----:B------:R-:W-:Y:S02]  /*d190*/  MOV R0, 0x400000 ;  /* 0x0040000000007802 */ /* 0x000fe40000000f00 */
[----:B--2---:R-:W-:-:S13]  /*d1a0*/  ISETP.NE.AND P0, PT, R4, RZ, PT ;  /* 0x000000ff0400720c */ /* 0x004fda0003f05270 */
[----:B------:R-:W-:Y:S05]  /*d1b0*/  @!P0 BRA `(.L_x_12231) ;  /* 0x00000000000c8947 */ /* 0x000fea0003800000 */
[----:B------:R-:W-:-:S13]  /*d1c0*/  ISETP.NE.AND P0, PT, R4, 0xff, PT ;  /* 0x000000ff0400780c */ /* 0x000fda0003f05270 */
[----:B------:R-:W-:Y:S02]  /*d1d0*/  @!P0 IMAD.MOV.U32 R0, RZ, RZ, 0x7f800001 ;  /* 0x7f800001ff008424 */ /* 0x000fe400078e00ff */
[----:B------:R-:W-:-:S07]  /*d1e0*/  @P0 IMAD.SHL.U32 R0, R4, 0x800000, RZ ;  /* 0x0080000004000824 */ /* 0x000fce00078e00ff */
.L_x_12231:
[----:B------:R-:W-:Y:S05]  /*d1f0*/  BSYNC B0 ;  /* 0x0000000000007941 */ /* 0x000fea0003800000 */
.L_x_12230:
[----:B------:R-:W-:-:S04]  /*d200*/  FMUL.FTZ R0, R0, 1 ;  /* 0x3f80000000007820 */ /* 0x000fc80000410000 */
[----:B------:R0:W1:Y:S01]  /*d210*/  F2F.F64.F32 R2, R0 ;  /* 0x0000000000027310 */ /* 0x0000620000201800 */
[----:B------:R-:W-:Y:S05]  /*d220*/  BRA `(.L_x_12205) ;  /* 0x00000000005c7947 */ /* 0x000fea0003800000 */
.L_x_12204:
        /* <DEDUP_REMOVED lines=16> */
.L_x_12232:
[----:B------:R-:W-:Y:S01]  /*d330*/  CS2R R2, SRZ ;  /* 0x0000000000027805 */ /* 0x000fe2000001ff00 */
[----:B------:R-:W-:Y:S06]  /*d340*/  BRA `(.L_x_12205) ;  /* 0x0000000000147947 */ /* 0x000fec0003800000 */
.L_x_12229:
[----:B------:R-:W2:Y:S02]  /*d350*/  LDG.E.64 R2, desc[UR36][R4.64] ;  /* 0x0000002404027981 */ /* 0x000ea4000c1e1b00 */
[----:B--2---:R-:W0:Y:S01]  /*d360*/  I2F.F64.U64 R2, R2 ;  /* 0x0000000200027312 */ /* 0x004e220000301800 */
[----:B------:R-:W-:Y:S05]  /*d370*/  BRA `(.L_x_12205) ;  /* 0x0000000000087947 */ /* 0x000fea0003800000 */
.L_x_12228:
[----:B------:R-:W2:Y:S02]  /*d380*/  LDG.E R2, desc[UR36][R4.64] ;  /* 0x0000002404027981 */ /* 0x000ea4000c1e1900 */
[----:B--2---:R-:W0:Y:S02]  /*d390*/  I2F.F64.U32 R2, R2 ;  /* 0x0000000200027312 */ /* 0x004e240000201800 */
.L_x_12205:
        /* <DEDUP_REMOVED lines=78> */
.L_x_12234:
        /* <DEDUP_REMOVED lines=35> */
.L_x_12235:
[----:B------:R-:W-:Y:S05]  /*dab0*/  BSYNC B0 ;  /* 0x0000000000007941 */ /* 0x000fea0003800000 */
.L_x_12233:
        /* <DEDUP_REMOVED lines=18> */
.L_x_12239:
[----:B------:R-:W0:Y:S02]  /*dbe0*/  F2I.S64.F64.TRUNC R4, R4 ;  /* 0x0000000400047311 */ /* 0x000e24000030d900 */
[----:B0-----:R-:W-:-:S05]  /*dbf0*/  IMAD.MOV.U32 R3, RZ, RZ, R4 ;  /* 0x000000ffff037224 */ /* 0x001fca00078e0004 */
[----:B------:R-:W-:Y:S01]  /*dc00*/  STG.E.U8 desc[UR36][R16.64], R3 ;  /* 0x0000000310007986 */ /* 0x000fe2000c101124 */
[----:B------:R-:W-:Y:S05]  /*dc10*/  EXIT ;  /* 0x000000000000794d */ /* 0x000fea0003800000 */
.L_x_12238:
        /* <DEDUP_REMOVED lines=9> */
.L_x_12242:
[----:B------:R-:W0:Y:S02]  /*dcb0*/  F2I.F64.TRUNC R5, R4 ;  /* 0x0000000400057311 */ /* 0x000e24000030d100 */
[----:B0-----:R-:W-:Y:S01]  /*dcc0*/  STG.E desc[UR36][R16.64], R5 ;  /* 0x0000000510007986 */ /* 0x001fe2000c101924 */
[----:B------:R-:W-:Y:S05]  /*dcd0*/  EXIT ;  /* 0x000000000000794d */ /* 0x000fea0003800000 */
.L_x_12241:
[----:B------:R-:W0:Y:S02]  /*dce0*/  F2I.F64.TRUNC R5, R4 ;  /* 0x0000000400057311 */ /* 0x000e24000030d100 */
[----:B0-----:R-:W-:Y:S01]  /*dcf0*/  STG.E.U16 desc[UR36][R16.64], R5 ;  /* 0x0000000510007986 */ /* 0x001fe2000c101524 */
[----:B------:R-:W-:Y:S05]  /*dd00*/  EXIT ;  /* 0x000000000000794d */ /* 0x000fea0003800000 */
.L_x_12237:
        /* <DEDUP_REMOVED lines=13> */
.L_x_12244:
        /* <DEDUP_REMOVED lines=8> */
.L_x_12243:
        /* <DEDUP_REMOVED lines=14> */
.L_x_12246:
        /* <DEDUP_REMOVED lines=9> */
.L_x_12245:
[----:B------:R-:W-:Y:S01]  /*dfd0*/  STG.E.64 desc[UR36][R16.64], R4 ;  /* 0x0000000410007986 */ /* 0x000fe2000c101b24 */
[----:B------:R-:W-:Y:S05]  /*dfe0*/  EXIT ;  /* 0x000000000000794d */ /* 0x000fea0003800000 */
.L_x_12236:
        /* <DEDUP_REMOVED lines=12> */
.L_x_12249:
[----:B------:R-:W-:-:S05]  /*e0b0*/  CS2R R6, SRZ ;  /* 0x0000000000067805 */ /* 0x000fca000001ff00 */
[----:B------:R-:W-:Y:S01]  /*e0c0*/  STG.E.128 desc[UR36][R16.64], R4 ;  /* 0x0000000410007986 */ /* 0x000fe2000c101d24 */
[----:B------:R-:W-:Y:S05]  /*e0d0*/  EXIT ;  /* 0x000000000000794d */ /* 0x000fea0003800000 */
.L_x_12248:
        /* <DEDUP_REMOVED lines=25> */
.L_x_12253:
[----:B------:R-:W-:Y:S05]  /*e270*/  BSYNC B0 ;  /* 0x0000000000007941 */ /* 0x000fea0003800000 */
.L_x_12252:
[----:B------:R-:W-:-:S05]  /*e280*/  LOP3.LUT R3, R0, R3, RZ, 0xfc, !PT ;  /* 0x0000000300037212 */ /* 0x000fca00078efcff */
[----:B------:R-:W-:Y:S01]  /*e290*/  STG.E.U8 desc[UR36][R16.64], R3 ;  /* 0x0000000310007986 */ /* 0x000fe2000c101124 */
[----:B------:R-:W-:Y:S05]  /*e2a0*/  EXIT ;  /* 0x000000000000794d */ /* 0x000fea0003800000 */
.L_x_12251:
        /* <DEDUP_REMOVED lines=17> */
.L_x_12255:
[----:B------:R-:W-:Y:S01]  /*e3c0*/  IMAD.MOV.U32 R0, RZ, RZ, 0x7f ;  /* 0x0000007fff007424 */ /* 0x000fe200078e00ff */
[----:B------:R-:W-:-:S04]  /*e3d0*/  ISETP.GT.U32.AND P0, PT, R2, 0x7f800000, PT ;  /* 0x7f8000000200780c */ /* 0x000fc80003f04070 */
[----:B------:R-:W-:-:S09]  /*e3e0*/  SEL R0, R0, 0x7c, P0 ;  /* 0x0000007c00007807 */ /* 0x000fd20000000000 */
.L_x_12256:
[----:B------:R-:W-:Y:S05]  /*e3f0*/  BSYNC B0 ;  /* 0x0000000000007941 */ /* 0x000fea0003800000 */
.L_x_12254:
[----:B------:R-:W-:-:S04]  /*e400*/  LOP3.LUT R2, R3, 0x80000000, RZ, 0xc0, !PT ;  /* 0x8000000003027812 */ /* 0x000fc800078ec0ff */
[----:B------:R-:W-:-:S04]  /*e410*/  SHF.R.U32.HI R3, RZ, 0x18, R2 ;  /* 0x00000018ff037819 */ /* 0x000fc80000011602 */
[----:B------:R-:W-:-:S05]  /*e420*/  LOP3.LUT R3, R0, R3, RZ, 0xfc, !PT ;  /* 0x0000000300037212 */ /* 0x000fca00078efcff */
[----:B------:R-:W-:Y:S01]  /*e430*/  STG.E.U8 desc[UR36][R16.64], R3 ;  /* 0x0000000310007986 */ /* 0x000fe2000c101124 */
[----:B------:R-:W-:Y:S05]  /*e440*/  EXIT ;  /* 0x000000000000794d */ /* 0x000fea0003800000 */
.L_x_12250:
        /* <DEDUP_REMOVED lines=8> */
.L_x_12247:
        /* <DEDUP_REMOVED lines=11> */
.L_x_12259:
        /* <DEDUP_REMOVED lines=21> */
.L_x_12262:
[----:B------:R-:W-:-:S04]  /*e6d0*/  LOP3.LUT R2, R3, 0x80000000, RZ, 0xc0, !PT ;  /* 0x8000000003027812 */ /* 0x000fc800078ec0ff */
[----:B------:R-:W-:-:S04]  /*e6e0*/  SHF.R.U32.HI R3, RZ, 0x18, R2 ;  /* 0x00000018ff037819 */ /* 0x000fc80000011602 */
[----:B------:R-:W-:-:S04]  /*e6f0*/  LOP3.LUT R0, R0, R3, RZ, 0xfc, !PT ;  /* 0x0000000300007212 */ /* 0x000fc800078efcff */
[----:B------:R-:W-:-:S07]  /*e700*/  PRMT R8, R0, 0x7610, R8 ;  /* 0x0000761000087816 */ /* 0x000fce0000000008 */
.L_x_12261:
[----:B------:R-:W-:Y:S05]  /*e710*/  BSYNC B0 ;  /* 0x0000000000007941 */ /* 0x000fea0003800000 */
.L_x_12260:
[----:B------:R-:W-:Y:S01]  /*e720*/  STG.E.U8 desc[UR36][R16.64], R8 ;  /* 0x0000000810007986 */ /* 0x000fe2000c101124 */
[----:B------:R-:W-:Y:S05]  /*e730*/  EXIT ;  /* 0x000000000000794d */ /* 0x000fea0003800000 */
.L_x_12258:
        /* <DEDUP_REMOVED lines=21> */
.L_x_12265:
[----:B------:R-:W-:-:S04]  /*e890*/  LOP3.LUT R2, R3, 0x80000000, RZ, 0xc0, !PT ;  /* 0x8000000003027812 */ /* 0x000fc800078ec0ff */
[----:B------:R-:W-:-:S04]  /*e8a0*/  SHF.R.U32.HI R3, RZ, 0x18, R2 ;  /* 0x00000018ff037819 */ /* 0x000fc80000011602 */
[----:B------:R-:W-:-:S04]  /*e8b0*/  LOP3.LUT R0, R0, R3, RZ, 0xfc, !PT ;  /* 0x0000000300007212 */ /* 0x000fc800078efcff */
[----:B------:R-:W-:-:S07]  /*e8c0*/  PRMT R8, R0, 0x7610, R8 ;  /* 0x0000761000087816 */ /* 0x000fce0000000008 */
.L_x_12264:
[----:B------:R-:W-:Y:S05]  /*e8d0*/  BSYNC B0 ;  /* 0x0000000000007941 */ /* 0x000fea0003800000 */
.L_x_12263:
[----:B------:R-:W-:Y:S01]  /*e8e0*/  STG.E.U8 desc[UR36][R16.64], R8 ;  /* 0x0000000810007986 */ /* 0x000fe2000c101124 */
[----:B------:R-:W-:Y:S05]  /*e8f0*/  EXIT ;  /* 0x000000000000794d */ /* 0x000fea0003800000 */
.L_x_12257:
        /* <DEDUP_REMOVED lines=26> */
.L_x_12240:
[----:B------:R-:W-:Y:S01]  /*eaa0*/  MOV R0, 0x0 ;  /* 0x0000000000007802 */ /* 0x000fe20000000f00 */
[----:B------:R-:W-:Y:S01]  /*eab0*/  ULDC.64 UR4, c[0x4][0x128] ;  /* 0x01004a0000047ab9 */ /* 0x000fe20000000a00 */
[----:B------:R-:W-:Y:S01]  /*eac0*/  ULDC.64 UR6, c[0x4][0x10] ;  /* 0x0100040000067ab9 */ /* 0x000fe20000000a00 */
[----:B------:R-:W-:Y:S01]  /*ead0*/  MOV R4, UR4 ;  /* 0x0000000400047c02 */ /* 0x000fe20008000f00 */
        /* <DEDUP_REMOVED lines=12> */
.L_x_12268:
[----:B------:R-:W-:Y:S05]  /*eba0*/  EXIT ;  /* 0x000000000000794d */ /* 0x000fea0003800000 */
.L_x_12267:
[----:B------:R-:W0:Y:S02]  /*ebb0*/  F2I.U64.F64.TRUNC R4, R4 ;  /* 0x0000000400047311 */ /* 0x000e24000030d800 */
[----:B0-----:R-:W-:Y:S01]  /*ebc0*/  STG.E.64 desc[UR36][R16.64], R4 ;  /* 0x0000000410007986 */ /* 0x001fe2000c101b24 */
[----:B------:R-:W-:Y:S05]  /*ebd0*/  EXIT ;  /* 0x000000000000794d */ /* 0x000fea0003800000 */
.L_x_12266:
[----:B------:R-:W0:Y:S02]  /*ebe0*/  F2I.U32.F64.TRUNC R5, R4 ;  /* 0x0000000400057311 */ /* 0x000e24000030d000 */
[----:B0-----:R-:W-:Y:S01]  /*ebf0*/  STG.E desc[UR36][R16.64], R5 ;  /* 0x0000000510007986 */ /* 0x001fe2000c101924 */
[----:B------:R-:W-:Y:S05]  /*ec00*/  EXIT ;  /* 0x000000000000794d */ /* 0x000fea0003800000 */
.L_x_12269:
        /* <DEDUP_REMOVED lines=15> */
.L_x_12928:


//--------------------- .text._ZN2at6native27unrolled_elementwise_kernelIZZZNS0_18GeluCUDAKernelImplERNS_18TensorIteratorBaseENS0_8GeluTypeEENKUlvE_clEvENKUlvE_clEvEUldE_St5arrayIPcLm2EELi4E23TrivialOffsetCalculatorILi1EjESC_NS0_6memory12LoadWithCastILi1EEENSD_13StoreWithCastILi1EEEEEviT_T0_T2_T3_T4_T5_ --------------------------
	.section	.text._ZN2at6native27unrolled_elementwise_kernelIZZZNS0_18GeluCUDAKernelImplERNS_18TensorIteratorBaseENS0_8GeluTypeEENKUlvE_clEvENKUlvE_clEvEUldE_St5arrayIPcLm2EELi4E23TrivialOffsetCalculatorILi1EjESC_NS0_6memory12LoadWithCastILi1EEENSD_13StoreWithCastILi1EEEEEviT_T0_T2_T3_T4_T5_,"ax",@progbits
	.align	128
        .global         _ZN2at6native27unrolled_elementwise_kernelIZZZNS0_18GeluCUDAKernelImplERNS_18TensorIteratorBaseENS0_8GeluTypeEENKUlvE_clEvENKUlvE_clEvEUldE_St5arrayIPcLm2EELi4E23TrivialOffsetCalculatorILi1EjESC_NS0_6memory12LoadWithCastILi1EEENSD_13StoreWithCastILi1EEEEEviT_T0_T2_T3_T4_T5_
        .type           _ZN2at6native27unrolled_elementwise_kernelIZZZNS0_18GeluCUDAKernelImplERNS_18TensorIteratorBaseENS0_8GeluTypeEENKUlvE_clEvENKUlvE_clEvEUldE_St5arrayIPcLm2EELi4E23TrivialOffsetCalculatorILi1EjESC_NS0_6memory12LoadWithCastILi1EEENSD_13StoreWithCastILi1EEEEEviT_T0_T2_T3_T4_T5_,@function
        .size           _ZN2at6native27unrolled_elementwise_kernelIZZZNS0_18GeluCUDAKernelImplERNS_18TensorIteratorBaseENS0_8GeluTypeEENKUlvE_clEvENKUlvE_clEvEUldE_St5arrayIPcLm2EELi4E23TrivialOffsetCalculatorILi1EjESC_NS0_6memory12LoadWithCastILi1EEENSD_13StoreWithCastILi1EEEEEviT_T0_T2_T3_T4_T5_,(.L_x_12929 - _ZN2at6native27unrolled_elementwise_kernelIZZZNS0_18GeluCUDAKernelImplERNS_18TensorIteratorBaseENS0_8GeluTypeEENKUlvE_clEvENKUlvE_clEvEUldE_St5arrayIPcLm2EELi4E23TrivialOffsetCalculatorILi1EjESC_NS0_6memory12LoadWithCastILi1EEENSD_13StoreWithCastILi1EEEEEviT_T0_T2_T3_T4_T5_)
        .other          _ZN2at6native27unrolled_elementwise_kernelIZZZNS0_18GeluCUDAKernelImplERNS_18TensorIteratorBaseENS0_8GeluTypeEENKUlvE_clEvENKUlvE_clEvEUldE_St5arrayIPcLm2EELi4E23TrivialOffsetCalculatorILi1EjESC_NS0_6memory12LoadWithCastILi1EEENSD_13StoreWithCastILi1EEEEEviT_T0_T2_T3_T4_T5_,@"STO_CUDA_ENTRY STV_DEFAULT"
_ZN2at6native27unrolled_elementwise_kernelIZZZNS0_18GeluCUDAKernelImplERNS_18TensorIteratorBaseENS0_8GeluTypeEENKUlvE_clEvENKUlvE_clEvEUldE_St5arrayIPcLm2EELi4E23TrivialOffsetCalculatorILi1EjESC_NS0_6memory12LoadWithCastILi1EEENSD_13StoreWithCastILi1EEEEEviT_T0_T2_T3_T4_T5_:
.text._ZN2at6native27unrolled_elementwise_kernelIZZZNS0_18GeluCUDAKernelImplERNS_18TensorIteratorBaseENS0_8GeluTypeEENKUlvE_clEvENKUlvE_clEvEUldE_St5arrayIPcLm2EELi4E23TrivialOffsetCalculatorILi1EjESC_NS0_6memory12LoadWithCastILi1EEENSD_13StoreWithCastILi1EEEEEviT_T0_T2_T3_T4_T5_:
        /* <DEDUP_REMOVED lines=32> */
.L_x_12275:
[----:B------:R-:W2:Y:S02]  /*0200*/  LDG.E.U8 R4, desc[UR36][R4.64] ;  /* 0x0000002404047981 */ /* 0x000ea4000c1e1100 */
[----:B--2---:R0:W1:Y:S01]  /*0210*/  I2F.F64.U16 R28, R4 ;  /* 0x00000004001c7312 */ /* 0x0040620000101800 */
[----:B------:R-:W-:Y:S05]  /*0220*/  BRA `(.L_x_12277) ;  /* 0x0000000c00747947 */ /* 0x000fea0003800000 */
.L_x_12274:
        /* <DEDUP_REMOVED lines=9> */
.L_x_12279:
[----:B------:R-:W2:Y:S02]  /*02c0*/  LDG.E R4, desc[UR36][R4.64] ;  /* 0x0000002404047981 */ /* 0x000ea4000c1e1900 */
[----:B--2---:R1:W2:Y:S01]  /*02d0*/  I2F.F64 R28, R4 ;  /* 0x00000004001c7312 */ /* 0x0042a20000201c00 */
[----:B------:R-:W-:Y:S05]  /*02e0*/  BRA `(.L_x_12277) ;  /* 0x0000000c00447947 */ /* 0x000fea0003800000 */
.L_x_12278:
[----:B------:R-:W2:Y:S02]  /*02f0*/  LDG.E.U16 R4, desc[UR36][R4.64] ;  /* 0x0000002404047981 */ /* 0x000ea4000c1e1500 */
[----:B--2---:R3:W4:Y:S01]  /*0300*/  I2F.F64.S16 R28, R4 ;  /* 0x00000004001c7312 */ /* 0x0047220000101c00 */
[----:B------:R-:W-:Y:S05]  /*0310*/  BRA `(.L_x_12277) ;  /* 0x0000000c00387947 */ /* 0x000fea0003800000 */
.L_x_12273:
        /* <DEDUP_REMOVED lines=10> */
.L_x_12281:
[----:B------:R-:W2:Y:S02]  /*03c0*/  LDG.E.U16 R0, desc[UR36][R4.64] ;  /* 0x0000002404007981 */ /* 0x000ea4000c1e1500 */
[----:B--2---:R-:W-:-:S05]  /*03d0*/  HADD2.F32 R0, -RZ, R0.H0_H0 ;  /* 0x20000000ff007230 */ /* 0x004fca0000004100 */
[----:B------:R-:W-:-:S04]  /*03e0*/  FMUL.FTZ R0, R0, 1 ;  /* 0x3f80000000007820 */ /* 0x000fc80000410000 */
[----:B------:R0:W1:Y:S01]  /*03f0*/  F2F.F64.F32 R28, R0 ;  /* 0x00000000001c7310 */ /* 0x0000620000201800 */
[----:B------:R-:W-:Y:S05]  /*0400*/  BRA `(.L_x_12277) ;  /* 0x0000000800fc7947 */ /* 0x000fea0003800000 */
.L_x_12280:
        /* <DEDUP_REMOVED lines=10> */
.L_x_12283:
[----:B------:R-:W2:Y:S02]  /*04b0*/  LDG.E.U16 R4, desc[UR36][R4.64] ;  /* 0x0000002404047981 */ /* 0x000ea4000c1e1500 */
[----:B--2---:R-:W-:-:S05]  /*04c0*/  HADD2.F32 R0, -RZ, R4.H0_H0 ;  /* 0x20000004ff007230 */ /* 0x004fca0000004100 */
[----:B------:R-:W-:-:S04]  /*04d0*/  FMUL.FTZ R0, R0, 1 ;  /* 0x3f80000000007820 */ /* 0x000fc80000410000 */
[----:B------:R0:W1:Y:S01]  /*04e0*/  F2F.F64.F32 R28, R0 ;  /* 0x00000000001c7310 */ /* 0x0000620000201800 */
[----:B------:R-:W-:Y:S05]  /*04f0*/  BRA `(.L_x_12277) ;  /* 0x0000000800c07947 */ /* 0x000fea0003800000 */
.L_x_12282:
[----:B------:R0:W5:Y:S01]  /*0500*/  LDG.E.64 R28, desc[UR36][R4.64] ;  /* 0x00000024041c7981 */ /* 0x000162000c1e1b00 */
[----:B------:R-:W-:Y:S05]  /*0510*/  BRA `(.L_x_12277) ;  /* 0x0000000800b87947 */ /* 0x000fea0003800000 */
.L_x_12272:
        /* <DEDUP_REMOVED lines=13> */
.L_x_12286:
[----:B------:R0:W5:Y:S01]  /*05f0*/  LDG.E.64 R28, desc[UR36][R4.64] ;  /* 0x00000024041c7981 */ /* 0x000162000c1e1b00 */
[----:B------:R-:W-:Y:S05]  /*0600*/  BRA `(.L_x_12277) ;  /* 0x00000008007c7947 */ /* 0x000fea0003800000 */
.L_x_12285:
        /* <DEDUP_REMOVED lines=28> */
.L_x_12288:
        /* <DEDUP_REMOVED lines=16> */
.L_x_12287:
[----:B------:R-:W2:Y:S02]  /*08d0*/  LDG.E.U16 R0, desc[UR36][R4.64] ;  /* 0x0000002404007981 */ /* 0x000ea4000c1e1500 */
[----:B--2---:R-:W-:-:S04]  /*08e0*/  IMAD.U32 R0, R0, 0x10000, RZ ;  /* 0x0001000000007824 */ /* 0x004fc800078e00ff */
[----:B------:R-:W-:-:S04]  /*08f0*/  FMUL.FTZ R0, R0, 1 ;  /* 0x3f80000000007820 */ /* 0x000fc80000410000 */
[----:B------:R0:W1:Y:S01]  /*0900*/  F2F.F64.F32 R28, R0 ;  /* 0x00000000001c7310 */ /* 0x0000620000201800 */
[----:B------:R-:W-:Y:S05]  /*0910*/  BRA `(.L_x_12277) ;  /* 0x0000000400b87947 */ /* 0x000fea0003800000 */
.L_x_12284:
        /* <DEDUP_REMOVED lines=11> */
.L_x_12291:
        /* <DEDUP_REMOVED lines=21> */
.L_x_12295:
[----:B------:R-:W-:Y:S05]  /*0b20*/  BSYNC B1 ;  /* 0x0000000000017941 */ /* 0x000fea0003800000 */
.L_x_12294:
[----:B------:R-:W-:Y:S01]  /*0b30*/  LEA R5, R0, 0x3b800000, 0x17 ;  /* 0x3b80000000057811 */ /* 0x000fe200078eb8ff */
[----:B------:R-:W-:-:S05]  /*0b40*/  IMAD.SHL.U32 R0, R3, 0x100000, RZ ;  /* 0x0010000003007824 */ /* 0x000fca00078e00ff */
[----:B------:R-:W-:-:S07]  /*0b50*/  LOP3.LUT R0, R5, R0, R6, 0xfe, !PT ;  /* 0x0000000005007212 */ /* 0x000fce00078efe06 */
.L_x_12293:
[----:B------:R-:W-:Y:S05]  /*0b60*/  BSYNC B0 ;  /* 0x0000000000007941 */ /* 0x000fea0003800000 */
.L_x_12292:
[----:B------:R-:W-:-:S04]  /*0b70*/  FMUL.FTZ R0, R0, 1 ;  /* 0x3f80000000007820 */ /* 0x000fc80000410000 */
[----:B------:R0:W1:Y:S01]  /*0b80*/  F2F.F64.F32 R28, R0 ;  /* 0x00000000001c7310 */ /* 0x0000620000201800 */
[----:B------:R-:W-:Y:S05]  /*0b90*/  BRA `(.L_x_12277) ;  /* 0x0000000400187947 */ /* 0x000fea0003800000 */
.L_x_12290:
        /* <DEDUP_REMOVED lines=21> */
.L_x_12299:
[----:B------:R-:W-:Y:S05]  /*0cf0*/  BSYNC B1 ;  /* 0x0000000000017941 */ /* 0x000fea0003800000 */
.L_x_12298:
[----:B------:R-:W-:Y:S01]  /*0d00*/  LEA R5, R0, 0x37800000, 0x17 ;  /* 0x3780000000057811 */ /* 0x000fe200078eb8ff */
[----:B------:R-:W-:-:S05]  /*0d10*/  IMAD.SHL.U32 R0, R3, 0x200000, RZ ;  /* 0x0020000003007824 */ /* 0x000fca00078e00ff */
[----:B------:R-:W-:-:S07]  /*0d20*/  LOP3.LUT R0, R5, R0, R6, 0xfe, !PT ;  /* 0x0000000005007212 */ /* 0x000fce00078efe06 */
.L_x_12297:
[----:B------:R-:W-:Y:S05]  /*0d30*/  BSYNC B0 ;  /* 0x0000000000007941 */ /* 0x000fea0003800000 */
.L_x_12296:
[----:B------:R-:W-:-:S04]  /*0d40*/  FMUL.FTZ R0, R0, 1 ;  /* 0x3f80000000007820 */ /* 0x000fc80000410000 */
[----:B------:R0:W1:Y:S01]  /*0d50*/  F2F.F64.F32 R28, R0 ;  /* 0x00000000001c7310 */ /* 0x0000620000201800 */
[----:B------:R-:W-:Y:S05]  /*0d60*/  BRA `(.L_x_12277) ;  /* 0x0000000000a47947 */ /* 0x000fea0003800000 */
.L_x_12289:
        /* <DEDUP_REMOVED lines=14> */
.L_x_12303:
[----:B------:R-:W-:Y:S05]  /*0e50*/  BSYNC B0 ;  /* 0x0000000000007941 */ /* 0x000fea0003800000 */
.L_x_12302:
[----:B------:R-:W-:-:S04]  /*0e60*/  FMUL.FTZ R0, R0, 1 ;  /* 0x3f80000000007820 */ /* 0x000fc80000410000 */
[----:B------:R0:W1:Y:S01]  /*0e70*/  F2F.F64.F32 R28, R0 ;  /* 0x00000000001c7310 */ /* 0x0000620000201800 */
[----:B------:R-:W-:Y:S05]  /*0e80*/  BRA `(.L_x_12277) ;  /* 0x00000000005c7947 */ /* 0x000fea0003800000 */
.L_x_12276:
        /* <DEDUP_REMOVED lines=16> */
.L_x_12304:
[----:B------:R-:W-:Y:S01]  /*0f90*/  CS2R R28, SRZ ;  /* 0x00000000001c7805 */ /* 0x000fe2000001ff00 */
[----:B------:R-:W-:Y:S06]  /*0fa0*/  BRA `(.L_x_12277) ;  /* 0x0000000000147947 */ /* 0x000fec0003800000 */
.L_x_12301:
[----:B------:R-:W2:Y:S02]  /*0fb0*/  LDG.E.64 R28, desc[UR36][R4.64] ;  /* 0x00000024041c7981 */ /* 0x000ea4000c1e1b00 */
[----:B--2---:R-:W0:Y:S01]  /*0fc0*/  I2F.F64.U64 R28, R28 ;  /* 0x0000001c001c7312 */ /* 0x004e220000301800 */
[----:B------:R-:W-:Y:S05]  /*0fd0*/  BRA `(.L_x_12277) ;  /* 0x0000000000087947 */ /* 0x000fea0003800000 */
.L_x_12300:
[----:B------:R-:W2:Y:S02]  /*0fe0*/  LDG.E R4, desc[UR36][R4.64] ;  /* 0x0000002404047981 */ /* 0x000ea4000c1e1900 */
[----:B--2---:R0:W1:Y:S02]  /*0ff0*/  I2F.F64.U32 R28, R4 ;  /* 0x00000004001c7312 */ /* 0x0040640000201800 */
.L_x_12277:
[----:B------:R-:W3:Y:S02]  /*1000*/  S2R R26, SR_TID.X ;  /* 0x00000000001a7919 */ /* 0x000ee40000002100 */
[----:B---3--:R-:W-:-:S07]  /*1010*/  VIADD R26, R26, 0x80 ;  /* 0x000000801a1a7836 */ /* 0x008fce0000000000 */
.L_x_12271:
[----:B------:R-:W-:Y:S05]  /*1020*/  BSYNC B6 ;  /* 0x0000000000067941 */ /* 0x000fea0003800000 */
.L_x_12270:
        /* <DEDUP_REMOVED lines=24> */
.L_x_12310:
[----:B------:R-:W3:Y:S02]  /*11b0*/  LDG.E.U8 R4, desc[UR36][R4.64] ;  /* 0x0000002404047981 */ /* 0x000ee4000c1e1100 */
[----:B---3--:R0:W1:Y:S01]  /*11c0*/  I2F.F64.U16 R24, R4 ;  /* 0x0000000400187312 */ /* 0x0080620000101800 */
[----:B------:R-:W-:Y:S05]  /*11d0*/  BRA `(.L_x_12312) ;  /* 0x0000000c00707947 */ /* 0x000fea0003800000 */
.L_x_12309:
        /* <DEDUP_REMOVED lines=9> */
.L_x_12314:
[----:B------:R-:W3:Y:S02]  /*1270*/  LDG.E R4, desc[UR36][R4.64] ;  /* 0x0000002404047981 */ /* 0x000ee4000c1e1900 */
[----:B---3--:R0:W1:Y:S01]  /*1280*/  I2F.F64 R24, R4 ;  /* 0x0000000400187312 */ /* 0x0080620000201c00 */
[----:B------:R-:W-:Y:S05]  /*1290*/  BRA `(.L_x_12312) ;  /* 0x0000000c00407947 */ /* 0x000fea0003800000 */
.L_x_12313:
[----:B------:R-:W3:Y:S02]  /*12a0*/  LDG.E.U16 R4, desc[UR36][R4.64] ;  /* 0x0000002404047981 */ /* 0x000ee4000c1e1500 */
[----:B---3--:R0:W1:Y:S01]  /*12b0*/  I2F.F64.S16 R24, R4 ;  /* 0x0000000400187312 */ /* 0x0080620000101c00 */
[----:B------:R-:W-:Y:S05]  /*12c0*/  BRA `(.L_x_12312) ;  /* 0x0000000c00347947 */ /* 0x000fea0003800000 */
.L_x_12308:
        /* <DEDUP_REMOVED lines=10> */
.L_x_12316:
[----:B------:R-:W3:Y:S02]  /*1370*/  LDG.E.U16 R0, desc[UR36][R4.64] ;  /* 0x0000002404007981 */ /* 0x000ee4000c1e1500 */
[----:B---3--:R-:W-:-:S05]  /*1380*/  HADD2.F32 R0, -RZ, R0.H0_H0 ;  /* 0x20000000ff007230 */ /* 0x008fca0000004100 */
[----:B------:R-:W-:-:S04]  /*1390*/  FMUL.FTZ R0, R0, 1 ;  /* 0x3f80000000007820 */ /* 0x000fc80000410000 */
[----:B------:R0:W1:Y:S01]  /*13a0*/  F2F.F64.F32 R24, R0 ;  /* 0x0000000000187310 */ /* 0x0000620000201800 */
[----:B------:R-:W-:Y:S05]  /*13b0*/  BRA `(.L_x_12312) ;  /* 0x0000000800f87947 */ /* 0x000fea0003800000 */
.L_x_12315:
        /* <DEDUP_REMOVED lines=10> */
.L_x_12318:
[----:B------:R-:W3:Y:S02]  /*1460*/  LDG.E.U16 R4, desc[UR36][R4.64] ;  /* 0x0000002404047981 */ /* 0x000ee4000c1e1500 */
[----:B---3--:R-:W-:-:S05]  /*1470*/  HADD2.F32 R0, -RZ, R4.H0_H0 ;  /* 0x20000004ff007230 */ /* 0x008fca0000004100 */
[----:B------:R-:W-:-:S04]  /*1480*/  FMUL.FTZ R0, R0, 1 ;  /* 0x3f80000000007820 */ /* 0x000fc80000410000 */
[----:B------:R0:W1:Y:S01]  /*1490*/  F2F.F64.F32 R24, R0 ;  /* 0x0000000000187310 */ /* 0x0000620000201800 */
[----:B------:R-:W-:Y:S05]  /*14a0*/  BRA `(.L_x_12312) ;  /* 0x0000000800bc7947 */ /* 0x000fea0003800000 */
.L_x_12317:
[----:B------:R0:W5:Y:S01]  /*14b0*/  LDG.E.64 R24, desc[UR36][R4.64] ;  /* 0x0000002404187981 */ /* 0x000162000c1e1b00 */
[----:B------:R-:W-:Y:S05]  /*14c0*/  BRA `(.L_x_12312) ;  /* 0x0000000800b47947 */ /* 0x000fea0003800000 */
.L_x_12307:
        /* <DEDUP_REMOVED lines=13> */
.L_x_12321:
[----:B------:R0:W5:Y:S01]  /*15a0*/  LDG.E.64 R24, desc[UR36][R4.64] ;  /* 0x0000002404187981 */ /* 0x000162000c1e1b00 */
[----:B------:R-:W-:Y:S05]  /*15b0*/  BRA `(.L_x_12312) ;  /* 0x0000000800787947 */ /* 0x000fea0003800000 */
.L_x_12320:
        /* <DEDUP_REMOVED lines=28> */
.L_x_12323:
        /* <DEDUP_REMOVED lines=15> */
.L_x_12322:
[----:B------:R-:W3:Y:S02]  /*1870*/  LDG.E.U16 R0, desc[UR36][R4.64] ;  /* 0x0000002404007981 */ /* 0x000ee4000c1e1500 */
[----:B---3--:R-:W-:-:S04]  /*1880*/  IMAD.U32 R0, R0, 0x10000, RZ ;  /* 0x0001000000007824 */ /* 0x008fc800078e00ff */
[----:B------:R-:W-:-:S04]  /*1890*/  FMUL.FTZ R0, R0, 1 ;  /* 0x3f80000000007820 */ /* 0x000fc80000410000 */
[----:B------:R0:W1:Y:S01]  /*18a0*/  F2F.F64.F32 R24, R0 ;  /* 0x0000000000187310 */ /* 0x0000620000201800 */
[----:B------:R-:W-:Y:S05]  /*18b0*/  BRA `(.L_x_12312) ;  /* 0x0000000400b87947 */ /* 0x000fea0003800000 */
.L_x_12319:
        /* <DEDUP_REMOVED lines=11> */
.L_x_12326:
        /* <DEDUP_REMOVED lines=21> */
.L_x_12330:
[----:B------:R-:W-:Y:S05]  /*1ac0*/  BSYNC B1 ;  /* 0x0000000000017941 */ /* 0x000fea0003800000 */
.L_x_12329:
[----:B------:R-:W-:Y:S01]  /*1ad0*/  LEA R5, R0, 0x3b800000, 0x17 ;  /* 0x3b80000000057811 */ /* 0x000fe200078eb8ff */
[----:B------:R-:W-:-:S05]  /*1ae0*/  IMAD.SHL.U32 R0, R3, 0x100000, RZ ;  /* 0x0010000003007824 */ /* 0x000fca00078e00ff */
[----:B------:R-:W-:-:S07]  /*1af0*/  LOP3.LUT R0, R5, R0, R6, 0xfe, !PT ;  /* 0x0000000005007212 */ /* 0x000fce00078efe06 */
.L_x_12328:
[----:B------:R-:W-:Y:S05]  /*1b00*/  BSYNC B0 ;  /* 0x0000000000007941 */ /* 0x000fea0003800000 */
.L_x_12327:
[----:B------:R-:W-:-:S04]  /*1b10*/  FMUL.FTZ R0, R0, 1 ;  /* 0x3f80000000007820 */ /* 0x000fc80000410000 */
[----:B------:R0:W1:Y:S01]  /*1b20*/  F2F.F64.F32 R24, R0 ;  /* 0x0000000000187310 */ /* 0x0000620000201800 */
[----:B------:R-:W-:Y:S05]  /*1b30*/  BRA `(.L_x_12312) ;  /* 0x0000000400187947 */ /* 0x000fea0003800000 */
.L_x_12325:
        /* <DEDUP_REMOVED lines=21> */
.L_x_12334:
[----:B------:R-:W-:Y:S05]  /*1c90*/  BSYNC B1 ;  /* 0x0000000000017941 */ /* 0x000fea0003800000 */
.L_x_12333:
[----:B------:R-:W-:Y:S01]  /*1ca0*/  LEA R5, R0, 0x37800000, 0x17 ;  /* 0x3780000000057811 */ /* 0x000fe200078eb8ff */
[----:B------:R-:W-:-:S05]  /*1cb0*/  IMAD.SHL.U32 R0, R3, 0x200000, RZ ;  /* 0x0020000003007824 */ /* 0x000fca00078e00ff */
[----:B------:R-:W-:-:S07]  /*1cc0*/  LOP3.LUT R0, R5, R0, R6, 0xfe, !PT ;  /* 0x0000000005007212 */ /* 0x000fce00078efe06 */
.L_x_12332:
[----:B------:R-:W-:Y:S05]  /*1cd0*/  BSYNC B0 ;  /* 0x0000000000007941 */ /* 0x000fea0003800000 */
.L_x_12331:
[----:B------:R-:W-:-:S04]  /*1ce0*/  FMUL.FTZ R0, R0, 1 ;  /* 0x3f80000000007820 */ /* 0x000fc80000410000 */
[----:B------:R0:W1:Y:S01]  /*1cf0*/  F2F.F64.F32 R24, R0 ;  /* 0x0000000000187310 */ /* 0x0000620000201800 */
[----:B------:R-:W-:Y:S05]  /*1d00*/  BRA `(.L_x_12312) ;  /* 0x0000000000a47947 */ /* 0x000fea0003800000 */
.L_x_12324:
        /* <DEDUP_REMOVED lines=14> */
.L_x_12338:
[----:B------:R-:W-:Y:S05]  /*1df0*/  BSYNC B0 ;  /* 0x0000000000007941 */ /* 0x000fea0003800000 */
.L_x_12337:
[----:B------:R-:W-:-:S04]  /*1e00*/  FMUL.FTZ R0, R0, 1 ;  /* 0x3f80000000007820 */ /* 0x000fc80000410000 */
[----:B------:R0:W1:Y:S01]  /*1e10*/  F2F.F64.F32 R24, R0 ;  /* 0x0000000000187310 */ /* 0x0000620000201800 */
[----:B------:R-:W-:Y:S05]  /*1e20*/  BRA `(.L_x_12312) ;  /* 0x00000000005c7947 */ /* 0x000fea0003800000 */
.L_x_12311:
        /* <DEDUP_REMOVED lines=16> */
.L_x_12339:
[----:B------:R-:W-:Y:S01]  /*1f30*/  CS2R R24, SRZ ;  /* 0x0000000000187805 */ /* 0x000fe2000001ff00 */
[----:B------:R-:W-:Y:S06]  /*1f40*/  BRA `(.L_x_12312) ;  /* 0x0000000000147947 */ /* 0x000fec0003800000 */
.L_x_12336:
[----:B------:R-:W3:Y:S02]  /*1f50*/  LDG.E.64 R24, desc[UR36][R4.64] ;  /* 0x0000002404187981 */ /* 0x000ee4000c1e1b00 */
[----:B---3--:R-:W0:Y:S01]  /*1f60*/  I2F.F64.U64 R24, R24 ;  /* 0x0000001800187312 */ /* 0x008e220000301800 */
[----:B------:R-:W-:Y:S05]  /*1f70*/  BRA `(.L_x_12312) ;  /* 0x0000000000087947 */ /* 0x000fea0003800000 */
.L_x_12335:
[----:B------:R-:W3:Y:S02]  /*1f80*/  LDG.E R4, desc[UR36][R4.64] ;  /* 0x0000002404047981 */ /* 0x000ee4000c1e1900 */
[----:B---3--:R0:W1:Y:S02]  /*1f90*/  I2F.F64.U32 R24, R4 ;  /* 0x0000000400187312 */ /* 0x0080640000201800 */
.L_x_12312:
[----:B------:R-:W-:-:S07]  /*1fa0*/  VIADD R26, R26, 0x80 ;  /* 0x000000801a1a7836 */ /* 0x000fce0000000000 */
.L_x_12306:
[----:B------:R-:W-:Y:S05]  /*1fb0*/  BSYNC B6 ;  /* 0x0000000000067941 */ /* 0x000fea0003800000 */
.L_x_12305:
        /* <DEDUP_REMOVED lines=26> */
.L_x_12345:
[----:B------:R-:W3:Y:S02]  /*2160*/  LDG.E.U8 R4, desc[UR36][R4.64] ;  /* 0x0000002404047981 */ /* 0x000ee4000c1e1100 */
[----:B---3--:R0:W1:Y:S01]  /*2170*/  I2F.F64.U16 R22, R4 ;  /* 0x0000000400167312 */ /* 0x0080620000101800 */
[----:B------:R-:W-:Y:S05]  /*2180*/  BRA `(.L_x_12347) ;  /* 0x0000000c00707947 */ /* 0x000fea0003800000 */
.L_x_12344:
        /* <DEDUP_REMOVED lines=9> */
.L_x_12349:
[----:B------:R-:W3:Y:S02]  /*2220*/  LDG.E R4, desc[UR36][R4.64] ;  /* 0x0000002404047981 */ /* 0x000ee4000c1e1900 */
[----:B---3--:R0:W1:Y:S01]  /*2230*/  I2F.F64 R22, R4 ;  /* 0x0000000400167312 */ /* 0x0080620000201c00 */
[----:B------:R-:W-:Y:S05]  /*2240*/  BRA `(.L_x_12347) ;  /* 0x0000000c00407947 */ /* 0x000fea0003800000 */
.L_x_12348:
[----:B------:R-:W3:Y:S02]  /*2250*/  LDG.E.U16 R4, desc[UR36][R4.64] ;  /* 0x0000002404047981 */ /* 0x000ee4000c1e1500 */
[----:B---3--:R0:W1:Y:S01]  /*2260*/  I2F.F64.S16 R22, R4 ;  /* 0x0000000400167312 */ /* 0x0080620000101c00 */
[----:B------:R-:W-:Y:S05]  /*2270*/  BRA `(.L_x_12347) ;  /* 0x0000000c00347947 */ /* 0x000fea0003800000 */
.L_x_12343:
        /* <DEDUP_REMOVED lines=10> */
.L_x_12351:
[----:B------:R-:W3:Y:S02]  /*2320*/  LDG.E.U16 R0, desc[UR36][R4.64] ;  /* 0x0000002404007981 */ /* 0x000ee4000c1e1500 */
[----:B---3--:R-:W-:-:S05]  /*2330*/  HADD2.F32 R0, -RZ, R0.H0_H0 ;  /* 0x20000000ff007230 */ /* 0x008fca0000004100 */
[----:B------:R-:W-:-:S04]  /*2340*/  FMUL.FTZ R0, R0, 1 ;  /* 0x3f80000000007820 */ /* 0x000fc80000410000 */
[----:B------:R0:W1:Y:S01]  /*2350*/  F2F.F64.F32 R22, R0 ;  /* 0x0000000000167310 */ /* 0x0000620000201800 */
[----:B------:R-:W-:Y:S05]  /*2360*/  BRA `(.L_x_12347) ;  /* 0x0000000800f87947 */ /* 0x000fea0003800000 */
.L_x_12350:
        /* <DEDUP_REMOVED lines=10> */
.L_x_12353:
[----:B------:R-:W3:Y:S02]  /*2410*/  LDG.E.U16 R4, desc[UR36][R4.64] ;  /* 0x0000002404047981 */ /* 0x000ee4000c1e1500 */
[----:B---3--:R-:W-:-:S05]  /*2420*/  HADD2.F32 R0, -RZ, R4.H0_H0 ;  /* 0x20000004ff007230 */ /* 0x008fca0000004100 */
[----:B------:R-:W-:-:S04]  /*2430*/  FMUL.FTZ R0, R0, 1 ;  /* 0x3f80000000007820 */ /* 0x000fc80000410000 */
[----:B------:R0:W1:Y:S01]  /*2440*/  F2F.F64.F32 R22, R0 ;  /* 0x0000000000167310 */ /* 0x0000620000201800 */
[----:B------:R-:W-:Y:S05]  /*2450*/  BRA `(.L_x_12347) ;  /* 0x0000000800bc7947 */ /* 0x000fea0003800000 */
.L_x_12352:
[----:B------:R0:W5:Y:S01]  /*2460*/  LDG.E.64 R22, desc[UR36][R4.64] ;  /* 0x0000002404167981 */ /* 0x000162000c1e1b00 */
[----:B------:R-:W-:Y:S05]  /*2470*/  BRA `(.L_x_12347) ;  /* 0x0000000800b47947 */ /* 0x000fea0003800000 */
.L_x_12342:
        /* <DEDUP_REMOVED lines=13> */
.L_x_12356:
[----:B------:R0:W5:Y:S01]  /*2550*/  LDG.E.64 R22, desc[UR36][R4.64] ;  /* 0x0000002404167981 */ /* 0x000162000c1e1b00 */
[----:B------:R-:W-:Y:S05]  /*2560*/  BRA `(.L_x_12347) ;  /* 0x0000000800787947 */ /* 0x000fea0003800000 */
.L_x_12355:
        /* <DEDUP_REMOVED lines=28> */
.L_x_12358:
        /* <DEDUP_REMOVED lines=15> */
.L_x_12357:
[----:B------:R-:W3:Y:S02]  /*2820*/  LDG.E.U16 R0, desc[UR36][R4.64] ;  /* 0x0000002404007981 */ /* 0x000ee4000c1e1500 */
[----:B---3--:R-:W-:-:S04]  /*2830*/  IMAD.U32 R0, R0, 0x10000, RZ ;  /* 0x0001000000007824 */ /* 0x008fc800078e00ff */
[----:B------:R-:W-:-:S04]  /*2840*/  FMUL.FTZ R0, R0, 1 ;  /* 0x3f80000000007820 */ /* 0x000fc80000410000 */
[----:B------:R0:W1:Y:S01]  /*2850*/  F2F.F64.F32 R22, R0 ;  /* 0x0000000000167310 */ /* 0x0000620000201800 */
[----:B------:R-:W-:Y:S05]  /*2860*/  BRA `(.L_x_12347) ;  /* 0x0000000400b87947 */ /* 0x000fea0003800000 */
.L_x_12354:
        /* <DEDUP_REMOVED lines=11> */
.L_x_12361:
        /* <DEDUP_REMOVED lines=21> */
.L_x_12365:
[----:B------:R-:W-:Y:S05]  /*2a70*/  BSYNC B1 ;  /* 0x0000000000017941 */ /* 0x000fea0003800000 */
.L_x_12364:
[----:B------:R-:W-:Y:S01]  /*2a80*/  LEA R5, R0, 0x3b800000, 0x17 ;  /* 0x3b80000000057811 */ /* 0x000fe200078eb8ff */
[----:B------:R-:W-:-:S05]  /*2a90*/  IMAD.SHL.U32 R0, R3, 0x100000, RZ ;  /* 0x0010000003007824 */ /* 0x000fca00078e00ff */
[----:B------:R-:W-:-:S07]  /*2aa0*/  LOP3.LUT R0, R5, R0, R6, 0xfe, !PT ;  /* 0x0000000005007212 */ /* 0x000fce00078efe06 */
.L_x_12363:
[----:B------:R-:W-:Y:S05]  /*2ab0*/  BSYNC B0 ;  /* 0x0000000000007941 */ /* 0x000fea0003800000 */
.L_x_12362:
[----:B------:R-:W-:-:S04]  /*2ac0*/  FMUL.FTZ R0, R0, 1 ;  /* 0x3f80000000007820 */ /* 0x000fc80000410000 */
[----:B------:R3:W0:Y:S01]  /*2ad0*/  F2F.F64.F32 R22, R0 ;  /* 0x0000000000167310 */ /* 0x0006220000201800 */
[----:B------:R-:W-:Y:S05]  /*2ae0*/  BRA `(.L_x_12347) ;  /* 0x0000000400187947 */ /* 0x000fea0003800000 */
.L_x_12360:
        /* <DEDUP_REMOVED lines=21> */
.L_x_12369:
[----:B------:R-:W-:Y:S05]  /*2c40*/  BSYNC B1 ;  /* 0x0000000000017941 */ /* 0x000fea0003800000 */
.L_x_12368:
[----:B------:R-:W-:Y:S01]  /*2c50*/  LEA R5, R0, 0x37800000, 0x17 ;  /* 0x3780000000057811 */ /* 0x000fe200078eb8ff */
[----:B------:R-:W-:-:S05]  /*2c60*/  IMAD.SHL.U32 R0, R3, 0x200000, RZ ;  /* 0x0020000003007824 */ /* 0x000fca00078e00ff */
[----:B------:R-:W-:-:S07]  /*2c70*/  LOP3.LUT R0, R5, R0, R6, 0xfe, !PT ;  /* 0x0000000005007212 */ /* 0x000fce00078efe06 */
.L_x_12367:
[----:B------:R-:W-:Y:S05]  /*2c80*/  BSYNC B0 ;  /* 0x0000000000007941 */ /* 0x000fea0003800000 */
.L_x_12366:
[----:B------:R-:W-:-:S04]  /*2c90*/  FMUL.FTZ R0, R0, 1 ;  /* 0x3f80000000007820 */ /* 0x000fc80000410000 */
[----:B------:R0:W1:Y:S01]  /*2ca0*/  F2F.F64.F32 R22, R0 ;  /* 0x0000000000167310 */ /* 0x0000620000201800 */
[----:B------:R-:W-:Y:S05]  /*2cb0*/  BRA `(.L_x_12347) ;  /* 0x0000000000a47947 */ /* 0x000fea0003800000 */
.L_x_12359:
        /* <DEDUP_REMOVED lines=14> */
.L_x_12373:
[----:B------:R-:W-:Y:S05]  /*2da0*/  BSYNC B0 ;  /* 0x0000000000007941 */ /* 0x000fea0003800000 */
.L_x_12372:
[----:B------:R-:W-:-:S04]  /*2db0*/  FMUL.FTZ R0, R0, 1 ;  /* 0x3f80000000007820 */ /* 0x000fc80000410000 */
[----:B------:R0:W1:Y:S01]  /*2dc0*/  F2F.F64.F32 R22, R0 ;  /* 0x0000000000167310 */ /* 0x0000620000201800 */
[----:B------:R-:W-:Y:S05]  /*2dd0*/  BRA `(.L_x_12347) ;  /* 0x00000000005c7947 */ /* 0x000fea0003800000 */
.L_x_12346:
        /* <DEDUP_REMOVED lines=16> */
.L_x_12374:
[----:B------:R-:W-:Y:S01]  /*2ee0*/  CS2R R22, SRZ ;  /* 0x0000000000167805 */ /* 0x000fe2000001ff00 */
[----:B------:R-:W-:Y:S06]  /*2ef0*/  BRA `(.L_x_12347) ;  /* 0x0000000000147947 */ /* 0x000fec0003800000 */
.L_x_12371:
[----:B------:R-:W3:Y:S02]  /*2f00*/  LDG.E.64 R22, desc[UR36][R4.64] ;  /* 0x0000002404167981 */ /* 0x000ee4000c1e1b00 */
[----:B---3--:R-:W0:Y:S01]  /*2f10*/  I2F.F64.U64 R22, R22 ;  /* 0x0000001600167312 */ /* 0x008e220000301800 */
[----:B------:R-:W-:Y:S05]  /*2f20*/  BRA `(.L_x_12347) ;  /* 0x0000000000087947 */ /* 0x000fea0003800000 */
.L_x_12370:
[----:B------:R-:W3:Y:S02]  /*2f30*/  LDG.E R4, desc[UR36][R4.64] ;  /* 0x0000002404047981 */ /* 0x000ee4000c1e1900 */
[----:B---3--:R0:W1:Y:S02]  /*2f40*/  I2F.F64.U32 R22, R4 ;  /* 0x0000000400167312 */ /* 0x0080640000201800 */
.L_x_12347:
[----:B------:R-:W-:-:S07]  /*2f50*/  VIADD R26, R26, 0x80 ;  /* 0x000000801a1a7836 */ /* 0x000fce0000000000 */
.L_x_12341:
[----:B------:R-:W-:Y:S05]  /*2f60*/  BSYNC B6 ;  /* 0x0000000000067941 */ /* 0x000fea0003800000 */
.L_x_12340:
        /* <DEDUP_REMOVED lines=23> */
.L_x_12380:
[----:B------:R-:W3:Y:S02]  /*30e0*/  LDG.E.U8 R4, desc[UR36][R4.64] ;  /* 0x0000002404047981 */ /* 0x000ee4000c1e1100 */
[----:B---3--:R0:W1:Y:S01]  /*30f0*/  I2F.F64.U16 R16, R4 ;  /* 0x0000000400107312 */ /* 0x0080620000101800 */
[----:B------:R-:W-:Y:S05]  /*3100*/  BRA `(.L_x_12376) ;  /* 0x0000000c006c7947 */ /* 0x000fea0003800000 */
.L_x_12379:
        /* <DEDUP_REMOVED lines=9> */
.L_x_12383:
[----:B------:R-:W3:Y:S02]  /*31a0*/  LDG.E R4, desc[UR36][R4.64] ;  /* 0x0000002404047981 */ /* 0x000ee4000c1e1900 */
[----:B---3--:R0:W1:Y:S01]  /*31b0*/  I2F.F64 R16, R4 ;  /* 0x0000000400107312 */ /* 0x0080620000201c00 */
[----:B------:R-:W-:Y:S05]  /*31c0*/  BRA `(.L_x_12376) ;  /* 0x0000000c003c7947 */ /* 0x000fea0003800000 */
.L_x_12382:
[----:B------:R-:W3:Y:S02]  /*31d0*/  LDG.E.U16 R4, desc[UR36][R4.64] ;  /* 0x0000002404047981 */ /* 0x000ee4000c1e1500 */
[----:B---3--:R0:W1:Y:S01]  /*31e0*/  I2F.F64.S16 R16, R4 ;  /* 0x0000000400107312 */ /* 0x0080620000101c00 */
[----:B------:R-:W-:Y:S05]  /*31f0*/  BRA `(.L_x_12376) ;  /* 0x0000000c00307947 */ /* 0x000fea0003800000 */
.L_x_12378:
        /* <DEDUP_REMOVED lines=10> */
.L_x_12385:
[----:B------:R-:W3:Y:S02]  /*32a0*/  LDG.E.U16 R0, desc[UR36][R4.64] ;  /* 0x0000002404007981 */ /* 0x000ee4000c1e1500 */
[----:B---3--:R-:W-:-:S05]  /*32b0*/  HADD2.F32 R0, -RZ, R0.H0_H0 ;  /* 0x20000000ff007230 */ /* 0x008fca0000004100 */
[----:B------:R-:W-:-:S04]  /*32c0*/  FMUL.FTZ R0, R0, 1 ;  /* 0x3f80000000007820 */ /* 0x000fc80000410000 */
[----:B------:R0:W1:Y:S01]  /*32d0*/  F2F.F64.F32 R16, R0 ;  /* 0x0000000000107310 */ /* 0x0000620000201800 */
[----:B------:R-:W-:Y:S05]  /*32e0*/  BRA `(.L_x_12376) ;  /* 0x0000000800f47947 */ /* 0x000fea0003800000 */
.L_x_12384:
        /* <DEDUP_REMOVED lines=10> */
.L_x_12387:
[----:B------:R-:W3:Y:S02]  /*3390*/  LDG.E.U16 R4, desc[UR36][R4.64] ;  /* 0x0000002404047981 */ /* 0x000ee4000c1e1500 */
[----:B---3--:R-:W-:-:S05]  /*33a0*/  HADD2.F32 R0, -RZ, R4.H0_H0 ;  /* 0x20000004ff007230 */ /* 0x008fca0000004100 */
[----:B------:R-:W-:-:S04]  /*33b0*/  FMUL.FTZ R0, R0, 1 ;  /* 0x3f80000000007820 */ /* 0x000fc80000410000 */
[----:B------:R0:W1:Y:S01]  /*33c0*/  F2F.F64.F32 R16, R0 ;  /* 0x0000000000107310 */ /* 0x0000620000201800 */
[----:B------:R-:W-:Y:S05]  /*33d0*/  BRA `(.L_x_12376) ;  /* 0x0000000800b87947 */ /* 0x000fea0003800000 */
.L_x_12386:
[----:B------:R0:W5:Y:S01]  /*33e0*/  LDG.E.64 R16, desc[UR36][R4.64] ;  /* 0x0000002404107981 */ /* 0x000162000c1e1b00 */
[----:B------:R-:W-:Y:S05]  /*33f0*/  BRA `(.L_x_12376) ;  /* 0x0000000800b07947 */ /* 0x000fea0003800000 */
.L_x_12377:
        /* <DEDUP_REMOVED lines=13> */
.L_x_12390:
[----:B------:R0:W5:Y:S01]  /*34d0*/  LDG.E.64 R16, desc[UR36][R4.64] ;  /* 0x0000002404107981 */ /* 0x000162000c1e1b00 */
[----:B------:R-:W-:Y:S05]  /*34e0*/  BRA `(.L_x_12376) ;  /* 0x0000000800747947 */ /* 0x000fea0003800000 */
.L_x_12389:
        /* <DEDUP_REMOVED lines=28> */
.L_x_12392:
        /* <DEDUP_REMOVED lines=15> */
.L_x_12391:
[----:B------:R-:W3:Y:S02]  /*37a0*/  LDG.E.U16 R0, desc[UR36][R4.64] ;  /* 0x0000002404007981 */ /* 0x000ee4000c1e1500 */
[----:B---3--:R-:W-:-:S04]  /*37b0*/  IMAD.U32 R0, R0, 0x10000, RZ ;  /* 0x0001000000007824 */ /* 0x008fc800078e00ff */
[----:B------:R-:W-:-:S04]  /*37c0*/  FMUL.FTZ R0, R0, 1 ;  /* 0x3f80000000007820 */ /* 0x000fc80000410000 */
[----:B------:R0:W1:Y:S01]  /*37d0*/  F2F.F64.F32 R16, R0 ;  /* 0x0000000000107310 */ /* 0x0000620000201800 */
[----:B------:R-:W-:Y:S05]  /*37e0*/  BRA `(.L_x_12376) ;  /* 0x0000000400b47947 */ /* 0x000fea0003800000 */
.L_x_12388:
        /* <DEDUP_REMOVED lines=11> */
.L_x_12395:
        /* <DEDUP_REMOVED lines=21> */
.L_x_12399:
[----:B------:R-:W-:Y:S05]  /*39f0*/  BSYNC B1 ;  /* 0x0000000000017941 */ /* 0x000fea0003800000 */
.L_x_12398:
[----:B------:R-:W-:Y:S01]  /*3a00*/  LEA R3, R0, 0x3b800000, 0x17 ;  /* 0x3b80000000037811 */ /* 0x000fe200078eb8ff */
[----:B------:R-:W-:-:S05]  /*3a10*/  IMAD.SHL.U32 R0, R2, 0x100000, RZ ;  /* 0x0010000002007824 */ /* 0x000fca00078e00ff */
[----:B------:R-:W-:-:S07]  /*3a20*/  LOP3.LUT R0, R3, R0, R4, 0xfe, !PT ;  /* 0x0000000003007212 */ /* 0x000fce00078efe04 */
.L_x_12397:
[----:B------:R-:W-:Y:S05]  /*3a30*/  BSYNC B0 ;  /* 0x0000000000007941 */ /* 0x000fea0003800000 */
.L_x_12396:
[----:B------:R-:W-:-:S04]  /*3a40*/  FMUL.FTZ R0, R0, 1 ;  /* 0x3f80000000007820 */ /* 0x000fc80000410000 */
[----:B------:R0:W1:Y:S01]  /*3a50*/  F2F.F64.F32 R16, R0 ;  /* 0x0000000000107310 */ /* 0x0000620000201800 */
[----:B------:R-:W-:Y:S05]  /*3a60*/  BRA `(.L_x_12376) ;  /* 0x0000000400147947 */ /* 0x000fea0003800000 */
.L_x_12394:
        /* <DEDUP_REMOVED lines=21> */
.L_x_12403:
[----:B------:R-:W-:Y:S05]  /*3bc0*/  BSYNC B1 ;  /* 0x0000000000017941 */ /* 0x000fea0003800000 */
.L_x_12402:
[----:B------:R-:W-:Y:S01]  /*3bd0*/  LEA R3, R0, 0x37800000, 0x17 ;  /* 0x3780000000037811 */ /* 0x000fe200078eb8ff */
[----:B------:R-:W-:-:S05]  /*3be0*/  IMAD.SHL.U32 R0, R2, 0x200000, RZ ;  /* 0x0020000002007824 */ /* 0x000fca00078e00ff */
[----:B------:R-:W-:-:S07]  /*3bf0*/  LOP3.LUT R0, R3, R0, R4, 0xfe, !PT ;  /* 0x0000000003007212 */ /* 0x000fce00078efe04 */
.L_x_12401:
[----:B------:R-:W-:Y:S05]  /*3c00*/  BSYNC B0 ;  /* 0x0000000000007941 */ /* 0x000fea0003800000 */
.L_x_12400:
[----:B------:R-:W-:-:S04]  /*3c10*/  FMUL.FTZ R0, R0, 1 ;  /* 0x3f80000000007820 */ /* 0x000fc80000410000 */
[----:B------:R0:W1:Y:S01]  /*3c20*/  F2F.F64.F32 R16, R0 ;  /* 0x0000000000107310 */ /* 0x0000620000201800 */
[----:B------:R-:W-:Y:S05]  /*3c30*/  BRA `(.L_x_12376) ;  /* 0x0000000000a07947 */ /* 0x000fea0003800000 */
.L_x_12393:
        /* <DEDUP_REMOVED lines=14> */
.L_x_12407:
[----:B------:R-:W-:Y:S05]  /*3d20*/  BSYNC B0 ;  /* 0x0000000000007941 */ /* 0x000fea0003800000 */
.L_x_12406:
[----:B------:R-:W-:-:S04]  /*3d30*/  FMUL.FTZ R0, R0, 1 ;  /* 0x3f80000000007820 */ /* 0x000fc80000410000 */
[----:B------:R0:W1:Y:S01]  /*3d40*/  F2F.F64.F32 R16, R0 ;  /* 0x0000000000107310 */ /* 0x0000620000201800 */
[----:B------:R-:W-:Y:S05]  /*3d50*/  BRA `(.L_x_12376) ;  /* 0x0000000000587947 */ /* 0x000fea0003800000 */
.L_x_12381:
        /* <DEDUP_REMOVED lines=16> */
.L_x_12408:
[----:B------:R-:W-:Y:S05]  /*3e60*/  BRA `(.L_x_12376) ;  /* 0x0000000000147947 */ /* 0x000fea0003800000 */
.L_x_12405:
[----:B------:R-:W3:Y:S02]  /*3e70*/  LDG.E.64 R16, desc[UR36][R4.64] ;  /* 0x0000002404107981 */ /* 0x000ee4000c1e1b00 */
[----:B---3--:R-:W0:Y:S01]  /*3e80*/  I2F.F64.U64 R16, R16 ;  /* 0x0000001000107312 */ /* 0x008e220000301800 */
[----:B------:R-:W-:Y:S05]  /*3e90*/  BRA `(.L_x_12376) ;  /* 0x0000000000087947 */ /* 0x000fea0003800000 */
.L_x_12404:
[----:B------:R-:W3:Y:S02]  /*3ea0*/  LDG.E R4, desc[UR36][R4.64] ;  /* 0x0000002404047981 */ /* 0x000ee4000c1e1900 */
[----:B---3--:R0:W1:Y:S02]  /*3eb0*/  I2F.F64.U32 R16, R4 ;  /* 0x0000000400107312 */ /* 0x0080640000201800 */
.L_x_12376:
[----:B------:R-:W-:Y:S05]  /*3ec0*/  BSYNC B6 ;  /* 0x0000000000067941 */ /* 0x000fea0003800000 */
.L_x_12375:
[----:B0--3--:R-:W0:Y:S01]  /*3ed0*/  S2R R0, SR_TID.X ;  /* 0x0000000000007919 */ /* 0x009e220000002100 */
[----:B------:R-:W-:Y:S01]  /*3ee0*/  BSSY B0, `(.L_x_12409) ;  /* 0x0000078000007945 */ /* 0x000fe20003800000 */
[----:B0-----:R-:W-:-:S13]  /*3ef0*/  ISETP.GE.AND P0, PT, R0, R19, PT ;  /* 0x000000130000720c */ /* 0x001fda0003f06270 */
[----:B------:R-:W-:Y:S05]  /*3f00*/  @P0 BRA `(.L_x_12410) ;  /* 0x0000000400d40947 */ /* 0x000fea0003800000 */
[-C--:B-12-45:R-:W-:Y:S01]  /*3f10*/  DMUL R2, R28, R28.reuse ;  /* 0x0000001c1c027228 */ /* 0x0b6fe20000000000 */
        /* <DEDUP_REMOVED lines=77> */
.L_x_12412:
        /* <DEDUP_REMOVED lines=35> */
.L_x_12413:
[----:B------:R-:W-:Y:S05]  /*4620*/  BSYNC B1 ;  /* 0x0000000000017941 */ /* 0x000fea0003800000 */
.L_x_12411:
[----:B------:R-:W-:Y:S02]  /*4630*/  DADD R2, R2, 1 ;  /* 0x3ff0000002027429 */ /* 0x000fe40000000000 */
[----:B------:R-:W-:-:S08]  /*4640*/  DMUL R4, R28, 0.5 ;  /* 0x3fe000001c047828 */ /* 0x000fd00000000000 */
[----:B------:R-:W-:-:S11]  /*4650*/  DMUL R4, R2, R4 ;  /* 0x0000000402047228 */ /* 0x000fd60000000000 */
.L_x_12410:
[----:B------:R-:W-:Y:S05]  /*4660*/  BSYNC B0 ;  /* 0x0000000000007941 */ /* 0x000fea0003800000 */
.L_x_12409:
        /* <DEDUP_REMOVED lines=82> */
.L_x_12417:
        /* <DEDUP_REMOVED lines=35> */
.L_x_12418:
[----:B------:R-:W-:Y:S05]  /*4dc0*/  BSYNC B1 ;  /* 0x0000000000017941 */ /* 0x000fea0003800000 */
.L_x_12416:
[----:B------:R-:W-:Y:S02]  /*4dd0*/  DADD R2, R2, 1 ;  /* 0x3ff0000002027429 */ /* 0x000fe40000000000 */
[----:B--2-4-:R-:W-:-:S08]  /*4de0*/  DMUL R28, R24, 0.5 ;  /* 0x3fe00000181c7828 */ /* 0x014fd00000000000 */
[----:B------:R-:W-:-:S11]  /*4df0*/  DMUL R28, R2, R28 ;  /* 0x0000001c021c7228 */ /* 0x000fd60000000000 */
.L_x_12415:
[----:B------:R-:W-:Y:S05]  /*4e00*/  BSYNC B0 ;  /* 0x0000000000007941 */ /* 0x000fea0003800000 */
.L_x_12414:
        /* <DEDUP_REMOVED lines=82> */
.L_x_12422:
        /* <DEDUP_REMOVED lines=35> */
.L_x_12423:
[----:B------:R-:W-:Y:S05]  /*5560*/  BSYNC B1 ;  /* 0x0000000000017941 */ /* 0x000fea0003800000 */
.L_x_12421:
[----:B------:R-:W-:Y:S02]  /*5570*/  DADD R2, R2, 1 ;  /* 0x3ff0000002027429 */ /* 0x000fe40000000000 */
[----:B------:R-:W-:-:S08]  /*5580*/  DMUL R24, R22, 0.5 ;  /* 0x3fe0000016187828 */ /* 0x000fd00000000000 */
[----:B------:R-:W-:-:S11]  /*5590*/  DMUL R24, R2, R24 ;  /* 0x0000001802187228 */ /* 0x000fd60000000000 */
.L_x_12420:
[----:B------:R-:W-:Y:S05]  /*55a0*/  BSYNC B0 ;  /* 0x0000000000007941 */ /* 0x000fea0003800000 */
.L_x_12419:
        /* <DEDUP_REMOVED lines=82> */
.L_x_12427:
        /* <DEDUP_REMOVED lines=35> */
.L_x_12428:
[----:B------:R-:W-:Y:S05]  /*5d00*/  BSYNC B1 ;  /* 0x0000000000017941 */ /* 0x000fea0003800000 */
.L_x_12426:
[----:B------:R-:W-:Y:S02]  /*5d10*/  DADD R2, R2, 1 ;  /* 0x3ff0000002027429 */ /* 0x000fe40000000000 */
[----:B------:R-:W-:-:S08]  /*5d20*/  DMUL R16, R16, 0.5 ;  /* 0x3fe0000010107828 */ /* 0x000fd00000000000 */
[----:B------:R-:W-:-:S11]  /*5d30*/  DMUL R16, R2, R16 ;  /* 0x0000001002107228 */ /* 0x000fd60000000000 */
.L_x_12425:
[----:B------:R-:W-:Y:S05]  /*5d40*/  BSYNC B0 ;  /* 0x0000000000007941 */ /* 0x000fea0003800000 */
.L_x_12424:
[----:B------:R-:W0:Y:S01]  /*5d50*/  LDC.U8 R2, c[0x0][0x234] ;  /* 0x00008d00ff027b82 */ /* 0x000e220000000000 */
[----:B------:R-:W-:Y:S01]  /*5d60*/  BSSY B6, `(.L_x_12429) ;  /* 0x000012e000067945 */ /* 0x000fe20003800000 */
[----:B-1---5:R-:W-:-:S03]  /*5d70*/  IMAD.MOV.U32 R22, RZ, RZ, R0 ;  /* 0x000000ffff167224 */ /* 0x022fc600078e0000 */
[----:B------:R-:W-:Y:S05]  /*5d80*/  @P0 BRA `(.L_x_12430) ;  /* 0x0000001000ac0947 */ /* 0x000fea0003800000 */
[----:B------:R-:W1:Y:S01]  /*5d90*/  LDC.64 R8, c[0x0][0x218] ;  /* 0x00008600ff087b82 */ /* 0x000e620000000a00 */
[----:B------:R-:W-:Y:S01]  /*5da0*/  IMAD R0, R18, 0x200, R0 ;  /* 0x0000020012007824 */ /* 0x000fe200078e0200 */
[----:B0-----:R-:W-:Y:S01]  /*5db0*/  PRMT R6, R2, 0x9910, RZ ;  /* 0x0000991002067816 */ /* 0x001fe200000000ff */
[----:B------:R-:W-:Y:S02]  /*5dc0*/  ULDC UR4, c[0x0][0x238] ;  /* 0x00008e0000047ab9 */ /* 0x000fe40000000800 */
[----:B------:R-:W-:Y:S02]  /*5dd0*/  IMAD R3, R0, UR4, RZ ;  /* 0x0000000400037c24 */ /* 0x000fe4000f8e02ff */
[----:B------:R-:W-:-:S05]  /*5de0*/  IMAD.MOV.U32 R0, RZ, RZ, R6 ;  /* 0x000000ffff007224 */ /* 0x000fca00078e0006 */
        /* <DEDUP_REMOVED lines=16> */
.L_x_12434:
[----:B------:R-:W0:Y:S01]  /*5ef0*/  F2I.S64.F64.TRUNC R4, R4 ;  /* 0x0000000400047311 */ /* 0x000e22000030d900 */
[----:B------:R-:W-:Y:S02]  /*5f00*/  IMAD.MOV.U32 R22, RZ, RZ, R26 ;  /* 0x000000ffff167224 */ /* 0x000fe400078e001a */
[----:B0-----:R-:W-:-:S05]  /*5f10*/  IMAD.MOV.U32 R3, RZ, RZ, R4 ;  /* 0x000000ffff037224 */ /* 0x001fca00078e0004 */
[----:B------:R0:W-:Y:S01]  /*5f20*/  STG.E.U8 desc[UR36][R8.64], R3 ;  /* 0x0000000308007986 */ /* 0x0001e2000c101124 */
[----:B------:R-:W-:Y:S05]  /*5f30*/  BRA `(.L_x_12430) ;  /* 0x0000001000407947 */ /* 0x000fea0003800000 */
.L_x_12433:
        /* <DEDUP_REMOVED lines=10> */
.L_x_12437:
[----:B------:R-:W0:Y:S01]  /*5fe0*/  F2I.F64.TRUNC R5, R4 ;  /* 0x0000000400057311 */ /* 0x000e22000030d100 */
[----:B------:R-:W-:Y:S01]  /*5ff0*/  IMAD.MOV.U32 R22, RZ, RZ, R26 ;  /* 0x000000ffff167224 */ /* 0x000fe200078e001a */
[----:B0-----:R0:W-:Y:S01]  /*6000*/  STG.E desc[UR36][R8.64], R5 ;  /* 0x0000000508007986 */ /* 0x0011e2000c101924 */
[----:B------:R-:W-:Y:S05]  /*6010*/  BRA `(.L_x_12430) ;  /* 0x0000001000087947 */ /* 0x000fea0003800000 */
.L_x_12436:
[----:B------:R-:W0:Y:S01]  /*6020*/  F2I.F64.TRUNC R5, R4 ;  /* 0x0000000400057311 */ /* 0x000e22000030d100 */
[----:B------:R-:W-:Y:S01]  /*6030*/  IMAD.MOV.U32 R22, RZ, RZ, R26 ;  /* 0x000000ffff167224 */ /* 0x000fe200078e001a */
[----:B0-----:R1:W-:Y:S01]  /*6040*/  STG.E.U16 desc[UR36][R8.64], R5 ;  /* 0x0000000508007986 */ /* 0x0013e2000c101524 */
[----:B------:R-:W-:Y:S05]  /*6050*/  BRA `(.L_x_12430) ;  /* 0x0000000c00f87947 */ /* 0x000fea0003800000 */
.L_x_12432:
        /* <DEDUP_REMOVED lines=14> */
.L_x_12439:
        /* <DEDUP_REMOVED lines=9> */
.L_x_12438:
        /* <DEDUP_REMOVED lines=15> */
.L_x_12441:
        /* <DEDUP_REMOVED lines=10> */
.L_x_12440:
[----:B------:R0:W-:Y:S01]  /*6360*/  STG.E.64 desc[UR36][R8.64], R4 ;  /* 0x0000000408007986 */ /* 0x0001e2000c101b24 */
[----:B------:R-:W-:Y:S01]  /*6370*/  IMAD.MOV.U32 R22, RZ, RZ, R26 ;  /* 0x000000ffff167224 */ /* 0x000fe200078e001a */
[----:B------:R-:W-:Y:S06]  /*6380*/  BRA `(.L_x_12430) ;  /* 0x0000000c002c7947 */ /* 0x000fec0003800000 */
.L_x_12431:
        /* <DEDUP_REMOVED lines=13> */
.L_x_12444:
[----:B------:R-:W-:Y:S01]  /*6460*/  CS2R R6, SRZ ;  /* 0x0000000000067805 */ /* 0x000fe2000001ff00 */
[----:B------:R-:W-:-:S04]  /*6470*/  IMAD.MOV.U32 R22, RZ, RZ, R26 ;  /* 0x000000ffff167224 */ /* 0x000fc800078e001a */
[----:B------:R0:W-:Y:S01]  /*6480*/  STG.E.128 desc[UR36][R8.64], R4 ;  /* 0x0000000408007986 */ /* 0x0001e2000c101d24 */
[----:B------:R-:W-:Y:S05]  /*6490*/  BRA `(.L_x_12430) ;  /* 0x0000000800e87947 */ /* 0x000fea0003800000 */
.L_x_12443:
        /* <DEDUP_REMOVED lines=25> */
.L_x_12448:
[----:B------:R-:W-:Y:S05]  /*6630*/  BSYNC B0 ;  /* 0x0000000000007941 */ /* 0x000fea0003800000 */
.L_x_12447:
[----:B------:R-:W-:Y:S01]  /*6640*/  LOP3.LUT R7, R0, R7, RZ, 0xfc, !PT ;  /* 0x0000000700077212 */ /* 0x000fe200078efcff */
[----:B------:R-:W-:-:S04]  /*6650*/  IMAD.MOV.U32 R22, RZ, RZ, R26 ;  /* 0x000000ffff167224 */ /* 0x000fc800078e001a */
[----:B------:R0:W-:Y:S01]  /*6660*/  STG.E.U8 desc[UR36][R8.64], R7 ;  /* 0x0000000708007986 */ /* 0x0001e2000c101124 */
[----:B------:R-:W-:Y:S05]  /*6670*/  BRA `(.L_x_12430) ;  /* 0x0000000800707947 */ /* 0x000fea0003800000 */
.L_x_12446:
        /* <DEDUP_REMOVED lines=17> */
.L_x_12450:
[----:B------:R-:W-:Y:S01]  /*6790*/  IMAD.MOV.U32 R0, RZ, RZ, 0x7f ;  /* 0x0000007fff007424 */ /* 0x000fe200078e00ff */
[----:B------:R-:W-:-:S04]  /*67a0*/  ISETP.GT.U32.AND P0, PT, R3, 0x7f800000, PT ;  /* 0x7f8000000300780c */ /* 0x000fc80003f04070 */
[----:B------:R-:W-:-:S09]  /*67b0*/  SEL R0, R0, 0x7c, P0 ;  /* 0x0000007c00007807 */ /* 0x000fd20000000000 */
.L_x_12451:
[----:B------:R-:W-:Y:S05]  /*67c0*/  BSYNC B0 ;  /* 0x0000000000007941 */ /* 0x000fea0003800000 */
.L_x_12449:
[----:B------:R-:W-:Y:S01]  /*67d0*/  LOP3.LUT R3, R7, 0x80000000, RZ, 0xc0, !PT ;  /* 0x8000000007037812 */ /* 0x000fe200078ec0ff */
[----:B------:R-:W-:-:S03]  /*67e0*/  IMAD.MOV.U32 R22, RZ, RZ, R26 ;  /* 0x000000ffff167224 */ /* 0x000fc600078e001a */
[----:B------:R-:W-:-:S04]  /*67f0*/  SHF.R.U32.HI R3, RZ, 0x18, R3 ;  /* 0x00000018ff037819 */ /* 0x000fc80000011603 */
[----:B------:R-:W-:-:S05]  /*6800*/  LOP3.LUT R3, R0, R3, RZ, 0xfc, !PT ;  /* 0x0000000300037212 */ /* 0x000fca00078efcff */
[----:B------:R0:W-:Y:S01]  /*6810*/  STG.E.U8 desc[UR36][R8.64], R3 ;  /* 0x0000000308007986 */ /* 0x0001e2000c101124 */
[----:B------:R-:W-:Y:S05]  /*6820*/  BRA `(.L_x_12430) ;  /* 0x0000000800047947 */ /* 0x000fea0003800000 */
.L_x_12445:
        /* <DEDUP_REMOVED lines=9> */
.L_x_12442:
        /* <DEDUP_REMOVED lines=12> */
.L_x_12454:
        /* <DEDUP_REMOVED lines=21> */
.L_x_12457:
[----:B------:R-:W-:-:S04]  /*6ad0*/  LOP3.LUT R0, R7, 0x80000000, RZ, 0xc0, !PT ;  /* 0x8000000007007812 */ /* 0x000fc800078ec0ff */
[----:B------:R-:W-:-:S04]  /*6ae0*/  SHF.R.U32.HI R0, RZ, 0x18, R0 ;  /* 0x00000018ff007819 */ /* 0x000fc80000011600 */
[----:B------:R-:W-:-:S07]  /*6af0*/  LOP3.LUT R0, R3, R0, RZ, 0xfc, !PT ;  /* 0x0000000003007212 */ /* 0x000fce00078efcff */
.L_x_12456:
[----:B------:R-:W-:Y:S05]  /*6b00*/  BSYNC B0 ;  /* 0x0000000000007941 */ /* 0x000fea0003800000 */
.L_x_12455:
[----:B------:R0:W-:Y:S01]  /*6b10*/  STG.E.U8 desc[UR36][R8.64], R0 ;  /* 0x0000000008007986 */ /* 0x0001e2000c101124 */
[----:B------:R-:W-:Y:S01]  /*6b20*/  IMAD.MOV.U32 R22, RZ, RZ, R26 ;  /* 0x000000ffff167224 */ /* 0x000fe200078e001a */
[----:B------:R-:W-:Y:S06]  /*6b30*/  BRA `(.L_x_12430) ;  /* 0x0000000400407947 */ /* 0x000fec0003800000 */
.L_x_12453:
        /* <DEDUP_REMOVED lines=21> */
.L_x_12460:
[----:B------:R-:W-:-:S04]  /*6c90*/  LOP3.LUT R0, R7, 0x80000000, RZ, 0xc0, !PT ;  /* 0x8000000007007812 */ /* 0x000fc800078ec0ff */
[----:B------:R-:W-:-:S04]  /*6ca0*/  SHF.R.U32.HI R0, RZ, 0x18, R0 ;  /* 0x00000018ff007819 */ /* 0x000fc80000011600 */
[----:B------:R-:W-:-:S07]  /*6cb0*/  LOP3.LUT R0, R3, R0, RZ, 0xfc, !PT ;  /* 0x0000000003007212 */ /* 0x000fce00078efcff */
.L_x_12459:
[----:B------:R-:W-:Y:S05]  /*6cc0*/  BSYNC B0 ;  /* 0x0000000000007941 */ /* 0x000fea0003800000 */
.L_x_12458:
[----:B------:R0:W-:Y:S01]  /*6cd0*/  STG.E.U8 desc[UR36][R8.64], R0 ;  /* 0x0000000008007986 */ /* 0x0001e2000c101124 */
[----:B------:R-:W-:Y:S01]  /*6ce0*/  IMAD.MOV.U32 R22, RZ, RZ, R26 ;  /* 0x000000ffff167224 */ /* 0x000fe200078e001a */
[----:B------:R-:W-:Y:S06]  /*6cf0*/  BRA `(.L_x_12430) ;  /* 0x0000000000d07947 */ /* 0x000fec0003800000 */
.L_x_12452:
        /* <DEDUP_REMOVED lines=27> */
.L_x_12435:
        /* <DEDUP_REMOVED lines=16> */
.L_x_12463:
[----:B------:R-:W-:Y:S01]  /*6fb0*/  IMAD.MOV.U32 R22, RZ, RZ, R26 ;  /* 0x000000ffff167224 */ /* 0x000fe200078e001a */
[----:B------:R-:W-:Y:S06]  /*6fc0*/  BRA `(.L_x_12430) ;  /* 0x00000000001c7947 */ /* 0x000fec0003800000 */
.L_x_12462:
[----:B------:R-:W0:Y:S01]  /*6fd0*/  F2I.U64.F64.TRUNC R4, R4 ;  /* 0x0000000400047311 */ /* 0x000e22000030d800 */
[----:B------:R-:W-:Y:S01]  /*6fe0*/  IMAD.MOV.U32 R22, RZ, RZ, R26 ;  /* 0x000000ffff167224 */ /* 0x000fe200078e001a */
[----:B0-----:R0:W-:Y:S01]  /*6ff0*/  STG.E.64 desc[UR36][R8.64], R4 ;  /* 0x0000000408007986 */ /* 0x0011e2000c101b24 */
[----:B------:R-:W-:Y:S05]  /*7000*/  BRA `(.L_x_12430) ;  /* 0x00000000000c7947 */ /* 0x000fea0003800000 */
.L_x_12461:
[----:B------:R-:W0:Y:S01]  /*7010*/  F2I.U32.F64.TRUNC R5, R4 ;  /* 0x0000000400057311 */ /* 0x000e22000030d000 */
[----:B------:R-:W-:Y:S01]  /*7020*/  IMAD.MOV.U32 R22, RZ, RZ, R26 ;  /* 0x000000ffff167224 */ /* 0x000fe200078e001a */
[----:B0-----:R0:W-:Y:S06]  /*7030*/  STG.E desc[UR36][R8.64], R5 ;  /* 0x0000000508007986 */ /* 0x0011ec000c101924 */
.L_x_12430:
[----:B------:R-:W-:Y:S05]  /*7040*/  BSYNC B6 ;  /* 0x0000000000067941 */ /* 0x000fea0003800000 */
.L_x_12429:
[----:B------:R-:W-:Y:S01]  /*7050*/  ISETP.GE.AND P0, PT, R22, R19, PT ;  /* 0x000000131600720c */ /* 0x000fe20003f06270 */
[----:B------:R-:W-:-:S12]  /*7060*/  BSSY B6, `(.L_x_12464) ;  /* 0x0000230000067945 */ /* 0x000fd80003800000 */
        /* <DEDUP_REMOVED lines=19> */
[----:B--2-4-:R-:W0:Y:S02]  /*71a0*/  F2I.F64.TRUNC R29, R28 ;  /* 0x0000001c001d7311 */ /* 0x014e24000030d100 */
[----:B0-----:R3:W-:Y:S01]  /*71b0*/  STG.E.U8 desc[UR36][R4.64], R29 ;  /* 0x0000001d04007986 */ /* 0x0017e2000c101124 */
[----:B------:R-:W-:Y:S05]  /*71c0*/  BRA `(.L_x_12471) ;  /* 0x0000001000007947 */ /* 0x000fea0003800000 */
.L_x_12469:
[----:B--2-4-:R-:W0:Y:S02]  /*71d0*/  F2I.S64.F64.TRUNC R28, R28 ;  /* 0x0000001c001c7311 */ /* 0x014e24000030d900 */
[----:B0-----:R-:W-:-:S05]  /*71e0*/  IMAD.MOV.U32 R3, RZ, RZ, R28 ;  /* 0x000000ffff037224 */ /* 0x001fca00078e001c */
[----:B------:R4:W-:Y:S01]  /*71f0*/  STG.E.U8 desc[UR36][R4.64], R3 ;  /* 0x0000000304007986 */ /* 0x0009e2000c101124 */
[----:B------:R-:W-:Y:S05]  /*7200*/  BRA `(.L_x_12471) ;  /* 0x0000000c00f07947 */ /* 0x000fea0003800000 */
.L_x_12468:
[----:B------:R-:W-:-:S13]  /*7210*/  ISETP.NE.AND P0, PT, R0, 0x2, PT ;  /* 0x000000020000780c */ /* 0x000fda0003f05270 */
[----:B------:R-:W-:Y:S05]  /*7220*/  @!P0 BRA `(.L_x_12472) ;  /* 0x0000000000288947 */ /* 0x000fea0003800000 */
[----:B------:R-:W-:-:S13]  /*7230*/  ISETP.NE.AND P0, PT, R0, 0x3, PT ;  /* 0x000000030000780c */ /* 0x000fda0003f05270 */
[----:B------:R-:W-:Y:S05]  /*7240*/  @!P0 BRA `(.L_x_12473) ;  /* 0x0000000000148947 */ /* 0x000fea0003800000 */
[----:B------:R-:W-:-:S13]  /*7250*/  ISETP.NE.AND P0, PT, R0, 0x4, PT ;  /* 0x000000040000780c */ /* 0x000fda0003f05270 */
[----:B------:R-:W-:Y:S05]  /*7260*/  @P0 BRA `(.L_x_12470) ;  /* 0x0000000c00800947 */ /* 0x000fea0003800000 */
[----:B--2-4-:R-:W0:Y:S02]  /*7270*/  F2I.S64.F64.TRUNC R28, R28 ;  /* 0x0000001c001c7311 */ /* 0x014e24000030d900 */
[----:B0-----:R1:W-:Y:S01]  /*7280*/  STG.E.64 desc[UR36][R4.64], R28 ;  /* 0x0000001c04007986 */ /* 0x0013e2000c101b24 */
[----:B------:R-:W-:Y:S05]  /*7290*/  BRA `(.L_x_12471) ;  /* 0x0000000c00cc7947 */ /* 0x000fea0003800000 */
.L_x_12473:
[----:B--2-4-:R-:W0:Y:S02]  /*72a0*/  F2I.F64.TRUNC R29, R28 ;  /* 0x0000001c001d7311 */ /* 0x014e24000030d100 */
[----:B0-----:R2:W-:Y:S01]  /*72b0*/  STG.E desc[UR36][R4.64], R29 ;  /* 0x0000001d04007986 */ /* 0x0015e2000c101924 */
[----:B------:R-:W-:Y:S05]  /*72c0*/  BRA `(.L_x_12471) ;  /* 0x0000000c00c07947 */ /* 0x000fea0003800000 */
.L_x_12472:
[----:B--2-4-:R-:W0:Y:S02]  /*72d0*/  F2I.F64.TRUNC R29, R28 ;  /* 0x0000001c001d7311 */ /* 0x014e24000030d100 */
[----:B0-----:R0:W-:Y:S01]  /*72e0*/  STG.E.U16 desc[UR36][R4.64], R29 ;  /* 0x0000001d04007986 */ /* 0x0011e2000c101524 */
[----:B------:R-:W-:Y:S05]  /*72f0*/  BRA `(.L_x_12471) ;  /* 0x0000000c00b47947 */ /* 0x000fea0003800000 */
.L_x_12467:
        /* <DEDUP_REMOVED lines=8> */
[----:B--2-4-:R-:W0:Y:S01]  /*7380*/  F2F.F32.F64 R3, R28 ;  /* 0x0000001c00037310 */ /* 0x014e220000301000 */
[----:B------:R-:W-:-:S14]  /*7390*/  DSETP.GEU.AND P0, PT, |R28|, UR4, PT ;  /* 0x000000041c007e2a */ /* 0x000fdc000bf0e200 */
[----:B0-----:R-:W-:-:S05]  /*73a0*/  @!P0 FMUL R3, R3, 1.175494350822287508e-38 ;  /* 0x0080000003038820 */ /* 0x001fca0000400000 */
[----:B------:R0:W-:Y:S01]  /*73b0*/  STG.E desc[UR36][R4.64], R3 ;  /* 0x0000000304007986 */ /* 0x0001e2000c101924 */
[----:B------:R-:W-:Y:S05]  /*73c0*/  BRA `(.L_x_12471) ;  /* 0x0000000c00807947 */ /* 0x000fea0003800000 */
.L_x_12475:
[----:B------:R-:W-:Y:S01]  /*73d0*/  UMOV UR4, 0xf0000000 ;  /* 0xf000000000047882 */ /* 0x000fe20000000000 */
[----:B------:R-:W-:Y:S01]  /*73e0*/  UMOV UR5, 0x380fffff ;  /* 0x380fffff00057882 */ /* 0x000fe20000000000 */
[----:B--2-4-:R-:W0:Y:S01]  /*73f0*/  F2F.F32.F64 R0, R28 ;  /* 0x0000001c00007310 */ /* 0x014e220000301000 */
[----:B------:R-:W-:-:S14]  /*7400*/  DSETP.GEU.AND P0, PT, |R28|, UR4, PT ;  /* 0x000000041c007e2a */ /* 0x000fdc000bf0e200 */
[----:B0-----:R-:W-:-:S05]  /*7410*/  @!P0 FMUL R0, R0, 1.175494350822287508e-38 ;  /* 0x0080000000008820 */ /* 0x001fca0000400000 */
[----:B------:R-:W-:-:S05]  /*7420*/  F2FP.F16.F32.PACK_AB R0, RZ, R0 ;  /* 0x00000000ff00723e */ /* 0x000fca00000000ff */
[----:B------:R0:W-:Y:S01]  /*7430*/  STG.E.U16 desc[UR36][R4.64], R0 ;  /* 0x0000000004007986 */ /* 0x0001e2000c101524 */
[----:B------:R-:W-:Y:S05]  /*7440*/  BRA `(.L_x_12471) ;  /* 0x0000000c00607947 */ /* 0x000fea0003800000 */
.L_x_12474:
        /* <DEDUP_REMOVED lines=8> */
[----:B--2-4-:R-:W0:Y:S01]  /*74d0*/  F2F.F32.F64 R6, R28 ;  /* 0x0000001c00067310 */ /* 0x014e220000301000 */
[----:B------:R-:W-:Y:S01]  /*74e0*/  DSETP.GEU.AND P0, PT, |R28|, UR4, PT ;  /* 0x000000041c007e2a */ /* 0x000fe2000bf0e200 */
[----:B------:R-:W-:-:S13]  /*74f0*/  IMAD.MOV.U32 R7, RZ, RZ, RZ ;  /* 0x000000ffff077224 */ /* 0x000fda00078e00ff */
[----:B0-----:R-:W-:-:S05]  /*7500*/  @!P0 FMUL R6, R6, 1.175494350822287508e-38 ;  /* 0x0080000006068820 */ /* 0x001fca0000400000 */
[----:B------:R0:W-:Y:S01]  /*7510*/  STG.E.64 desc[UR36][R4.64], R6 ;  /* 0x0000000604007986 */ /* 0x0001e2000c101b24 */
[----:B------:R-:W-:Y:S05]  /*7520*/  BRA `(.L_x_12471) ;  /* 0x0000000c00287947 */ /* 0x000fea0003800000 */
.L_x_12477:
[----:B------:R-:W-:Y:S01]  /*7530*/  UMOV UR4, 0xf0000000 ;  /* 0xf000000000047882 */ /* 0x000fe20000000000 */
[----:B------:R-:W-:Y:S01]  /*7540*/  UMOV UR5, 0x380fffff ;  /* 0x380fffff00057882 */ /* 0x000fe20000000000 */
[----:B--2-4-:R-:W0:Y:S01]  /*7550*/  F2F.F32.F64 R0, R28 ;  /* 0x0000001c00007310 */ /* 0x014e220000301000 */
[----:B------:R-:W-:-:S14]  /*7560*/  DSETP.GEU.AND P0, PT, |R28|, UR4, PT ;  /* 0x000000041c007e2a */ /* 0x000fdc000bf0e200 */
[----:B0-----:R-:W-:-:S05]  /*7570*/  @!P0 FMUL R0, R0, 1.175494350822287508e-38 ;  /* 0x0080000000008820 */ /* 0x001fca0000400000 */
[----:B------:R-:W-:-:S04]  /*7580*/  F2FP.F16.F32.PACK_AB R3, RZ, R0 ;  /* 0x00000000ff03723e */ /* 0x000fc800000000ff */
[----:B------:R-:W-:-:S05]  /*7590*/  PRMT R3, R3, 0x5410, RZ ;  /* 0x0000541003037816 */ /* 0x000fca00000000ff */
[----:B------:R0:W-:Y:S01]  /*75a0*/  STG.E desc[UR36][R4.64], R3 ;  /* 0x0000000304007986 */ /* 0x0001e2000c101924 */
[----:B------:R-:W-:Y:S05]  /*75b0*/  BRA `(.L_x_12471) ;  /* 0x0000000c00047947 */ /* 0x000fea0003800000 */
.L_x_12476:
[----:B--2-4-:R0:W-:Y:S01]  /*75c0*/  STG.E.64 desc[UR36][R4.64], R28 ;  /* 0x0000001c04007986 */ /* 0x0141e2000c101b24 */
[----:B------:R-:W-:Y:S05]  /*75d0*/  BRA `(.L_x_12471) ;  /* 0x0000000800fc7947 */ /* 0x000fea0003800000 */
.L_x_12466:
        /* <DEDUP_REMOVED lines=8> */
[----:B--2-4-:R-:W-:-:S06]  /*7660*/  DSETP.NEU.AND P0, PT, R28, RZ, PT ;  /* 0x000000ff1c00722a */ /* 0x014fcc0003f0d000 */
[----:B------:R-:W-:-:S05]  /*7670*/  SEL R3, RZ, 0x1, !P0 ;  /* 0x00000001ff037807 */ /* 0x000fca0004000000 */
[----:B------:R0:W-:Y:S01]  /*7680*/  STG.E.U8 desc[UR36][R4.64], R3 ;  /* 0x0000000304007986 */ /* 0x0001e2000c101124 */
[----:B------:R-:W-:Y:S05]  /*7690*/  BRA `(.L_x_12471) ;  /* 0x0000000800cc7947 */ /* 0x000fea0003800000 */
.L_x_12480:
[----:B------:R-:W-:-:S05]  /*76a0*/  CS2R R30, SRZ ;  /* 0x00000000001e7805 */ /* 0x000fca000001ff00 */
[----:B--2-4-:R0:W-:Y:S01]  /*76b0*/  STG.E.128 desc[UR36][R4.64], R28 ;  /* 0x0000001c04007986 */ /* 0x0141e2000c101d24 */
[----:B------:R-:W-:Y:S05]  /*76c0*/  BRA `(.L_x_12471) ;  /* 0x0000000800c07947 */ /* 0x000fea0003800000 */
.L_x_12479:
        /* <DEDUP_REMOVED lines=25> */
.L_x_12484:
[----:B------:R-:W-:Y:S05]  /*7860*/  BSYNC B0 ;  /* 0x0000000000007941 */ /* 0x000fea0003800000 */
.L_x_12483:
[----:B------:R-:W-:-:S05]  /*7870*/  LOP3.LUT R7, R0, R7, RZ, 0xfc, !PT ;  /* 0x0000000700077212 */ /* 0x000fca00078efcff */
[----:B------:R0:W-:Y:S01]  /*7880*/  STG.E.U8 desc[UR36][R4.64], R7 ;  /* 0x0000000704007986 */ /* 0x0001e2000c101124 */
[----:B------:R-:W-:Y:S05]  /*7890*/  BRA `(.L_x_12471) ;  /* 0x00000008004c7947 */ /* 0x000fea0003800000 */
.L_x_12482:
[----:B------:R-:W-:Y:S01]  /*78a0*/  UMOV UR4, 0xf0000000 ;  /* 0xf000000000047882 */ /* 0x000fe20000000000 */
[----:B------:R-:W-:Y:S01]  /*78b0*/  UMOV UR5, 0x380fffff ;  /* 0x380fffff00057882 */ /* 0x000fe20000000000 */
[----:B--2-4-:R-:W0:Y:S01]  /*78c0*/  F2F.F32.F64 R7, R28 ;  /* 0x0000001c00077310 */ /* 0x014e220000301000 */
        /* <DEDUP_REMOVED lines=14> */
.L_x_12486:
[----:B------:R-:W-:Y:S01]  /*79b0*/  IMAD.MOV.U32 R0, RZ, RZ, 0x7f ;  /* 0x0000007fff007424 */ /* 0x000fe200078e00ff */
[----:B------:R-:W-:-:S04]  /*79c0*/  ISETP.GT.U32.AND P0, PT, R3, 0x7f800000, PT ;  /* 0x7f8000000300780c */ /* 0x000fc80003f04070 */
[----:B------:R-:W-:-:S09]  /*79d0*/  SEL R0, R0, 0x7c, P0 ;  /* 0x0000007c00007807 */ /* 0x000fd20000000000 */
.L_x_12487:
[----:B------:R-:W-:Y:S05]  /*79e0*/  BSYNC B0 ;  /* 0x0000000000007941 */ /* 0x000fea0003800000 */
.L_x_12485:
[----:B------:R-:W-:-:S04]  /*79f0*/  LOP3.LUT R3, R7, 0x80000000, RZ, 0xc0, !PT ;  /* 0x8000000007037812 */ /* 0x000fc800078ec0ff */
[----:B------:R-:W-:-:S04]  /*7a00*/  SHF.R.U32.HI R3, RZ, 0x18, R3 ;  /* 0x00000018ff037819 */ /* 0x000fc80000011603 */
[----:B------:R-:W-:-:S05]  /*7a10*/  LOP3.LUT R3, R0, R3, RZ, 0xfc, !PT ;  /* 0x0000000300037212 */ /* 0x000fca00078efcff */
[----:B------:R0:W-:Y:S01]  /*7a20*/  STG.E.U8 desc[UR36][R4.64], R3 ;  /* 0x0000000304007986 */ /* 0x0001e2000c101124 */
[----:B------:R-:W-:Y:S05]  /*7a30*/  BRA `(.L_x_12471) ;  /* 0x0000000400e47947 */ /* 0x000fea0003800000 */
.L_x_12481:
[----:B------:R-:W-:Y:S01]  /*7a40*/  UMOV UR4, 0xf0000000 ;  /* 0xf000000000047882 */ /* 0x000fe20000000000 */
[----:B------:R-:W-:Y:S01]  /*7a50*/  UMOV UR5, 0x380fffff ;  /* 0x380fffff00057882 */ /* 0x000fe20000000000 */
[----:B--2-4-:R-:W0:Y:S01]  /*7a60*/  F2F.F32.F64 R0, R28 ;  /* 0x0000001c00007310 */ /* 0x014e220000301000 */
[----:B------:R-:W-:-:S14]  /*7a70*/  DSETP.GEU.AND P0, PT, |R28|, UR4, PT ;  /* 0x000000041c007e2a */ /* 0x000fdc000bf0e200 */
[----:B0-----:R-:W-:-:S05]  /*7a80*/  @!P0 FMUL R0, R0, 1.175494350822287508e-38 ;  /* 0x0080000000008820 */ /* 0x001fca0000400000 */
[----:B------:R-:W-:-:S05]  /*7a90*/  F2FP.BF16.F32.PACK_AB R0, RZ, R0 ;  /* 0x00000000ff00723e */ /* 0x000fca00000010ff */
[----:B------:R0:W-:Y:S01]  /*7aa0*/  STG.E.U16 desc[UR36][R4.64], R0 ;  /* 0x0000000004007986 */ /* 0x0001e2000c101524 */
[----:B------:R-:W-:Y:S05]  /*7ab0*/  BRA `(.L_x_12471) ;  /* 0x0000000400c47947 */ /* 0x000fea0003800000 */
.L_x_12478:
        /* <DEDUP_REMOVED lines=8> */
[----:B--2-4-:R-:W0:Y:S02]  /*7b40*/  F2I.U32.F64.TRUNC R29, R28 ;  /* 0x0000001c001d7311 */ /* 0x014e24000030d000 */
[----:B0-----:R0:W-:Y:S01]  /*7b50*/  STG.E.U16 desc[UR36][R4.64], R29 ;  /* 0x0000001d04007986 */ /* 0x0011e2000c101524 */
[----:B------:R-:W-:Y:S05]  /*7b60*/  BRA `(.L_x_12471) ;  /* 0x0000000400987947 */ /* 0x000fea0003800000 */
.L_x_12490:
[----:B------:R-:W-:Y:S01]  /*7b70*/  UMOV UR4, 0xf0000000 ;  /* 0xf000000000047882 */ /* 0x000fe20000000000 */
[----:B------:R-:W-:Y:S01]  /*7b80*/  UMOV UR5, 0x380fffff ;  /* 0x380fffff00057882 */ /* 0x000fe20000000000 */
[----:B--2-4-:R-:W0:Y:S01]  /*7b90*/  F2F.F32.F64 R7, R28 ;  /* 0x0000001c00077310 */ /* 0x014e220000301000 */
        /* <DEDUP_REMOVED lines=18> */
.L_x_12493:
[----:B------:R-:W-:-:S04]  /*7cc0*/  LOP3.LUT R0, R7, 0x80000000, RZ, 0xc0, !PT ;  /* 0x8000000007007812 */ /* 0x000fc800078ec0ff */
[----:B------:R-:W-:-:S04]  /*7cd0*/  SHF.R.U32.HI R0, RZ, 0x18, R0 ;  /* 0x00000018ff007819 */ /* 0x000fc80000011600 */
[----:B------:R-:W-:-:S07]  /*7ce0*/  LOP3.LUT R0, R3, R0, RZ, 0xfc, !PT ;  /* 0x0000000003007212 */ /* 0x000fce00078efcff */
.L_x_12492:
[----:B------:R-:W-:Y:S05]  /*7cf0*/  BSYNC B0 ;  /* 0x0000000000007941 */ /* 0x000fea0003800000 */
.L_x_12491:
[----:B------:R0:W-:Y:S01]  /*7d00*/  STG.E.U8 desc[UR36][R4.64], R0 ;  /* 0x0000000004007986 */ /* 0x0001e2000c101124 */
[----:B------:R-:W-:Y:S05]  /*7d10*/  BRA `(.L_x_12471) ;  /* 0x00000004002c7947 */ /* 0x000fea0003800000 */
.L_x_12489:
        /* <DEDUP_REMOVED lines=21> */
.L_x_12496:
[----:B------:R-:W-:-:S04]  /*7e70*/  LOP3.LUT R0, R7, 0x80000000, RZ, 0xc0, !PT ;  /* 0x8000000007007812 */ /* 0x000fc800078ec0ff */
[----:B------:R-:W-:-:S04]  /*7e80*/  SHF.R.U32.HI R0, RZ, 0x18, R0 ;  /* 0x00000018ff007819 */ /* 0x000fc80000011600 */
[----:B------:R-:W-:-:S07]  /*7e90*/  LOP3.LUT R0, R3, R0, RZ, 0xfc, !PT ;  /* 0x0000000003007212 */ /* 0x000fce00078efcff */
.L_x_12495:
[----:B------:R-:W-:Y:S05]  /*7ea0*/  BSYNC B0 ;  /* 0x0000000000007941 */ /* 0x000fea0003800000 */
.L_x_12494:
[----:B------:R0:W-:Y:S01]  /*7eb0*/  STG.E.U8 desc[UR36][R4.64], R0 ;  /* 0x0000000004007986 */ /* 0x0001e2000c101124 */
[----:B------:R-:W-:Y:S05]  /*7ec0*/  BRA `(.L_x_12471) ;  /* 0x0000000000c07947 */ /* 0x000fea0003800000 */
.L_x_12488:
        /* <DEDUP_REMOVED lines=26> */
.L_x_12470:
        /* <DEDUP_REMOVED lines=16> */
.L_x_12499:
[----:B------:R-:W-:Y:S05]  /*8170*/  BRA `(.L_x_12471) ;  /* 0x0000000000147947 */ /* 0x000fea0003800000 */
.L_x_12498:
[----:B--2-4-:R-:W0:Y:S02]  /*8180*/  F2I.U64.F64.TRUNC R28, R28 ;  /* 0x0000001c001c7311 */ /* 0x014e24000030d800 */
[----:B0-----:R0:W-:Y:S01]  /*8190*/  STG.E.64 desc[UR36][R4.64], R28 ;  /* 0x0000001c04007986 */ /* 0x0011e2000c101b24 */
[----:B------:R-:W-:Y:S05]  /*81a0*/  BRA `(.L_x_12471) ;  /* 0x0000000000087947 */ /* 0x000fea0003800000 */
.L_x_12497:
[----:B--2-4-:R-:W0:Y:S02]  /*81b0*/  F2I.U32.F64.TRUNC R29, R28 ;  /* 0x0000001c001d7311 */ /* 0x014e24000030d000 */
[----:B0-----:R0:W-:Y:S02]  /*81c0*/  STG.E desc[UR36][R4.64], R29 ;  /* 0x0000001d04007986 */ /* 0x0011e4000c101924 */
.L_x_12471:
        /* <DEDUP_REMOVED lines=24> */
.L_x_12503:
[----:B------:R-:W0:Y:S02]  /*8350*/  F2I.S64.F64.TRUNC R24, R24 ;  /* 0x0000001800187311 */ /* 0x000e24000030d900 */
[----:B0-----:R-:W-:-:S05]  /*8360*/  IMAD.MOV.U32 R3, RZ, RZ, R24 ;  /* 0x000000ffff037224 */ /* 0x001fca00078e0018 */
[----:B------:R0:W-:Y:S01]  /*8370*/  STG.E.U8 desc[UR36][R4.64], R3 ;  /* 0x0000000304007986 */ /* 0x0001e2000c101124 */
[----:B------:R-:W-:Y:S05]  /*8380*/  BRA `(.L_x_12505) ;  /* 0x0000000c00f07947 */ /* 0x000fea0003800000 */
.L_x_12502:
        /* <DEDUP_REMOVED lines=9> */
.L_x_12507:
[----:B------:R-:W0:Y:S02]  /*8420*/  F2I.F64.TRUNC R25, R24 ;  /* 0x0000001800197311 */ /* 0x000e24000030d100 */
[----:B0-----:R0:W-:Y:S01]  /*8430*/  STG.E desc[UR36][R4.64], R25 ;  /* 0x0000001904007986 */ /* 0x0011e2000c101924 */
[----:B------:R-:W-:Y:S05]  /*8440*/  BRA `(.L_x_12505) ;  /* 0x0000000c00c07947 */ /* 0x000fea0003800000 */
.L_x_12506:
[----:B------:R-:W0:Y:S02]  /*8450*/  F2I.F64.TRUNC R25, R24 ;  /* 0x0000001800197311 */ /* 0x000e24000030d100 */
[----:B0-----:R0:W-:Y:S01]  /*8460*/  STG.E.U16 desc[UR36][R4.64], R25 ;  /* 0x0000001904007986 */ /* 0x0011e2000c101524 */
[----:B------:R-:W-:Y:S05]  /*8470*/  BRA `(.L_x_12505) ;  /* 0x0000000c00b47947 */ /* 0x000fea0003800000 */
.L_x_12501:
        /* <DEDUP_REMOVED lines=13> */
.L_x_12509:
        /* <DEDUP_REMOVED lines=8> */
.L_x_12508:
        /* <DEDUP_REMOVED lines=14> */
.L_x_12511:
        /* <DEDUP_REMOVED lines=9> */
.L_x_12510:
[----:B------:R0:W-:Y:S01]  /*8740*/  STG.E.64 desc[UR36][R4.64], R24 ;  /* 0x0000001804007986 */ /* 0x0001e2000c101b24 */
[----:B------:R-:W-:Y:S05]  /*8750*/  BRA `(.L_x_12505) ;  /* 0x0000000800fc7947 */ /* 0x000fea0003800000 */
.L_x_12500:
        /* <DEDUP_REMOVED lines=12> */
.L_x_12514:
[----:B------:R-:W-:-:S05]  /*8820*/  CS2R R26, SRZ ;  /* 0x00000000001a7805 */ /* 0x000fca000001ff00 */
[----:B------:R0:W-:Y:S01]  /*8830*/  STG.E.128 desc[UR36][R4.64], R24 ;  /* 0x0000001804007986 */ /* 0x0001e2000c101d24 */
[----:B------:R-:W-:Y:S05]  /*8840*/  BRA `(.L_x_12505) ;  /* 0x0000000800c07947 */ /* 0x000fea0003800000 */
.L_x_12513:
        /* <DEDUP_REMOVED lines=25> */
.L_x_12518:
[----:B------:R-:W-:Y:S05]  /*89e0*/  BSYNC B0 ;  /* 0x0000000000007941 */ /* 0x000fea0003800000 */
.L_x_12517:
[----:B------:R-:W-:-:S05]  /*89f0*/  LOP3.LUT R7, R0, R7, RZ, 0xfc, !PT ;  /* 0x0000000700077212 */ /* 0x000fca00078efcff */
[----:B------:R0:W-:Y:S01]  /*8a00*/  STG.E.U8 desc[UR36][R4.64], R7 ;  /* 0x0000000704007986 */ /* 0x0001e2000c101124 */
[----:B------:R-:W-:Y:S05]  /*8a10*/  BRA `(.L_x_12505) ;  /* 0x00000008004c7947 */ /* 0x000fea0003800000 */
.L_x_12516:
        /* <DEDUP_REMOVED lines=17> */
.L_x_12520:
[----:B------:R-:W-:Y:S01]  /*8b30*/  IMAD.MOV.U32 R0, RZ, RZ, 0x7f ;  /* 0x0000007fff007424 */ /* 0x000fe200078e00ff */
[----:B------:R-:W-:-:S04]  /*8b40*/  ISETP.GT.U32.AND P0, PT, R3, 0x7f800000, PT ;  /* 0x7f8000000300780c */ /* 0x000fc80003f04070 */
[----:B------:R-:W-:-:S09]  /*8b50*/  SEL R0, R0, 0x7c, P0 ;  /* 0x0000007c00007807 */ /* 0x000fd20000000000 */
.L_x_12521:
[----:B------:R-:W-:Y:S05]  /*8b60*/  BSYNC B0 ;  /* 0x0000000000007941 */ /* 0x000fea0003800000 */
.L_x_12519:
[----:B------:R-:W-:-:S04]  /*8b70*/  LOP3.LUT R3, R7, 0x80000000, RZ, 0xc0, !PT ;  /* 0x8000000007037812 */ /* 0x000fc800078ec0ff */
[----:B------:R-:W-:-:S04]  /*8b80*/  SHF.R.U32.HI R3, RZ, 0x18, R3 ;  /* 0x00000018ff037819 */ /* 0x000fc80000011603 */
[----:B------:R-:W-:-:S05]  /*8b90*/  LOP3.LUT R3, R0, R3, RZ, 0xfc, !PT ;  /* 0x0000000300037212 */ /* 0x000fca00078efcff */
[----:B------:R0:W-:Y:S01]  /*8ba0*/  STG.E.U8 desc[UR36][R4.64], R3 ;  /* 0x0000000304007986 */ /* 0x0001e2000c101124 */
[----:B------:R-:W-:Y:S05]  /*8bb0*/  BRA `(.L_x_12505) ;  /* 0x0000000400e47947 */ /* 0x000fea0003800000 */
.L_x_12515:
        /* <DEDUP_REMOVED lines=8> */
.L_x_12512:
        /* <DEDUP_REMOVED lines=11> */
.L_x_12524:
        /* <DEDUP_REMOVED lines=21> */
.L_x_12527:
[----:B------:R-:W-:-:S04]  /*8e40*/  LOP3.LUT R0, R7, 0x80000000, RZ, 0xc0, !PT ;  /* 0x8000000007007812 */ /* 0x000fc800078ec0ff */
[----:B------:R-:W-:-:S04]  /*8e50*/  SHF.R.U32.HI R0, RZ, 0x18, R0 ;  /* 0x00000018ff007819 */ /* 0x000fc80000011600 */
[----:B------:R-:W-:-:S07]  /*8e60*/  LOP3.LUT R0, R3, R0, RZ, 0xfc, !PT ;  /* 0x0000000003007212 */ /* 0x000fce00078efcff */
.L_x_12526:
[----:B------:R-:W-:Y:S05]  /*8e70*/  BSYNC B0 ;  /* 0x0000000000007941 */ /* 0x000fea0003800000 */
.L_x_12525:
[----:B------:R1:W-:Y:S01]  /*8e80*/  STG.E.U8 desc[UR36][R4.64], R0 ;  /* 0x0000000004007986 */ /* 0x0003e2000c101124 */
[----:B------:R-:W-:Y:S05]  /*8e90*/  BRA `(.L_x_12505) ;  /* 0x00000004002c7947 */ /* 0x000fea0003800000 */
.L_x_12523:
        /* <DEDUP_REMOVED lines=21> */
.L_x_12530:
[----:B------:R-:W-:-:S04]  /*8ff0*/  LOP3.LUT R0, R7, 0x80000000, RZ, 0xc0, !PT ;  /* 0x8000000007007812 */ /* 0x000fc800078ec0ff */
[----:B------:R-:W-:-:S04]  /*9000*/  SHF.R.U32.HI R0, RZ, 0x18, R0 ;  /* 0x00000018ff007819 */ /* 0x000fc80000011600 */
[----:B------:R-:W-:-:S07]  /*9010*/  LOP3.LUT R0, R3, R0, RZ, 0xfc, !PT ;  /* 0x0000000003007212 */ /* 0x000fce00078efcff */
.L_x_12529:
[----:B------:R-:W-:Y:S05]  /*9020*/  BSYNC B0 ;  /* 0x0000000000007941 */ /* 0x000fea0003800000 */
.L_x_12528:
[----:B------:R0:W-:Y:S01]  /*9030*/  STG.E.U8 desc[UR36][R4.64], R0 ;  /* 0x0000000004007986 */ /* 0x0001e2000c101124 */
[----:B------:R-:W-:Y:S05]  /*9040*/  BRA `(.L_x_12505) ;  /* 0x0000000000c07947 */ /* 0x000fea0003800000 */
.L_x_12522:
        /* <DEDUP_REMOVED lines=26> */
.L_x_12504:
        /* <DEDUP_REMOVED lines=16> */
.L_x_12533:
[----:B------:R-:W-:Y:S05]  /*92f0*/  BRA `(.L_x_12505) ;  /* 0x0000000000147947 */ /* 0x000fea0003800000 */
.L_x_12532:
[----:B------:R-:W0:Y:S02]  /*9300*/  F2I.U64.F64.TRUNC R24, R24 ;  /* 0x0000001800187311 */ /* 0x000e24000030d800 */
[----:B0-----:R0:W-:Y:S01]  /*9310*/  STG.E.64 desc[UR36][R4.64], R24 ;  /* 0x0000001804007986 */ /* 0x0011e2000c101b24 */
[----:B------:R-:W-:Y:S05]  /*9320*/  BRA `(.L_x_12505) ;  /* 0x0000000000087947 */ /* 0x000fea0003800000 */
.L_x_12531:
[----:B------:R-:W0:Y:S02]  /*9330*/  F2I.U32.F64.TRUNC R25, R24 ;  /* 0x0000001800197311 */ /* 0x000e24000030d000 */
[----:B0-----:R3:W-:Y:S02]  /*9340*/  STG.E desc[UR36][R4.64], R25 ;  /* 0x0000001904007986 */ /* 0x0017e4000c101924 */
.L_x_12505:
[----:B------:R-:W-:-:S07]  /*9350*/  VIADD R22, R22, 0x80 ;  /* 0x0000008016167836 */ /* 0x000fce0000000000 */
.L_x_12465:
[----:B------:R-:W-:Y:S05]  /*9360*/  BSYNC B6 ;  /* 0x0000000000067941 */ /* 0x000fea0003800000 */
.L_x_12464:
[----:B------:R-:W-:-:S13]  /*9370*/  ISETP.GE.AND P0, PT, R22, R19, PT ;  /* 0x000000131600720c */ /* 0x000fda0003f06270 */
[----:B------:R-:W-:Y:S05]  /*9380*/  @P0 EXIT ;  /* 0x000000000000094d */ /* 0x000fea0003800000 */
[----:B01234-:R-:W0:Y:S01]  /*9390*/  LDC.64 R4, c[0x0][0x218] ;  /* 0x00008600ff047b82 */ /* 0x01fe220000000a00 */
        /* <DEDUP_REMOVED lines=19> */
.L_x_12537:
[----:B------:R-:W0:Y:S02]  /*94d0*/  F2I.S64.F64.TRUNC R16, R16 ;  /* 0x0000001000107311 */ /* 0x000e24000030d900 */
[----:B0-----:R-:W-:-:S05]  /*94e0*/  IMAD.MOV.U32 R3, RZ, RZ, R16 ;  /* 0x000000ffff037224 */ /* 0x001fca00078e0010 */
[----:B------:R-:W-:Y:S01]  /*94f0*/  STG.E.U8 desc[UR36][R4.64], R3 ;  /* 0x0000000304007986 */ /* 0x000fe2000c101124 */
[----:B------:R-:W-:Y:S05]  /*9500*/  EXIT ;  /* 0x000000000000794d */ /* 0x000fea0003800000 */
.L_x_12536:
        /* <DEDUP_REMOVED lines=9> */
.L_x_12540:
[----:B------:R-:W0:Y:S02]  /*95a0*/  F2I.F64.TRUNC R17, R16 ;  /* 0x0000001000117311 */ /* 0x000e24000030d100 */
[----:B0-----:R-:W-:Y:S01]  /*95b0*/  STG.E desc[UR36][R4.64], R17 ;  /* 0x0000001104007986 */ /* 0x001fe2000c101924 */
[----:B------:R-:W-:Y:S05]  /*95c0*/  EXIT ;  /* 0x000000000000794d */ /* 0x000fea0003800000 */
.L_x_12539:
[----:B------:R-:W0:Y:S02]  /*95d0*/  F2I.F64.TRUNC R17, R16 ;  /* 0x0000001000117311 */ /* 0x000e24000030d100 */
[----:B0-----:R-:W-:Y:S01]  /*95e0*/  STG.E.U16 desc[UR36][R4.64], R17 ;  /* 0x0000001104007986 */ /* 0x001fe2000c101524 */
[----:B------:R-:W-:Y:S05]  /*95f0*/  EXIT ;  /* 0x000000000000794d */ /* 0x000fea0003800000 */
.L_x_12535:
        /* <DEDUP_REMOVED lines=13> */
.L_x_12542:
        /* <DEDUP_REMOVED lines=8> */
.L_x_12541:
        /* <DEDUP_REMOVED lines=14> */
.L_x_12544:
        /* <DEDUP_REMOVED lines=9> */
.L_x_12543:
[----:B------:R-:W-:Y:S01]  /*98c0*/  STG.E.64 desc[UR36][R4.64], R16 ;  /* 0x0000001004007986 */ /* 0x000fe2000c101b24 */
[----:B------:R-:W-:Y:S05]  /*98d0*/  EXIT ;  /* 0x000000000000794d */ /* 0x000fea0003800000 */
.L_x_12534:
        /* <DEDUP_REMOVED lines=12> */
.L_x_12547:
[----:B------:R-:W-:-:S05]  /*99a0*/  CS2R R18, SRZ ;  /* 0x0000000000127805 */ /* 0x000fca000001ff00 */
[----:B------:R-:W-:Y:S01]  /*99b0*/  STG.E.128 desc[UR36][R4.64], R16 ;  /* 0x0000001004007986 */ /* 0x000fe2000c101d24 */
[----:B------:R-:W-:Y:S05]  /*99c0*/  EXIT ;  /* 0x000000000000794d */ /* 0x000fea0003800000 */
.L_x_12546:
        /* <DEDUP_REMOVED lines=25> */
.L_x_12551:
[----:B------:R-:W-:Y:S05]  /*9b60*/  BSYNC B0 ;  /* 0x0000000000007941 */ /* 0x000fea0003800000 */
.L_x_12550:
[----:B------:R-:W-:-:S05]  /*9b70*/  LOP3.LUT R3, R0, R3, RZ, 0xfc, !PT ;  /* 0x0000000300037212 */ /* 0x000fca00078efcff */
[----:B------:R-:W-:Y:S01]  /*9b80*/  STG.E.U8 desc[UR36][R4.64], R3 ;  /* 0x0000000304007986 */ /* 0x000fe2000c101124 */
[----:B------:R-:W-:Y:S05]  /*9b90*/  EXIT ;  /* 0x000000000000794d */ /* 0x000fea0003800000 */
.L_x_12549:
        /* <DEDUP_REMOVED lines=17> */
.L_x_12553:
[----:B------:R-:W-:Y:S01]  /*9cb0*/  IMAD.MOV.U32 R0, RZ, RZ, 0x7f ;  /* 0x0000007fff007424 */ /* 0x000fe200078e00ff */
[----:B------:R-:W-:-:S04]  /*9cc0*/  ISETP.GT.U32.AND P0, PT, R2, 0x7f800000, PT ;  /* 0x7f8000000200780c */ /* 0x000fc80003f04070 */
[----:B------:R-:W-:-:S09]  /*9cd0*/  SEL R0, R0, 0x7c, P0 ;  /* 0x0000007c00007807 */ /* 0x000fd20000000000 */
.L_x_12554:
[----:B------:R-:W-:Y:S05]  /*9ce0*/  BSYNC B0 ;  /* 0x0000000000007941 */ /* 0x000fea0003800000 */
.L_x_12552:
[----:B------:R-:W-:-:S04]  /*9cf0*/  LOP3.LUT R2, R3, 0x80000000, RZ, 0xc0, !PT ;  /* 0x8000000003027812 */ /* 0x000fc800078ec0ff */
[----:B------:R-:W-:-:S04]  /*9d00*/  SHF.R.U32.HI R3, RZ, 0x18, R2 ;  /* 0x00000018ff037819 */ /* 0x000fc80000011602 */
[----:B------:R-:W-:-:S05]  /*9d10*/  LOP3.LUT R3, R0, R3, RZ, 0xfc, !PT ;  /* 0x0000000300037212 */ /* 0x000fca00078efcff */
[----:B------:R-:W-:Y:S01]  /*9d20*/  STG.E.U8 desc[UR36][R4.64], R3 ;  /* 0x0000000304007986 */ /* 0x000fe2000c101124 */
[----:B------:R-:W-:Y:S05]  /*9d30*/  EXIT ;  /* 0x000000000000794d */ /* 0x000fea0003800000 */
.L_x_12548:
        /* <DEDUP_REMOVED lines=8> */
.L_x_12545:
        /* <DEDUP_REMOVED lines=11> */
.L_x_12557:
        /* <DEDUP_REMOVED lines=21> */
.L_x_12560:
[----:B------:R-:W-:-:S04]  /*9fc0*/  LOP3.LUT R2, R7, 0x80000000, RZ, 0xc0, !PT ;  /* 0x8000000007027812 */ /* 0x000fc800078ec0ff */
[----:B------:R-:W-:-:S04]  /*9fd0*/  SHF.R.U32.HI R3, RZ, 0x18, R2 ;  /* 0x00000018ff037819 */ /* 0x000fc80000011602 */
[----:B------:R-:W-:-:S04]  /*9fe0*/  LOP3.LUT R0, R0, R3, RZ, 0xfc, !PT ;  /* 0x0000000300007212 */ /* 0x000fc800078efcff */
[----:B------:R-:W-:-:S07]  /*9ff0*/  PRMT R2, R0, 0x7610, R2 ;  /* 0x0000761000027816 */ /* 0x000fce0000000002 */
.L_x_12559:
[----:B------:R-:W-:Y:S05]  /*a000*/  BSYNC B0 ;  /* 0x0000000000007941 */ /* 0x000fea0003800000 */
.L_x_12558:
[----:B------:R-:W-:Y:S01]  /*a010*/  STG.E.U8 desc[UR36][R4.64], R2 ;  /* 0x0000000204007986 */ /* 0x000fe2000c101124 */
[----:B------:R-:W-:Y:S05]  /*a020*/  EXIT ;  /* 0x000000000000794d */ /* 0x000fea0003800000 */
.L_x_12556:
        /* <DEDUP_REMOVED lines=21> */
.L_x_12563:
[----:B------:R-:W-:-:S04]  /*a180*/  LOP3.LUT R2, R7, 0x80000000, RZ, 0xc0, !PT ;  /* 0x8000000007027812 */ /* 0x000fc800078ec0ff */
[----:B------:R-:W-:-:S04]  /*a190*/  SHF.R.U32.HI R3, RZ, 0x18, R2 ;  /* 0x00000018ff037819 */ /* 0x000fc80000011602 */
[----:B------:R-:W-:-:S04]  /*a1a0*/  LOP3.LUT R0, R0, R3, RZ, 0xfc, !PT ;  /* 0x0000000300007212 */ /* 0x000fc800078efcff */
[----:B------:R-:W-:-:S07]  /*a1b0*/  PRMT R2, R0, 0x7610, R2 ;  /* 0x0000761000027816 */ /* 0x000fce0000000002 */
.L_x_12562:
[----:B------:R-:W-:Y:S05]  /*a1c0*/  BSYNC B0 ;  /* 0x0000000000007941 */ /* 0x000fea0003800000 */
.L_x_12561:
[----:B------:R-:W-:Y:S01]  /*a1d0*/  STG.E.U8 desc[UR36][R4.64], R2 ;  /* 0x0000000204007986 */ /* 0x000fe2000c101124 */
[----:B------:R-:W-:Y:S05]  /*a1e0*/  EXIT ;  /* 0x000000000000794d */ /* 0x000fea0003800000 */
.L_x_12555:
        /* <DEDUP_REMOVED lines=26> */
.L_x_12538:
        /* <DEDUP_REMOVED lines=16> */
.L_x_12566:
[----:B------:R-:W-:Y:S05]  /*a490*/  EXIT ;  /* 0x000000000000794d */ /* 0x000fea0003800000 */
.L_x_12565:
[----:B------:R-:W0:Y:S02]  /*a4a0*/  F2I.U64.F64.TRUNC R16, R16 ;  /* 0x0000001000107311 */ /* 0x000e24000030d800 */
[----:B0-----:R-:W-:Y:S01]  /*a4b0*/  STG.E.64 desc[UR36][R4.64], R16 ;  /* 0x0000001004007986 */ /* 0x001fe2000c101b24 */
[----:B------:R-:W-:Y:S05]  /*a4c0*/  EXIT ;  /* 0x000000000000794d */ /* 0x000fea0003800000 */
.L_x_12564:
[----:B------:R-:W0:Y:S02]  /*a4d0*/  F2I.U32.F64.TRUNC R17, R16 ;  /* 0x0000001000117311 */ /* 0x000e24000030d000 */
[----:B0-----:R-:W-:Y:S01]  /*a4e0*/  STG.E desc[UR36][R4.64], R17 ;  /* 0x0000001104007986 */ /* 0x001fe2000c101924 */
[----:B------:R-:W-:Y:S05]  /*a4f0*/  EXIT ;  /* 0x000000000000794d */ /* 0x000fea0003800000 */
.L_x_12567:
        /* <DEDUP_REMOVED lines=16> */
.L_x_12929:


//--------------------- .text._ZN2at6native18elementwise_kernelILi128ELi2EZNS0_22gpu_kernel_impl_nocastIZZZNS0_18GeluCUDAKernelImplERNS_18TensorIteratorBaseENS0_8GeluTypeEENKUlvE_clEvENKUlvE_clEvEUldE_EEvS4_RKT_EUliE_EEviT1_ --------------------------
	.section	.text._ZN2at6native18elementwise_kernelILi128ELi2EZNS0_22gpu_kernel_impl_nocastIZZZNS0_18GeluCUDAKernelImplERNS_18TensorIteratorBaseENS0_8GeluTypeEENKUlvE_clEvENKUlvE_clEvEUldE_EEvS4_RKT_EUliE_EEviT1_,"ax",@progbits
	.align	128
        .global         _ZN2at6native18elementwise_kernelILi128ELi2EZNS0_22gpu_kernel_impl_nocastIZZZNS0_18GeluCUDAKernelImplERNS_18TensorIteratorBaseENS0_8GeluTypeEENKUlvE_clEvENKUlvE_clEvEUldE_EEvS4_RKT_EUliE_EEviT1_
        .type           _ZN2at6native18elementwise_kernelILi128ELi2EZNS0_22gpu_kernel_impl_nocastIZZZNS0_18GeluCUDAKernelImplERNS_18TensorIteratorBaseENS0_8GeluTypeEENKUlvE_clEvENKUlvE_clEvEUldE_EEvS4_RKT_EUliE_EEviT1_,@function
        .size           _ZN2at6native18elementwise_kernelILi128ELi2EZNS0_22gpu_kernel_impl_nocastIZZZNS0_18GeluCUDAKernelImplERNS_18TensorIteratorBaseENS0_8GeluTypeEENKUlvE_clEvENKUlvE_clEvEUldE_EEvS4_RKT_EUliE_EEviT1_,(.L_x_12930 - _ZN2at6native18elementwise_kernelILi128ELi2EZNS0_22gpu_kernel_impl_nocastIZZZNS0_18GeluCUDAKernelImplERNS_18TensorIteratorBaseENS0_8GeluTypeEENKUlvE_clEvENKUlvE_clEvEUldE_EEvS4_RKT_EUliE_EEviT1_)
        .other          _ZN2at6native18elementwise_kernelILi128ELi2EZNS0_22gpu_kernel_impl_nocastIZZZNS0_18GeluCUDAKernelImplERNS_18TensorIteratorBaseENS0_8GeluTypeEENKUlvE_clEvENKUlvE_clEvEUldE_EEvS4_RKT_EUliE_EEviT1_,@"STO_CUDA_ENTRY STV_DEFAULT"
_ZN2at6native18elementwise_kernelILi128ELi2EZNS0_22gpu_kernel_impl_nocastIZZZNS0_18GeluCUDAKernelImplERNS_18TensorIteratorBaseENS0_8GeluTypeEENKUlvE_clEvENKUlvE_clEvEUldE_EEvS4_RKT_EUliE_EEviT1_:
.text._ZN2at6native18elementwise_kernelILi128ELi2EZNS0_22gpu_kernel_impl_nocastIZZZNS0_18GeluCUDAKernelImplERNS_18TensorIteratorBaseENS0_8GeluTypeEENKUlvE_clEvENKUlvE_clEvEUldE_EEvS4_RKT_EUliE_EEviT1_:
        /* <DEDUP_REMOVED lines=311> */
.L_x_12570:
[----:B------:R-:W-:Y:S02]  /*1370*/  ULDC.64 UR8, c[0x0][0x418] ;  /* 0x0001060000087ab9 */ /* 0x000fe40000000a00 */
[----:B------:R-:W-:-:S04]  /*1380*/  IADD3 R4, P0, R0, UR8, RZ ;  /* 0x0000000800047c10 */ /* 0x000fc8000ff1e0ff */
[----:B------:R-:W-:-:S06]  /*1390*/  IADD3.X R5, RZ, UR9, RZ, P0, !PT ;  /* 0x00000009ff057c10 */ /* 0x000fcc00087fe4ff */
[----:B------:R-:W2:Y:S01]  /*13a0*/  LDG.E.64 R4, desc[UR4][R4.64] ;  /* 0x0000000404047981 */ /* 0x000ea2000c1e1b00 */
        /* <DEDUP_REMOVED lines=8> */
[----:B------:R-:W-:Y:S01]  /*1430*/  UMOV UR8, 0x33d43651 ;  /* 0x33d4365100087882 */ /* 0x000fe20000000000 */
[----:B------:R-:W-:-:S06]  /*1440*/  UMOV UR9, 0x3fe98845 ;  /* 0x3fe9884500097882 */ /* 0x000fcc0000000000 */
[----:B------:R-:W-:Y:S01]  /*1450*/  DMUL R6, R6, UR8 ;  /* 0x0000000806067c28 */ /* 0x000fe20008000000 */
[----:B------:R-:W-:Y:S02]  /*1460*/  ULDC.64 UR8, c[0x0][0x410] ;  /* 0x0001040000087ab9 */ /* 0x000fe40000000a00 */
[----:B------:R-:W-:-:S05]  /*1470*/  IADD3 R8, P1, R9, UR8, RZ ;  /* 0x0000000809087c10 */ /* 0x000fca000ff3e0ff */
[----:B------:R-:W-:Y:S02]  /*1480*/  IMAD.X R9, RZ, RZ, UR9, P1 ;  /* 0x00000009ff097e24 */ /* 0x000fe400088e06ff */
        /* <DEDUP_REMOVED lines=67> */
.L_x_12572:
        /* <DEDUP_REMOVED lines=35> */
.L_x_12573:
[----:B------:R-:W-:Y:S05]  /*1af0*/  BSYNC B1 ;  /* 0x0000000000017941 */ /* 0x000fea0003800000 */
.L_x_12571:
[----:B------:R-:W-:Y:S01]  /*1b00*/  DADD R6, R6, 1 ;  /* 0x3ff0000006067429 */ /* 0x000fe20000000000 */
[----:B------:R-:W-:Y:S01]  /*1b10*/  IADD3 R3, R3, 0x80, RZ ;  /* 0x0000008003037810 */ /* 0x000fe20007ffe0ff */
[----:B------:R-:W-:-:S08]  /*1b20*/  DMUL R4, R4, 0.5 ;  /* 0x3fe0000004047828 */ /* 0x000fd00000000000 */
[----:B------:R-:W-:-:S07]  /*1b30*/  DMUL R4, R6, R4 ;  /* 0x0000000406047228 */ /* 0x000fce0000000000 */
[----:B------:R0:W-:Y:S04]  /*1b40*/  STG.E.64 desc[UR4][R8.64], R4 ;  /* 0x0000000408007986 */ /* 0x0001e8000c101b04 */
.L_x_12569:
[----:B------:R-:W-:Y:S05]  /*1b50*/  BSYNC B0 ;  /* 0x0000000000007941 */ /* 0x000fea0003800000 */
.L_x_12568:
[----:B------:R-:W-:-:S13]  /*1b60*/  ISETP.GE.AND P0, PT, R3, UR6, PT ;  /* 0x0000000603007c0c */ /* 0x000fda000bf06270 */
[----:B------:R-:W-:Y:S05]  /*1b70*/  @P0 EXIT ;  /* 0x000000000000094d */ /* 0x000fea0003800000 */
[----:B------:R-:W1:Y:S01]  /*1b80*/  LDC R6, c[0x0][0x218] ;  /* 0x00008600ff067b82 */ /* 0x000e620000000800 */
[----:B------:R-:W-:Y:S01]  /*1b90*/  HFMA2.MMA R7, -RZ, RZ, 0, 0 ;  /* 0x00000000ff077435 */ /* 0x000fe200000001ff */
[----:B------:R-:W-:Y:S02]  /*1ba0*/  MOV R0, RZ ;  /* 0x000000ff00007202 */ /* 0x000fe40000000f00 */
[----:B-1----:R-:W-:-:S13]  /*1bb0*/  ISETP.NE.AND P0, PT, R6, RZ, PT ;  /* 0x000000ff0600720c */ /* 0x002fda0003f05270 */
[----:B------:R-:W-:Y:S05]  /*1bc0*/  @!P0 BRA `(.L_x_12574) ;  /* 0x0000001000a48947 */ /* 0x000fea0003800000 */
[----:B------:R-:W-:Y:S01]  /*1bd0*/  MOV R2, RZ ;  /* 0x000000ff00027202 */ /* 0x000fe20000000f00 */
[----:B------:R-:W-:Y:S01]  /*1be0*/  ULDC.64 UR6, c[0x0][0x220] ;  /* 0x0000880000067ab9 */ /* 0x000fe20000000a00 */
[----:B------:R-:W-:-:S03]  /*1bf0*/  ISETP.NE.AND P0, PT, R6, 0x1, PT ;  /* 0x000000010600780c */ /* 0x000fc60003f05270 */
[----:B0-----:R-:W-:Y:S01]  /*1c00*/  IMAD.HI.U32 R4, R3, UR6, R2 ;  /* 0x0000000603047c27 */ /* 0x001fe2000f8e0002 */
        /* <DEDUP_REMOVED lines=281> */
[C---:B------:R-:W-:Y:S01]  /*2da0*/  IADD3 R9, -R5.reuse, RZ, RZ ;  /* 0x000000ff05097210 */ /* 0x040fe20007ffe1ff */
        /* <DEDUP_REMOVED lines=11> */
.L_x_12574:
[----:B------:R-:W-:Y:S02]  /*2e60*/  ULDC.64 UR6, c[0x0][0x418] ;  /* 0x0001060000067ab9 */ /* 0x000fe40000000a00 */
[----:B------:R-:W-:-:S04]  /*2e70*/  IADD3 R2, P0, R0, UR6, RZ ;  /* 0x0000000600027c10 */ /* 0x000fc8000ff1e0ff */
[----:B------:R-:W-:-:S06]  /*2e80*/  IADD3.X R3, RZ, UR7, RZ, P0, !PT ;  /* 0x00000007ff037c10 */ /* 0x000fcc00087fe4ff */
[----:B------:R-:W0:Y:S01]  /*2e90*/  LDG.E.64 R2, desc[UR4][R2.64] ;  /* 0x0000000402027981 */ /* 0x000e22000c1e1b00 */
[----:B------:R-:W-:Y:S01]  /*2ea0*/  UMOV UR6, 0x6d4801f7 ;  /* 0x6d4801f700067882 */ /* 0x000fe20000000000 */
[----:B------:R-:W-:Y:S01]  /*2eb0*/  UMOV UR7, 0x3fa6e4e2 ;  /* 0x3fa6e4e200077882 */ /* 0x000fe20000000000 */
[----:B------:R-:W-:Y:S01]  /*2ec0*/  UMOV UR8, 0x24dd2f1a ;  /* 0x24dd2f1a00087882 */ /* 0x000fe20000000000 */
[----:B------:R-:W-:Y:S01]  /*2ed0*/  UMOV UR9, 0x3fe4f922 ;  /* 0x3fe4f92200097882 */ /* 0x000fe20000000000 */
[----:B------:R-:W-:Y:S01]  /*2ee0*/  BSSY B0, `(.L_x_12575) ;  /* 0x0000070000007945 */ /* 0x000fe20003800000 */
[----:B0-----:R-:W-:-:S08]  /*2ef0*/  DMUL R4, R2, R2 ;  /* 0x0000000202047228 */ /* 0x001fd00000000000 */
        /* <DEDUP_REMOVED lines=75> */
.L_x_12576:
        /* <DEDUP_REMOVED lines=35> */
.L_x_12577:
[----:B------:R-:W-:Y:S05]  /*35e0*/  BSYNC B0 ;  /* 0x0000000000007941 */ /* 0x000fea0003800000 */
.L_x_12575:
[----:B------:R-:W-:Y:S02]  /*35f0*/  DADD R4, R4, 1 ;  /* 0x3ff0000004047429 */ /* 0x000fe40000000000 */
[----:B------:R-:W-:-:S08]  /*3600*/  DMUL R2, R2, 0.5 ;  /* 0x3fe0000002027828 */ /* 0x000fd00000000000 */
[----:B------:R-:W-:-:S07]  /*3610*/  DMUL R2, R4, R2 ;  /* 0x0000000204027228 */ /* 0x000fce0000000000 */
[----:B------:R-:W-:Y:S01]  /*3620*/  STG.E.64 desc[UR4][R6.64], R2 ;  /* 0x0000000206007986 */ /* 0x000fe2000c101b04 */
[----:B------:R-:W-:Y:S05]  /*3630*/  EXIT ;  /* 0x000000000000794d */ /* 0x000fea0003800000 */
.L_x_12578:
        /* <DEDUP_REMOVED lines=12> */
.L_x_12930:


//--------------------- .text._ZN2at6native27unrolled_elementwise_kernelIZZZNS0_18GeluCUDAKernelImplERNS_18TensorIteratorBaseENS0_8GeluTypeEENKUlvE_clEvENKUlvE_clEvEUldE_St5arrayIPcLm2EELi4E23TrivialOffsetCalculatorILi1EjESC_NS0_6memory15LoadWithoutCastENSD_16StoreWithoutCastEEEviT_T0_T2_T3_T4_T5_ --------------------------
	.section	.text._ZN2at6native27unrolled_elementwise_kernelIZZZNS0_18GeluCUDAKernelImplERNS_18TensorIteratorBaseENS0_8GeluTypeEENKUlvE_clEvENKUlvE_clEvEUldE_St5arrayIPcLm2EELi4E23TrivialOffsetCalculatorILi1EjESC_NS0_6memory15LoadWithoutCastENSD_16StoreWithoutCastEEEviT_T0_T2_T3_T4_T5_,"ax",@progbits
	.align	128
        .global         _ZN2at6native27unrolled_elementwise_kernelIZZZNS0_18GeluCUDAKernelImplERNS_18TensorIteratorBaseENS0_8GeluTypeEENKUlvE_clEvENKUlvE_clEvEUldE_St5arrayIPcLm2EELi4E23TrivialOffsetCalculatorILi1EjESC_NS0_6memory15LoadWithoutCastENSD_16StoreWithoutCastEEEviT_T0_T2_T3_T4_T5_
        .type           _ZN2at6native27unrolled_elementwise_kernelIZZZNS0_18GeluCUDAKernelImplERNS_18TensorIteratorBaseENS0_8GeluTypeEENKUlvE_clEvENKUlvE_clEvEUldE_St5arrayIPcLm2EELi4E23TrivialOffsetCalculatorILi1EjESC_NS0_6memory15LoadWithoutCastENSD_16StoreWithoutCastEEEviT_T0_T2_T3_T4_T5_,@function
        .size           _ZN2at6native27unrolled_elementwise_kernelIZZZNS0_18GeluCUDAKernelImplERNS_18TensorIteratorBaseENS0_8GeluTypeEENKUlvE_clEvENKUlvE_clEvEUldE_St5arrayIPcLm2EELi4E23TrivialOffsetCalculatorILi1EjESC_NS0_6memory15LoadWithoutCastENSD_16StoreWithoutCastEEEviT_T0_T2_T3_T4_T5_,(.L_x_12931 - _ZN2at6native27unrolled_elementwise_kernelIZZZNS0_18GeluCUDAKernelImplERNS_18TensorIteratorBaseENS0_8GeluTypeEENKUlvE_clEvENKUlvE_clEvEUldE_St5arrayIPcLm2EELi4E23TrivialOffsetCalculatorILi1EjESC_NS0_6memory15LoadWithoutCastENSD_16StoreWithoutCastEEEviT_T0_T2_T3_T4_T5_)
        .other          _ZN2at6native27unrolled_elementwise_kernelIZZZNS0_18GeluCUDAKernelImplERNS_18TensorIteratorBaseENS0_8GeluTypeEENKUlvE_clEvENKUlvE_clEvEUldE_St5arrayIPcLm2EELi4E23TrivialOffsetCalculatorILi1EjESC_NS0_6memory15LoadWithoutCastENSD_16StoreWithoutCastEEEviT_T0_T2_T3_T4_T5_,@"STO_CUDA_ENTRY STV_DEFAULT"
_ZN2at6native27unrolled_elementwise_kernelIZZZNS0_18GeluCUDAKernelImplERNS_18TensorIteratorBaseENS0_8GeluTypeEENKUlvE_clEvENKUlvE_clEvEUldE_St5arrayIPcLm2EELi4E23TrivialOffsetCalculatorILi1EjESC_NS0_6memory15LoadWithoutCastENSD_16StoreWithoutCastEEEviT_T0_T2_T3_T4_T5_:
.text._ZN2at6native27unrolled_elementwise_kernelIZZZNS0_18GeluCUDAKernelImplERNS_18TensorIteratorBaseENS0_8GeluTypeEENKUlvE_clEvENKUlvE_clEvEUldE_St5arrayIPcLm2EELi4E23TrivialOffsetCalculatorILi1EjESC_NS0_6memory15LoadWithoutCastENSD_16StoreWithoutCastEEEviT_T0_T2_T3_T4_T5_:
        /* <DEDUP_REMOVED lines=13> */
[----:B------:R-:W-:-:S13]  /*00d0*/  ISETP.GE.AND P0, PT, R13, R2, PT ;  /* 0x000000020d00720c */ /* 0x000fda0003f06270 */
[----:B------:R-:W-:Y:S01]  /*00e0*/  @!P0 IMAD R17, R0, 0x200, R13 ;  /* 0x0000020000118824 */ /* 0x000fe200078e020d */
[----:B------:R-:W1:Y:S01]  /*00f0*/  @!P0 LDC.64 R6, c[0x0][0x220] ;  /* 0x00008800ff068b82 */ /* 0x000e620000000a00 */
[----:B------:R-:W-:-:S05]  /*0100*/  @!P0 VIADD R13, R13, 0x80 ;  /* 0x000000800d0d8836 */ /* 0x000fca0000000000 */
[----:B------:R-:W-:Y:S01]  /*0110*/  ISETP.GE.AND P3, PT, R13, R2, PT ;  /* 0x000000020d00720c */ /* 0x000fe20003f66270 */
[----:B0-----:R-:W-:-:S12]  /*0120*/  @!P2 IMAD.WIDE.U32 R10, R15, 0x8, R10 ;  /* 0x000000080f0aa825 */ /* 0x001fd800078e000a */
[----:B------:R-:W-:Y:S01]  /*0130*/  @!P3 LEA R19, R0, R13, 0x9 ;  /* 0x0000000d0013b211 */ /* 0x000fe200078e48ff */
[----:B------:R-:W-:Y:S01]  /*0140*/  @!P3 VIADD R13, R13, 0x80 ;  /* 0x000000800d0db836 */ /* 0x000fe20000000000 */
[----:B------:R-:W0:Y:S01]  /*0150*/  @!P3 LDC.64 R8, c[0x0][0x220] ;  /* 0x00008800ff08bb82 */ /* 0x000e220000000a00 */
[----:B-1----:R-:W-:-:S03]  /*0160*/  @!P0 IMAD.WIDE.U32 R6, R17, 0x8, R6 ;  /* 0x0000000811068825 */ /* 0x002fc600078e0006 */
[----:B------:R-:W-:Y:S02]  /*0170*/  ISETP.GE.AND P1, PT, R13, R2, PT ;  /* 0x000000020d00720c */ /* 0x000fe40003f26270 */
[----:B------:R1:W5:Y:S11]  /*0180*/  @!P0 LDG.E.64 R22, desc[UR4][R6.64] ;  /* 0x0000000406168981 */ /* 0x000376000c1e1b00 */
[----:B------:R-:W2:Y:S01]  /*0190*/  @!P1 LDC.64 R4, c[0x0][0x220] ;  /* 0x00008800ff049b82 */ /* 0x000ea20000000a00 */
[----:B------:R-:W-:-:S02]  /*01a0*/  @!P1 IMAD R13, R0, 0x200, R13 ;  /* 0x00000200000d9824 */ /* 0x000fc400078e020d */
[----:B0-----:R-:W-:Y:S01]  /*01b0*/  @!P3 IMAD.WIDE.U32 R14, R19, 0x8, R8 ;  /* 0x00000008130eb825 */ /* 0x001fe200078e0008 */
[----:B------:R-:W-:-:S04]  /*01c0*/  CS2R R8, SRZ ;  /* 0x0000000000087805 */ /* 0x000fc8000001ff00 */
[----:B------:R1:W5:Y:S01]  /*01d0*/  @!P3 LDG.E.64 R24, desc[UR4][R14.64] ;  /* 0x000000040e18b981 */ /* 0x000362000c1e1b00 */
[----:B--2---:R-:W-:Y:S01]  /*01e0*/  @!P1 IMAD.WIDE.U32 R12, R13, 0x8, R4 ;  /* 0x000000080d0c9825 */ /* 0x004fe200078e0004 */
[----:B------:R-:W-:-:S04]  /*01f0*/  CS2R R4, SRZ ;  /* 0x0000000000047805 */ /* 0x000fc8000001ff00 */
[----:B------:R1:W5:Y:S04]  /*0200*/  @!P1 LDG.E.64 R8, desc[UR4][R12.64] ;  /* 0x000000040c089981 */ /* 0x000368000c1e1b00 */
[----:B------:R1:W5:Y:S01]  /*0210*/  @!P2 LDG.E.64 R4, desc[UR4][R10.64] ;  /* 0x000000040a04a981 */ /* 0x000362000c1e1b00 */
[----:B------:R-:W-:Y:S04]  /*0220*/  BSSY B0, `(.L_x_12579) ;  /* 0x0000077000007945 */ /* 0x000fe80003800000 */
        /* <DEDUP_REMOVED lines=12> */
[----:B------:R-:W-:Y:S02]  /*02f0*/  LOP3.LUT R11, R7, 0x7fffffff, RZ, 0xc0, !PT ;  /* 0x7fffffff070b7812 */ /* 0x000fe400078ec0ff */
[----:B------:R-:W-:-:S06]  /*0300*/  MOV R10, R6 ;  /* 0x00000006000a7202 */ /* 0x000fcc0000000f00 */
        /* <DEDUP_REMOVED lines=65> */
.L_x_12582:
        /* <DEDUP_REMOVED lines=35> */
.L_x_12583:
[----:B------:R-:W-:Y:S05]  /*0950*/  BSYNC B1 ;  /* 0x0000000000017941 */ /* 0x000fea0003800000 */
.L_x_12581:
[----:B------:R-:W-:Y:S02]  /*0960*/  DADD R6, R6, 1 ;  /* 0x3ff0000006067429 */ /* 0x000fe40000000000 */
[----:B------:R-:W-:-:S08]  /*0970*/  DMUL R4, R4, 0.5 ;  /* 0x3fe0000004047828 */ /* 0x000fd00000000000 */
[----:B------:R-:W-:-:S11]  /*0980*/  DMUL R6, R6, R4 ;  /* 0x0000000406067228 */ /* 0x000fd60000000000 */
.L_x_12580:
[----:B------:R-:W-:Y:S05]  /*0990*/  BSYNC B0 ;  /* 0x0000000000007941 */ /* 0x000fea0003800000 */
.L_x_12579:
[----:B-----5:R-:W-:Y:S01]  /*09a0*/  VIADD R5, R3, 0x80 ;  /* 0x0000008003057836 */ /* 0x020fe20000000000 */
[----:B------:R-:W-:Y:S04]  /*09b0*/  BSSY B0, `(.L_x_12584) ;  /* 0x0000078000007945 */ /* 0x000fe80003800000 */
[----:B------:R-:W-:-:S13]  /*09c0*/  ISETP.GE.AND P0, PT, R5, R2, PT ;  /* 0x000000020500720c */ /* 0x000fda0003f06270 */
[----:B------:R-:W-:Y:S05]  /*09d0*/  @P0 BRA `(.L_x_12585) ;  /* 0x0000000400d40947 */ /* 0x000fea0003800000 */
[-C--:B-1----:R-:W-:Y:S01]  /*09e0*/  DMUL R10, R22, R22.reuse ;  /* 0x00000016160a7228 */ /* 0x082fe20000000000 */
        /* <DEDUP_REMOVED lines=77> */
.L_x_12587:
        /* <DEDUP_REMOVED lines=35> */
.L_x_12588:
[----:B------:R-:W-:Y:S05]  /*10f0*/  BSYNC B1 ;  /* 0x0000000000017941 */ /* 0x000fea0003800000 */
.L_x_12586:
[----:B------:R-:W-:Y:S02]  /*1100*/  DADD R10, R10, 1 ;  /* 0x3ff000000a0a7429 */ /* 0x000fe40000000000 */
[----:B------:R-:W-:-:S08]  /*1110*/  DMUL R22, R22, 0.5 ;  /* 0x3fe0000016167828 */ /* 0x000fd00000000000 */
[----:B------:R-:W-:-:S11]  /*1120*/  DMUL R10, R10, R22 ;  /* 0x000000160a0a7228 */ /* 0x000fd60000000000 */
.L_x_12585:
[----:B------:R-:W-:Y:S05]  /*1130*/  BSYNC B0 ;  /* 0x0000000000007941 */ /* 0x000fea0003800000 */
.L_x_12584:
[----:B-1----:R-:W-:Y:S01]  /*1140*/  IADD3 R13, R3, 0x100, RZ ;  /* 0x00000100030d7810 */ /* 0x002fe20007ffe0ff */
        /* <DEDUP_REMOVED lines=81> */
.L_x_12592:
        /* <DEDUP_REMOVED lines=35> */
.L_x_12593:
[----:B------:R-:W-:Y:S05]  /*1890*/  BSYNC B1 ;  /* 0x0000000000017941 */ /* 0x000fea0003800000 */
.L_x_12591:
[----:B------:R-:W-:Y:S02]  /*18a0*/  DADD R12, R12, 1 ;  /* 0x3ff000000c0c7429 */ /* 0x000fe40000000000 */
[----:B------:R-:W-:-:S08]  /*18b0*/  DMUL R24, R24, 0.5 ;  /* 0x3fe0000018187828 */ /* 0x000fd00000000000 */
[----:B------:R-:W-:-:S11]  /*18c0*/  DMUL R12, R12, R24 ;  /* 0x000000180c0c7228 */ /* 0x000fd60000000000 */
.L_x_12590:
[----:B------:R-:W-:Y:S05]  /*18d0*/  BSYNC B0 ;  /* 0x0000000000007941 */ /* 0x000fea0003800000 */
.L_x_12589:
        /* <DEDUP_REMOVED lines=82> */
.L_x_12597:
        /* <DEDUP_REMOVED lines=35> */
.L_x_12598:
[----:B------:R-:W-:Y:S05]  /*2030*/  BSYNC B1 ;  /* 0x0000000000017941 */ /* 0x000fea0003800000 */
.L_x_12596:
[----:B------:R-:W-:Y:S02]  /*2040*/  DADD R14, R14, 1 ;  /* 0x3ff000000e0e7429 */ /* 0x000fe40000000000 */
[----:B------:R-:W-:-:S08]  /*2050*/  DMUL R8, R8, 0.5 ;  /* 0x3fe0000008087828 */ /* 0x000fd00000000000 */
[----:B------:R-:W-:-:S11]  /*2060*/  DMUL R8, R14, R8 ;  /* 0x000000080e087228 */ /* 0x000fd60000000000 */
.L_x_12595:
[----:B------:R-:W-:Y:S05]  /*2070*/  BSYNC B0 ;  /* 0x0000000000007941 */ /* 0x000fea0003800000 */
.L_x_12594:
[----:B------:R-:W-:Y:S01]  /*2080*/  ISETP.GE.AND P0, PT, R3, R2, PT ;  /* 0x000000020300720c */ /* 0x000fe20003f06270 */
[----:B------:R-:W-:Y:S04]  /*2090*/  BSSY B0, `(.L_x_12599) ;  /* 0x0000017000007945 */ /* 0x000fe80003800000 */
[----:B------:R-:W-:Y:S08]  /*20a0*/  BSSY B1, `(.L_x_12600) ;  /* 0x000000f000017945 */ /* 0x000ff00003800000 */
[----:B------:R-:W-:Y:S05]  /*20b0*/  @P0 BRA `(.L_x_12601) ;  /* 0x0000000000340947 */ /* 0x000fea0003800000 */
[----:B------:R-:W0:Y:S01]  /*20c0*/  LDC.64 R14, c[0x0][0x218] ;  /* 0x00008600ff0e7b82 */ /* 0x000e220000000a00 */
[----:B------:R-:W-:-:S05]  /*20d0*/  LEA R3, R0, R3, 0x9 ;  /* 0x0000000300037211 */ /* 0x000fca00078e48ff */
[----:B0-----:R-:W-:-:S04]  /*20e0*/  IMAD.WIDE.U32 R14, R3, 0x8, R14 ;  /* 0x00000008030e7825 */ /* 0x001fc800078e000e */
[----:B------:R-:W-:Y:S01]  /*20f0*/  IMAD.MOV.U32 R3, RZ, RZ, R5 ;  /* 0x000000ffff037224 */ /* 0x000fe200078e0005 */
[----:B------:R0:W-:Y:S04]  /*2100*/  STG.E.64 desc[UR4][R14.64], R6 ;  /* 0x000000060e007986 */ /* 0x0001e8000c101b04 */
[----:B------:R-:W-:-:S13]  /*2110*/  ISETP.GE.AND P0, PT, R3, R2, PT ;  /* 0x000000020300720c */ /* 0x000fda0003f06270 */
[----:B------:R-:W-:Y:S05]  /*2120*/  @P0 BREAK B1 ;  /* 0x0000000000010942 */ /* 0x000fea0003800000 */
[----:B0-----:R-:W-:Y:S05]  /*2130*/  @P0 BRA `(.L_x_12602) ;  /* 0x0000000000300947 */ /* 0x001fea0003800000 */
[----:B------:R-:W0:Y:S01]  /*2140*/  LDC.64 R4, c[0x0][0x218] ;  /* 0x00008600ff047b82 */ /* 0x000e220000000a00 */
[----:B------:R-:W-:Y:S01]  /*2150*/  LEA R7, R0, R3, 0x9 ;  /* 0x0000000300077211 */ /* 0x000fe200078e48ff */
[----:B------:R-:W-:-:S04]  /*2160*/  VIADD R3, R3, 0x80 ;  /* 0x0000008003037836 */ /* 0x000fc80000000000 */
[----:B0-----:R-:W-:-:S05]  /*2170*/  IMAD.WIDE.U32 R4, R7, 0x8, R4 ;  /* 0x0000000807047825 */ /* 0x001fca00078e0004 */
[----:B------:R0:W-:Y:S02]  /*2180*/  STG.E.64 desc[UR4][R4.64], R10 ;  /* 0x0000000a04007986 */ /* 0x0001e4000c101b04 */
.L_x_12601:
[----:B------:R-:W-:Y:S05]  /*2190*/  BSYNC B1 ;  /* 0x0000000000017941 */ /* 0x000fea0003800000 */
.L_x_12600:
[----:B------:R-:W-:-:S13]  /*21a0*/  ISETP.GE.AND P0, PT, R3, R2, PT ;  /* 0x000000020300720c */ /* 0x000fda0003f06270 */
[----:B0-----:R-:W0:Y:S01]  /*21b0*/  @!P0 LDC.64 R4, c[0x0][0x218] ;  /* 0x00008600ff048b82 */ /* 0x001e220000000a00 */
[----:B------:R-:W-:Y:S01]  /*21c0*/  @!P0 LEA R7, R0, R3, 0x9 ;  /* 0x0000000300078211 */ /* 0x000fe200078e48ff */
[----:B------:R-:W-:-:S04]  /*21d0*/  @!P0 VIADD R3, R3, 0x80 ;  /* 0x0000008003038836 */ /* 0x000fc80000000000 */
[----:B0-----:R-:W-:-:S05]  /*21e0*/  @!P0 IMAD.WIDE.U32 R4, R7, 0x8, R4 ;  /* 0x0000000807048825 */ /* 0x001fca00078e0004 */
[----:B------:R0:W-:Y:S02]  /*21f0*/  @!P0 STG.E.64 desc[UR4][R4.64], R12 ;  /* 0x0000000c04008986 */ /* 0x0001e4000c101b04 */
.L_x_12602:
[----:B------:R-:W-:Y:S05]  /*2200*/  BSYNC B0 ;  /* 0x0000000000007941 */ /* 0x000fea0003800000 */
.L_x_12599:
[----:B------:R-:W-:Y:S05]  /*2210*/  WARPSYNC.ALL ;  /* 0x0000000000007948 */ /* 0x000fea0003800000 */
[----:B------:R-:W-:-:S13]  /*2220*/  ISETP.GE.AND P0, PT, R3, R2, PT ;  /* 0x000000020300720c */ /* 0x000fda0003f06270 */
[----:B------:R-:W-:Y:S05]  /*2230*/  @P0 EXIT ;  /* 0x000000000000094d */ /* 0x000fea0003800000 */
[----:B0-----:R-:W0:Y:S01]  /*2240*/  LDC.64 R4, c[0x0][0x218] ;  /* 0x00008600ff047b82 */ /* 0x001e220000000a00 */
[----:B------:R-:W-:-:S05]  /*2250*/  LEA R3, R0, R3, 0x9 ;  /* 0x0000000300037211 */ /* 0x000fca00078e48ff */
[----:B0-----:R-:W-:-:S05]  /*2260*/  IMAD.WIDE.U32 R2, R3, 0x8, R4 ;  /* 0x0000000803027825 */ /* 0x001fca00078e0004 */
[----:B------:R-:W-:Y:S01]  /*2270*/  STG.E.64 desc[UR4][R2.64], R8 ;  /* 0x0000000802007986 */ /* 0x000fe2000c101b04 */
[----:B------:R-:W-:Y:S05]  /*2280*/  EXIT ;  /* 0x000000000000794d */ /* 0x000fea0003800000 */
.L_x_12603:
        /* <DEDUP_REMOVED lines=15> */
.L_x_12931:


//--------------------- .text._ZN2at6native29vectorized_elementwise_kernelILi2EZZZNS0_18GeluCUDAKernelImplERNS_18TensorIteratorBaseENS0_8GeluTypeEENKUlvE_clEvENKUlvE_clEvEUldE_St5arrayIPcLm2EEEEviT0_T1_ --------------------------
	.section	.text._ZN2at6native29vectorized_elementwise_kernelILi2EZZZNS0_18GeluCUDAKernelImplERNS_18TensorIteratorBaseENS0_8GeluTypeEENKUlvE_clEvENKUlvE_clEvEUldE_St5arrayIPcLm2EEEEviT0_T1_,"ax",@progbits
	.align	128
        .global         _ZN2at6native29vectorized_elementwise_kernelILi2EZZZNS0_18GeluCUDAKernelImplERNS_18TensorIteratorBaseENS0_8GeluTypeEENKUlvE_clEvENKUlvE_clEvEUldE_St5arrayIPcLm2EEEEviT0_T1_
        .type           _ZN2at6native29vectorized_elementwise_kernelILi2EZZZNS0_18GeluCUDAKernelImplERNS_18TensorIteratorBaseENS0_8GeluTypeEENKUlvE_clEvENKUlvE_clEvEUldE_St5arrayIPcLm2EEEEviT0_T1_,@function
        .size           _ZN2at6native29vectorized_elementwise_kernelILi2EZZZNS0_18GeluCUDAKernelImplERNS_18TensorIteratorBaseENS0_8GeluTypeEENKUlvE_clEvENKUlvE_clEvEUldE_St5arrayIPcLm2EEEEviT0_T1_,(.L_x_12932 - _ZN2at6native29vectorized_elementwise_kernelILi2EZZZNS0_18GeluCUDAKernelImplERNS_18TensorIteratorBaseENS0_8GeluTypeEENKUlvE_clEvENKUlvE_clEvEUldE_St5arrayIPcLm2EEEEviT0_T1_)
        .other          _ZN2at6native29vectorized_elementwise_kernelILi2EZZZNS0_18GeluCUDAKernelImplERNS_18TensorIteratorBaseENS0_8GeluTypeEENKUlvE_clEvENKUlvE_clEvEUldE_St5arrayIPcLm2EEEEviT0_T1_,@"STO_CUDA_ENTRY STV_DEFAULT"
_ZN2at6native29vectorized_elementwise_kernelILi2EZZZNS0_18GeluCUDAKernelImplERNS_18TensorIteratorBaseENS0_8GeluTypeEENKUlvE_clEvENKUlvE_clEvEUldE_St5arrayIPcLm2EEEEviT0_T1_:
.text._ZN2at6native29vectorized_elementwise_kernelILi2EZZZNS0_18GeluCUDAKernelImplERNS_18TensorIteratorBaseENS0_8GeluTypeEENKUlvE_clEvENKUlvE_clEvEUldE_St5arrayIPcLm2EEEEviT0_T1_:
        /* <DEDUP_REMOVED lines=95> */
.L_x_12606:
        /* <DEDUP_REMOVED lines=35> */
.L_x_12607:
[----:B------:R-:W-:Y:S05]  /*0820*/  BSYNC B0 ;  /* 0x0000000000007941 */ /* 0x000fea0003800000 */
.L_x_12605:
[C---:B------:R-:W-:Y:S01]  /*0830*/  DMUL R20, R14.reuse, R14 ;  /* 0x0000000e0e147228 */ /* 0x040fe20000000000 */
[----:B------:R-:W-:Y:S07]  /*0840*/  BSSY B0, `(.L_x_12608) ;  /* 0x000006b000007945 */ /* 0x000fee0003800000 */
[----:B------:R-:W-:-:S08]  /*0850*/  DMUL R20, R14, R20 ;  /* 0x000000140e147228 */ /* 0x000fd00000000000 */
[----:B------:R-:W-:-:S08]  /*0860*/  DFMA R20, R20, UR6, R14 ;  /* 0x0000000614147c2b */ /* 0x000fd0000800000e */
        /* <DEDUP_REMOVED lines=69> */
.L_x_12609:
        /* <DEDUP_REMOVED lines=35> */
.L_x_12610:
[----:B------:R-:W-:Y:S05]  /*0ef0*/  BSYNC B0 ;  /* 0x0000000000007941 */ /* 0x000fea0003800000 */
.L_x_12608:
[----:B-----5:R-:W-:Y:S01]  /*0f00*/  DMUL R20, R8, R8 ;  /* 0x0000000808147228 */ /* 0x020fe20000000000 */
[----:B------:R-:W-:Y:S01]  /*0f10*/  UMOV UR10, 0x24dd2f1a ;  /* 0x24dd2f1a000a7882 */ /* 0x000fe20000000000 */
[----:B------:R-:W-:Y:S01]  /*0f20*/  DADD R26, R22, 1 ;  /* 0x3ff00000161a7429 */ /* 0x000fe20000000000 */
[----:B------:R-:W-:Y:S01]  /*0f30*/  UMOV UR11, 0x3fe4f922 ;  /* 0x3fe4f922000b7882 */ /* 0x000fe20000000000 */
[----:B------:R-:W-:Y:S01]  /*0f40*/  DMUL R12, R12, 0.5 ;  /* 0x3fe000000c0c7828 */ /* 0x000fe20000000000 */
[----:B------:R-:W-:Y:S03]  /*0f50*/  BSSY B0, `(.L_x_12611) ;  /* 0x000006d000007945 */ /* 0x000fe60003800000 */
[----:B------:R-:W-:-:S04]  /*0f60*/  DMUL R20, R8, R20 ;  /* 0x0000001408147228 */ /* 0x000fc80000000000 */
[----:B------:R-:W-:-:S04]  /*0f70*/  DMUL R12, R12, R26 ;  /* 0x0000001a0c0c7228 */ /* 0x000fc80000000000 */
[----:B------:R-:W-:-:S08]  /*0f80*/  DFMA R20, R20, UR6, R8 ;  /* 0x0000000614147c2b */ /* 0x000fd00008000008 */
[----:B------:R-:W-:-:S10]  /*0f90*/  DMUL R20, R20, UR8 ;  /* 0x0000000814147c28 */ /* 0x000fd40008000000 */
[----:B------:R-:W-:Y:S02]  /*0fa0*/  LOP3.LUT R23, R21, 0x7fffffff, RZ, 0xc0, !PT ;  /* 0x7fffffff15177812 */ /* 0x000fe400078ec0ff */
[----:B------:R-:W-:-:S06]  /*0fb0*/  MOV R22, R20 ;  /* 0x0000001400167202 */ /* 0x000fcc0000000f00 */
[----:B------:R-:W-:-:S14]  /*0fc0*/  DSETP.GE.AND P0, PT, R22, UR10, PT ;  /* 0x0000000a16007e2a */ /* 0x000fdc000bf06000 */
[----:B------:R-:W-:Y:S05]  /*0fd0*/  @!P0 BRA `(.L_x_12612) ;  /* 0x0000000400048947 */ /* 0x000fea0003800000 */
[----:B------:R-:W-:Y:S01]  /*0fe0*/  IMAD.MOV.U32 R22, RZ, RZ, R20 ;  /* 0x000000ffff167224 */ /* 0x000fe200078e0014 */
[----:B------:R-:W-:Y:S01]  /*0ff0*/  UMOV UR12, 0xf0000000 ;  /* 0xf0000000000c7882 */ /* 0x000fe20000000000 */
[----:B------:R-:W-:-:S04]  /*1000*/  UMOV UR13, 0x380fffff ;  /* 0x380fffff000d7882 */ /* 0x000fc80000000000 */
[----:B------:R-:W-:Y:S01]  /*1010*/  DADD R26, R22, R22 ;  /* 0x00000000161a7229 */ /* 0x000fe20000000016 */
[----:B------:R-:W-:Y:S01]  /*1020*/  IMAD.MOV.U32 R22, RZ, RZ, -0x7649667 ;  /* 0xf89b6999ff167424 */ /* 0x000fe200078e00ff */
[----:B------:R-:W-:-:S04]  /*1030*/  MOV R23, 0x3e928a27 ;  /* 0x3e928a2700177802 */ /* 0x000fc80000000f00 */
        /* <DEDUP_REMOVED lines=59> */
.L_x_12612:
        /* <DEDUP_REMOVED lines=35> */
.L_x_12613:
[----:B------:R-:W-:Y:S05]  /*1620*/  BSYNC B0 ;  /* 0x0000000000007941 */ /* 0x000fea0003800000 */
.L_x_12611:
[----:B------:R-:W-:Y:S01]  /*1630*/  DMUL R22, R10, R10 ;  /* 0x0000000a0a167228 */ /* 0x000fe20000000000 */
[----:B------:R-:W-:Y:S01]  /*1640*/  BSSY B0, `(.L_x_12614) ;  /* 0x000006d000007945 */ /* 0x000fe20003800000 */
[----:B------:R-:W-:Y:S02]  /*1650*/  DADD R26, R24, 1 ;  /* 0x3ff00000181a7429 */ /* 0x000fe40000000000 */
[----:B------:R-:W-:-:S04]  /*1660*/  DMUL R14, R14, 0.5 ;  /* 0x3fe000000e0e7828 */ /* 0x000fc80000000000 */
        /* <DEDUP_REMOVED lines=11> */
[----:B------:R-:W-:-:S03]  /*1720*/  IMAD.MOV.U32 R24, RZ, RZ, -0x7649667 ;  /* 0xf89b6999ff187424 */ /* 0x000fc600078e00ff */
[----:B------:R-:W0:Y:S02]  /*1730*/  F2F.F32.F64 R3, R26 ;  /* 0x0000001a00037310 */ /* 0x000e240000301000 */
[----:B------:R-:W-:Y:S01]  /*1740*/  DSETP.GEU.AND P0, PT, |R26|, UR12, PT ;  /* 0x0000000c1a007e2a */ /* 0x000fe2000bf0e200 */
[----:B------:R-:W-:Y:S01]  /*1750*/  UMOV UR12, 0xfefa39ef ;  /* 0xfefa39ef000c7882 */ /* 0x000fe20000000000 */
[----:B------:R-:W-:-:S12]  /*1760*/  UMOV UR13, 0x3fe62e42 ;  /* 0x3fe62e42000d7882 */ /* 0x000fd80000000000 */
[----:B0-----:R-:W-:Y:S01]  /*1770*/  @!P0 FMUL R3, R3, 1.175494350822287508e-38 ;  /* 0x0080000003038820 */ /* 0x001fe20000400000 */
[----:B------:R-:W-:Y:S01]  /*1780*/  ISETP.GT.U32.AND P0, PT, R25, 0x40330fc1, PT ;  /* 0x40330fc11900780c */ /* 0x000fe20003f04070 */
[----:B------:R-:W-:Y:S02]  /*1790*/  IMAD.MOV.U32 R25, RZ, RZ, 0x3e928a27 ;  /* 0x3e928a27ff197424 */ /* 0x000fe400078e00ff */
        /* <DEDUP_REMOVED lines=52> */
.L_x_12615:
        /* <DEDUP_REMOVED lines=35> */
.L_x_12616:
[----:B------:R-:W-:Y:S05]  /*1d10*/  BSYNC B0 ;  /* 0x0000000000007941 */ /* 0x000fea0003800000 */
.L_x_12614:
        /* <DEDUP_REMOVED lines=15> */
[----:B------:R-:W-:-:S03]  /*1e10*/  MOV R20, 0xf89b6999 ;  /* 0xf89b699900147802 */ /* 0x000fc60000000f00 */
        /* <DEDUP_REMOVED lines=59> */
.L_x_12618:
        /* <DEDUP_REMOVED lines=35> */
.L_x_12619:
[----:B------:R-:W-:Y:S05]  /*2400*/  BSYNC B0 ;  /* 0x0000000000007941 */ /* 0x000fea0003800000 */
.L_x_12617:
        /* <DEDUP_REMOVED lines=21> */
[----:B------:R-:W-:Y:S02]  /*2560*/  ISETP.GT.U32.AND P0, PT, R23, 0x40330fc1, PT ;  /* 0x40330fc11700780c */ /* 0x000fe40003f04070 */
[----:B------:R-:W-:Y:S01]  /*2570*/  MOV R23, 0x3e928a27 ;  /* 0x3e928a2700177802 */ /* 0x000fe20000000f00 */
        /* <DEDUP_REMOVED lines=52> */
.L_x_12621:
        /* <DEDUP_REMOVED lines=35> */
.L_x_12622:
[----:B------:R-:W-:Y:S05]  /*2af0*/  BSYNC B0 ;  /* 0x0000000000007941 */ /* 0x000fea0003800000 */
.L_x_12620:
[----:B------:R-:W-:Y:S01]  /*2b00*/  DMUL R20, R16, R16 ;  /* 0x0000001010147228 */ /* 0x000fe20000000000 */
[----:B------:R-:W-:Y:S01]  /*2b10*/  BSSY B0, `(.L_x_12623) ;  /* 0x0000070000007945 */ /* 0x000fe20003800000 */
[----:B------:R-:W-:Y:S02]  /*2b20*/  DADD R26, R26, 1 ;  /* 0x3ff000001a1a7429 */ /* 0x000fe40000000000 */
[----:B------:R-:W-:Y:S02]  /*2b30*/  DMUL R6, R6, 0.5 ;  /* 0x3fe0000006067828 */ /* 0x000fe40000000000 */
[----:B------:R-:W-:Y:S02]  /*2b40*/  DMUL R4, R4, 0.5 ;  /* 0x3fe0000004047828 */ /* 0x000fe40000000000 */
[----:B------:R-:W-:Y:S02]  /*2b50*/  DMUL R20, R16, R20 ;  /* 0x0000001410147228 */ /* 0x000fe40000000000 */
[----:B------:R-:W-:-:S02]  /*2b60*/  DADD R24, R24, 1 ;  /* 0x3ff0000018187429 */ /* 0x000fc40000000000 */
[----:B------:R-:W-:-:S04]  /*2b70*/  DMUL R6, R26, R6 ;  /* 0x000000061a067228 */ /* 0x000fc80000000000 */
[----:B------:R-:W-:Y:S02]  /*2b80*/  DFMA R20, R20, UR6, R16 ;  /* 0x0000000614147c2b */ /* 0x000fe40008000010 */
[----:B------:R-:W-:-:S06]  /*2b90*/  DMUL R4, R4, R24 ;  /* 0x0000001804047228 */ /* 0x000fcc0000000000 */
        /* <DEDUP_REMOVED lines=68> */
.L_x_12624:
        /* <DEDUP_REMOVED lines=35> */
.L_x_12625:
[----:B------:R-:W-:Y:S05]  /*3210*/  BSYNC B0 ;  /* 0x0000000000007941 */ /* 0x000fea0003800000 */
.L_x_12623:
        /* <DEDUP_REMOVED lines=75> */
.L_x_12627:
        /* <DEDUP_REMOVED lines=35> */
.L_x_12628:
[----:B------:R-:W-:Y:S05]  /*3900*/  BSYNC B0 ;  /* 0x0000000000007941 */ /* 0x000fea0003800000 */
.L_x_12626:
[----:B------:R-:W0:Y:S01]  /*3910*/  LDC.64 R22, c[0x0][0x218] ;  /* 0x00008600ff167b82 */ /* 0x000e220000000a00 */
[----:B------:R-:W-:Y:S02]  /*3920*/  DMUL R18, R18, 0.5 ;  /* 0x3fe0000012127828 */ /* 0x000fe40000000000 */
[----:B------:R-:W-:-:S08]  /*3930*/  DADD R20, R20, 1 ;  /* 0x3ff0000014147429 */ /* 0x000fd00000000000 */
[----:B------:R-:W-:Y:S01]  /*3940*/  DMUL R18, R20, R18 ;  /* 0x0000001214127228 */ /* 0x000fe20000000000 */
[----:B0-----:R-:W-:-:S04]  /*3950*/  IMAD.WIDE.U32 R22, R0, 0x8, R22 ;  /* 0x0000000800167825 */ /* 0x001fc800078e0016 */
[----:B------:R-:W-:-:S05]  /*3960*/  IMAD.WIDE R22, R2, 0x10, R22 ;  /* 0x0000001002167825 */ /* 0x000fca00078e0216 */
[----:B------:R-:W-:Y:S04]  /*3970*/  STG.E.128 desc[UR4][R22.64], R12 ;  /* 0x0000000c16007986 */ /* 0x000fe8000c101d04 */
[----:B------:R-:W-:Y:S04]  /*3980*/  STG.E.128 desc[UR4][R22.64+0x800], R8 ;  /* 0x0008000816007986 */ /* 0x000fe8000c101d04 */
[----:B------:R-:W-:Y:S04]  /*3990*/  STG.E.128 desc[UR4][R22.64+0x1000], R4 ;  /* 0x0010000416007986 */ /* 0x000fe8000c101d04 */
[----:B------:R-:W-:Y:S01]  /*39a0*/  STG.E.128 desc[UR4][R22.64+0x1800], R16 ;  /* 0x0018001016007986 */ /* 0x000fe2000c101d04 */
[----:B------:R-:W-:Y:S05]  /*39b0*/  EXIT ;  /* 0x000000000000794d */ /* 0x000fea0003800000 */
.L_x_12604:
[----:B------:R-:W0:Y:S01]  /*39c0*/  S2R R3, SR_TID.X ;  /* 0x0000000000037919 */ /* 0x000e220000002100 */
[----:B------:R-:W-:Y:S02]  /*39d0*/  CS2R R16, SRZ ;  /* 0x0000000000107805 */ /* 0x000fe4000001ff00 */
[----:B0-----:R-:W-:Y:S01]  /*39e0*/  ISETP.GE.AND P0, PT, R3, R2, PT ;  /* 0x000000020300720c */ /* 0x001fe20003f06270 */
[----:B------:R-:W-:-:S12]  /*39f0*/  IMAD.MOV.U32 R5, RZ, RZ, R3 ;  /* 0x000000ffff057224 */ /* 0x000fd800078e0003 */
[----:B------:R-:W-:Y:S01]  /*3a00*/  @!P0 IMAD.IADD R27, R0, 0x1, R5 ;  /* 0x00000001001b8824 */ /* 0x000fe200078e0205 */
[----:B------:R-:W-:-:S04]  /*3a10*/  @!P0 IADD3 R5, R5, 0x80, RZ ;  /* 0x0000008005058810 */ /* 0x000fc80007ffe0ff */
[----:B------:R-:W-:-:S13]  /*3a20*/  ISETP.GE.AND P6, PT, R5, R2, PT ;  /* 0x000000020500720c */ /* 0x000fda0003fc6270 */
[----:B------:R-:W-:Y:S01]  /*3a30*/  @!P6 IMAD.IADD R11, R0, 0x1, R5 ;  /* 0x00000001000be824 */ /* 0x000fe200078e0205 */
[----:B------:R-:W0:Y:S01]  /*3a40*/  @!P6 LDC.64 R8, c[0x0][0x220] ;  /* 0x00008800ff08eb82 */ /* 0x000e220000000a00 */
[----:B------:R-:W-:-:S05]  /*3a50*/  @!P6 VIADD R5, R5, 0x80 ;  /* 0x000000800505e836 */ /* 0x000fca0000000000 */
[----:B------:R-:W-:-:S13]  /*3a60*/  ISETP.GE.AND P5, PT, R5, R2, PT ;  /* 0x000000020500720c */ /* 0x000fda0003fa6270 */
[----:B------:R-:W-:Y:S01]  /*3a70*/  @!P5 IADD3 R13, R0, R5, RZ ;  /* 0x00000005000dd210 */ /* 0x000fe20007ffe0ff */
[----:B------:R-:W-:Y:S01]  /*3a80*/  @!P5 VIADD R5, R5, 0x80 ;  /* 0x000000800505d836 */ /* 0x000fe20000000000 */
[----:B------:R-:W1:Y:S01]  /*3a90*/  @!P5 LDC.64 R6, c[0x0][0x220] ;  /* 0x00008800ff06db82 */ /* 0x000e620000000a00 */
[----:B0-----:R-:W-:-:S03]  /*3aa0*/  @!P6 IMAD.WIDE.U32 R8, R11, 0x8, R8 ;  /* 0x000000080b08e825 */ /* 0x001fc600078e0008 */
[C---:B------:R-:W-:Y:S02]  /*3ab0*/  ISETP.GE.AND P4, PT, R5.reuse, R2, PT ;  /* 0x000000020500720c */ /* 0x040fe40003f86270 */
[----:B------:R0:W5:Y:S11]  /*3ac0*/  @!P6 LDG.E.64 R16, desc[UR4][R8.64] ;  /* 0x000000040810e981 */ /* 0x000176000c1e1b00 */
[----:B------:R-:W-:Y:S01]  /*3ad0*/  @!P4 IMAD.IADD R21, R0, 0x1, R5 ;  /* 0x000000010015c824 */ /* 0x000fe200078e0205 */
[----:B------:R-:W-:-:S02]  /*3ae0*/  @!P4 IADD3 R5, R5, 0x80, RZ ;  /* 0x000000800505c810 */ /* 0x000fc40007ffe0ff */
[----:B------:R-:W-:Y:S01]  /*3af0*/  CS2R R18, SRZ ;  /* 0x0000000000127805 */ /* 0x000fe2000001ff00 */
[----:B------:R-:W2:Y:S01]  /*3b00*/  @!P4 LDC.64 R28, c[0x0][0x220] ;  /* 0x00008800ff1ccb82 */ /* 0x000ea20000000a00 */
[----:B------:R-:W-:Y:S01]  /*3b10*/  ISETP.GE.AND P3, PT, R5, R2, PT ;  /* 0x000000020500720c */ /* 0x000fe20003f66270 */
[----:B-1----:R-:W-:-:S06]  /*3b20*/  @!P5 IMAD.WIDE.U32 R6, R13, 0x8, R6 ;  /* 0x000000080d06d825 */ /* 0x002fcc00078e0006 */
[----:B0-----:R-:W0:Y:S01]  /*3b30*/  @!P0 LDC.64 R8, c[0x0][0x220] ;  /* 0x00008800ff088b82 */ /* 0x001e220000000a00 */
[----:B------:R1:W5:Y:S05]  /*3b40*/  @!P5 LDG.E.64 R18, desc[UR4][R6.64] ;  /* 0x000000040612d981 */ /* 0x00036a000c1e1b00 */
[----:B------:R-:W-:Y:S02]  /*3b50*/  @!P3 IMAD.IADD R23, R0, 0x1, R5 ;  /* 0x000000010017b824 */ /* 0x000fe400078e0205 */
[----:B------:R-:W3:Y:S01]  /*3b60*/  @!P3 LDC.64 R14, c[0x0][0x220] ;  /* 0x00008800ff0ebb82 */ /* 0x000ee20000000a00 */
[----:B------:R-:W-:-:S05]  /*3b70*/  @!P3 VIADD R5, R5, 0x80 ;  /* 0x000000800505b836 */ /* 0x000fca0000000000 */
[----:B------:R-:W-:-:S13]  /*3b80*/  ISETP.GE.AND P2, PT, R5, R2, PT ;  /* 0x000000020500720c */ /* 0x000fda0003f46270 */
[----:B------:R-:W-:Y:S01]  /*3b90*/  @!P2 IADD3 R25, R0, R5, RZ ;  /* 0x000000050019a210 */ /* 0x000fe20007ffe0ff */
[----:B------:R-:W-:Y:S01]  /*3ba0*/  @!P2 VIADD R5, R5, 0x80 ;  /* 0x000000800505a836 */ /* 0x000fe20000000000 */
[----:B------:R-:W4:Y:S04]  /*3bb0*/  @!P2 LDC.64 R12, c[0x0][0x220] ;  /* 0x00008800ff0cab82 */ /* 0x000f280000000a00 */
[----:B------:R-:W-:-:S13]  /*3bc0*/  ISETP.GE.AND P1, PT, R5, R2, PT ;  /* 0x000000020500720c */ /* 0x000fda0003f26270 */
[----:B------:R-:W-:Y:S01]  /*3bd0*/  @!P1 IMAD.IADD R4, R0, 0x1, R5 ;  /* 0x0000000100049824 */ /* 0x000fe200078e0205 */
[----:B------:R-:W-:Y:S01]  /*3be0*/  @!P1 IADD3 R5, R5, 0x80, RZ ;  /* 0x0000008005059810 */ /* 0x000fe20007ffe0ff */
[----:B------:R-:W0:Y:S03]  /*3bf0*/  @!P1 LDC.64 R10, c[0x0][0x220] ;  /* 0x00008800ff0a9b82 */ /* 0x000e260000000a00 */
[----:B------:R-:W-:-:S13]  /*3c00*/  ISETP.GE.AND P6, PT, R5, R2, PT ;  /* 0x000000020500720c */ /* 0x000fda0003fc6270 */
[----:B-1----:R-:W1:Y:S01]  /*3c10*/  @!P6 LDC.64 R6, c[0x0][0x220] ;  /* 0x00008800ff06eb82 */ /* 0x002e620000000a00 */
[----:B----4-:R-:W-:Y:S01]  /*3c20*/  @!P2 IMAD.WIDE.U32 R12, R25, 0x8, R12 ;  /* 0x00000008190ca825 */ /* 0x010fe200078e000c */
[----:B------:R-:W-:-:S03]  /*3c30*/  CS2R R24, SRZ ;  /* 0x0000000000187805 */ /* 0x000fc6000001ff00 */
[----:B------:R-:W-:Y:S02]  /*3c40*/  @!P6 IMAD.IADD R5, R0, 0x1, R5 ;  /* 0x000000010005e824 */ /* 0x000fe400078e0205 */
[----:B--2---:R-:W-:Y:S01]  /*3c50*/  @!P4 IMAD.WIDE.U32 R28, R21, 0x8, R28 ;  /* 0x00000008151cc825 */ /* 0x004fe200078e001c */
[----:B------:R1:W5:Y:S01]  /*3c60*/  @!P2 LDG.E.64 R24, desc[UR4][R12.64] ;  /* 0x000000040c18a981 */ /* 0x000362000c1e1b00 */
[----:B------:R-:W-:Y:S02]  /*3c70*/  CS2R R20, SRZ ;  /* 0x0000000000147805 */ /* 0x000fe4000001ff00 */
[----:B---3--:R-:W-:Y:S01]  /*3c80*/  @!P3 IMAD.WIDE.U32 R14, R23, 0x8, R14 ;  /* 0x00000008170eb825 */ /* 0x008fe200078e000e */
[----:B------:R-:W-:-:S03]  /*3c90*/  CS2R R22, SRZ ;  /* 0x0000000000167805 */ /* 0x000fc6000001ff00 */
[----:B0-----:R-:W-:Y:S01]  /*3ca0*/  @!P1 IMAD.WIDE.U32 R10, R4, 0x8, R10 ;  /* 0x00000008040a9825 */ /* 0x001fe200078e000a */
[----:B------:R0:W5:Y:S03]  /*3cb0*/  @!P4 LDG.E.64 R20, desc[UR4][R28.64] ;  /* 0x000000041c14c981 */ /* 0x000166000c1e1b00 */
[----:B------:R-:W-:Y:S01]  /*3cc0*/  @!P0 IMAD.WIDE.U32 R8, R27, 0x8, R8 ;  /* 0x000000081b088825 */ /* 0x000fe200078e0008 */
[----:B------:R-:W-:Y:S01]  /*3cd0*/  CS2R R26, SRZ ;  /* 0x00000000001a7805 */ /* 0x000fe2000001ff00 */
[----:B------:R0:W5:Y:S02]  /*3ce0*/  @!P3 LDG.E.64 R22, desc[UR4][R14.64] ;  /* 0x000000040e16b981 */ /* 0x000164000c1e1b00 */
[----:B-1----:R-:W-:Y:S01]  /*3cf0*/  @!P6 IMAD.WIDE.U32 R12, R5, 0x8, R6 ;  /* 0x00000008050ce825 */ /* 0x002fe200078e0006 */
[----:B------:R-:W-:Y:S02]  /*3d00*/  CS2R R4, SRZ ;  /* 0x0000000000047805 */ /* 0x000fe4000001ff00 */
[----:B------:R-:W-:Y:S01]  /*3d10*/  CS2R R6, SRZ ;  /* 0x0000000000067805 */ /* 0x000fe2000001ff00 */
        /* <DEDUP_REMOVED lines=83> */
.L_x_12632:
        /* <DEDUP_REMOVED lines=35> */
.L_x_12633:
[----:B------:R-:W-:Y:S05]  /*4480*/  BSYNC B1 ;  /* 0x0000000000017941 */ /* 0x000fea0003800000 */
.L_x_12631:
[----:B------:R-:W-:Y:S02]  /*4490*/  DADD R8, R8, 1 ;  /* 0x3ff0000008087429 */ /* 0x000fe40000000000 */
[----:B------:R-:W-:-:S08]  /*44a0*/  DMUL R6, R6, 0.5 ;  /* 0x3fe0000006067828 */ /* 0x000fd00000000000 */
[----:B------:R-:W-:-:S11]  /*44b0*/  DMUL R6, R8, R6 ;  /* 0x0000000608067228 */ /* 0x000fd60000000000 */
.L_x_12630:
[----:B------:R-:W-:Y:S05]  /*44c0*/  BSYNC B0 ;  /* 0x0000000000007941 */ /* 0x000fea0003800000 */
.L_x_12629:
[----:B0-----:R-:W-:Y:S01]  /*44d0*/  VIADD R29, R3, 0x80 ;  /* 0x00000080031d7836 */ /* 0x001fe20000000000 */
[----:B------:R-:W-:Y:S04]  /*44e0*/  BSSY B0, `(.L_x_12634) ;  /* 0x0000078000007945 */ /* 0x000fe80003800000 */
[----:B------:R-:W-:-:S13]  /*44f0*/  ISETP.GE.AND P1, PT, R29, R2, PT ;  /* 0x000000021d00720c */ /* 0x000fda0003f26270 */
[----:B------:R-:W-:Y:S05]  /*4500*/  @P1 BRA `(.L_x_12635) ;  /* 0x0000000400d41947 */ /* 0x000fea0003800000 */
[-C--:B-----5:R-:W-:Y:S01]  /*4510*/  DMUL R8, R16, R16.reuse ;  /* 0x0000001010087228 */ /* 0x0a0fe20000000000 */
        /* <DEDUP_REMOVED lines=77> */
.L_x_12637:
        /* <DEDUP_REMOVED lines=35> */
.L_x_12638:
[----:B------:R-:W-:Y:S05]  /*4c20*/  BSYNC B1 ;  /* 0x0000000000017941 */ /* 0x000fea0003800000 */
.L_x_12636:
[----:B------:R-:W-:Y:S02]  /*4c30*/  DADD R8, R10, 1 ;  /* 0x3ff000000a087429 */ /* 0x000fe40000000000 */
[----:B------:R-:W-:-:S08]  /*4c40*/  DMUL R16, R16, 0.5 ;  /* 0x3fe0000010107828 */ /* 0x000fd00000000000 */
[----:B------:R-:W-:-:S11]  /*4c50*/  DMUL R8, R8, R16 ;  /* 0x0000001008087228 */ /* 0x000fd60000000000 */
.L_x_12635:
[----:B------:R-:W-:Y:S05]  /*4c60*/  BSYNC B0 ;  /* 0x0000000000007941 */ /* 0x000fea0003800000 */
.L_x_12634:
[----:B------:R-:W-:Y:S01]  /*4c70*/  IADD3 R11, R3, 0x100, RZ ;  /* 0x00000100030b7810 */ /* 0x000fe20007ffe0ff */
[----:B------:R-:W-:Y:S03]  /*4c80*/  BSSY B0, `(.L_x_12639) ;  /* 0x0000078000007945 */ /* 0x000fe60003800000 */
        /* <DEDUP_REMOVED lines=80> */
.L_x_12642:
        /* <DEDUP_REMOVED lines=35> */
.L_x_12643:
[----:B------:R-:W-:Y:S05]  /*53c0*/  BSYNC B1 ;  /* 0x0000000000017941 */ /* 0x000fea0003800000 */
.L_x_12641:
[----:B------:R-:W-:Y:S02]  /*53d0*/  DADD R10, R12, 1 ;  /* 0x3ff000000c0a7429 */ /* 0x000fe40000000000 */
[----:B------:R-:W-:-:S08]  /*53e0*/  DMUL R18, R18, 0.5 ;  /* 0x3fe0000012127828 */ /* 0x000fd00000000000 */
[----:B------:R-:W-:-:S11]  /*53f0*/  DMUL R10, R10, R18 ;  /* 0x000000120a0a7228 */ /* 0x000fd60000000000 */
.L_x_12640:
[----:B------:R-:W-:Y:S05]  /*5400*/  BSYNC B0 ;  /* 0x0000000000007941 */ /* 0x000fea0003800000 */
.L_x_12639:
[----:B------:R-:W-:Y:S01]  /*5410*/  VIADD R13, R3, 0x180 ;  /* 0x00000180030d7836 */ /* 0x000fe20000000000 */
        /* <DEDUP_REMOVED lines=81> */
.L_x_12647:
        /* <DEDUP_REMOVED lines=35> */
.L_x_12648:
[----:B------:R-:W-:Y:S05]  /*5b60*/  BSYNC B1 ;  /* 0x0000000000017941 */ /* 0x000fea0003800000 */
.L_x_12646:
[----:B------:R-:W-:Y:S02]  /*5b70*/  DADD R12, R14, 1 ;  /* 0x3ff000000e0c7429 */ /* 0x000fe40000000000 */
[----:B------:R-:W-:-:S08]  /*5b80*/  DMUL R20, R20, 0.5 ;  /* 0x3fe0000014147828 */ /* 0x000fd00000000000 */
[----:B------:R-:W-:-:S11]  /*5b90*/  DMUL R12, R12, R20 ;  /* 0x000000140c0c7228 */ /* 0x000fd60000000000 */
.L_x_12645:
[----:B------:R-:W-:Y:S05]  /*5ba0*/  BSYNC B0 ;  /* 0x0000000000007941 */ /* 0x000fea0003800000 */
.L_x_12644:
        /* <DEDUP_REMOVED lines=82> */
.L_x_12652:
        /* <DEDUP_REMOVED lines=35> */
.L_x_12653:
[----:B------:R-:W-:Y:S05]  /*6300*/  BSYNC B1 ;  /* 0x0000000000017941 */ /* 0x000fea0003800000 */
.L_x_12651:
[----:B------:R-:W-:Y:S02]  /*6310*/  DADD R14, R16, 1 ;  /* 0x3ff00000100e7429 */ /* 0x000fe40000000000 */
[----:B------:R-:W-:-:S08]  /*6320*/  DMUL R22, R22, 0.5 ;  /* 0x3fe0000016167828 */ /* 0x000fd00000000000 */
[----:B------:R-:W-:-:S11]  /*6330*/  DMUL R14, R14, R22 ;  /* 0x000000160e0e7228 */ /* 0x000fd60000000000 */
.L_x_12650:
[----:B------:R-:W-:Y:S05]  /*6340*/  BSYNC B0 ;  /* 0x0000000000007941 */ /* 0x000fea0003800000 */
.L_x_12649:
[----:B-----5:R-:W-:Y:S01]  /*6350*/  VIADD R17, R3, 0x280 ;  /* 0x0000028003117836 */ /* 0x020fe20000000000 */
        /* <DEDUP_REMOVED lines=81> */
.L_x_12657:
        /* <DEDUP_REMOVED lines=35> */
.L_x_12658:
[----:B------:R-:W-:Y:S05]  /*6aa0*/  BSYNC B1 ;  /* 0x0000000000017941 */ /* 0x000fea0003800000 */
.L_x_12656:
[----:B------:R-:W-:Y:S02]  /*6ab0*/  DADD R16, R18, 1 ;  /* 0x3ff0000012107429 */ /* 0x000fe40000000000 */
[----:B------:R-:W-:-:S08]  /*6ac0*/  DMUL R24, R24, 0.5 ;  /* 0x3fe0000018187828 */ /* 0x000fd00000000000 */
[----:B------:R-:W-:-:S11]  /*6ad0*/  DMUL R16, R16, R24 ;  /* 0x0000001810107228 */ /* 0x000fd60000000000 */
.L_x_12655:
[----:B------:R-:W-:Y:S05]  /*6ae0*/  BSYNC B0 ;  /* 0x0000000000007941 */ /* 0x000fea0003800000 */
.L_x_12654:
        /* <DEDUP_REMOVED lines=82> */
.L_x_12662:
        /* <DEDUP_REMOVED lines=35> */
.L_x_12663:
[----:B------:R-:W-:Y:S05]  /*7240*/  BSYNC B1 ;  /* 0x0000000000017941 */ /* 0x000fea0003800000 */
.L_x_12661:
[----:B------:R-:W-:Y:S02]  /*7250*/  DADD R18, R20, 1 ;  /* 0x3ff0000014127429 */ /* 0x000fe40000000000 */
[----:B------:R-:W-:-:S08]  /*7260*/  DMUL R26, R26, 0.5 ;  /* 0x3fe000001a1a7828 */ /* 0x000fd00000000000 */
[----:B------:R-:W-:-:S11]  /*7270*/  DMUL R18, R18, R26 ;  /* 0x0000001a12127228 */ /* 0x000fd60000000000 */
.L_x_12660:
[----:B------:R-:W-:Y:S05]  /*7280*/  BSYNC B0 ;  /* 0x0000000000007941 */ /* 0x000fea0003800000 */
.L_x_12659:
        /* <DEDUP_REMOVED lines=82> */
.L_x_12667:
        /* <DEDUP_REMOVED lines=35> */
.L_x_12668:
[----:B------:R-:W-:Y:S05]  /*79e0*/  BSYNC B1 ;  /* 0x0000000000017941 */ /* 0x000fea0003800000 */
.L_x_12666:
[----:B------:R-:W-:Y:S02]  /*79f0*/  DADD R22, R22, 1 ;  /* 0x3ff0000016167429 */ /* 0x000fe40000000000 */
[----:B------:R-:W-:-:S08]  /*7a00*/  DMUL R4, R4, 0.5 ;  /* 0x3fe0000004047828 */ /* 0x000fd00000000000 */
[----:B------:R-:W-:-:S11]  /*7a10*/  DMUL R4, R22, R4 ;  /* 0x0000000416047228 */ /* 0x000fd60000000000 */
.L_x_12665:
[----:B------:R-:W-:Y:S05]  /*7a20*/  BSYNC B0 ;  /* 0x0000000000007941 */ /* 0x000fea0003800000 */
.L_x_12664:
[----:B------:R-:W0:Y:S01]  /*7a30*/  @!P0 LDC.64 R20, c[0x0][0x218] ;  /* 0x00008600ff148b82 */ /* 0x000e220000000a00 */
[----:B------:R-:W-:Y:S01]  /*7a40*/  @!P0 IADD3 R23, R0, R3, RZ ;  /* 0x0000000300178210 */ /* 0x000fe20007ffe0ff */
[----:B------:R-:W-:Y:S01]  /*7a50*/  @!P0 IMAD.MOV.U32 R3, RZ, RZ, R29 ;  /* 0x000000ffff038224 */ /* 0x000fe200078e001d */
[----:B------:R-:W-:Y:S04]  /*7a60*/  BSSY B0, `(.L_x_12669) ;  /* 0x000002f000007945 */ /* 0x000fe80003800000 */
[----:B------:R-:W-:Y:S01]  /*7a70*/  BSSY B1, `(.L_x_12670) ;  /* 0x0000027000017945 */ /* 0x000fe20003800000 */
[----:B0-----:R-:W-:-:S05]  /*7a80*/  @!P0 IMAD.WIDE.U32 R20, R23, 0x8, R20 ;  /* 0x0000000817148825 */ /* 0x001fca00078e0014 */
[----:B------:R0:W-:Y:S01]  /*7a90*/  @!P0 STG.E.64 desc[UR4][R20.64], R6 ;  /* 0x0000000614008986 */ /* 0x0001e2000c101b04 */
[----:B------:R-:W-:-:S13]  /*7aa0*/  ISETP.GE.AND P0, PT, R3, R2, PT ;  /* 0x000000020300720c */ /* 0x000fda0003f06270 */
[----:B0-----:R-:W-:Y:S05]  /*7ab0*/  @P0 BRA `(.L_x_12671) ;  /* 0x0000000000300947 */ /* 0x001fea0003800000 */
[----:B------:R-:W0:Y:S01]  /*7ac0*/  LDC.64 R6, c[0x0][0x218] ;  /* 0x00008600ff067b82 */ /* 0x000e220000000a00 */
[----:B------:R-:W-:Y:S01]  /*7ad0*/  IADD3 R21, R0, R3, RZ ;  /* 0x0000000300157210 */ /* 0x000fe20007ffe0ff */
[----:B------:R-:W-:-:S05]  /*7ae0*/  VIADD R3, R3, 0x80 ;  /* 0x0000008003037836 */ /* 0x000fca0000000000 */
[----:B------:R-:W-:Y:S01]  /*7af0*/  ISETP.GE.AND P0, PT, R3, R2, PT ;  /* 0x000000020300720c */ /* 0x000fe20003f06270 */
[----:B0-----:R-:W-:-:S05]  /*7b00*/  IMAD.WIDE.U32 R6, R21, 0x8, R6 ;  /* 0x0000000815067825 */ /* 0x001fca00078e0006 */
[----:B------:R0:W-:Y:S07]  /*7b10*/  STG.E.64 desc[UR4][R6.64], R8 ;  /* 0x0000000806007986 */ /* 0x0001ee000c101b04 */
[----:B------:R-:W-:Y:S05]  /*7b20*/  @P0 BRA `(.L_x_12672) ;  /* 0x0000000000300947 */ /* 0x000fea0003800000 */
[----:B0-----:R-:W0:Y:S01]  /*7b30*/  LDC.64 R6, c[0x0][0x218] ;  /* 0x00008600ff067b82 */ /* 0x001e220000000a00 */
[----:B------:R-:W-:Y:S01]  /*7b40*/  IADD3 R9, R0, R3, RZ ;  /* 0x0000000300097210 */ /* 0x000fe20007ffe0ff */
[----:B------:R-:W-:-:S04]  /*7b50*/  VIADD R3, R3, 0x80 ;  /* 0x0000008003037836 */ /* 0x000fc80000000000 */
[----:B0-----:R-:W-:-:S05]  /*7b60*/  IMAD.WIDE.U32 R6, R9, 0x8, R6 ;  /* 0x0000000809067825 */ /* 0x001fca00078e0006 */
[----:B------:R0:W-:Y:S02]  /*7b70*/  STG.E.64 desc[UR4][R6.64], R10 ;  /* 0x0000000a06007986 */ /* 0x0001e4000c101b04 */
.L_x_12671:
[----:B------:R-:W-:-:S13]  /*7b80*/  ISETP.GE.AND P0, PT, R3, R2, PT ;  /* 0x000000020300720c */ /* 0x000fda0003f06270 */
[----:B------:R-:W-:Y:S05]  /*7b90*/  @P0 BRA `(.L_x_12673) ;  /* 0x0000000000300947 */ /* 0x000fea0003800000 */
[----:B0-----:R-:W0:Y:S01]  /*7ba0*/  LDC.64 R6, c[0x0][0x218] ;  /* 0x00008600ff067b82 */ /* 0x001e220000000a00 */
[----:B------:R-:W-:Y:S01]  /*7bb0*/  IADD3 R9, R0, R3, RZ ;  /* 0x0000000300097210 */ /* 0x000fe20007ffe0ff */
[----:B------:R-:W-:-:S04]  /*7bc0*/  VIADD R3, R3, 0x80 ;  /* 0x0000008003037836 */ /* 0x000fc80000000000 */
[----:B0-----:R-:W-:-:S05]  /*7bd0*/  IMAD.WIDE.U32 R6, R9, 0x8, R6 ;  /* 0x0000000809067825 */ /* 0x001fca00078e0006 */
[----:B------:R1:W-:Y:S02]  /*7be0*/  STG.E.64 desc[UR4][R6.64], R12 ;  /* 0x0000000c06007986 */ /* 0x0003e4000c101b04 */
.L_x_12672:
[----:B------:R-:W-:-:S13]  /*7bf0*/  ISETP.GE.AND P0, PT, R3, R2, PT ;  /* 0x000000020300720c */ /* 0x000fda0003f06270 */
[----:B------:R-:W-:Y:S05]  /*7c00*/  @P0 BRA `(.L_x_12674) ;  /* 0x0000000000340947 */ /* 0x000fea0003800000 */
[----:B01----:R-:W0:Y:S01]  /*7c10*/  LDC.64 R6, c[0x0][0x218] ;  /* 0x00008600ff067b82 */ /* 0x003e220000000a00 */
[----:B------:R-:W-:Y:S01]  /*7c20*/  IADD3 R9, R0, R3, RZ ;  /* 0x0000000300097210 */ /* 0x000fe20007ffe0ff */
[----:B------:R-:W-:-:S04]  /*7c30*/  VIADD R3, R3, 0x80 ;  /* 0x0000008003037836 */ /* 0x000fc80000000000 */
[----:B0-----:R-:W-:-:S05]  /*7c40*/  IMAD.WIDE.U32 R6, R9, 0x8, R6 ;  /* 0x0000000809067825 */ /* 0x001fca00078e0006 */
[----:B------:R1:W-:Y:S02]  /*7c50*/  STG.E.64 desc[UR4][R6.64], R14 ;  /* 0x0000000e06007986 */ /* 0x0003e4000c101b04 */
.L_x_12673:
[----:B------:R-:W-:-:S13]  /*7c60*/  ISETP.GE.AND P0, PT, R3, R2, PT ;  /* 0x000000020300720c */ /* 0x000fda0003f06270 */
[----:B------:R-:W-:Y:S05]  /*7c70*/  @P0 BREAK B1 ;  /* 0x0000000000010942 */ /* 0x000fea0003800000 */
[----:B------:R-:W-:Y:S05]  /*7c80*/  @P0 BRA `(.L_x_12675) ;  /* 0x0000000000300947 */ /* 0x000fea0003800000 */
[----:B01----:R-:W0:Y:S01]  /*7c90*/  LDC.64 R6, c[0x0][0x218] ;  /* 0x00008600ff067b82 */ /* 0x003e220000000a00 */
[----:B------:R-:W-:Y:S01]  /*7ca0*/  IADD3 R9, R0, R3, RZ ;  /* 0x0000000300097210 */ /* 0x000fe20007ffe0ff */
[----:B------:R-:W-:-:S04]  /*7cb0*/  VIADD R3, R3, 0x80 ;  /* 0x0000008003037836 */ /* 0x000fc80000000000 */
[----:B0-----:R-:W-:-:S05]  /*7cc0*/  IMAD.WIDE.U32 R6, R9, 0x8, R6 ;  /* 0x0000000809067825 */ /* 0x001fca00078e0006 */
[----:B------:R2:W-:Y:S02]  /*7cd0*/  STG.E.64 desc[UR4][R6.64], R16 ;  /* 0x0000001006007986 */ /* 0x0005e4000c101b04 */
.L_x_12674:
[----:B------:R-:W-:Y:S05]  /*7ce0*/  BSYNC B1 ;  /* 0x0000000000017941 */ /* 0x000fea0003800000 */
.L_x_12670:
[----:B------:R-:W-:-:S13]  /*7cf0*/  ISETP.GE.AND P0, PT, R3, R2, PT ;  /* 0x000000020300720c */ /* 0x000fda0003f06270 */
[----:B012---:R-:W0:Y:S01]  /*7d00*/  @!P0 LDC.64 R6, c[0x0][0x218] ;  /* 0x00008600ff068b82 */ /* 0x007e220000000a00 */
[----:B------:R-:W-:Y:S01]  /*7d10*/  @!P0 IADD3 R9, R0, R3, RZ ;  /* 0x0000000300098210 */ /* 0x000fe20007ffe0ff */
[----:B------:R-:W-:-:S04]  /*7d20*/  @!P0 VIADD R3, R3, 0x80 ;  /* 0x0000008003038836 */ /* 0x000fc80000000000 */
[----:B0-----:R-:W-:-:S05]  /*7d30*/  @!P0 IMAD.WIDE.U32 R6, R9, 0x8, R6 ;  /* 0x0000000809068825 */ /* 0x001fca00078e0006 */
[----:B------:R2:W-:Y:S02]  /*7d40*/  @!P0 STG.E.64 desc[UR4][R6.64], R18 ;  /* 0x0000001206008986 */ /* 0x0005e4000c101b04 */
.L_x_12675:
[----:B------:R-:W-:Y:S05]  /*7d50*/  BSYNC B0 ;  /* 0x0000000000007941 */ /* 0x000fea0003800000 */
.L_x_12669:
[----:B------:R-:W-:Y:S05]  /*7d60*/  WARPSYNC.ALL ;  /* 0x0000000000007948 */ /* 0x000fea0003800000 */
[----:B------:R-:W-:-:S13]  /*7d70*/  ISETP.GE.AND P0, PT, R3, R2, PT ;  /* 0x000000020300720c */ /* 0x000fda0003f06270 */
[----:B------:R-:W-:Y:S05]  /*7d80*/  @P0 EXIT ;  /* 0x000000000000094d */ /* 0x000fea0003800000 */
[----:B012---:R-:W0:Y:S01]  /*7d90*/  LDC.64 R6, c[0x0][0x218] ;  /* 0x00008600ff067b82 */ /* 0x007e220000000a00 */
[----:B------:R-:W-:-:S05]  /*7da0*/  IADD3 R3, R0, R3, RZ ;  /* 0x0000000300037210 */ /* 0x000fca0007ffe0ff */
[----:B0-----:R-:W-:-:S05]  /*7db0*/  IMAD.WIDE.U32 R2, R3, 0x8, R6 ;  /* 0x0000000803027825 */ /* 0x001fca00078e0006 */
[----:B------:R-:W-:Y:S01]  /*7dc0*/  STG.E.64 desc[UR4][R2.64], R4 ;  /* 0x0000000402007986 */ /* 0x000fe2000c101b04 */
[----:B------:R-:W-:Y:S05]  /*7dd0*/  EXIT ;  /* 0x000000000000794d */ /* 0x000fea0003800000 */
.L_x_12676:
        /* <DEDUP_REMOVED lines=10> */
.L_x_12932:


//--------------------- .text._ZN2at6native29vectorized_elementwise_kernelILi4EZZZNS0_18GeluCUDAKernelImplERNS_18TensorIteratorBaseENS0_8GeluTypeEENKUlvE_clEvENKUlvE_clEvEUldE_St5arrayIPcLm2EEEEviT0_T1_ --------------------------
	.section	.text._ZN2at6native29vectorized_elementwise_kernelILi4EZZZNS0_18GeluCUDAKernelImplERNS_18TensorIteratorBaseENS0_8GeluTypeEENKUlvE_clEvENKUlvE_clEvEUldE_St5arrayIPcLm2EEEEviT0_T1_,"ax",@progbits
	.align	128
        .global         _ZN2at6native29vectorized_elementwise_kernelILi4EZZZNS0_18GeluCUDAKernelImplERNS_18TensorIteratorBaseENS0_8GeluTypeEENKUlvE_clEvENKUlvE_clEvEUldE_St5arrayIPcLm2EEEEviT0_T1_
        .type           _ZN2at6native29vectorized_elementwise_kernelILi4EZZZNS0_18GeluCUDAKernelImplERNS_18TensorIteratorBaseENS0_8GeluTypeEENKUlvE_clEvENKUlvE_clEvEUldE_St5arrayIPcLm2EEEEviT0_T1_,@function
        .size           _ZN2at6native29vectorized_elementwise_kernelILi4EZZZNS0_18GeluCUDAKernelImplERNS_18TensorIteratorBaseENS0_8GeluTypeEENKUlvE_clEvENKUlvE_clEvEUldE_St5arrayIPcLm2EEEEviT0_T1_,(.L_x_12933 - _ZN2at6native29vectorized_elementwise_kernelILi4EZZZNS0_18GeluCUDAKernelImplERNS_18TensorIteratorBaseENS0_8GeluTypeEENKUlvE_clEvENKUlvE_clEvEUldE_St5arrayIPcLm2EEEEviT0_T1_)
        .other          _ZN2at6native29vectorized_elementwise_kernelILi4EZZZNS0_18GeluCUDAKernelImplERNS_18TensorIteratorBaseENS0_8GeluTypeEENKUlvE_clEvENKUlvE_clEvEUldE_St5arrayIPcLm2EEEEviT0_T1_,@"STO_CUDA_ENTRY STV_DEFAULT"
_ZN2at6native29vectorized_elementwise_kernelILi4EZZZNS0_18GeluCUDAKernelImplERNS_18TensorIteratorBaseENS0_8GeluTypeEENKUlvE_clEvENKUlvE_clEvEUldE_St5arrayIPcLm2EEEEviT0_T1_:
.text._ZN2at6native29vectorized_elementwise_kernelILi4EZZZNS0_18GeluCUDAKernelImplERNS_18TensorIteratorBaseENS0_8GeluTypeEENKUlvE_clEvENKUlvE_clEvEUldE_St5arrayIPcLm2EEEEviT0_T1_:
        /* <DEDUP_REMOVED lines=95> */
.L_x_12679:
        /* <DEDUP_REMOVED lines=35> */
.L_x_12680:
[----:B------:R-:W-:Y:S05]  /*0820*/  BSYNC B0 ;  /* 0x0000000000007941 */ /* 0x000fea0003800000 */
.L_x_12678:
        /* <DEDUP_REMOVED lines=73> */
.L_x_12682:
        /* <DEDUP_REMOVED lines=35> */
.L_x_12683:
[----:B------:R-:W-:Y:S05]  /*0ef0*/  BSYNC B0 ;  /* 0x0000000000007941 */ /* 0x000fea0003800000 */
.L_x_12681:
        /* <DEDUP_REMOVED lines=79> */
.L_x_12685:
        /* <DEDUP_REMOVED lines=35> */
.L_x_12686:
[----:B------:R-:W-:Y:S05]  /*1620*/  BSYNC B0 ;  /* 0x0000000000007941 */ /* 0x000fea0003800000 */
.L_x_12684:
        /* <DEDUP_REMOVED lines=75> */
.L_x_12688:
        /* <DEDUP_REMOVED lines=35> */
.L_x_12689:
[----:B------:R-:W-:Y:S05]  /*1d10*/  BSYNC B0 ;  /* 0x0000000000007941 */ /* 0x000fea0003800000 */
.L_x_12687:
        /* <DEDUP_REMOVED lines=75> */
.L_x_12691:
        /* <DEDUP_REMOVED lines=35> */
.L_x_12692:
[----:B------:R-:W-:Y:S05]  /*2400*/  BSYNC B0 ;  /* 0x0000000000007941 */ /* 0x000fea0003800000 */
.L_x_12690:
        /* <DEDUP_REMOVED lines=75> */
.L_x_12694:
        /* <DEDUP_REMOVED lines=35> */
.L_x_12695:
[----:B------:R-:W-:Y:S05]  /*2af0*/  BSYNC B0 ;  /* 0x0000000000007941 */ /* 0x000fea0003800000 */
.L_x_12693:
        /* <DEDUP_REMOVED lines=78> */
.L_x_12697:
        /* <DEDUP_REMOVED lines=35> */
.L_x_12698:
[----:B------:R-:W-:Y:S05]  /*3210*/  BSYNC B0 ;  /* 0x0000000000007941 */ /* 0x000fea0003800000 */
.L_x_12696:
        /* <DEDUP_REMOVED lines=75> */
.L_x_12700:
        /* <DEDUP_REMOVED lines=35> */
.L_x_12701:
[----:B------:R-:W-:Y:S05]  /*3900*/  BSYNC B0 ;  /* 0x0000000000007941 */ /* 0x000fea0003800000 */
.L_x_12699:
        /* <DEDUP_REMOVED lines=11> */
.L_x_12677:
        /* <DEDUP_REMOVED lines=137> */
.L_x_12705:
        /* <DEDUP_REMOVED lines=35> */
.L_x_12706:
[----:B------:R-:W-:Y:S05]  /*4480*/  BSYNC B1 ;  /* 0x0000000000017941 */ /* 0x000fea0003800000 */
.L_x_12704:
[----:B------:R-:W-:Y:S02]  /*4490*/  DADD R8, R8, 1 ;  /* 0x3ff0000008087429 */ /* 0x000fe40000000000 */
[----:B------:R-:W-:-:S08]  /*44a0*/  DMUL R6, R6, 0.5 ;  /* 0x3fe0000006067828 */ /* 0x000fd00000000000 */
[----:B------:R-:W-:-:S11]  /*44b0*/  DMUL R6, R8, R6 ;  /* 0x0000000608067228 */ /* 0x000fd60000000000 */
.L_x_12703:
[----:B------:R-:W-:Y:S05]  /*44c0*/  BSYNC B0 ;  /* 0x0000000000007941 */ /* 0x000fea0003800000 */
.L_x_12702:
        /* <DEDUP_REMOVED lines=82> */
.L_x_12710:
        /* <DEDUP_REMOVED lines=35> */
.L_x_12711:
[----:B------:R-:W-:Y:S05]  /*4c20*/  BSYNC B1 ;  /* 0x0000000000017941 */ /* 0x000fea0003800000 */
.L_x_12709:
[----:B------:R-:W-:Y:S02]  /*4c30*/  DADD R8, R10, 1 ;  /* 0x3ff000000a087429 */ /* 0x000fe40000000000 */
[----:B------:R-:W-:-:S08]  /*4c40*/  DMUL R16, R16, 0.5 ;  /* 0x3fe0000010107828 */ /* 0x000fd00000000000 */
[----:B------:R-:W-:-:S11]  /*4c50*/  DMUL R8, R8, R16 ;  /* 0x0000001008087228 */ /* 0x000fd60000000000 */
.L_x_12708:
[----:B------:R-:W-:Y:S05]  /*4c60*/  BSYNC B0 ;  /* 0x0000000000007941 */ /* 0x000fea0003800000 */
.L_x_12707:
        /* <DEDUP_REMOVED lines=82> */
.L_x_12715:
        /* <DEDUP_REMOVED lines=35> */
.L_x_12716:
[----:B------:R-:W-:Y:S05]  /*53c0*/  BSYNC B1 ;  /* 0x0000000000017941 */ /* 0x000fea0003800000 */
.L_x_12714:
[----:B------:R-:W-:Y:S02]  /*53d0*/  DADD R10, R12, 1 ;  /* 0x3ff000000c0a7429 */ /* 0x000fe40000000000 */
[----:B------:R-:W-:-:S08]  /*53e0*/  DMUL R18, R18, 0.5 ;  /* 0x3fe0000012127828 */ /* 0x000fd00000000000 */
[----:B------:R-:W-:-:S11]  /*53f0*/  DMUL R10, R10, R18 ;  /* 0x000000120a0a7228 */ /* 0x000fd60000000000 */
.L_x_12713:
[----:B------:R-:W-:Y:S05]  /*5400*/  BSYNC B0 ;  /* 0x0000000000007941 */ /* 0x000fea0003800000 */
.L_x_12712:
        /* <DEDUP_REMOVED lines=82> */
.L_x_12720:
        /* <DEDUP_REMOVED lines=35> */
.L_x_12721:
[----:B------:R-:W-:Y:S05]  /*5b60*/  BSYNC B1 ;  /* 0x0000000000017941 */ /* 0x000fea0003800000 */
.L_x_12719:
[----:B------:R-:W-:Y:S02]  /*5b70*/  DADD R12, R14, 1 ;  /* 0x3ff000000e0c7429 */ /* 0x000fe40000000000 */
[----:B------:R-:W-:-:S08]  /*5b80*/  DMUL R20, R20, 0.5 ;  /* 0x3fe0000014147828 */ /* 0x000fd00000000000 */
[----:B------:R-:W-:-:S11]  /*5b90*/  DMUL R12, R12, R20 ;  /* 0x000000140c0c7228 */ /* 0x000fd60000000000 */
.L_x_12718:
[----:B------:R-:W-:Y:S05]  /*5ba0*/  BSYNC B0 ;  /* 0x0000000000007941 */ /* 0x000fea0003800000 */
.L_x_12717:
        /* <DEDUP_REMOVED lines=82> */
.L_x_12725:
        /* <DEDUP_REMOVED lines=35> */
.L_x_12726:
[----:B------:R-:W-:Y:S05]  /*6300*/  BSYNC B1 ;  /* 0x0000000000017941 */ /* 0x000fea0003800000 */
.L_x_12724:
[----:B------:R-:W-:Y:S02]  /*6310*/  DADD R14, R16, 1 ;  /* 0x3ff00000100e7429 */ /* 0x000fe40000000000 */
[----:B------:R-:W-:-:S08]  /*6320*/  DMUL R22, R22, 0.5 ;  /* 0x3fe0000016167828 */ /* 0x000fd00000000000 */
[----:B------:R-:W-:-:S11]  /*6330*/  DMUL R14, R14, R22 ;  /* 0x000000160e0e7228 */ /* 0x000fd60000000000 */
.L_x_12723:
[----:B------:R-:W-:Y:S05]  /*6340*/  BSYNC B0 ;  /* 0x0000000000007941 */ /* 0x000fea0003800000 */
.L_x_12722:
        /* <DEDUP_REMOVED lines=82> */
.L_x_12730:
        /* <DEDUP_REMOVED lines=35> */
.L_x_12731:
[----:B------:R-:W-:Y:S05]  /*6aa0*/  BSYNC B1 ;  /* 0x0000000000017941 */ /* 0x000fea0003800000 */
.L_x_12729:
[----:B------:R-:W-:Y:S02]  /*6ab0*/  DADD R16, R18, 1 ;  /* 0x3ff0000012107429 */ /* 0x000fe40000000000 */
[----:B------:R-:W-:-:S08]  /*6ac0*/  DMUL R24, R24, 0.5 ;  /* 0x3fe0000018187828 */ /* 0x000fd00000000000 */
[----:B------:R-:W-:-:S11]  /*6ad0*/  DMUL R16, R16, R24 ;  /* 0x0000001810107228 */ /* 0x000fd60000000000 */
.L_x_12728:
[----:B------:R-:W-:Y:S05]  /*6ae0*/  BSYNC B0 ;  /* 0x0000000000007941 */ /* 0x000fea0003800000 */
.L_x_12727:
        /* <DEDUP_REMOVED lines=82> */
.L_x_12735:
        /* <DEDUP_REMOVED lines=35> */
.L_x_12736:
[----:B------:R-:W-:Y:S05]  /*7240*/  BSYNC B1 ;  /* 0x0000000000017941 */ /* 0x000fea0003800000 */
.L_x_12734:
[----:B------:R-:W-:Y:S02]  /*7250*/  DADD R18, R20, 1 ;  /* 0x3ff0000014127429 */ /* 0x000fe40000000000 */
[----:B------:R-:W-:-:S08]  /*7260*/  DMUL R26, R26, 0.5 ;  /* 0x3fe000001a1a7828 */ /* 0x000fd00000000000 */
[----:B------:R-:W-:-:S11]  /*7270*/  DMUL R18, R18, R26 ;  /* 0x0000001a12127228 */ /* 0x000fd60000000000 */
.L_x_12733:
[----:B------:R-:W-:Y:S05]  /*7280*/  BSYNC B0 ;  /* 0x0000000000007941 */ /* 0x000fea0003800000 */
.L_x_12732:
        /* <DEDUP_REMOVED lines=82> */
.L_x_12740:
        /* <DEDUP_REMOVED lines=35> */
.L_x_12741:
[----:B------:R-:W-:Y:S05]  /*79e0*/  BSYNC B1 ;  /* 0x0000000000017941 */ /* 0x000fea0003800000 */
.L_x_12739:
[----:B------:R-:W-:Y:S02]  /*79f0*/  DADD R22, R22, 1 ;  /* 0x3ff0000016167429 */ /* 0x000fe40000000000 */
[----:B------:R-:W-:-:S08]  /*7a00*/  DMUL R4, R4, 0.5 ;  /* 0x3fe0000004047828 */ /* 0x000fd00000000000 */
[----:B------:R-:W-:-:S11]  /*7a10*/  DMUL R4, R22, R4 ;  /* 0x0000000416047228 */ /* 0x000fd60000000000 */
.L_x_12738:
[----:B------:R-:W-:Y:S05]  /*7a20*/  BSYNC B0 ;  /* 0x0000000000007941 */ /* 0x000fea0003800000 */
.L_x_12737:
        /* <DEDUP_REMOVED lines=21> */
.L_x_12744:
[----:B------:R-:W-:-:S13]  /*7b80*/  ISETP.GE.AND P0, PT, R3, R2, PT ;  /* 0x000000020300720c */ /* 0x000fda0003f06270 */
[----:B------:R-:W-:Y:S05]  /*7b90*/  @P0 BRA `(.L_x_12746) ;  /* 0x0000000000300947 */ /* 0x000fea0003800000 */
[----:B0-----:R-:W0:Y:S01]  /*7ba0*/  LDC.64 R6, c[0x0][0x218] ;  /* 0x00008600ff067b82 */ /* 0x001e220000000a00 */
[----:B------:R-:W-:Y:S01]  /*7bb0*/  IADD3 R9, R0, R3, RZ ;  /* 0x0000000300097210 */ /* 0x000fe20007ffe0ff */
[----:B------:R-:W-:-:S04]  /*7bc0*/  VIADD R3, R3, 0x80 ;  /* 0x0000008003037836 */ /* 0x000fc80000000000 */
[----:B0-----:R-:W-:-:S05]  /*7bd0*/  IMAD.WIDE.U32 R6, R9, 0x8, R6 ;  /* 0x0000000809067825 */ /* 0x001fca00078e0006 */
[----:B------:R1:W-:Y:S02]  /*7be0*/  STG.E.64 desc[UR4][R6.64], R12 ;  /* 0x0000000c06007986 */ /* 0x0003e4000c101b04 */
.L_x_12745:
[----:B------:R-:W-:-:S13]  /*7bf0*/  ISETP.GE.AND P0, PT, R3, R2, PT ;  /* 0x000000020300720c */ /* 0x000fda0003f06270 */
[----:B------:R-:W-:Y:S05]  /*7c00*/  @P0 BRA `(.L_x_12747) ;  /* 0x0000000000340947 */ /* 0x000fea0003800000 */
[----:B01----:R-:W0:Y:S01]  /*7c10*/  LDC.64 R6, c[0x0][0x218] ;  /* 0x00008600ff067b82 */ /* 0x003e220000000a00 */
[----:B------:R-:W-:Y:S01]  /*7c20*/  IADD3 R9, R0, R3, RZ ;  /* 0x0000000300097210 */ /* 0x000fe20007ffe0ff */
[----:B------:R-:W-:-:S04]  /*7c30*/  VIADD R3, R3, 0x80 ;  /* 0x0000008003037836 */ /* 0x000fc80000000000 */
[----:B0-----:R-:W-:-:S05]  /*7c40*/  IMAD.WIDE.U32 R6, R9, 0x8, R6 ;  /* 0x0000000809067825 */ /* 0x001fca00078e0006 */
[----:B------:R1:W-:Y:S02]  /*7c50*/  STG.E.64 desc[UR4][R6.64], R14 ;  /* 0x0000000e06007986 */ /* 0x0003e4000c101b04 */
.L_x_12746:
        /* <DEDUP_REMOVED lines=8> */
.L_x_12747:
[----:B------:R-:W-:Y:S05]  /*7ce0*/  BSYNC B1 ;  /* 0x0000000000017941 */ /* 0x000fea0003800000 */
.L_x_12743:
[----:B------:R-:W-:-:S13]  /*7cf0*/  ISETP.GE.AND P0, PT, R3, R2, PT ;  /* 0x000000020300720c */ /* 0x000fda0003f06270 */
[----:B012---:R-:W0:Y:S01]  /*7d00*/  @!P0 LDC.64 R6, c[0x0][0x218] ;  /* 0x00008600ff068b82 */ /* 0x007e220000000a00 */
[----:B------:R-:W-:Y:S01]  /*7d10*/  @!P0 IADD3 R9, R0, R3, RZ ;  /* 0x0000000300098210 */ /* 0x000fe20007ffe0ff */
[----:B------:R-:W-:-:S04]  /*7d20*/  @!P0 VIADD R3, R3, 0x80 ;  /* 0x0000008003038836 */ /* 0x000fc80000000000 */
[----:B0-----:R-:W-:-:S05]  /*7d30*/  @!P0 IMAD.WIDE.U32 R6, R9, 0x8, R6 ;  /* 0x0000000809068825 */ /* 0x001fca00078e0006 */
[----:B------:R2:W-:Y:S02]  /*7d40*/  @!P0 STG.E.64 desc[UR4][R6.64], R18 ;  /* 0x0000001206008986 */ /* 0x0005e4000c101b04 */
.L_x_12748:
[----:B------:R-:W-:Y:S05]  /*7d50*/  BSYNC B0 ;  /* 0x0000000000007941 */ /* 0x000fea0003800000 */
.L_x_12742:
        /* <DEDUP_REMOVED lines=8> */
.L_x_12749:
        /* <DEDUP_REMOVED lines=10> */
.L_x_12933:


//--------------------- .text._ZN2at6native29vectorized_elementwise_kernelILi8EZZZNS0_18GeluCUDAKernelImplERNS_18TensorIteratorBaseENS0_8GeluTypeEENKUlvE_clEvENKUlvE_clEvEUldE_St5arrayIPcLm2EEEEviT0_T1_ --------------------------
	.section	.text._ZN2at6native29vectorized_elementwise_kernelILi8EZZZNS0_18GeluCUDAKernelImplERNS_18TensorIteratorBaseENS0_8GeluTypeEENKUlvE_clEvENKUlvE_clEvEUldE_St5arrayIPcLm2EEEEviT0_T1_,"ax",@progbits
	.align	128
        .global         _ZN2at6native29vectorized_elementwise_kernelILi8EZZZNS0_18GeluCUDAKernelImplERNS_18TensorIteratorBaseENS0_8GeluTypeEENKUlvE_clEvENKUlvE_clEvEUldE_St5arrayIPcLm2EEEEviT0_T1_
        .type           _ZN2at6native29vectorized_elementwise_kernelILi8EZZZNS0_18GeluCUDAKernelImplERNS_18TensorIteratorBaseENS0_8GeluTypeEENKUlvE_clEvENKUlvE_clEvEUldE_St5arrayIPcLm2EEEEviT0_T1_,@function
        .size           _ZN2at6native29vectorized_elementwise_kernelILi8EZZZNS0_18GeluCUDAKernelImplERNS_18TensorIteratorBaseENS0_8GeluTypeEENKUlvE_clEvENKUlvE_clEvEUldE_St5arrayIPcLm2EEEEviT0_T1_,(.L_x_12934 - _ZN2at6native29vectorized_elementwise_kernelILi8EZZZNS0_18GeluCUDAKernelImplERNS_18TensorIteratorBaseENS0_8GeluTypeEENKUlvE_clEvENKUlvE_clEvEUldE_St5arrayIPcLm2EEEEviT0_T1_)
        .other          _ZN2at6native29vectorized_elementwise_kernelILi8EZZZNS0_18GeluCUDAKernelImplERNS_18TensorIteratorBaseENS0_8GeluTypeEENKUlvE_clEvENKUlvE_clEvEUldE_St5arrayIPcLm2EEEEviT0_T1_,@"STO_CUDA_ENTRY STV_DEFAULT"
_ZN2at6native29vectorized_elementwise_kernelILi8EZZZNS0_18GeluCUDAKernelImplERNS_18TensorIteratorBaseENS0_8GeluTypeEENKUlvE_clEvENKUlvE_clEvEUldE_St5arrayIPcLm2EEEEviT0_T1_:
.text._ZN2at6native29vectorized_elementwise_kernelILi8EZZZNS0_18GeluCUDAKernelImplERNS_18TensorIteratorBaseENS0_8GeluTypeEENKUlvE_clEvENKUlvE_clEvEUldE_St5arrayIPcLm2EEEEviT0_T1_:
        /* <DEDUP_REMOVED lines=95> */
.L_x_12752:
        /* <DEDUP_REMOVED lines=35> */
.L_x_12753:
[----:B------:R-:W-:Y:S05]  /*0820*/  BSYNC B0 ;  /* 0x0000000000007941 */ /* 0x000fea0003800000 */
.L_x_12751:
        /* <DEDUP_REMOVED lines=73> */
.L_x_12755:
        /* <DEDUP_REMOVED lines=35> */
.L_x_12756:
[----:B------:R-:W-:Y:S05]  /*0ef0*/  BSYNC B0 ;  /* 0x0000000000007941 */ /* 0x000fea0003800000 */
.L_x_12754:
        /* <DEDUP_REMOVED lines=79> */
.L_x_12758:
        /* <DEDUP_REMOVED lines=35> */
.L_x_12759:
[----:B------:R-:W-:Y:S05]  /*1620*/  BSYNC B0 ;  /* 0x0000000000007941 */ /* 0x000fea0003800000 */
.L_x_12757:
        /* <DEDUP_REMOVED lines=75> */
.L_x_12761:
        /* <DEDUP_REMOVED lines=35> */
.L_x_12762:
[----:B------:R-:W-:Y:S05]  /*1d10*/  BSYNC B0 ;  /* 0x0000000000007941 */ /* 0x000fea0003800000 */
.L_x_12760:
        /* <DEDUP_REMOVED lines=75> */
.L_x_12764:
        /* <DEDUP_REMOVED lines=35> */
.L_x_12765:
[----:B------:R-:W-:Y:S05]  /*2400*/  BSYNC B0 ;  /* 0x0000000000007941 */ /* 0x000fea0003800000 */
.L_x_12763:
        /* <DEDUP_REMOVED lines=75> */
.L_x_12767:
        /* <DEDUP_REMOVED lines=35> */
.L_x_12768:
[----:B------:R-:W-:Y:S05]  /*2af0*/  BSYNC B0 ;  /* 0x0000000000007941 */ /* 0x000fea0003800000 */
.L_x_12766:
        /* <DEDUP_REMOVED lines=78> */
.L_x_12770:
        /* <DEDUP_REMOVED lines=35> */
.L_x_12771:
[----:B------:R-:W-:Y:S05]  /*3210*/  BSYNC B0 ;  /* 0x0000000000007941 */ /* 0x000fea0003800000 */
.L_x_12769:
        /* <DEDUP_REMOVED lines=75> */
.L_x_12773:
        /* <DEDUP_REMOVED lines=35> */
.L_x_12774:
[----:B------:R-:W-:Y:S05]  /*3900*/  BSYNC B0 ;  /* 0x0000000000007941 */ /* 0x000fea0003800000 */
.L_x_12772:
        /* <DEDUP_REMOVED lines=11> */
.L_x_12750:
        /* <DEDUP_REMOVED lines=137> */
.L_x_12778:
        /* <DEDUP_REMOVED lines=35> */
.L_x_12779:
[----:B------:R-:W-:Y:S05]  /*4480*/  BSYNC B1 ;  /* 0x0000000000017941 */ /* 0x000fea0003800000 */
.L_x_12777:
[----:B------:R-:W-:Y:S02]  /*4490*/  DADD R8, R8, 1 ;  /* 0x3ff0000008087429 */ /* 0x000fe40000000000 */
[----:B------:R-:W-:-:S08]  /*44a0*/  DMUL R6, R6, 0.5 ;  /* 0x3fe0000006067828 */ /* 0x000fd00000000000 */
[----:B------:R-:W-:-:S11]  /*44b0*/  DMUL R6, R8, R6 ;  /* 0x0000000608067228 */ /* 0x000fd60000000000 */
.L_x_12776:
[----:B------:R-:W-:Y:S05]  /*44c0*/  BSYNC B0 ;  /* 0x0000000000007941 */ /* 0x000fea0003800000 */
.L_x_12775:
        /* <DEDUP_REMOVED lines=82> */
.L_x_12783:
        /* <DEDUP_REMOVED lines=35> */
.L_x_12784:
[----:B------:R-:W-:Y:S05]  /*4c20*/  BSYNC B1 ;  /* 0x0000000000017941 */ /* 0x000fea0003800000 */
.L_x_12782:
[----:B------:R-:W-:Y:S02]  /*4c30*/  DADD R8, R10, 1 ;  /* 0x3ff000000a087429 */ /* 0x000fe40000000000 */
[----:B------:R-:W-:-:S08]  /*4c40*/  DMUL R16, R16, 0.5 ;  /* 0x3fe0000010107828 */ /* 0x000fd00000000000 */
[----:B------:R-:W-:-:S11]  /*4c50*/  DMUL R8, R8, R16 ;  /* 0x0000001008087228 */ /* 0x000fd60000000000 */
.L_x_12781:
[----:B------:R-:W-:Y:S05]  /*4c60*/  BSYNC B0 ;  /* 0x0000000000007941 */ /* 0x000fea0003800000 */
.L_x_12780:
        /* <DEDUP_REMOVED lines=82> */
.L_x_12788:
        /* <DEDUP_REMOVED lines=35> */
.L_x_12789:
[----:B------:R-:W-:Y:S05]  /*53c0*/  BSYNC B1 ;  /* 0x0000000000017941 */ /* 0x000fea0003800000 */
.L_x_12787:
[----:B------:R-:W-:Y:S02]  /*53d0*/  DADD R10, R12, 1 ;  /* 0x3ff000000c0a7429 */ /* 0x000fe40000000000 */
[----:B------:R-:W-:-:S08]  /*53e0*/  DMUL R18, R18, 0.5 ;  /* 0x3fe0000012127828 */ /* 0x000fd00000000000 */
[----:B------:R-:W-:-:S11]  /*53f0*/  DMUL R10, R10, R18 ;  /* 0x000000120a0a7228 */ /* 0x000fd60000000000 */
.L_x_12786:
[----:B------:R-:W-:Y:S05]  /*5400*/  BSYNC B0 ;  /* 0x0000000000007941 */ /* 0x000fea0003800000 */
.L_x_12785:
        /* <DEDUP_REMOVED lines=82> */
.L_x_12793:
        /* <DEDUP_REMOVED lines=35> */
.L_x_12794:
[----:B------:R-:W-:Y:S05]  /*5b60*/  BSYNC B1 ;  /* 0x0000000000017941 */ /* 0x000fea0003800000 */
.L_x_12792:
[----:B------:R-:W-:Y:S02]  /*5b70*/  DADD R12, R14, 1 ;  /* 0x3ff000000e0c7429 */ /* 0x000fe40000000000 */
[----:B------:R-:W-:-:S08]  /*5b80*/  DMUL R20, R20, 0.5 ;  /* 0x3fe0000014147828 */ /* 0x000fd00000000000 */
[----:B------:R-:W-:-:S11]  /*5b90*/  DMUL R12, R12, R20 ;  /* 0x000000140c0c7228 */ /* 0x000fd60000000000 */
.L_x_12791:
[----:B------:R-:W-:Y:S05]  /*5ba0*/  BSYNC B0 ;  /* 0x0000000000007941 */ /* 0x000fea0003800000 */
.L_x_12790:
        /* <DEDUP_REMOVED lines=82> */
.L_x_12798:
        /* <DEDUP_REMOVED lines=35> */
.L_x_12799:
[----:B------:R-:W-:Y:S05]  /*6300*/  BSYNC B1 ;  /* 0x0000000000017941 */ /* 0x000fea0003800000 */
.L_x_12797:
[----:B------:R-:W-:Y:S02]  /*6310*/  DADD R14, R16, 1 ;  /* 0x3ff00000100e7429 */ /* 0x000fe40000000000 */
[----:B------:R-:W-:-:S08]  /*6320*/  DMUL R22, R22, 0.5 ;  /* 0x3fe0000016167828 */ /* 0x000fd00000000000 */
[----:B------:R-:W-:-:S11]  /*6330*/  DMUL R14, R14, R22 ;  /* 0x000000160e0e7228 */ /* 0x000fd60000000000 */
.L_x_12796:
[----:B------:R-:W-:Y:S05]  /*6340*/  BSYNC B0 ;  /* 0x0000000000007941 */ /* 0x000fea0003800000 */
.L_x_12795:
        /* <DEDUP_REMOVED lines=82> */
.L_x_12803:
        /* <DEDUP_REMOVED lines=35> */
.L_x_12804:
[----:B------:R-:W-:Y:S05]  /*6aa0*/  BSYNC B1 ;  /* 0x0000000000017941 */ /* 0x000fea0003800000 */
.L_x_12802:
[----:B------:R-:W-:Y:S02]  /*6ab0*/  DADD R16, R18, 1 ;  /* 0x3ff0000012107429 */ /* 0x000fe40000000000 */
[----:B------:R-:W-:-:S08]  /*6ac0*/  DMUL R24, R24, 0.5 ;  /* 0x3fe0000018187828 */ /* 0x000fd00000000000 */
[----:B------:R-:W-:-:S11]  /*6ad0*/  DMUL R16, R16, R24 ;  /* 0x0000001810107228 */ /* 0x000fd60000000000 */
.L_x_12801:
[----:B------:R-:W-:Y:S05]  /*6ae0*/  BSYNC B0 ;  /* 0x0000000000007941 */ /* 0x000fea0003800000 */
.L_x_12800:
        /* <DEDUP_REMOVED lines=82> */
.L_x_12808:
        /* <DEDUP_REMOVED lines=35> */
.L_x_12809:
[----:B------:R-:W-:Y:S05]  /*7240*/  BSYNC B1 ;  /* 0x0000000000017941 */ /* 0x000fea0003800000 */
.L_x_12807:
[----:B------:R-:W-:Y:S02]  /*7250*/  DADD R18, R20, 1 ;  /* 0x3ff0000014127429 */ /* 0x000fe40000000000 */
[----:B------:R-:W-:-:S08]  /*7260*/  DMUL R26, R26, 0.5 ;  /* 0x3fe000001a1a7828 */ /* 0x000fd00000000000 */
[----:B------:R-:W-:-:S11]  /*7270*/  DMUL R18, R18, R26 ;  /* 0x0000001a12127228 */ /* 0x000fd60000000000 */
.L_x_12806:
[----:B------:R-:W-:Y:S05]  /*7280*/  BSYNC B0 ;  /* 0x0000000000007941 */ /* 0x000fea0003800000 */
.L_x_12805:
        /* <DEDUP_REMOVED lines=82> */
.L_x_12813:
        /* <DEDUP_REMOVED lines=35> */
.L_x_12814:
[----:B------:R-:W-:Y:S05]  /*79e0*/  BSYNC B1 ;  /* 0x0000000000017941 */ /* 0x000fea0003800000 */
.L_x_12812:
[----:B------:R-:W-:Y:S02]  /*79f0*/  DADD R22, R22, 1 ;  /* 0x3ff0000016167429 */ /* 0x000fe40000000000 */
[----:B------:R-:W-:-:S08]  /*7a00*/  DMUL R4, R4, 0.5 ;  /* 0x3fe0000004047828 */ /* 0x000fd00000000000 */
[----:B------:R-:W-:-:S11]  /*7a10*/  DMUL R4, R22, R4 ;  /* 0x0000000416047228 */ /* 0x000fd60000000000 */
.L_x_12811:
[----:B------:R-:W-:Y:S05]  /*7a20*/  BSYNC B0 ;  /* 0x0000000000007941 */ /* 0x000fea0003800000 */
.L_x_12810:
        /* <DEDUP_REMOVED lines=21> */
.L_x_12817:
[----:B------:R-:W-:-:S13]  /*7b80*/  ISETP.GE.AND P0, PT, R3, R2, PT ;  /* 0x000000020300720c */ /* 0x000fda0003f06270 */
[----:B------:R-:W-:Y:S05]  /*7b90*/  @P0 BRA `(.L_x_12819) ;  /* 0x0000000000300947 */ /* 0x000fea0003800000 */
[----:B0-----:R-:W0:Y:S01]  /*7ba0*/  LDC.64 R6, c[0x0][0x218] ;  /* 0x00008600ff067b82 */ /* 0x001e220000000a00 */
[----:B------:R-:W-:Y:S01]  /*7bb0*/  IADD3 R9, R0, R3, RZ ;  /* 0x0000000300097210 */ /* 0x000fe20007ffe0ff */
[----:B------:R-:W-:-:S04]  /*7bc0*/  VIADD R3, R3, 0x80 ;  /* 0x0000008003037836 */ /* 0x000fc80000000000 */
[----:B0-----:R-:W-:-:S05]  /*7bd0*/  IMAD.WIDE.U32 R6, R9, 0x8, R6 ;  /* 0x0000000809067825 */ /* 0x001fca00078e0006 */
[----:B------:R1:W-:Y:S02]  /*7be0*/  STG.E.64 desc[UR4][R6.64], R12 ;  /* 0x0000000c06007986 */ /* 0x0003e4000c101b04 */
.L_x_12818:
[----:B------:R-:W-:-:S13]  /*7bf0*/  ISETP.GE.AND P0, PT, R3, R2, PT ;  /* 0x000000020300720c */ /* 0x000fda0003f06270 */
[----:B------:R-:W-:Y:S05]  /*7c00*/  @P0 BRA `(.L_x_12820) ;  /* 0x0000000000340947 */ /* 0x000fea0003800000 */
[----:B01----:R-:W0:Y:S01]  /*7c10*/  LDC.64 R6, c[0x0][0x218] ;  /* 0x00008600ff067b82 */ /* 0x003e220000000a00 */
[----:B------:R-:W-:Y:S01]  /*7c20*/  IADD3 R9, R0, R3, RZ ;  /* 0x0000000300097210 */ /* 0x000fe20007ffe0ff */
[----:B------:R-:W-:-:S04]  /*7c30*/  VIADD R3, R3, 0x80 ;  /* 0x0000008003037836 */ /* 0x000fc80000000000 */
[----:B0-----:R-:W-:-:S05]  /*7c40*/  IMAD.WIDE.U32 R6, R9, 0x8, R6 ;  /* 0x0000000809067825 */ /* 0x001fca00078e0006 */
[----:B------:R1:W-:Y:S02]  /*7c50*/  STG.E.64 desc[UR4][R6.64], R14 ;  /* 0x0000000e06007986 */ /* 0x0003e4000c101b04 */
.L_x_12819:
        /* <DEDUP_REMOVED lines=8> */
.L_x_12820:
[----:B------:R-:W-:Y:S05]  /*7ce0*/  BSYNC B1 ;  /* 0x0000000000017941 */ /* 0x000fea0003800000 */
.L_x_12816:
[----:B------:R-:W-:-:S13]  /*7cf0*/  ISETP.GE.AND P0, PT, R3, R2, PT ;  /* 0x000000020300720c */ /* 0x000fda0003f06270 */
[----:B012---:R-:W0:Y:S01]  /*7d00*/  @!P0 LDC.64 R6, c[0x0][0x218] ;  /* 0x00008600ff068b82 */ /* 0x007e220000000a00 */
[----:B------:R-:W-:Y:S01]  /*7d10*/  @!P0 IADD3 R9, R0, R3, RZ ;  /* 0x0000000300098210 */ /* 0x000fe20007ffe0ff */
[----:B------:R-:W-:-:S04]  /*7d20*/  @!P0 VIADD R3, R3, 0x80 ;  /* 0x0000008003038836 */ /* 0x000fc80000000000 */
[----:B0-----:R-:W-:-:S05]  /*7d30*/  @!P0 IMAD.WIDE.U32 R6, R9, 0x8, R6 ;  /* 0x0000000809068825 */ /* 0x001fca00078e0006 */
[----:B------:R2:W-:Y:S02]  /*7d40*/  @!P0 STG.E.64 desc[UR4][R6.64], R18 ;  /* 0x0000001206008986 */ /* 0x0005e4000c101b04 */
.L_x_12821:
[----:B------:R-:W-:Y:S05]  /*7d50*/  BSYNC B0 ;  /* 0x0000000000007941 */ /* 0x000fea0003800000 */
.L_x_12815:
        /* <DEDUP_REMOVED lines=8> */
.L_x_12822:
        /* <DEDUP_REMOVED lines=10> */
.L_x_12934:


//--------------------- .nv.global.init           --------------------------
	.section	.nv.global.init,"aw",@progbits
.nv.global.init:
	.type		$str$6,@object
	.size		$str$6,(__unnamed_1 - $str$6)
$str$6:
        /*0000*/ 	.byte	0x66, 0x61, 0x6c, 0x73, 0x65, 0x00
	.type		__unnamed_1,@object
	.size		__unnamed_1,(__unnamed_5 - __unnamed_1)
__unnamed_1:
        /*0006*/ 	.byte	0x66, 0x65, 0x74, 0x63, 0x68, 0x5f, 0x61, 0x6e, 0x64, 0x5f, 0x63, 0x61, 0x73, 0x74, 0x00
	.type		__unnamed_5,@object
	.size		__unnamed_5,(__unnamed_3 - __unnamed_5)
__unnamed_5:
        /*0015*/ 	.byte	0x66, 0x65, 0x74, 0x63, 0x68, 0x5f, 0x61, 0x6e, 0x64, 0x5f, 0x63, 0x61, 0x73, 0x74, 0x00
	.type		__unnamed_3,@object
	.size		__unnamed_3,(__unnamed_7 - __unnamed_3)
__unnamed_3:
        /*0024*/ 	.byte	0x66, 0x65, 0x74, 0x63, 0x68, 0x5f, 0x61, 0x6e, 0x64, 0x5f, 0x63, 0x61, 0x73, 0x74, 0x00
	.type		__unnamed_7,@object
	.size		__unnamed_7,(__unnamed_2 - __unnamed_7)
__unnamed_7:
        /*0033*/ 	.byte	0x66, 0x65, 0x74, 0x63, 0x68, 0x5f, 0x61, 0x6e, 0x64, 0x5f, 0x63, 0x61, 0x73, 0x74, 0x00
	.type		__unnamed_2,@object
	.size		__unnamed_2,(__unnamed_6 - __unnamed_2)
__unnamed_2:
        /*0042*/ 	.byte	0x63, 0x61, 0x73, 0x74, 0x5f, 0x61, 0x6e, 0x64, 0x5f, 0x73, 0x74, 0x6f, 0x72, 0x65, 0x00
	.type		__unnamed_6,@object
	.size		__unnamed_6,(__unnamed_4 - __unnamed_6)
__unnamed_6:
        /*0051*/ 	.byte	0x63, 0x61, 0x73, 0x74, 0x5f, 0x61, 0x6e, 0x64, 0x5f, 0x73, 0x74, 0x6f, 0x72, 0x65, 0x00
	.type		__unnamed_4,@object
	.size		__unnamed_4,(__unnamed_8 - __unnamed_4)
__unnamed_4:
        /*0060*/ 	.byte	0x63, 0x61, 0x73, 0x74, 0x5f, 0x61, 0x6e, 0x64, 0x5f, 0x73, 0x74, 0x6f, 0x72, 0x65, 0x00
	.type		__unnamed_8,@object
	.size		__unnamed_8,($str$7 - __unnamed_8)
__unnamed_8:
        /*006f*/ 	.byte	0x63, 0x61, 0x73, 0x74, 0x5f, 0x61, 0x6e, 0x64, 0x5f, 0x73, 0x74, 0x6f, 0x72, 0x65, 0x00
	.type		$str$7,@object
	.size		$str$7,(.L_37 - $str$7)
$str$7:
        /*007e*/ 	.byte	0x2f, 0x72, 0x6f, 0x6f, 0x74, 0x2f, 0x2e, 0x70, 0x79, 0x65, 0x6e, 0x76, 0x2f, 0x76, 0x65, 0x72
        /*008e*/ 	.byte	0x73, 0x69, 0x6f, 0x6e, 0x73, 0x2f, 0x33, 0x2e, 0x31, 0x33, 0x2e, 0x31, 0x32, 0x2f, 0x6c, 0x69
        /*009e*/ 	.byte	0x62, 0x2f, 0x70, 0x79, 0x74, 0x68, 0x6f, 0x6e, 0x33, 0x2e, 0x31, 0x33, 0x2f, 0x73, 0x69, 0x74
        /*00ae*/ 	.byte	0x65, 0x2d, 0x70, 0x61, 0x63, 0x6b, 0x61, 0x67, 0x65, 0x73, 0x2f, 0x74, 0x6f, 0x72, 0x63, 0x68
        /*00be*/ 	.byte	0x2f, 0x69, 0x6e, 0x63, 0x6c, 0x75, 0x64, 0x65, 0x2f, 0x63, 0x31, 0x30, 0x2f, 0x63, 0x6f, 0x72
        /*00ce*/ 	.byte	0x65, 0x2f, 0x44, 0x79, 0x6e, 0x61, 0x6d, 0x69, 0x63, 0x43, 0x61, 0x73, 0x74, 0x2e, 0x68, 0x00
.L_37:


//--------------------- .nv.shared.reserved.0     --------------------------
	.section	.nv.shared.reserved.0,"aw",@nobits
	.weak		__nv_reservedSMEM_offset_0_alias
	.size		__nv_reservedSMEM_offset_0_alias, 0, 0
	.other		__nv_reservedSMEM_offset_0_alias,@"STO_CUDA_RESERVED_SHARED STV_DEFAULT"
__nv_reservedSMEM_offset_0_alias:
	.zero		0


//--------------------- .nv.global                --------------------------
	.section	.nv.global,"aw",@nobits
.nv.global:
	.type		_ZN54_INTERNAL_629d0306_23_ActivationGeluKernel_cu_efc443544cuda3std3__48in_placeE,@object
	.size		_ZN54_INTERNAL_629d0306_23_ActivationGeluKernel_cu_efc443544cuda3std3__48in_placeE,(_ZN54_INTERNAL_629d0306_23_ActivationGeluKernel_cu_efc443544cuda3std6ranges3__45__cpo8distanceE - _ZN54_INTERNAL_629d0306_23_ActivationGeluKernel_cu_efc443544cuda3std3__48in_placeE)
_ZN54_INTERNAL_629d0306_23_ActivationGeluKernel_cu_efc443544cuda3std3__48in_placeE:
	.zero		1
	.type		_ZN54_INTERNAL_629d0306_23_ActivationGeluKernel_cu_efc443544cuda3std6ranges3__45__cpo8distanceE,@object
	.size		_ZN54_INTERNAL_629d0306_23_ActivationGeluKernel_cu_efc443544cuda3std6ranges3__45__cpo8distanceE,(_ZN54_INTERNAL_629d0306_23_ActivationGeluKernel_cu_efc443544cuda3std3__45__cpo3endE - _ZN54_INTERNAL_629d0306_23_ActivationGeluKernel_cu_efc443544cuda3std6ranges3__45__cpo8distanceE)
_ZN54_INTERNAL_629d0306_23_ActivationGeluKernel_cu_efc443544cuda3std6ranges3__45__cpo8distanceE:
	.zero		1
	.type		_ZN54_INTERNAL_629d0306_23_ActivationGeluKernel_cu_efc443544cuda3std3__45__cpo3endE,@object
	.size		_ZN54_INTERNAL_629d0306_23_ActivationGeluKernel_cu_efc443544cuda3std3__45__cpo3endE,(_ZN54_INTERNAL_629d0306_23_ActivationGeluKernel_cu_efc443544cuda3std6ranges3__45__cpo7advanceE - _ZN54_INTERNAL_629d0306_23_ActivationGeluKernel_cu_efc443544cuda3std3__45__cpo3endE)
_ZN54_INTERNAL_629d0306_23_ActivationGeluKernel_cu_efc443544cuda3std3__45__cpo3endE:
	.zero		1
	.type		_ZN54_INTERNAL_629d0306_23_ActivationGeluKernel_cu_efc443544cuda3std6ranges3__45__cpo7advanceE,@object
	.size		_ZN54_INTERNAL_629d0306_23_ActivationGeluKernel_cu_efc443544cuda3std6ranges3__45__cpo7advanceE,(_ZN54_INTERNAL_629d0306_23_ActivationGeluKernel_cu_efc443544cuda3std3__45__cpo4rendE - _ZN54_INTERNAL_629d0306_23_ActivationGeluKernel_cu_efc443544cuda3std6ranges3__45__cpo7advanceE)
_ZN54_INTERNAL_629d0306_23_ActivationGeluKernel_cu_efc443544cuda3std6ranges3__45__cpo7advanceE:
	.zero		1
	.type		_ZN54_INTERNAL_629d0306_23_ActivationGeluKernel_cu_efc443544cuda3std3__45__cpo4rendE,@object
	.size		_ZN54_INTERNAL_629d0306_23_ActivationGeluKernel_cu_efc443544cuda3std3__45__cpo4rendE,(_ZN54_INTERNAL_629d0306_23_ActivationGeluKernel_cu_efc443544cuda3std6ranges3__45__cpo4dataE - _ZN54_INTERNAL_629d0306_23_ActivationGeluKernel_cu_efc443544cuda3std3__45__cpo4rendE)
_ZN54_INTERNAL_629d0306_23_ActivationGeluKernel_cu_efc443544cuda3std3__45__cpo4rendE:
	.zero		1
	.type		_ZN54_INTERNAL_629d0306_23_ActivationGeluKernel_cu_efc443544cuda3std6ranges3__45__cpo4dataE,@object
	.size		_ZN54_INTERNAL_629d0306_23_ActivationGeluKernel_cu_efc443544cuda3std6ranges3__45__cpo4dataE,(_ZN54_INTERNAL_629d0306_23_ActivationGeluKernel_cu_efc443544cuda3std6ranges3__45__cpo5beginE - _ZN54_INTERNAL_629d0306_23_ActivationGeluKernel_cu_efc443544cuda3std6ranges3__45__cpo4dataE)
_ZN54_INTERNAL_629d0306_23_ActivationGeluKernel_cu_efc443544cuda3std6ranges3__45__cpo4dataE:
	.zero		1
	.type		_ZN54_INTERNAL_629d0306_23_ActivationGeluKernel_cu_efc443544cuda3std6ranges3__45__cpo5beginE,@object
	.size		_ZN54_INTERNAL_629d0306_23_ActivationGeluKernel_cu_efc443544cuda3std6ranges3__45__cpo5beginE,(_ZN54_INTERNAL_629d0306_23_ActivationGeluKernel_cu_efc443544cuda3std3__45__cpo5crendE - _ZN54_INTERNAL_629d0306_23_ActivationGeluKernel_cu_efc443544cuda3std6ranges3__45__cpo5beginE)
_ZN54_INTERNAL_629d0306_23_ActivationGeluKernel_cu_efc443544cuda3std6ranges3__45__cpo5beginE:
	.zero		1
	.type		_ZN54_INTERNAL_629d0306_23_ActivationGeluKernel_cu_efc443544cuda3std3__45__cpo5crendE,@object
	.size		_ZN54_INTERNAL_629d0306_23_ActivationGeluKernel_cu_efc443544cuda3std3__45__cpo5crendE,(_ZN54_INTERNAL_629d0306_23_ActivationGeluKernel_cu_efc443544cuda3std6ranges3__45__cpo4sizeE - _ZN54_INTERNAL_629d0306_23_ActivationGeluKernel_cu_efc443544cuda3std3__45__cpo5crendE)
_ZN54_INTERNAL_629d0306_23_ActivationGeluKernel_cu_efc443544cuda3std3__45__cpo5crendE:
	.zero		1
	.type		_ZN54_INTERNAL_629d0306_23_ActivationGeluKernel_cu_efc443544cuda3std6ranges3__45__cpo4sizeE,@object
	.size		_ZN54_INTERNAL_629d0306_23_ActivationGeluKernel_cu_efc443544cuda3std6ranges3__45__cpo4sizeE,(_ZN54_INTERNAL_629d0306_23_ActivationGeluKernel_cu_efc443544cuda3std3__456_GLOBAL__N__629d0306_23_ActivationGeluKernel_cu_efc443546ignoreE - _ZN54_INTERNAL_629d0306_23_ActivationGeluKernel_cu_efc443544cuda3std6ranges3__45__cpo4sizeE)
_ZN54_INTERNAL_629d0306_23_ActivationGeluKernel_cu_efc443544cuda3std6ranges3__45__cpo4sizeE:
	.zero		1
	.type		_ZN54_INTERNAL_629d0306_23_ActivationGeluKernel_cu_efc443544cuda3std3__456_GLOBAL__N__629d0306_23_ActivationGeluKernel_cu_efc443546ignoreE,@object
	.size		_ZN54_INTERNAL_629d0306_23_ActivationGeluKernel_cu_efc443544cuda3std3__456_GLOBAL__N__629d0306_23_ActivationGeluKernel_cu_efc443546ignoreE,(_ZN54_INTERNAL_629d0306_23_ActivationGeluKernel_cu_efc443544cuda3std6ranges3__45__cpo6cbeginE - _ZN54_INTERNAL_629d0306_23_ActivationGeluKernel_cu_efc443544cuda3std3__456_GLOBAL__N__629d0306_23_ActivationGeluKernel_cu_efc443546ignoreE)
_ZN54_INTERNAL_629d0306_23_ActivationGeluKernel_cu_efc443544cuda3std3__456_GLOBAL__N__629d0306_23_ActivationGeluKernel_cu_efc443546ignoreE:
	.zero		1
	.type		_ZN54_INTERNAL_629d0306_23_ActivationGeluKernel_cu_efc443544cuda3std6ranges3__45__cpo6cbeginE,@object
	.size		_ZN54_INTERNAL_629d0306_23_ActivationGeluKernel_cu_efc443544cuda3std6ranges3__45__cpo6cbeginE,(_ZN54_INTERNAL_629d0306_23_ActivationGeluKernel_cu_efc443544cuda3std3__45__cpo4cendE - _ZN54_INTERNAL_629d0306_23_ActivationGeluKernel_cu_efc443544cuda3std6ranges3__45__cpo6cbeginE)
_ZN54_INTERNAL_629d0306_23_ActivationGeluKernel_cu_efc443544cuda3std6ranges3__45__cpo6cbeginE:
	.zero		1
	.type		_ZN54_INTERNAL_629d0306_23_ActivationGeluKernel_cu_efc443544cuda3std3__45__cpo4cendE,@object
	.size		_ZN54_INTERNAL_629d0306_23_ActivationGeluKernel_cu_efc443544cuda3std3__45__cpo4cendE,(_ZN54_INTERNAL_629d0306_23_ActivationGeluKernel_cu_efc443544cuda3std6ranges3__45__cpo4nextE - _ZN54_INTERNAL_629d0306_23_ActivationGeluKernel_cu_efc443544cuda3std3__45__cpo4cendE)
_ZN54_INTERNAL_629d0306_23_ActivationGeluKernel_cu_efc443544cuda3std3__45__cpo4cendE:
	.zero		1
	.type		_ZN54_INTERNAL_629d0306_23_ActivationGeluKernel_cu_efc443544cuda3std6ranges3__45__cpo4nextE,@object
	.size		_ZN54_INTERNAL_629d0306_23_ActivationGeluKernel_cu_efc443544cuda3std6ranges3__45__cpo4nextE,(_ZN54_INTERNAL_629d0306_23_ActivationGeluKernel_cu_efc443544cuda3std6ranges3__45__cpo4swapE - _ZN54_INTERNAL_629d0306_23_ActivationGeluKernel_cu_efc443544cuda3std6ranges3__45__cpo4nextE)
_ZN54_INTERNAL_629d0306_23_ActivationGeluKernel_cu_efc443544cuda3std6ranges3__45__cpo4nextE:
	.zero		1
	.type		_ZN54_INTERNAL_629d0306_23_ActivationGeluKernel_cu_efc443544cuda3std6ranges3__45__cpo4swapE,@object
	.size		_ZN54_INTERNAL_629d0306_23_ActivationGeluKernel_cu_efc443544cuda3std6ranges3__45__cpo4swapE,(_ZN54_INTERNAL_629d0306_23_ActivationGeluKernel_cu_efc443544cuda3std3__420unreachable_sentinelE - _ZN54_INTERNAL_629d0306_23_ActivationGeluKernel_cu_efc443544cuda3std6ranges3__45__cpo4swapE)
_ZN54_INTERNAL_629d0306_23_ActivationGeluKernel_cu_efc443544cuda3std6ranges3__45__cpo4swapE:
	.zero		1
	.type		_ZN54_INTERNAL_629d0306_23_ActivationGeluKernel_cu_efc443544cuda3std3__420unreachable_sentinelE,@object
	.size		_ZN54_INTERNAL_629d0306_23_ActivationGeluKernel_cu_efc443544cuda3std3__420unreachable_sentinelE,(_ZN54_INTERNAL_629d0306_23_ActivationGeluKernel_cu_efc443546thrust23THRUST_300001_SM_900_NS6system6detail10sequential3seqE - _ZN54_INTERNAL_629d0306_23_ActivationGeluKernel_cu_efc443544cuda3std3__420unreachable_sentinelE)
_ZN54_INTERNAL_629d0306_23_ActivationGeluKernel_cu_efc443544cuda3std3__420unreachable_sentinelE:
	.zero		1
	.type		_ZN54_INTERNAL_629d0306_23_ActivationGeluKernel_cu_efc443546thrust23THRUST_300001_SM_900_NS6system6detail10sequential3seqE,@object
	.size		_ZN54_INTERNAL_629d0306_23_ActivationGeluKernel_cu_efc443546thrust23THRUST_300001_SM_900_NS6system6detail10sequential3seqE,(_ZN54_INTERNAL_629d0306_23_ActivationGeluKernel_cu_efc443544cuda3std3__45__cpo6cbeginE - _ZN54_INTERNAL_629d0306_23_ActivationGeluKernel_cu_efc443546thrust23THRUST_300001_SM_900_NS6system6detail10sequential3seqE)
_ZN54_INTERNAL_629d0306_23_ActivationGeluKernel_cu_efc443546thrust23THRUST_300001_SM_900_NS6system6detail10sequential3seqE:
	.zero		1
	.type		_ZN54_INTERNAL_629d0306_23_ActivationGeluKernel_cu_efc443544cuda3std3__45__cpo6cbeginE,@object
	.size		_ZN54_INTERNAL_629d0306_23_ActivationGeluKernel_cu_efc443544cuda3std3__45__cpo6cbeginE,(_ZN54_INTERNAL_629d0306_23_ActivationGeluKernel_cu_efc443544cuda3std6ranges3__45__cpo9iter_swapE - _ZN54_INTERNAL_629d0306_23_ActivationGeluKernel_cu_efc443544cuda3std3__45__cpo6cbeginE)
_ZN54_INTERNAL_629d0306_23_ActivationGeluKernel_cu_efc443544cuda3std3__45__cpo6cbeginE:
	.zero		1
	.type		_ZN54_INTERNAL_629d0306_23_ActivationGeluKernel_cu_efc443544cuda3std6ranges3__45__cpo9iter_swapE,@object
	.size		_ZN54_INTERNAL_629d0306_23_ActivationGeluKernel_cu_efc443544cuda3std6ranges3__45__cpo9iter_swapE,(_ZN54_INTERNAL_629d0306_23_ActivationGeluKernel_cu_efc443544cuda3std3__45__cpo7crbeginE - _ZN54_INTERNAL_629d0306_23_ActivationGeluKernel_cu_efc443544cuda3std6ranges3__45__cpo9iter_swapE)
_ZN54_INTERNAL_629d0306_23_ActivationGeluKernel_cu_efc443544cuda3std6ranges3__45__cpo9iter_swapE:
	.zero		1
	.type		_ZN54_INTERNAL_629d0306_23_ActivationGeluKernel_cu_efc443544cuda3std3__45__cpo7crbeginE,@object
	.size		_ZN54_INTERNAL_629d0306_23_ActivationGeluKernel_cu_efc443544cuda3std3__45__cpo7crbeginE,(_ZN54_INTERNAL_629d0306_23_ActivationGeluKernel_cu_efc443544cuda3std6ranges3__45__cpo5cdataE - _ZN54_INTERNAL_629d0306_23_ActivationGeluKernel_cu_efc443544cuda3std3__45__cpo7crbeginE)
_ZN54_INTERNAL_629d0306_23_ActivationGeluKernel_cu_efc443544cuda3std3__45__cpo7crbeginE:
	.zero		1
	.type		_ZN54_INTERNAL_629d0306_23_ActivationGeluKernel_cu_efc443544cuda3std6ranges3__45__cpo5cdataE,@object
	.size		_ZN54_INTERNAL_629d0306_23_ActivationGeluKernel_cu_efc443544cuda3std6ranges3__45__cpo5cdataE,(_ZN54_INTERNAL_629d0306_23_ActivationGeluKernel_cu_efc443544cuda3std6ranges3__45__cpo3endE - _ZN54_INTERNAL_629d0306_23_ActivationGeluKernel_cu_efc443544cuda3std6ranges3__45__cpo5cdataE)
_ZN54_INTERNAL_629d0306_23_ActivationGeluKernel_cu_efc443544cuda3std6ranges3__45__cpo5cdataE:
	.zero		1
	.type		_ZN54_INTERNAL_629d0306_23_ActivationGeluKernel_cu_efc443544cuda3std6ranges3__45__cpo3endE,@object
	.size		_ZN54_INTERNAL_629d0306_23_ActivationGeluKernel_cu_efc443544cuda3std6ranges3__45__cpo3endE,(_ZN54_INTERNAL_629d0306_23_ActivationGeluKernel_cu_efc443544cuda3std3__419piecewise_constructE - _ZN54_INTERNAL_629d0306_23_ActivationGeluKernel_cu_efc443544cuda3std6ranges3__45__cpo3endE)
_ZN54_INTERNAL_629d0306_23_ActivationGeluKernel_cu_efc443544cuda3std6ranges3__45__cpo3endE:
	.zero		1
	.type		_ZN54_INTERNAL_629d0306_23_ActivationGeluKernel_cu_efc443544cuda3std3__419piecewise_constructE,@object
	.size		_ZN54_INTERNAL_629d0306_23_ActivationGeluKernel_cu_efc443544cuda3std3__419piecewise_constructE,(_ZN54_INTERNAL_629d0306_23_ActivationGeluKernel_cu_efc443544cuda3std6ranges3__45__cpo5ssizeE - _ZN54_INTERNAL_629d0306_23_ActivationGeluKernel_cu_efc443544cuda3std3__419piecewise_constructE)
_ZN54_INTERNAL_629d0306_23_ActivationGeluKernel_cu_efc443544cuda3std3__419piecewise_constructE:
	.zero		1
	.type		_ZN54_INTERNAL_629d0306_23_ActivationGeluKernel_cu_efc443544cuda3std6ranges3__45__cpo5ssizeE,@object
	.size		_ZN54_INTERNAL_629d0306_23_ActivationGeluKernel_cu_efc443544cuda3std6ranges3__45__cpo5ssizeE,(_ZN54_INTERNAL_629d0306_23_ActivationGeluKernel_cu_efc443544cuda3std3__45__cpo5beginE - _ZN54_INTERNAL_629d0306_23_ActivationGeluKernel_cu_efc443544cuda3std6ranges3__45__cpo5ssizeE)
_ZN54_INTERNAL_629d0306_23_ActivationGeluKernel_cu_efc443544cuda3std6ranges3__45__cpo5ssizeE:
	.zero		1
	.type		_ZN54_INTERNAL_629d0306_23_ActivationGeluKernel_cu_efc443544cuda3std3__45__cpo5beginE,@object
	.size		_ZN54_INTERNAL_629d0306_23_ActivationGeluKernel_cu_efc443544cuda3std3__45__cpo5beginE,(_ZN54_INTERNAL_629d0306_23_ActivationGeluKernel_cu_efc443544cuda3std6ranges3__45__cpo4cendE - _ZN54_INTERNAL_629d0306_23_ActivationGeluKernel_cu_efc443544cuda3std3__45__cpo5beginE)
_ZN54_INTERNAL_629d0306_23_ActivationGeluKernel_cu_efc443544cuda3std3__45__cpo5beginE:
	.zero		1
	.type		_ZN54_INTERNAL_629d0306_23_ActivationGeluKernel_cu_efc443544cuda3std6ranges3__45__cpo4cendE,@object
	.size		_ZN54_INTERNAL_629d0306_23_ActivationGeluKernel_cu_efc443544cuda3std6ranges3__45__cpo4cendE,(_ZN54_INTERNAL_629d0306_23_ActivationGeluKernel_cu_efc443544cuda3std3__45__cpo6rbeginE - _ZN54_INTERNAL_629d0306_23_ActivationGeluKernel_cu_efc443544cuda3std6ranges3__45__cpo4cendE)
_ZN54_INTERNAL_629d0306_23_ActivationGeluKernel_cu_efc443544cuda3std6ranges3__45__cpo4cendE:
	.zero		1
	.type		_ZN54_INTERNAL_629d0306_23_ActivationGeluKernel_cu_efc443544cuda3std3__45__cpo6rbeginE,@object
	.size		_ZN54_INTERNAL_629d0306_23_ActivationGeluKernel_cu_efc443544cuda3std3__45__cpo6rbeginE,(_ZN54_INTERNAL_629d0306_23_ActivationGeluKernel_cu_efc443544cuda3std6ranges3__45__cpo4prevE - _ZN54_INTERNAL_629d0306_23_ActivationGeluKernel_cu_efc443544cuda3std3__45__cpo6rbeginE)
_ZN54_INTERNAL_629d0306_23_ActivationGeluKernel_cu_efc443544cuda3std3__45__cpo6rbeginE:
	.zero		1
	.type		_ZN54_INTERNAL_629d0306_23_ActivationGeluKernel_cu_efc443544cuda3std6ranges3__45__cpo4prevE,@object
	.size		_ZN54_INTERNAL_629d0306_23_ActivationGeluKernel_cu_efc443544cuda3std6ranges3__45__cpo4prevE,(_ZN54_INTERNAL_629d0306_23_ActivationGeluKernel_cu_efc443544cuda3std6ranges3__45__cpo9iter_moveE - _ZN54_INTERNAL_629d0306_23_ActivationGeluKernel_cu_efc443544cuda3std6ranges3__45__cpo4prevE)
_ZN54_INTERNAL_629d0306_23_ActivationGeluKernel_cu_efc443544cuda3std6ranges3__45__cpo4prevE:
	.zero		1
	.type		_ZN54_INTERNAL_629d0306_23_ActivationGeluKernel_cu_efc443544cuda3std6ranges3__45__cpo9iter_moveE,@object
	.size		_ZN54_INTERNAL_629d0306_23_ActivationGeluKernel_cu_efc443544cuda3std6ranges3__45__cpo9iter_moveE,(.L_21 - _ZN54_INTERNAL_629d0306_23_ActivationGeluKernel_cu_efc443544cuda3std6ranges3__45__cpo9iter_moveE)
_ZN54_INTERNAL_629d0306_23_ActivationGeluKernel_cu_efc443544cuda3std6ranges3__45__cpo9iter_moveE:
	.zero		1
.L_21:


//--------------------- .nv.constant0._ZN2at6native18elementwise_kernelILi128ELi4EZNS0_15gpu_kernel_implIZZZNS0_26GeluBackwardCUDAKernelImplERNS_18TensorIteratorBaseENS0_8GeluTypeEENKUlvE0_clEvENKUlvE2_clEvEUlN3c108BFloat16ES9_E_EEvS4_RKT_EUliE_EEviT1_ --------------------------
	.section	.nv.constant0._ZN2at6native18elementwise_kernelILi128ELi4EZNS0_15gpu_kernel_implIZZZNS0_26GeluBackwardCUDAKernelImplERNS_18TensorIteratorBaseENS0_8GeluTypeEENKUlvE0_clEvENKUlvE2_clEvEUlN3c108BFloat16ES9_E_EEvS4_RKT_EUliE_EEviT1_,"a",@progbits
	.sectionflags	@""
	.align	4
.nv.constant0._ZN2at6native18elementwise_kernelILi128ELi4EZNS0_15gpu_kernel_implIZZZNS0_26GeluBackwardCUDAKernelImplERNS_18TensorIteratorBaseENS0_8GeluTypeEENKUlvE0_clEvENKUlvE2_clEvEUlN3c108BFloat16ES9_E_EEvS4_RKT_EUliE_EEviT1_:
	.zero		1184


//--------------------- .nv.constant0._ZN2at6native27unrolled_elementwise_kernelIZZZNS0_26GeluBackwardCUDAKernelImplERNS_18TensorIteratorBaseENS0_8GeluTypeEENKUlvE0_clEvENKUlvE2_clEvEUlN3c108BFloat16ES8_E_St5arrayIPcLm3EELi4E23TrivialOffsetCalculatorILi2EjESD_ILi1EjENS0_6memory12LoadWithCastILi2EEENSG_13StoreWithCastILi1EEEEEviT_T0_T2_T3_T4_T5_ --------------------------
	.section	.nv.constant0._ZN2at6native27unrolled_elementwise_kernelIZZZNS0_26GeluBackwardCUDAKernelImplERNS_18TensorIteratorBaseENS0_8GeluTypeEENKUlvE0_clEvENKUlvE2_clEvEUlN3c108BFloat16ES8_E_St5arrayIPcLm3EELi4E23TrivialOffsetCalculatorILi2EjESD_ILi1EjENS0_6memory12LoadWithCastILi2EEENSG_13StoreWithCastILi1EEEEEviT_T0_T2_T3_T4_T5_,"a",@progbits
	.sectionflags	@""
	.align	4
.nv.constant0._ZN2at6native27unrolled_elementwise_kernelIZZZNS0_26GeluBackwardCUDAKernelImplERNS_18TensorIteratorBaseENS0_8GeluTypeEENKUlvE0_clEvENKUlvE2_clEvEUlN3c108BFloat16ES8_E_St5arrayIPcLm3EELi4E23TrivialOffsetCalculatorILi2EjESD_ILi1EjENS0_6memory12LoadWithCastILi2EEENSG_13StoreWithCastILi1EEEEEviT_T0_T2_T3_T4_T5_:
	.zero		584


//--------------------- .nv.constant0._ZN2at6native18elementwise_kernelILi128ELi4EZNS0_22gpu_kernel_impl_nocastIZZZNS0_26GeluBackwardCUDAKernelImplERNS_18TensorIteratorBaseENS0_8GeluTypeEENKUlvE0_clEvENKUlvE2_clEvEUlN3c108BFloat16ES9_E_EEvS4_RKT_EUliE_EEviT1_ --------------------------
	.section	.nv.constant0._ZN2at6native18elementwise_kernelILi128ELi4EZNS0_22gpu_kernel_impl_nocastIZZZNS0_26GeluBackwardCUDAKernelImplERNS_18TensorIteratorBaseENS0_8GeluTypeEENKUlvE0_clEvENKUlvE2_clEvEUlN3c108BFloat16ES9_E_EEvS4_RKT_EUliE_EEviT1_,"a",@progbits
	.sectionflags	@""
	.align	4
.nv.constant0._ZN2at6native18elementwise_kernelILi128ELi4EZNS0_22gpu_kernel_impl_nocastIZZZNS0_26GeluBackwardCUDAKernelImplERNS_18TensorIteratorBaseENS0_8GeluTypeEENKUlvE0_clEvENKUlvE2_clEvEUlN3c108BFloat16ES9_E_EEvS4_RKT_EUliE_EEviT1_:
	.zero		1184


//--------------------- .nv.constant0._ZN2at6native27unrolled_elementwise_kernelIZZZNS0_26GeluBackwardCUDAKernelImplERNS_18TensorIteratorBaseENS0_8GeluTypeEENKUlvE0_clEvENKUlvE2_clEvEUlN3c108BFloat16ES8_E_St5arrayIPcLm3EELi4E23TrivialOffsetCalculatorILi2EjESD_ILi1EjENS0_6memory15LoadWithoutCastENSG_16StoreWithoutCastEEEviT_T0_T2_T3_T4_T5_ --------------------------
	.section	.nv.constant0._ZN2at6native27unrolled_elementwise_kernelIZZZNS0_26GeluBackwardCUDAKernelImplERNS_18TensorIteratorBaseENS0_8GeluTypeEENKUlvE0_clEvENKUlvE2_clEvEUlN3c108BFloat16ES8_E_St5arrayIPcLm3EELi4E23TrivialOffsetCalculatorILi2EjESD_ILi1EjENS0_6memory15LoadWithoutCastENSG_16StoreWithoutCastEEEviT_T0_T2_T3_T4_T5_,"a",@progbits
	.sectionflags	@""
	.align	4
.nv.constant0._ZN2at6native27unrolled_elementwise_kernelIZZZNS0_26GeluBackwardCUDAKernelImplERNS_18TensorIteratorBaseENS0_8GeluTypeEENKUlvE0_clEvENKUlvE2_clEvEUlN3c108BFloat16ES8_E_St5arrayIPcLm3EELi4E23TrivialOffsetCalculatorILi2EjESD_ILi1EjENS0_6memory15LoadWithoutCastENSG_16StoreWithoutCastEEEviT_T0_T2_T3_T4_T5_:
	.zero		564


//--------------------- .nv.constant0._ZN2at6native29vectorized_elementwise_kernelILi2EZZZNS0_26GeluBackwardCUDAKernelImplERNS_18TensorIteratorBaseENS0_8GeluTypeEENKUlvE0_clEvENKUlvE2_clEvEUlN3c108BFloat16ES8_E_St5arrayIPcLm3EEEEviT0_T1_ --------------------------
	.section	.nv.constant0._ZN2at6native29vectorized_elementwise_kernelILi2EZZZNS0_26GeluBackwardCUDAKernelImplERNS_18TensorIteratorBaseENS0_8GeluTypeEENKUlvE0_clEvENKUlvE2_clEvEUlN3c108BFloat16ES8_E_St5arrayIPcLm3EEEEviT0_T1_,"a",@progbits
	.sectionflags	@""
	.align	4
.nv.constant0._ZN2at6native29vectorized_elementwise_kernelILi2EZZZNS0_26GeluBackwardCUDAKernelImplERNS_18TensorIteratorBaseENS0_8GeluTypeEENKUlvE0_clEvENKUlvE2_clEvEUlN3c108BFloat16ES8_E_St5arrayIPcLm3EEEEviT0_T1_:
	.zero		560


//--------------------- .nv.constant0._ZN2at6native29vectorized_elementwise_kernelILi4EZZZNS0_26GeluBackwardCUDAKernelImplERNS_18TensorIteratorBaseENS0_8GeluTypeEENKUlvE0_clEvENKUlvE2_clEvEUlN3c108BFloat16ES8_E_St5arrayIPcLm3EEEEviT0_T1_ --------------------------
	.section	.nv.constant0._ZN2at6native29vectorized_elementwise_kernelILi4EZZZNS0_26GeluBackwardCUDAKernelImplERNS_18TensorIteratorBaseENS0_8GeluTypeEENKUlvE0_clEvENKUlvE2_clEvEUlN3c108BFloat16ES8_E_St5arrayIPcLm3EEEEviT0_T1_,"a",@progbits
	.sectionflags	@""
	.align	4
.nv.constant0._ZN2at6native29vectorized_elementwise_kernelILi4EZZZNS0_26GeluBackwardCUDAKernelImplERNS_18TensorIteratorBaseENS0_8GeluTypeEENKUlvE0_clEvENKUlvE2_clEvEUlN3c108BFloat16ES8_E_St5arrayIPcLm3EEEEviT0_T1_:
	.zero		560


//--------------------- .nv.constant0._ZN2at6native29vectorized_elementwise_kernelILi8EZZZNS0_26GeluBackwardCUDAKernelImplERNS_18TensorIteratorBaseENS0_8GeluTypeEENKUlvE0_clEvENKUlvE2_clEvEUlN3c108BFloat16ES8_E_St5arrayIPcLm3EEEEviT0_T1_ --------------------------
	.section	.nv.constant0._ZN2at6native29vectorized_elementwise_kernelILi8EZZZNS0_26GeluBackwardCUDAKernelImplERNS_18TensorIteratorBaseENS0_8GeluTypeEENKUlvE0_clEvENKUlvE2_clEvEUlN3c108BFloat16ES8_E_St5arrayIPcLm3EEEEviT0_T1_,"a",@progbits
	.sectionflags	@""
	.align	4
.nv.constant0._ZN2at6native29vectorized_elementwise_kernelILi8EZZZNS0_26GeluBackwardCUDAKernelImplERNS_18TensorIteratorBaseENS0_8GeluTypeEENKUlvE0_clEvENKUlvE2_clEvEUlN3c108BFloat16ES8_E_St5arrayIPcLm3EEEEviT0_T1_:
	.zero		560


//--------------------- .nv.constant0._ZN2at6native18elementwise_kernelILi128ELi4EZNS0_15gpu_kernel_implIZZZNS0_26GeluBackwardCUDAKernelImplERNS_18TensorIteratorBaseENS0_8GeluTypeEENKUlvE0_clEvENKUlvE1_clEvEUlN3c104HalfES9_E_EEvS4_RKT_EUliE_EEviT1_ --------------------------
	.section	.nv.constant0._ZN2at6native18elementwise_kernelILi128ELi4EZNS0_15gpu_kernel_implIZZZNS0_26GeluBackwardCUDAKernelImplERNS_18TensorIteratorBaseENS0_8GeluTypeEENKUlvE0_clEvENKUlvE1_clEvEUlN3c104HalfES9_E_EEvS4_RKT_EUliE_EEviT1_,"a",@progbits
	.sectionflags	@""
	.align	4
.nv.constant0._ZN2at6native18elementwise_kernelILi128ELi4EZNS0_15gpu_kernel_implIZZZNS0_26GeluBackwardCUDAKernelImplERNS_18TensorIteratorBaseENS0_8GeluTypeEENKUlvE0_clEvENKUlvE1_clEvEUlN3c104HalfES9_E_EEvS4_RKT_EUliE_EEviT1_:
	.zero		1184


//--------------------- .nv.constant0._ZN2at6native27unrolled_elementwise_kernelIZZZNS0_26GeluBackwardCUDAKernelImplERNS_18TensorIteratorBaseENS0_8GeluTypeEENKUlvE0_clEvENKUlvE1_clEvEUlN3c104HalfES8_E_St5arrayIPcLm3EELi4E23TrivialOffsetCalculatorILi2EjESD_ILi1EjENS0_6memory12LoadWithCastILi2EEENSG_13StoreWithCastILi1EEEEEviT_T0_T2_T3_T4_T5_ --------------------------
	.section	.nv.constant0._ZN2at6native27unrolled_elementwise_kernelIZZZNS0_26GeluBackwardCUDAKernelImplERNS_18TensorIteratorBaseENS0_8GeluTypeEENKUlvE0_clEvENKUlvE1_clEvEUlN3c104HalfES8_E_St5arrayIPcLm3EELi4E23TrivialOffsetCalculatorILi2EjESD_ILi1EjENS0_6memory12LoadWithCastILi2EEENSG_13StoreWithCastILi1EEEEEviT_T0_T2_T3_T4_T5_,"a",@progbits
	.sectionflags	@""
	.align	4
.nv.constant0._ZN2at6native27unrolled_elementwise_kernelIZZZNS0_26GeluBackwardCUDAKernelImplERNS_18TensorIteratorBaseENS0_8GeluTypeEENKUlvE0_clEvENKUlvE1_clEvEUlN3c104HalfES8_E_St5arrayIPcLm3EELi4E23TrivialOffsetCalculatorILi2EjESD_ILi1EjENS0_6memory12LoadWithCastILi2EEENSG_13StoreWithCastILi1EEEEEviT_T0_T2_T3_T4_T5_:
	.zero		584


//--------------------- .nv.constant0._ZN2at6native18elementwise_kernelILi128ELi4EZNS0_22gpu_kernel_impl_nocastIZZZNS0_26GeluBackwardCUDAKernelImplERNS_18TensorIteratorBaseENS0_8GeluTypeEENKUlvE0_clEvENKUlvE1_clEvEUlN3c104HalfES9_E_EEvS4_RKT_EUliE_EEviT1_ --------------------------
	.section	.nv.constant0._ZN2at6native18elementwise_kernelILi128ELi4EZNS0_22gpu_kernel_impl_nocastIZZZNS0_26GeluBackwardCUDAKernelImplERNS_18TensorIteratorBaseENS0_8GeluTypeEENKUlvE0_clEvENKUlvE1_clEvEUlN3c104HalfES9_E_EEvS4_RKT_EUliE_EEviT1_,"a",@progbits
	.sectionflags	@""
	.align	4
.nv.constant0._ZN2at6native18elementwise_kernelILi128ELi4EZNS0_22gpu_kernel_impl_nocastIZZZNS0_26GeluBackwardCUDAKernelImplERNS_18TensorIteratorBaseENS0_8GeluTypeEENKUlvE0_clEvENKUlvE1_clEvEUlN3c104HalfES9_E_EEvS4_RKT_EUliE_EEviT1_:
	.zero		1184


//--------------------- .nv.constant0._ZN2at6native27unrolled_elementwise_kernelIZZZNS0_26GeluBackwardCUDAKernelImplERNS_18TensorIteratorBaseENS0_8GeluTypeEENKUlvE0_clEvENKUlvE1_clEvEUlN3c104HalfES8_E_St5arrayIPcLm3EELi4E23TrivialOffsetCalculatorILi2EjESD_ILi1EjENS0_6memory15LoadWithoutCastENSG_16StoreWithoutCastEEEviT_T0_T2_T3_T4_T5_ --------------------------
	.section	.nv.constant0._ZN2at6native27unrolled_elementwise_kernelIZZZNS0_26GeluBackwardCUDAKernelImplERNS_18TensorIteratorBaseENS0_8GeluTypeEENKUlvE0_clEvENKUlvE1_clEvEUlN3c104HalfES8_E_St5arrayIPcLm3EELi4E23TrivialOffsetCalculatorILi2EjESD_ILi1EjENS0_6memory15LoadWithoutCastENSG_16StoreWithoutCastEEEviT_T0_T2_T3_T4_T5_,"a",@progbits
	.sectionflags	@""
	.align	4
.nv.constant0._ZN2at6native27unrolled_elementwise_kernelIZZZNS0_26GeluBackwardCUDAKernelImplERNS_18TensorIteratorBaseENS0_8GeluTypeEENKUlvE0_clEvENKUlvE1_clEvEUlN3c104HalfES8_E_St5arrayIPcLm3EELi4E23TrivialOffsetCalculatorILi2EjESD_ILi1EjENS0_6memory15LoadWithoutCastENSG_16StoreWithoutCastEEEviT_T0_T2_T3_T4_T5_:
	.zero		564


//--------------------- .nv.constant0._ZN2at6native29vectorized_elementwise_kernelILi2EZZZNS0_26GeluBackwardCUDAKernelImplERNS_18TensorIteratorBaseENS0_8GeluTypeEENKUlvE0_clEvENKUlvE1_clEvEUlN3c104HalfES8_E_St5arrayIPcLm3EEEEviT0_T1_ --------------------------
	.section	.nv.constant0._ZN2at6native29vectorized_elementwise_kernelILi2EZZZNS0_26GeluBackwardCUDAKernelImplERNS_18TensorIteratorBaseENS0_8GeluTypeEENKUlvE0_clEvENKUlvE1_clEvEUlN3c104HalfES8_E_St5arrayIPcLm3EEEEviT0_T1_,"a",@progbits
	.sectionflags	@""
	.align	4
.nv.constant0._ZN2at6native29vectorized_elementwise_kernelILi2EZZZNS0_26GeluBackwardCUDAKernelImplERNS_18TensorIteratorBaseENS0_8GeluTypeEENKUlvE0_clEvENKUlvE1_clEvEUlN3c104HalfES8_E_St5arrayIPcLm3EEEEviT0_T1_:
	.zero		560


//--------------------- .nv.constant0._ZN2at6native29vectorized_elementwise_kernelILi4EZZZNS0_26GeluBackwardCUDAKernelImplERNS_18TensorIteratorBaseENS0_8GeluTypeEENKUlvE0_clEvENKUlvE1_clEvEUlN3c104HalfES8_E_St5arrayIPcLm3EEEEviT0_T1_ --------------------------
	.section	.nv.constant0._ZN2at6native29vectorized_elementwise_kernelILi4EZZZNS0_26GeluBackwardCUDAKernelImplERNS_18TensorIteratorBaseENS0_8GeluTypeEENKUlvE0_clEvENKUlvE1_clEvEUlN3c104HalfES8_E_St5arrayIPcLm3EEEEviT0_T1_,"a",@progbits
	.sectionflags	@""
	.align	4
.nv.constant0._ZN2at6native29vectorized_elementwise_kernelILi4EZZZNS0_26GeluBackwardCUDAKernelImplERNS_18TensorIteratorBaseENS0_8GeluTypeEENKUlvE0_clEvENKUlvE1_clEvEUlN3c104HalfES8_E_St5arrayIPcLm3EEEEviT0_T1_:
	.zero		560


//--------------------- .nv.constant0._ZN2at6native29vectorized_elementwise_kernelILi8EZZZNS0_26GeluBackwardCUDAKernelImplERNS_18TensorIteratorBaseENS0_8GeluTypeEENKUlvE0_clEvENKUlvE1_clEvEUlN3c104HalfES8_E_St5arrayIPcLm3EEEEviT0_T1_ --------------------------
	.section	.nv.constant0._ZN2at6native29vectorized_elementwise_kernelILi8EZZZNS0_26GeluBackwardCUDAKernelImplERNS_18TensorIteratorBaseENS0_8GeluTypeEENKUlvE0_clEvENKUlvE1_clEvEUlN3c104HalfES8_E_St5arrayIPcLm3EEEEviT0_T1_,"a",@progbits
	.sectionflags	@""
	.align	4
.nv.constant0._ZN2at6native29vectorized_elementwise_kernelILi8EZZZNS0_26GeluBackwardCUDAKernelImplERNS_18TensorIteratorBaseENS0_8GeluTypeEENKUlvE0_clEvENKUlvE1_clEvEUlN3c104HalfES8_E_St5arrayIPcLm3EEEEviT0_T1_:
	.zero		560


//--------------------- .nv.constant0._ZN2at6native18elementwise_kernelILi128ELi4EZNS0_15gpu_kernel_implIZZZNS0_26GeluBackwardCUDAKernelImplERNS_18TensorIteratorBaseENS0_8GeluTypeEENKUlvE0_clEvENKUlvE0_clEvEUlffE_EEvS4_RKT_EUliE_EEviT1_ --------------------------
	.section	.nv.constant0._ZN2at6native18elementwise_kernelILi128ELi4EZNS0_15gpu_kernel_implIZZZNS0_26GeluBackwardCUDAKernelImplERNS_18TensorIteratorBaseENS0_8GeluTypeEENKUlvE0_clEvENKUlvE0_clEvEUlffE_EEvS4_RKT_EUliE_EEviT1_,"a",@progbits
	.sectionflags	@""
	.align	4
.nv.constant0._ZN2at6native18elementwise_kernelILi128ELi4EZNS0_15gpu_kernel_implIZZZNS0_26GeluBackwardCUDAKernelImplERNS_18TensorIteratorBaseENS0_8GeluTypeEENKUlvE0_clEvENKUlvE0_clEvEUlffE_EEvS4_RKT_EUliE_EEviT1_:
	.zero		1184


//--------------------- .nv.constant0._ZN2at6native27unrolled_elementwise_kernelIZZZNS0_26GeluBackwardCUDAKernelImplERNS_18TensorIteratorBaseENS0_8GeluTypeEENKUlvE0_clEvENKUlvE0_clEvEUlffE_St5arrayIPcLm3EELi4E23TrivialOffsetCalculatorILi2EjESB_ILi1EjENS0_6memory12LoadWithCastILi2EEENSE_13StoreWithCastILi1EEEEEviT_T0_T2_T3_T4_T5_ --------------------------
	.section	.nv.constant0._ZN2at6native27unrolled_elementwise_kernelIZZZNS0_26GeluBackwardCUDAKernelImplERNS_18TensorIteratorBaseENS0_8GeluTypeEENKUlvE0_clEvENKUlvE0_clEvEUlffE_St5arrayIPcLm3EELi4E23TrivialOffsetCalculatorILi2EjESB_ILi1EjENS0_6memory12LoadWithCastILi2EEENSE_13StoreWithCastILi1EEEEEviT_T0_T2_T3_T4_T5_,"a",@progbits
	.sectionflags	@""
	.align	4
.nv.constant0._ZN2at6native27unrolled_elementwise_kernelIZZZNS0_26GeluBackwardCUDAKernelImplERNS_18TensorIteratorBaseENS0_8GeluTypeEENKUlvE0_clEvENKUlvE0_clEvEUlffE_St5arrayIPcLm3EELi4E23TrivialOffsetCalculatorILi2EjESB_ILi1EjENS0_6memory12LoadWithCastILi2EEENSE_13StoreWithCastILi1EEEEEviT_T0_T2_T3_T4_T5_:
	.zero		584


//--------------------- .nv.constant0._ZN2at6native18elementwise_kernelILi128ELi2EZNS0_22gpu_kernel_impl_nocastIZZZNS0_26GeluBackwardCUDAKernelImplERNS_18TensorIteratorBaseENS0_8GeluTypeEENKUlvE0_clEvENKUlvE0_clEvEUlffE_EEvS4_RKT_EUliE_EEviT1_ --------------------------
	.section	.nv.constant0._ZN2at6native18elementwise_kernelILi128ELi2EZNS0_22gpu_kernel_impl_nocastIZZZNS0_26GeluBackwardCUDAKernelImplERNS_18TensorIteratorBaseENS0_8GeluTypeEENKUlvE0_clEvENKUlvE0_clEvEUlffE_EEvS4_RKT_EUliE_EEviT1_,"a",@progbits
	.sectionflags	@""
	.align	4
.nv.constant0._ZN2at6native18elementwise_kernelILi128ELi2EZNS0_22gpu_kernel_impl_nocastIZZZNS0_26GeluBackwardCUDAKernelImplERNS_18TensorIteratorBaseENS0_8GeluTypeEENKUlvE0_clEvENKUlvE0_clEvEUlffE_EEvS4_RKT_EUliE_EEviT1_:
	.zero		1184


//--------------------- .nv.constant0._ZN2at6native27unrolled_elementwise_kernelIZZZNS0_26GeluBackwardCUDAKernelImplERNS_18TensorIteratorBaseENS0_8GeluTypeEENKUlvE0_clEvENKUlvE0_clEvEUlffE_St5arrayIPcLm3EELi4E23TrivialOffsetCalculatorILi2EjESB_ILi1EjENS0_6memory15LoadWithoutCastENSE_16StoreWithoutCastEEEviT_T0_T2_T3_T4_T5_ --------------------------
	.section	.nv.constant0._ZN2at6native27unrolled_elementwise_kernelIZZZNS0_26GeluBackwardCUDAKernelImplERNS_18TensorIteratorBaseENS0_8GeluTypeEENKUlvE0_clEvENKUlvE0_clEvEUlffE_St5arrayIPcLm3EELi4E23TrivialOffsetCalculatorILi2EjESB_ILi1EjENS0_6memory15LoadWithoutCastENSE_16StoreWithoutCastEEEviT_T0_T2_T3_T4_T5_,"a",@progbits
	.sectionflags	@""
	.align	4
.nv.constant0._ZN2at6native27unrolled_elementwise_kernelIZZZNS0_26GeluBackwardCUDAKernelImplERNS_18TensorIteratorBaseENS0_8GeluTypeEENKUlvE0_clEvENKUlvE0_clEvEUlffE_St5arrayIPcLm3EELi4E23TrivialOffsetCalculatorILi2EjESB_ILi1EjENS0_6memory15LoadWithoutCastENSE_16StoreWithoutCastEEEviT_T0_T2_T3_T4_T5_:
	.zero		564


//--------------------- .nv.constant0._ZN2at6native29vectorized_elementwise_kernelILi2EZZZNS0_26GeluBackwardCUDAKernelImplERNS_18TensorIteratorBaseENS0_8GeluTypeEENKUlvE0_clEvENKUlvE0_clEvEUlffE_St5arrayIPcLm3EEEEviT0_T1_ --------------------------
	.section	.nv.constant0._ZN2at6native29vectorized_elementwise_kernelILi2EZZZNS0_26GeluBackwardCUDAKernelImplERNS_18TensorIteratorBaseENS0_8GeluTypeEENKUlvE0_clEvENKUlvE0_clEvEUlffE_St5arrayIPcLm3EEEEviT0_T1_,"a",@progbits
	.sectionflags	@""
	.align	4
.nv.constant0._ZN2at6native29vectorized_elementwise_kernelILi2EZZZNS0_26GeluBackwardCUDAKernelImplERNS_18TensorIteratorBaseENS0_8GeluTypeEENKUlvE0_clEvENKUlvE0_clEvEUlffE_St5arrayIPcLm3EEEEviT0_T1_:
	.zero		560


//--------------------- .nv.constant0._ZN2at6native29vectorized_elementwise_kernelILi4EZZZNS0_26GeluBackwardCUDAKernelImplERNS_18TensorIteratorBaseENS0_8GeluTypeEENKUlvE0_clEvENKUlvE0_clEvEUlffE_St5arrayIPcLm3EEEEviT0_T1_ --------------------------
	.section	.nv.constant0._ZN2at6native29vectorized_elementwise_kernelILi4EZZZNS0_26GeluBackwardCUDAKernelImplERNS_18TensorIteratorBaseENS0_8GeluTypeEENKUlvE0_clEvENKUlvE0_clEvEUlffE_St5arrayIPcLm3EEEEviT0_T1_,"a",@progbits
	.sectionflags	@""
	.align	4
.nv.constant0._ZN2at6native29vectorized_elementwise_kernelILi4EZZZNS0_26GeluBackwardCUDAKernelImplERNS_18TensorIteratorBaseENS0_8GeluTypeEENKUlvE0_clEvENKUlvE0_clEvEUlffE_St5arrayIPcLm3EEEEviT0_T1_:
	.zero		560


//--------------------- .nv.constant0._ZN2at6native29vectorized_elementwise_kernelILi8EZZZNS0_26GeluBackwardCUDAKernelImplERNS_18TensorIteratorBaseENS0_8GeluTypeEENKUlvE0_clEvENKUlvE0_clEvEUlffE_St5arrayIPcLm3EEEEviT0_T1_ --------------------------
	.section	.nv.constant0._ZN2at6native29vectorized_elementwise_kernelILi8EZZZNS0_26GeluBackwardCUDAKernelImplERNS_18TensorIteratorBaseENS0_8GeluTypeEENKUlvE0_clEvENKUlvE0_clEvEUlffE_St5arrayIPcLm3EEEEviT0_T1_,"a",@progbits
	.sectionflags	@""
	.align	4
.nv.constant0._ZN2at6native29vectorized_elementwise_kernelILi8EZZZNS0_26GeluBackwardCUDAKernelImplERNS_18TensorIteratorBaseENS0_8GeluTypeEENKUlvE0_clEvENKUlvE0_clEvEUlffE_St5arrayIPcLm3EEEEviT0_T1_:
	.zero		560


//--------------------- .nv.constant0._ZN2at6native18elementwise_kernelILi128ELi4EZNS0_15gpu_kernel_implIZZZNS0_26GeluBackwardCUDAKernelImplERNS_18TensorIteratorBaseENS0_8GeluTypeEENKUlvE0_clEvENKUlvE_clEvEUlddE_EEvS4_RKT_EUliE_EEviT1_ --------------------------
	.section	.nv.constant0._ZN2at6native18elementwise_kernelILi128ELi4EZNS0_15gpu_kernel_implIZZZNS0_26GeluBackwardCUDAKernelImplERNS_18TensorIteratorBaseENS0_8GeluTypeEENKUlvE0_clEvENKUlvE_clEvEUlddE_EEvS4_RKT_EUliE_EEviT1_,"a",@progbits
	.sectionflags	@""
	.align	4
.nv.constant0._ZN2at6native18elementwise_kernelILi128ELi4EZNS0_15gpu_kernel_implIZZZNS0_26GeluBackwardCUDAKernelImplERNS_18TensorIteratorBaseENS0_8GeluTypeEENKUlvE0_clEvENKUlvE_clEvEUlddE_EEvS4_RKT_EUliE_EEviT1_:
	.zero		1184


//--------------------- .nv.constant0._ZN2at6native27unrolled_elementwise_kernelIZZZNS0_26GeluBackwardCUDAKernelImplERNS_18TensorIteratorBaseENS0_8GeluTypeEENKUlvE0_clEvENKUlvE_clEvEUlddE_St5arrayIPcLm3EELi4E23TrivialOffsetCalculatorILi2EjESB_ILi1EjENS0_6memory12LoadWithCastILi2EEENSE_13StoreWithCastILi1EEEEEviT_T0_T2_T3_T4_T5_ --------------------------
	.section	.nv.constant0._ZN2at6native27unrolled_elementwise_kernelIZZZNS0_26GeluBackwardCUDAKernelImplERNS_18TensorIteratorBaseENS0_8GeluTypeEENKUlvE0_clEvENKUlvE_clEvEUlddE_St5arrayIPcLm3EELi4E23TrivialOffsetCalculatorILi2EjESB_ILi1EjENS0_6memory12LoadWithCastILi2EEENSE_13StoreWithCastILi1EEEEEviT_T0_T2_T3_T4_T5_,"a",@progbits
	.sectionflags	@""
	.align	4
.nv.constant0._ZN2at6native27unrolled_elementwise_kernelIZZZNS0_26GeluBackwardCUDAKernelImplERNS_18TensorIteratorBaseENS0_8GeluTypeEENKUlvE0_clEvENKUlvE_clEvEUlddE_St5arrayIPcLm3EELi4E23TrivialOffsetCalculatorILi2EjESB_ILi1EjENS0_6memory12LoadWithCastILi2EEENSE_13StoreWithCastILi1EEEEEviT_T0_T2_T3_T4_T5_:
	.zero		584


//--------------------- .nv.constant0._ZN2at6native18elementwise_kernelILi128ELi2EZNS0_22gpu_kernel_impl_nocastIZZZNS0_26GeluBackwardCUDAKernelImplERNS_18TensorIteratorBaseENS0_8GeluTypeEENKUlvE0_clEvENKUlvE_clEvEUlddE_EEvS4_RKT_EUliE_EEviT1_ --------------------------
	.section	.nv.constant0._ZN2at6native18elementwise_kernelILi128ELi2EZNS0_22gpu_kernel_impl_nocastIZZZNS0_26GeluBackwardCUDAKernelImplERNS_18TensorIteratorBaseENS0_8GeluTypeEENKUlvE0_clEvENKUlvE_clEvEUlddE_EEvS4_RKT_EUliE_EEviT1_,"a",@progbits
	.sectionflags	@""
	.align	4
.nv.constant0._ZN2at6native18elementwise_kernelILi128ELi2EZNS0_22gpu_kernel_impl_nocastIZZZNS0_26GeluBackwardCUDAKernelImplERNS_18TensorIteratorBaseENS0_8GeluTypeEENKUlvE0_clEvENKUlvE_clEvEUlddE_EEvS4_RKT_EUliE_EEviT1_:
	.zero		1184


//--------------------- .nv.constant0._ZN2at6native27unrolled_elementwise_kernelIZZZNS0_26GeluBackwardCUDAKernelImplERNS_18TensorIteratorBaseENS0_8GeluTypeEENKUlvE0_clEvENKUlvE_clEvEUlddE_St5arrayIPcLm3EELi4E23TrivialOffsetCalculatorILi2EjESB_ILi1EjENS0_6memory15LoadWithoutCastENSE_16StoreWithoutCastEEEviT_T0_T2_T3_T4_T5_ --------------------------
	.section	.nv.constant0._ZN2at6native27unrolled_elementwise_kernelIZZZNS0_26GeluBackwardCUDAKernelImplERNS_18TensorIteratorBaseENS0_8GeluTypeEENKUlvE0_clEvENKUlvE_clEvEUlddE_St5arrayIPcLm3EELi4E23TrivialOffsetCalculatorILi2EjESB_ILi1EjENS0_6memory15LoadWithoutCastENSE_16StoreWithoutCastEEEviT_T0_T2_T3_T4_T5_,"a",@progbits
	.sectionflags	@""
	.align	4
.nv.constant0._ZN2at6native27unrolled_elementwise_kernelIZZZNS0_26GeluBackwardCUDAKernelImplERNS_18TensorIteratorBaseENS0_8GeluTypeEENKUlvE0_clEvENKUlvE_clEvEUlddE_St5arrayIPcLm3EELi4E23TrivialOffsetCalculatorILi2EjESB_ILi1EjENS0_6memory15LoadWithoutCastENSE_16StoreWithoutCastEEEviT_T0_T2_T3_T4_T5_:
	.zero		564


//--------------------- .nv.constant0._ZN2at6native29vectorized_elementwise_kernelILi2EZZZNS0_26GeluBackwardCUDAKernelImplERNS_18TensorIteratorBaseENS0_8GeluTypeEENKUlvE0_clEvENKUlvE_clEvEUlddE_St5arrayIPcLm3EEEEviT0_T1_ --------------------------
	.section	.nv.constant0._ZN2at6native29vectorized_elementwise_kernelILi2EZZZNS0_26GeluBackwardCUDAKernelImplERNS_18TensorIteratorBaseENS0_8GeluTypeEENKUlvE0_clEvENKUlvE_clEvEUlddE_St5arrayIPcLm3EEEEviT0_T1_,"a",@progbits
	.sectionflags	@""
	.align	4
.nv.constant0._ZN2at6native29vectorized_elementwise_kernelILi2EZZZNS0_26GeluBackwardCUDAKernelImplERNS_18TensorIteratorBaseENS0_8GeluTypeEENKUlvE0_clEvENKUlvE_clEvEUlddE_St5arrayIPcLm3EEEEviT0_T1_:
	.zero		560


//--------------------- .nv.constant0._ZN2at6native29vectorized_elementwise_kernelILi4EZZZNS0_26GeluBackwardCUDAKernelImplERNS_18TensorIteratorBaseENS0_8GeluTypeEENKUlvE0_clEvENKUlvE_clEvEUlddE_St5arrayIPcLm3EEEEviT0_T1_ --------------------------
	.section	.nv.constant0._ZN2at6native29vectorized_elementwise_kernelILi4EZZZNS0_26GeluBackwardCUDAKernelImplERNS_18TensorIteratorBaseENS0_8GeluTypeEENKUlvE0_clEvENKUlvE_clEvEUlddE_St5arrayIPcLm3EEEEviT0_T1_,"a",@progbits
	.sectionflags	@""
	.align	4
.nv.constant0._ZN2at6native29vectorized_elementwise_kernelILi4EZZZNS0_26GeluBackwardCUDAKernelImplERNS_18TensorIteratorBaseENS0_8GeluTypeEENKUlvE0_clEvENKUlvE_clEvEUlddE_St5arrayIPcLm3EEEEviT0_T1_:
	.zero		560


//--------------------- .nv.constant0._ZN2at6native29vectorized_elementwise_kernelILi8EZZZNS0_26GeluBackwardCUDAKernelImplERNS_18TensorIteratorBaseENS0_8GeluTypeEENKUlvE0_clEvENKUlvE_clEvEUlddE_St5arrayIPcLm3EEEEviT0_T1_ --------------------------
	.section	.nv.constant0._ZN2at6native29vectorized_elementwise_kernelILi8EZZZNS0_26GeluBackwardCUDAKernelImplERNS_18TensorIteratorBaseENS0_8GeluTypeEENKUlvE0_clEvENKUlvE_clEvEUlddE_St5arrayIPcLm3EEEEviT0_T1_,"a",@progbits
	.sectionflags	@""
	.align	4
.nv.constant0._ZN2at6native29vectorized_elementwise_kernelILi8EZZZNS0_26GeluBackwardCUDAKernelImplERNS_18TensorIteratorBaseENS0_8GeluTypeEENKUlvE0_clEvENKUlvE_clEvEUlddE_St5arrayIPcLm3EEEEviT0_T1_:
	.zero		560


//--------------------- .nv.constant0._ZN2at6native18elementwise_kernelILi128ELi4EZNS0_15gpu_kernel_implIZZZNS0_26GeluBackwardCUDAKernelImplERNS_18TensorIteratorBaseENS0_8GeluTypeEENKUlvE_clEvENKUlvE2_clEvEUlN3c108BFloat16ES9_E_EEvS4_RKT_EUliE_EEviT1_ --------------------------
	.section	.nv.constant0._ZN2at6native18elementwise_kernelILi128ELi4EZNS0_15gpu_kernel_implIZZZNS0_26GeluBackwardCUDAKernelImplERNS_18TensorIteratorBaseENS0_8GeluTypeEENKUlvE_clEvENKUlvE2_clEvEUlN3c108BFloat16ES9_E_EEvS4_RKT_EUliE_EEviT1_,"a",@progbits
	.sectionflags	@""
	.align	4
.nv.constant0._ZN2at6native18elementwise_kernelILi128ELi4EZNS0_15gpu_kernel_implIZZZNS0_26GeluBackwardCUDAKernelImplERNS_18TensorIteratorBaseENS0_8GeluTypeEENKUlvE_clEvENKUlvE2_clEvEUlN3c108BFloat16ES9_E_EEvS4_RKT_EUliE_EEviT1_:
	.zero		1184


//--------------------- .nv.constant0._ZN2at6native27unrolled_elementwise_kernelIZZZNS0_26GeluBackwardCUDAKernelImplERNS_18TensorIteratorBaseENS0_8GeluTypeEENKUlvE_clEvENKUlvE2_clEvEUlN3c108BFloat16ES8_E_St5arrayIPcLm3EELi4E23TrivialOffsetCalculatorILi2EjESD_ILi1EjENS0_6memory12LoadWithCastILi2EEENSG_13StoreWithCastILi1EEEEEviT_T0_T2_T3_T4_T5_ --------------------------
	.section	.nv.constant0._ZN2at6native27unrolled_elementwise_kernelIZZZNS0_26GeluBackwardCUDAKernelImplERNS_18TensorIteratorBaseENS0_8GeluTypeEENKUlvE_clEvENKUlvE2_clEvEUlN3c108BFloat16ES8_E_St5arrayIPcLm3EELi4E23TrivialOffsetCalculatorILi2EjESD_ILi1EjENS0_6memory12LoadWithCastILi2EEENSG_13StoreWithCastILi1EEEEEviT_T0_T2_T3_T4_T5_,"a",@progbits
	.sectionflags	@""
	.align	4
.nv.constant0._ZN2at6native27unrolled_elementwise_kernelIZZZNS0_26GeluBackwardCUDAKernelImplERNS_18TensorIteratorBaseENS0_8GeluTypeEENKUlvE_clEvENKUlvE2_clEvEUlN3c108BFloat16ES8_E_St5arrayIPcLm3EELi4E23TrivialOffsetCalculatorILi2EjESD_ILi1EjENS0_6memory12LoadWithCastILi2EEENSG_13StoreWithCastILi1EEEEEviT_T0_T2_T3_T4_T5_:
	.zero		584


//--------------------- .nv.constant0._ZN2at6native18elementwise_kernelILi128ELi4EZNS0_22gpu_kernel_impl_nocastIZZZNS0_26GeluBackwardCUDAKernelImplERNS_18TensorIteratorBaseENS0_8GeluTypeEENKUlvE_clEvENKUlvE2_clEvEUlN3c108BFloat16ES9_E_EEvS4_RKT_EUliE_EEviT1_ --------------------------
	.section	.nv.constant0._ZN2at6native18elementwise_kernelILi128ELi4EZNS0_22gpu_kernel_impl_nocastIZZZNS0_26GeluBackwardCUDAKernelImplERNS_18TensorIteratorBaseENS0_8GeluTypeEENKUlvE_clEvENKUlvE2_clEvEUlN3c108BFloat16ES9_E_EEvS4_RKT_EUliE_EEviT1_,"a",@progbits
	.sectionflags	@""
	.align	4
.nv.constant0._ZN2at6native18elementwise_kernelILi128ELi4EZNS0_22gpu_kernel_impl_nocastIZZZNS0_26GeluBackwardCUDAKernelImplERNS_18TensorIteratorBaseENS0_8GeluTypeEENKUlvE_clEvENKUlvE2_clEvEUlN3c108BFloat16ES9_E_EEvS4_RKT_EUliE_EEviT1_:
	.zero		1184


//--------------------- .nv.constant0._ZN2at6native27unrolled_elementwise_kernelIZZZNS0_26GeluBackwardCUDAKernelImplERNS_18TensorIteratorBaseENS0_8GeluTypeEENKUlvE_clEvENKUlvE2_clEvEUlN3c108BFloat16ES8_E_St5arrayIPcLm3EELi4E23TrivialOffsetCalculatorILi2EjESD_ILi1EjENS0_6memory15LoadWithoutCastENSG_16StoreWithoutCastEEEviT_T0_T2_T3_T4_T5_ --------------------------
	.section	.nv.constant0._ZN2at6native27unrolled_elementwise_kernelIZZZNS0_26GeluBackwardCUDAKernelImplERNS_18TensorIteratorBaseENS0_8GeluTypeEENKUlvE_clEvENKUlvE2_clEvEUlN3c108BFloat16ES8_E_St5arrayIPcLm3EELi4E23TrivialOffsetCalculatorILi2EjESD_ILi1EjENS0_6memory15LoadWithoutCastENSG_16StoreWithoutCastEEEviT_T0_T2_T3_T4_T5_,"a",@progbits
	.sectionflags	@""
	.align	4
.nv.constant0._ZN2at6native27unrolled_elementwise_kernelIZZZNS0_26GeluBackwardCUDAKernelImplERNS_18TensorIteratorBaseENS0_8GeluTypeEENKUlvE_clEvENKUlvE2_clEvEUlN3c108BFloat16ES8_E_St5arrayIPcLm3EELi4E23TrivialOffsetCalculatorILi2EjESD_ILi1EjENS0_6memory15LoadWithoutCastENSG_16StoreWithoutCastEEEviT_T0_T2_T3_T4_T5_:
	.zero		564


//--------------------- .nv.constant0._ZN2at6native29vectorized_elementwise_kernelILi2EZZZNS0_26GeluBackwardCUDAKernelImplERNS_18TensorIteratorBaseENS0_8GeluTypeEENKUlvE_clEvENKUlvE2_clEvEUlN3c108BFloat16ES8_E_St5arrayIPcLm3EEEEviT0_T1_ --------------------------
	.section	.nv.constant0._ZN2at6native29vectorized_elementwise_kernelILi2EZZZNS0_26GeluBackwardCUDAKernelImplERNS_18TensorIteratorBaseENS0_8GeluTypeEENKUlvE_clEvENKUlvE2_clEvEUlN3c108BFloat16ES8_E_St5arrayIPcLm3EEEEviT0_T1_,"a",@progbits
	.sectionflags	@""
	.align	4
.nv.constant0._ZN2at6native29vectorized_elementwise_kernelILi2EZZZNS0_26GeluBackwardCUDAKernelImplERNS_18TensorIteratorBaseENS0_8GeluTypeEENKUlvE_clEvENKUlvE2_clEvEUlN3c108BFloat16ES8_E_St5arrayIPcLm3EEEEviT0_T1_:
	.zero		560


//--------------------- .nv.constant0._ZN2at6native29vectorized_elementwise_kernelILi4EZZZNS0_26GeluBackwardCUDAKernelImplERNS_18TensorIteratorBaseENS0_8GeluTypeEENKUlvE_clEvENKUlvE2_clEvEUlN3c108BFloat16ES8_E_St5arrayIPcLm3EEEEviT0_T1_ --------------------------
	.section	.nv.constant0._ZN2at6native29vectorized_elementwise_kernelILi4EZZZNS0_26GeluBackwardCUDAKernelImplERNS_18TensorIteratorBaseENS0_8GeluTypeEENKUlvE_clEvENKUlvE2_clEvEUlN3c108BFloat16ES8_E_St5arrayIPcLm3EEEEviT0_T1_,"a",@progbits
	.sectionflags	@""
	.align	4
.nv.constant0._ZN2at6native29vectorized_elementwise_kernelILi4EZZZNS0_26GeluBackwardCUDAKernelImplERNS_18TensorIteratorBaseENS0_8GeluTypeEENKUlvE_clEvENKUlvE2_clEvEUlN3c108BFloat16ES8_E_St5arrayIPcLm3EEEEviT0_T1_:
	.zero		560


//--------------------- .nv.constant0._ZN2at6native29vectorized_elementwise_kernelILi8EZZZNS0_26GeluBackwardCUDAKernelImplERNS_18TensorIteratorBaseENS0_8GeluTypeEENKUlvE_clEvENKUlvE2_clEvEUlN3c108BFloat16ES8_E_St5arrayIPcLm3EEEEviT0_T1_ --------------------------
	.section	.nv.constant0._ZN2at6native29vectorized_elementwise_kernelILi8EZZZNS0_26GeluBackwardCUDAKernelImplERNS_18TensorIteratorBaseENS0_8GeluTypeEENKUlvE_clEvENKUlvE2_clEvEUlN3c108BFloat16ES8_E_St5arrayIPcLm3EEEEviT0_T1_,"a",@progbits
	.sectionflags	@""
	.align	4
.nv.constant0._ZN2at6native29vectorized_elementwise_kernelILi8EZZZNS0_26GeluBackwardCUDAKernelImplERNS_18TensorIteratorBaseENS0_8GeluTypeEENKUlvE_clEvENKUlvE2_clEvEUlN3c108BFloat16ES8_E_St5arrayIPcLm3EEEEviT0_T1_:
	.zero		560


//--------------------- .nv.constant0._ZN2at6native18elementwise_kernelILi128ELi4EZNS0_15gpu_kernel_implIZZZNS0_26GeluBackwardCUDAKernelImplERNS_18TensorIteratorBaseENS0_8GeluTypeEENKUlvE_clEvENKUlvE1_clEvEUlN3c104HalfES9_E_EEvS4_RKT_EUliE_EEviT1_ --------------------------
	.section	.nv.constant0._ZN2at6native18elementwise_kernelILi128ELi4EZNS0_15gpu_kernel_implIZZZNS0_26GeluBackwardCUDAKernelImplERNS_18TensorIteratorBaseENS0_8GeluTypeEENKUlvE_clEvENKUlvE1_clEvEUlN3c104HalfES9_E_EEvS4_RKT_EUliE_EEviT1_,"a",@progbits
	.sectionflags	@""
	.align	4
.nv.constant0._ZN2at6native18elementwise_kernelILi128ELi4EZNS0_15gpu_kernel_implIZZZNS0_26GeluBackwardCUDAKernelImplERNS_18TensorIteratorBaseENS0_8GeluTypeEENKUlvE_clEvENKUlvE1_clEvEUlN3c104HalfES9_E_EEvS4_RKT_EUliE_EEviT1_:
	.zero		1184


//--------------------- .nv.constant0._ZN2at6native27unrolled_elementwise_kernelIZZZNS0_26GeluBackwardCUDAKernelImplERNS_18TensorIteratorBaseENS0_8GeluTypeEENKUlvE_clEvENKUlvE1_clEvEUlN3c104HalfES8_E_St5arrayIPcLm3EELi4E23TrivialOffsetCalculatorILi2EjESD_ILi1EjENS0_6memory12LoadWithCastILi2EEENSG_13StoreWithCastILi1EEEEEviT_T0_T2_T3_T4_T5_ --------------------------
	.section	.nv.constant0._ZN2at6native27unrolled_elementwise_kernelIZZZNS0_26GeluBackwardCUDAKernelImplERNS_18TensorIteratorBaseENS0_8GeluTypeEENKUlvE_clEvENKUlvE1_clEvEUlN3c104HalfES8_E_St5arrayIPcLm3EELi4E23TrivialOffsetCalculatorILi2EjESD_ILi1EjENS0_6memory12LoadWithCastILi2EEENSG_13StoreWithCastILi1EEEEEviT_T0_T2_T3_T4_T5_,"a",@progbits
	.sectionflags	@""
	.align	4
.nv.constant0._ZN2at6native27unrolled_elementwise_kernelIZZZNS0_26GeluBackwardCUDAKernelImplERNS_18TensorIteratorBaseENS0_8GeluTypeEENKUlvE_clEvENKUlvE1_clEvEUlN3c104HalfES8_E_St5arrayIPcLm3EELi4E23TrivialOffsetCalculatorILi2EjESD_ILi1EjENS0_6memory12LoadWithCastILi2EEENSG_13StoreWithCastILi1EEEEEviT_T0_T2_T3_T4_T5_:
	.zero		584


//--------------------- .nv.constant0._ZN2at6native18elementwise_kernelILi128ELi4EZNS0_22gpu_kernel_impl_nocastIZZZNS0_26GeluBackwardCUDAKernelImplERNS_18TensorIteratorBaseENS0_8GeluTypeEENKUlvE_clEvENKUlvE1_clEvEUlN3c104HalfES9_E_EEvS4_RKT_EUliE_EEviT1_ --------------------------
	.section	.nv.constant0._ZN2at6native18elementwise_kernelILi128ELi4EZNS0_22gpu_kernel_impl_nocastIZZZNS0_26GeluBackwardCUDAKernelImplERNS_18TensorIteratorBaseENS0_8GeluTypeEENKUlvE_clEvENKUlvE1_clEvEUlN3c104HalfES9_E_EEvS4_RKT_EUliE_EEviT1_,"a",@progbits
	.sectionflags	@""
	.align	4
.nv.constant0._ZN2at6native18elementwise_kernelILi128ELi4EZNS0_22gpu_kernel_impl_nocastIZZZNS0_26GeluBackwardCUDAKernelImplERNS_18TensorIteratorBaseENS0_8GeluTypeEENKUlvE_clEvENKUlvE1_clEvEUlN3c104HalfES9_E_EEvS4_RKT_EUliE_EEviT1_:
	.zero		1184


//--------------------- .nv.constant0._ZN2at6native27unrolled_elementwise_kernelIZZZNS0_26GeluBackwardCUDAKernelImplERNS_18TensorIteratorBaseENS0_8GeluTypeEENKUlvE_clEvENKUlvE1_clEvEUlN3c104HalfES8_E_St5arrayIPcLm3EELi4E23TrivialOffsetCalculatorILi2EjESD_ILi1EjENS0_6memory15LoadWithoutCastENSG_16StoreWithoutCastEEEviT_T0_T2_T3_T4_T5_ --------------------------
	.section	.nv.constant0._ZN2at6native27unrolled_elementwise_kernelIZZZNS0_26GeluBackwardCUDAKernelImplERNS_18TensorIteratorBaseENS0_8GeluTypeEENKUlvE_clEvENKUlvE1_clEvEUlN3c104HalfES8_E_St5arrayIPcLm3EELi4E23TrivialOffsetCalculatorILi2EjESD_ILi1EjENS0_6memory15LoadWithoutCastENSG_16StoreWithoutCastEEEviT_T0_T2_T3_T4_T5_,"a",@progbits
	.sectionflags	@""
	.align	4
.nv.constant0._ZN2at6native27unrolled_elementwise_kernelIZZZNS0_26GeluBackwardCUDAKernelImplERNS_18TensorIteratorBaseENS0_8GeluTypeEENKUlvE_clEvENKUlvE1_clEvEUlN3c104HalfES8_E_St5arrayIPcLm3EELi4E23TrivialOffsetCalculatorILi2EjESD_ILi1EjENS0_6memory15LoadWithoutCastENSG_16StoreWithoutCastEEEviT_T0_T2_T3_T4_T5_:
	.zero		564


//--------------------- .nv.constant0._ZN2at6native29vectorized_elementwise_kernelILi2EZZZNS0_26GeluBackwardCUDAKernelImplERNS_18TensorIteratorBaseENS0_8GeluTypeEENKUlvE_clEvENKUlvE1_clEvEUlN3c104HalfES8_E_St5arrayIPcLm3EEEEviT0_T1_ --------------------------
	.section	.nv.constant0._ZN2at6native29vectorized_elementwise_kernelILi2EZZZNS0_26GeluBackwardCUDAKernelImplERNS_18TensorIteratorBaseENS0_8GeluTypeEENKUlvE_clEvENKUlvE1_clEvEUlN3c104HalfES8_E_St5arrayIPcLm3EEEEviT0_T1_,"a",@progbits
	.sectionflags	@""
	.align	4
.nv.constant0._ZN2at6native29vectorized_elementwise_kernelILi2EZZZNS0_26GeluBackwardCUDAKernelImplERNS_18TensorIteratorBaseENS0_8GeluTypeEENKUlvE_clEvENKUlvE1_clEvEUlN3c104HalfES8_E_St5arrayIPcLm3EEEEviT0_T1_:
	.zero		560


//--------------------- .nv.constant0._ZN2at6native29vectorized_elementwise_kernelILi4EZZZNS0_26GeluBackwardCUDAKernelImplERNS_18TensorIteratorBaseENS0_8GeluTypeEENKUlvE_clEvENKUlvE1_clEvEUlN3c104HalfES8_E_St5arrayIPcLm3EEEEviT0_T1_ --------------------------
	.section	.nv.constant0._ZN2at6native29vectorized_elementwise_kernelILi4EZZZNS0_26GeluBackwardCUDAKernelImplERNS_18TensorIteratorBaseENS0_8GeluTypeEENKUlvE_clEvENKUlvE1_clEvEUlN3c104HalfES8_E_St5arrayIPcLm3EEEEviT0_T1_,"a",@progbits
	.sectionflags	@""
	.align	4
.nv.constant0._ZN2at6native29vectorized_elementwise_kernelILi4EZZZNS0_26GeluBackwardCUDAKernelImplERNS_18TensorIteratorBaseENS0_8GeluTypeEENKUlvE_clEvENKUlvE1_clEvEUlN3c104HalfES8_E_St5arrayIPcLm3EEEEviT0_T1_:
	.zero		560


//--------------------- .nv.constant0._ZN2at6native29vectorized_elementwise_kernelILi8EZZZNS0_26GeluBackwardCUDAKernelImplERNS_18TensorIteratorBaseENS0_8GeluTypeEENKUlvE_clEvENKUlvE1_clEvEUlN3c104HalfES8_E_St5arrayIPcLm3EEEEviT0_T1_ --------------------------
	.section	.nv.constant0._ZN2at6native29vectorized_elementwise_kernelILi8EZZZNS0_26GeluBackwardCUDAKernelImplERNS_18TensorIteratorBaseENS0_8GeluTypeEENKUlvE_clEvENKUlvE1_clEvEUlN3c104HalfES8_E_St5arrayIPcLm3EEEEviT0_T1_,"a",@progbits
	.sectionflags	@""
	.align	4
.nv.constant0._ZN2at6native29vectorized_elementwise_kernelILi8EZZZNS0_26GeluBackwardCUDAKernelImplERNS_18TensorIteratorBaseENS0_8GeluTypeEENKUlvE_clEvENKUlvE1_clEvEUlN3c104HalfES8_E_St5arrayIPcLm3EEEEviT0_T1_:
	.zero		560


//--------------------- .nv.constant0._ZN2at6native18elementwise_kernelILi128ELi4EZNS0_15gpu_kernel_implIZZZNS0_26GeluBackwardCUDAKernelImplERNS_18TensorIteratorBaseENS0_8GeluTypeEENKUlvE_clEvENKUlvE0_clEvEUlffE_EEvS4_RKT_EUliE_EEviT1_ --------------------------
	.section	.nv.constant0._ZN2at6native18elementwise_kernelILi128ELi4EZNS0_15gpu_kernel_implIZZZNS0_26GeluBackwardCUDAKernelImplERNS_18TensorIteratorBaseENS0_8GeluTypeEENKUlvE_clEvENKUlvE0_clEvEUlffE_EEvS4_RKT_EUliE_EEviT1_,"a",@progbits
	.sectionflags	@""
	.align	4
.nv.constant0._ZN2at6native18elementwise_kernelILi128ELi4EZNS0_15gpu_kernel_implIZZZNS0_26GeluBackwardCUDAKernelImplERNS_18TensorIteratorBaseENS0_8GeluTypeEENKUlvE_clEvENKUlvE0_clEvEUlffE_EEvS4_RKT_EUliE_EEviT1_:
	.zero		1184


//--------------------- .nv.constant0._ZN2at6native27unrolled_elementwise_kernelIZZZNS0_26GeluBackwardCUDAKernelImplERNS_18TensorIteratorBaseENS0_8GeluTypeEENKUlvE_clEvENKUlvE0_clEvEUlffE_St5arrayIPcLm3EELi4E23TrivialOffsetCalculatorILi2EjESB_ILi1EjENS0_6memory12LoadWithCastILi2EEENSE_13StoreWithCastILi1EEEEEviT_T0_T2_T3_T4_T5_ --------------------------
	.section	.nv.constant0._ZN2at6native27unrolled_elementwise_kernelIZZZNS0_26GeluBackwardCUDAKernelImplERNS_18TensorIteratorBaseENS0_8GeluTypeEENKUlvE_clEvENKUlvE0_clEvEUlffE_St5arrayIPcLm3EELi4E23TrivialOffsetCalculatorILi2EjESB_ILi1EjENS0_6memory12LoadWithCastILi2EEENSE_13StoreWithCastILi1EEEEEviT_T0_T2_T3_T4_T5_,"a",@progbits
	.sectionflags	@""
	.align	4
.nv.constant0._ZN2at6native27unrolled_elementwise_kernelIZZZNS0_26GeluBackwardCUDAKernelImplERNS_18TensorIteratorBaseENS0_8GeluTypeEENKUlvE_clEvENKUlvE0_clEvEUlffE_St5arrayIPcLm3EELi4E23TrivialOffsetCalculatorILi2EjESB_ILi1EjENS0_6memory12LoadWithCastILi2EEENSE_13StoreWithCastILi1EEEEEviT_T0_T2_T3_T4_T5_:
	.zero		584


//--------------------- .nv.constant0._ZN2at6native18elementwise_kernelILi128ELi2EZNS0_22gpu_kernel_impl_nocastIZZZNS0_26GeluBackwardCUDAKernelImplERNS_18TensorIteratorBaseENS0_8GeluTypeEENKUlvE_clEvENKUlvE0_clEvEUlffE_EEvS4_RKT_EUliE_EEviT1_ --------------------------
	.section	.nv.constant0._ZN2at6native18elementwise_kernelILi128ELi2EZNS0_22gpu_kernel_impl_nocastIZZZNS0_26GeluBackwardCUDAKernelImplERNS_18TensorIteratorBaseENS0_8GeluTypeEENKUlvE_clEvENKUlvE0_clEvEUlffE_EEvS4_RKT_EUliE_EEviT1_,"a",@progbits
	.sectionflags	@""
	.align	4
.nv.constant0._ZN2at6native18elementwise_kernelILi128ELi2EZNS0_22gpu_kernel_impl_nocastIZZZNS0_26GeluBackwardCUDAKernelImplERNS_18TensorIteratorBaseENS0_8GeluTypeEENKUlvE_clEvENKUlvE0_clEvEUlffE_EEvS4_RKT_EUliE_EEviT1_:
	.zero		1184


//--------------------- .nv.constant0._ZN2at6native27unrolled_elementwise_kernelIZZZNS0_26GeluBackwardCUDAKernelImplERNS_18TensorIteratorBaseENS0_8GeluTypeEENKUlvE_clEvENKUlvE0_clEvEUlffE_St5arrayIPcLm3EELi4E23TrivialOffsetCalculatorILi2EjESB_ILi1EjENS0_6memory15LoadWithoutCastENSE_16StoreWithoutCastEEEviT_T0_T2_T3_T4_T5_ --------------------------
	.section	.nv.constant0._ZN2at6native27unrolled_elementwise_kernelIZZZNS0_26GeluBackwardCUDAKernelImplERNS_18TensorIteratorBaseENS0_8GeluTypeEENKUlvE_clEvENKUlvE0_clEvEUlffE_St5arrayIPcLm3EELi4E23TrivialOffsetCalculatorILi2EjESB_ILi1EjENS0_6memory15LoadWithoutCastENSE_16StoreWithoutCastEEEviT_T0_T2_T3_T4_T5_,"a",@progbits
	.sectionflags	@""
	.align	4
.nv.constant0._ZN2at6native27unrolled_elementwise_kernelIZZZNS0_26GeluBackwardCUDAKernelImplERNS_18TensorIteratorBaseENS0_8GeluTypeEENKUlvE_clEvENKUlvE0_clEvEUlffE_St5arrayIPcLm3EELi4E23TrivialOffsetCalculatorILi2EjESB_ILi1EjENS0_6memory15LoadWithoutCastENSE_16StoreWithoutCastEEEviT_T0_T2_T3_T4_T5_:
	.zero		564


//--------------------- .nv.constant0._ZN2at6native29vectorized_elementwise_kernelILi2EZZZNS0_26GeluBackwardCUDAKernelImplERNS_18TensorIteratorBaseENS0_8GeluTypeEENKUlvE_clEvENKUlvE0_clEvEUlffE_St5arrayIPcLm3EEEEviT0_T1_ --------------------------
	.section	.nv.constant0._ZN2at6native29vectorized_elementwise_kernelILi2EZZZNS0_26GeluBackwardCUDAKernelImplERNS_18TensorIteratorBaseENS0_8GeluTypeEENKUlvE_clEvENKUlvE0_clEvEUlffE_St5arrayIPcLm3EEEEviT0_T1_,"a",@progbits
	.sectionflags	@""
	.align	4
.nv.constant0._ZN2at6native29vectorized_elementwise_kernelILi2EZZZNS0_26GeluBackwardCUDAKernelImplERNS_18TensorIteratorBaseENS0_8GeluTypeEENKUlvE_clEvENKUlvE0_clEvEUlffE_St5arrayIPcLm3EEEEviT0_T1_:
	.zero		560


//--------------------- .nv.constant0._ZN2at6native29vectorized_elementwise_kernelILi4EZZZNS0_26GeluBackwardCUDAKernelImplERNS_18TensorIteratorBaseENS0_8GeluTypeEENKUlvE_clEvENKUlvE0_clEvEUlffE_St5arrayIPcLm3EEEEviT0_T1_ --------------------------
	.section	.nv.constant0._ZN2at6native29vectorized_elementwise_kernelILi4EZZZNS0_26GeluBackwardCUDAKernelImplERNS_18TensorIteratorBaseENS0_8GeluTypeEENKUlvE_clEvENKUlvE0_clEvEUlffE_St5arrayIPcLm3EEEEviT0_T1_,"a",@progbits
	.sectionflags	@""
	.align	4
.nv.constant0._ZN2at6native29vectorized_elementwise_kernelILi4EZZZNS0_26GeluBackwardCUDAKernelImplERNS_18TensorIteratorBaseENS0_8GeluTypeEENKUlvE_clEvENKUlvE0_clEvEUlffE_St5arrayIPcLm3EEEEviT0_T1_:
	.zero		560


//--------------------- .nv.constant0._ZN2at6native29vectorized_elementwise_kernelILi8EZZZNS0_26GeluBackwardCUDAKernelImplERNS_18TensorIteratorBaseENS0_8GeluTypeEENKUlvE_clEvENKUlvE0_clEvEUlffE_St5arrayIPcLm3EEEEviT0_T1_ --------------------------
	.section	.nv.constant0._ZN2at6native29vectorized_elementwise_kernelILi8EZZZNS0_26GeluBackwardCUDAKernelImplERNS_18TensorIteratorBaseENS0_8GeluTypeEENKUlvE_clEvENKUlvE0_clEvEUlffE_St5arrayIPcLm3EEEEviT0_T1_,"a",@progbits
	.sectionflags	@""
	.align	4
.nv.constant0._ZN2at6native29vectorized_elementwise_kernelILi8EZZZNS0_26GeluBackwardCUDAKernelImplERNS_18TensorIteratorBaseENS0_8GeluTypeEENKUlvE_clEvENKUlvE0_clEvEUlffE_St5arrayIPcLm3EEEEviT0_T1_:
	.zero		560


//--------------------- .nv.constant0._ZN2at6native18elementwise_kernelILi128ELi4EZNS0_15gpu_kernel_implIZZZNS0_26GeluBackwardCUDAKernelImplERNS_18TensorIteratorBaseENS0_8GeluTypeEENKUlvE_clEvENKUlvE_clEvEUlddE_EEvS4_RKT_EUliE_EEviT1_ --------------------------
	.section	.nv.constant0._ZN2at6native18elementwise_kernelILi128ELi4EZNS0_15gpu_kernel_implIZZZNS0_26GeluBackwardCUDAKernelImplERNS_18TensorIteratorBaseENS0_8GeluTypeEENKUlvE_clEvENKUlvE_clEvEUlddE_EEvS4_RKT_EUliE_EEviT1_,"a",@progbits
	.sectionflags	@""
	.align	4
.nv.constant0._ZN2at6native18elementwise_kernelILi128ELi4EZNS0_15gpu_kernel_implIZZZNS0_26GeluBackwardCUDAKernelImplERNS_18TensorIteratorBaseENS0_8GeluTypeEENKUlvE_clEvENKUlvE_clEvEUlddE_EEvS4_RKT_EUliE_EEviT1_:
	.zero		1184


//--------------------- .nv.constant0._ZN2at6native27unrolled_elementwise_kernelIZZZNS0_26GeluBackwardCUDAKernelImplERNS_18TensorIteratorBaseENS0_8GeluTypeEENKUlvE_clEvENKUlvE_clEvEUlddE_St5arrayIPcLm3EELi4E23TrivialOffsetCalculatorILi2EjESB_ILi1EjENS0_6memory12LoadWithCastILi2EEENSE_13StoreWithCastILi1EEEEEviT_T0_T2_T3_T4_T5_ --------------------------
	.section	.nv.constant0._ZN2at6native27unrolled_elementwise_kernelIZZZNS0_26GeluBackwardCUDAKernelImplERNS_18TensorIteratorBaseENS0_8GeluTypeEENKUlvE_clEvENKUlvE_clEvEUlddE_St5arrayIPcLm3EELi4E23TrivialOffsetCalculatorILi2EjESB_ILi1EjENS0_6memory12LoadWithCastILi2EEENSE_13StoreWithCastILi1EEEEEviT_T0_T2_T3_T4_T5_,"a",@progbits
	.sectionflags	@""
	.align	4
.nv.constant0._ZN2at6native27unrolled_elementwise_kernelIZZZNS0_26GeluBackwardCUDAKernelImplERNS_18TensorIteratorBaseENS0_8GeluTypeEENKUlvE_clEvENKUlvE_clEvEUlddE_St5arrayIPcLm3EELi4E23TrivialOffsetCalculatorILi2EjESB_ILi1EjENS0_6memory12LoadWithCastILi2EEENSE_13StoreWithCastILi1EEEEEviT_T0_T2_T3_T4_T5_:
	.zero		584


//--------------------- .nv.constant0._ZN2at6native18elementwise_kernelILi128ELi2EZNS0_22gpu_kernel_impl_nocastIZZZNS0_26GeluBackwardCUDAKernelImplERNS_18TensorIteratorBaseENS0_8GeluTypeEENKUlvE_clEvENKUlvE_clEvEUlddE_EEvS4_RKT_EUliE_EEviT1_ --------------------------
	.section	.nv.constant0._ZN2at6native18elementwise_kernelILi128ELi2EZNS0_22gpu_kernel_impl_nocastIZZZNS0_26GeluBackwardCUDAKernelImplERNS_18TensorIteratorBaseENS0_8GeluTypeEENKUlvE_clEvENKUlvE_clEvEUlddE_EEvS4_RKT_EUliE_EEviT1_,"a",@progbits
	.sectionflags	@""
	.align	4
.nv.constant0._ZN2at6native18elementwise_kernelILi128ELi2EZNS0_22gpu_kernel_impl_nocastIZZZNS0_26GeluBackwardCUDAKernelImplERNS_18TensorIteratorBaseENS0_8GeluTypeEENKUlvE_clEvENKUlvE_clEvEUlddE_EEvS4_RKT_EUliE_EEviT1_:
	.zero		1184


//--------------------- .nv.constant0._ZN2at6native27unrolled_elementwise_kernelIZZZNS0_26GeluBackwardCUDAKernelImplERNS_18TensorIteratorBaseENS0_8GeluTypeEENKUlvE_clEvENKUlvE_clEvEUlddE_St5arrayIPcLm3EELi4E23TrivialOffsetCalculatorILi2EjESB_ILi1EjENS0_6memory15LoadWithoutCastENSE_16StoreWithoutCastEEEviT_T0_T2_T3_T4_T5_ --------------------------
	.section	.nv.constant0._ZN2at6native27unrolled_elementwise_kernelIZZZNS0_26GeluBackwardCUDAKernelImplERNS_18TensorIteratorBaseENS0_8GeluTypeEENKUlvE_clEvENKUlvE_clEvEUlddE_St5arrayIPcLm3EELi4E23TrivialOffsetCalculatorILi2EjESB_ILi1EjENS0_6memory15LoadWithoutCastENSE_16StoreWithoutCastEEEviT_T0_T2_T3_T4_T5_,"a",@progbits
	.sectionflags	@""
	.align	4
.nv.constant0._ZN2at6native27unrolled_elementwise_kernelIZZZNS0_26GeluBackwardCUDAKernelImplERNS_18TensorIteratorBaseENS0_8GeluTypeEENKUlvE_clEvENKUlvE_clEvEUlddE_St5arrayIPcLm3EELi4E23TrivialOffsetCalculatorILi2EjESB_ILi1EjENS0_6memory15LoadWithoutCastENSE_16StoreWithoutCastEEEviT_T0_T2_T3_T4_T5_:
	.zero		564


//--------------------- .nv.constant0._ZN2at6native29vectorized_elementwise_kernelILi2EZZZNS0_26GeluBackwardCUDAKernelImplERNS_18TensorIteratorBaseENS0_8GeluTypeEENKUlvE_clEvENKUlvE_clEvEUlddE_St5arrayIPcLm3EEEEviT0_T1_ --------------------------
	.section	.nv.constant0._ZN2at6native29vectorized_elementwise_kernelILi2EZZZNS0_26GeluBackwardCUDAKernelImplERNS_18TensorIteratorBaseENS0_8GeluTypeEENKUlvE_clEvENKUlvE_clEvEUlddE_St5arrayIPcLm3EEEEviT0_T1_,"a",@progbits
	.sectionflags	@""
	.align	4
.nv.constant0._ZN2at6native29vectorized_elementwise_kernelILi2EZZZNS0_26GeluBackwardCUDAKernelImplERNS_18TensorIteratorBaseENS0_8GeluTypeEENKUlvE_clEvENKUlvE_clEvEUlddE_St5arrayIPcLm3EEEEviT0_T1_:
	.zero		560


//--------------------- .nv.constant0._ZN2at6native29vectorized_elementwise_kernelILi4EZZZNS0_26GeluBackwardCUDAKernelImplERNS_18TensorIteratorBaseENS0_8GeluTypeEENKUlvE_clEvENKUlvE_clEvEUlddE_St5arrayIPcLm3EEEEviT0_T1_ --------------------------
	.section	.nv.constant0._ZN2at6native29vectorized_elementwise_kernelILi4EZZZNS0_26GeluBackwardCUDAKernelImplERNS_18TensorIteratorBaseENS0_8GeluTypeEENKUlvE_clEvENKUlvE_clEvEUlddE_St5arrayIPcLm3EEEEviT0_T1_,"a",@progbits
	.sectionflags	@""
	.align	4
.nv.constant0._ZN2at6native29vectorized_elementwise_kernelILi4EZZZNS0_26GeluBackwardCUDAKernelImplERNS_18TensorIteratorBaseENS0_8GeluTypeEENKUlvE_clEvENKUlvE_clEvEUlddE_St5arrayIPcLm3EEEEviT0_T1_:
	.zero		560


//--------------------- .nv.constant0._ZN2at6native29vectorized_elementwise_kernelILi8EZZZNS0_26GeluBackwardCUDAKernelImplERNS_18TensorIteratorBaseENS0_8GeluTypeEENKUlvE_clEvENKUlvE_clEvEUlddE_St5arrayIPcLm3EEEEviT0_T1_ --------------------------
	.section	.nv.constant0._ZN2at6native29vectorized_elementwise_kernelILi8EZZZNS0_26GeluBackwardCUDAKernelImplERNS_18TensorIteratorBaseENS0_8GeluTypeEENKUlvE_clEvENKUlvE_clEvEUlddE_St5arrayIPcLm3EEEEviT0_T1_,"a",@progbits
	.sectionflags	@""
	.align	4
.nv.constant0._ZN2at6native29vectorized_elementwise_kernelILi8EZZZNS0_26GeluBackwardCUDAKernelImplERNS_18TensorIteratorBaseENS0_8GeluTypeEENKUlvE_clEvENKUlvE_clEvEUlddE_St5arrayIPcLm3EEEEviT0_T1_:
	.zero		560


//--------------------- .nv.constant0._ZN2at6native18elementwise_kernelILi128ELi4EZNS0_15gpu_kernel_implIZZZNS0_18GeluCUDAKernelImplERNS_18TensorIteratorBaseENS0_8GeluTypeEENKUlvE0_clEvENKUlvE2_clEvEUlN3c108BFloat16EE_EEvS4_RKT_EUliE_EEviT1_ --------------------------
	.section	.nv.constant0._ZN2at6native18elementwise_kernelILi128ELi4EZNS0_15gpu_kernel_implIZZZNS0_18GeluCUDAKernelImplERNS_18TensorIteratorBaseENS0_8GeluTypeEENKUlvE0_clEvENKUlvE2_clEvEUlN3c108BFloat16EE_EEvS4_RKT_EUliE_EEviT1_,"a",@progbits
	.sectionflags	@""
	.align	4
.nv.constant0._ZN2at6native18elementwise_kernelILi128ELi4EZNS0_15gpu_kernel_implIZZZNS0_18GeluCUDAKernelImplERNS_18TensorIteratorBaseENS0_8GeluTypeEENKUlvE0_clEvENKUlvE2_clEvEUlN3c108BFloat16EE_EEvS4_RKT_EUliE_EEviT1_:
	.zero		1072


//--------------------- .nv.constant0._ZN2at6native27unrolled_elementwise_kernelIZZZNS0_18GeluCUDAKernelImplERNS_18TensorIteratorBaseENS0_8GeluTypeEENKUlvE0_clEvENKUlvE2_clEvEUlN3c108BFloat16EE_St5arrayIPcLm2EELi4E23TrivialOffsetCalculatorILi1EjESE_NS0_6memory12LoadWithCastILi1EEENSF_13StoreWithCastILi1EEEEEviT_T0_T2_T3_T4_T5_ --------------------------
	.section	.nv.constant0._ZN2at6native27unrolled_elementwise_kernelIZZZNS0_18GeluCUDAKernelImplERNS_18TensorIteratorBaseENS0_8GeluTypeEENKUlvE0_clEvENKUlvE2_clEvEUlN3c108BFloat16EE_St5arrayIPcLm2EELi4E23TrivialOffsetCalculatorILi1EjESE_NS0_6memory12LoadWithCastILi1EEENSF_13StoreWithCastILi1EEEEEviT_T0_T2_T3_T4_T5_,"a",@progbits
	.sectionflags	@""
	.align	4
.nv.constant0._ZN2at6native27unrolled_elementwise_kernelIZZZNS0_18GeluCUDAKernelImplERNS_18TensorIteratorBaseENS0_8GeluTypeEENKUlvE0_clEvENKUlvE2_clEvEUlN3c108BFloat16EE_St5arrayIPcLm2EELi4E23TrivialOffsetCalculatorILi1EjESE_NS0_6memory12LoadWithCastILi1EEENSF_13StoreWithCastILi1EEEEEviT_T0_T2_T3_T4_T5_:
	.zero		572


//--------------------- .nv.constant0._ZN2at6native18elementwise_kernelILi128ELi4EZNS0_22gpu_kernel_impl_nocastIZZZNS0_18GeluCUDAKernelImplERNS_18TensorIteratorBaseENS0_8GeluTypeEENKUlvE0_clEvENKUlvE2_clEvEUlN3c108BFloat16EE_EEvS4_RKT_EUliE_EEviT1_ --------------------------
	.section	.nv.constant0._ZN2at6native18elementwise_kernelILi128ELi4EZNS0_22gpu_kernel_impl_nocastIZZZNS0_18GeluCUDAKernelImplERNS_18TensorIteratorBaseENS0_8GeluTypeEENKUlvE0_clEvENKUlvE2_clEvEUlN3c108BFloat16EE_EEvS4_RKT_EUliE_EEviT1_,"a",@progbits
	.sectionflags	@""
	.align	4
.nv.constant0._ZN2at6native18elementwise_kernelILi128ELi4EZNS0_22gpu_kernel_impl_nocastIZZZNS0_18GeluCUDAKernelImplERNS_18TensorIteratorBaseENS0_8GeluTypeEENKUlvE0_clEvENKUlvE2_clEvEUlN3c108BFloat16EE_EEvS4_RKT_EUliE_EEviT1_:
	.zero		1072


//--------------------- .nv.constant0._ZN2at6native27unrolled_elementwise_kernelIZZZNS0_18GeluCUDAKernelImplERNS_18TensorIteratorBaseENS0_8GeluTypeEENKUlvE0_clEvENKUlvE2_clEvEUlN3c108BFloat16EE_St5arrayIPcLm2EELi4E23TrivialOffsetCalculatorILi1EjESE_NS0_6memory15LoadWithoutCastENSF_16StoreWithoutCastEEEviT_T0_T2_T3_T4_T5_ --------------------------
	.section	.nv.constant0._ZN2at6native27unrolled_elementwise_kernelIZZZNS0_18GeluCUDAKernelImplERNS_18TensorIteratorBaseENS0_8GeluTypeEENKUlvE0_clEvENKUlvE2_clEvEUlN3c108BFloat16EE_St5arrayIPcLm2EELi4E23TrivialOffsetCalculatorILi1EjESE_NS0_6memory15LoadWithoutCastENSF_16StoreWithoutCastEEEviT_T0_T2_T3_T4_T5_,"a",@progbits
	.sectionflags	@""
	.align	4
.nv.constant0._ZN2at6native27unrolled_elementwise_kernelIZZZNS0_18GeluCUDAKernelImplERNS_18TensorIteratorBaseENS0_8GeluTypeEENKUlvE0_clEvENKUlvE2_clEvEUlN3c108BFloat16EE_St5arrayIPcLm2EELi4E23TrivialOffsetCalculatorILi1EjESE_NS0_6memory15LoadWithoutCastENSF_16StoreWithoutCastEEEviT_T0_T2_T3_T4_T5_:
	.zero		556


//--------------------- .nv.constant0._ZN2at6native29vectorized_elementwise_kernelILi2EZZZNS0_18GeluCUDAKernelImplERNS_18TensorIteratorBaseENS0_8GeluTypeEENKUlvE0_clEvENKUlvE2_clEvEUlN3c108BFloat16EE_St5arrayIPcLm2EEEEviT0_T1_ --------------------------
	.section	.nv.constant0._ZN2at6native29vectorized_elementwise_kernelILi2EZZZNS0_18GeluCUDAKernelImplERNS_18TensorIteratorBaseENS0_8GeluTypeEENKUlvE0_clEvENKUlvE2_clEvEUlN3c108BFloat16EE_St5arrayIPcLm2EEEEviT0_T1_,"a",@progbits
	.sectionflags	@""
	.align	4
.nv.constant0._ZN2at6native29vectorized_elementwise_kernelILi2EZZZNS0_18GeluCUDAKernelImplERNS_18TensorIteratorBaseENS0_8GeluTypeEENKUlvE0_clEvENKUlvE2_clEvEUlN3c108BFloat16EE_St5arrayIPcLm2EEEEviT0_T1_:
	.zero		552


//--------------------- .nv.constant0._ZN2at6native29vectorized_elementwise_kernelILi4EZZZNS0_18GeluCUDAKernelImplERNS_18TensorIteratorBaseENS0_8GeluTypeEENKUlvE0_clEvENKUlvE2_clEvEUlN3c108BFloat16EE_St5arrayIPcLm2EEEEviT0_T1_ --------------------------
	.section	.nv.constant0._ZN2at6native29vectorized_elementwise_kernelILi4EZZZNS0_18GeluCUDAKernelImplERNS_18TensorIteratorBaseENS0_8GeluTypeEENKUlvE0_clEvENKUlvE2_clEvEUlN3c108BFloat16EE_St5arrayIPcLm2EEEEviT0_T1_,"a",@progbits
	.sectionflags	@""
	.align	4
.nv.constant0._ZN2at6native29vectorized_elementwise_kernelILi4EZZZNS0_18GeluCUDAKernelImplERNS_18TensorIteratorBaseENS0_8GeluTypeEENKUlvE0_clEvENKUlvE2_clEvEUlN3c108BFloat16EE_St5arrayIPcLm2EEEEviT0_T1_:
	.zero		552


//--------------------- .nv.constant0._ZN2at6native29vectorized_elementwise_kernelILi8EZZZNS0_18GeluCUDAKernelImplERNS_18TensorIteratorBaseENS0_8GeluTypeEENKUlvE0_clEvENKUlvE2_clEvEUlN3c108BFloat16EE_St5arrayIPcLm2EEEEviT0_T1_ --------------------------
	.section	.nv.constant0._ZN2at6native29vectorized_elementwise_kernelILi8EZZZNS0_18GeluCUDAKernelImplERNS_18TensorIteratorBaseENS0_8GeluTypeEENKUlvE0_clEvENKUlvE2_clEvEUlN3c108BFloat16EE_St5arrayIPcLm2EEEEviT0_T1_,"a",@progbits
	.sectionflags	@""
	.align	4
.nv.constant0._ZN2at6native29vectorized_elementwise_kernelILi8EZZZNS0_18GeluCUDAKernelImplERNS_18TensorIteratorBaseENS0_8GeluTypeEENKUlvE0_clEvENKUlvE2_clEvEUlN3c108BFloat16EE_St5arrayIPcLm2EEEEviT0_T1_:
	.zero		552


//--------------------- .nv.constant0._ZN2at6native18elementwise_kernelILi128ELi4EZNS0_15gpu_kernel_implIZZZNS0_18GeluCUDAKernelImplERNS_18TensorIteratorBaseENS0_8GeluTypeEENKUlvE0_clEvENKUlvE1_clEvEUlN3c104HalfEE_EEvS4_RKT_EUliE_EEviT1_ --------------------------
	.section	.nv.constant0._ZN2at6native18elementwise_kernelILi128ELi4EZNS0_15gpu_kernel_implIZZZNS0_18GeluCUDAKernelImplERNS_18TensorIteratorBaseENS0_8GeluTypeEENKUlvE0_clEvENKUlvE1_clEvEUlN3c104HalfEE_EEvS4_RKT_EUliE_EEviT1_,"a",@progbits
	.sectionflags	@""
	.align	4
.nv.constant0._ZN2at6native18elementwise_kernelILi128ELi4EZNS0_15gpu_kernel_implIZZZNS0_18GeluCUDAKernelImplERNS_18TensorIteratorBaseENS0_8GeluTypeEENKUlvE0_clEvENKUlvE1_clEvEUlN3c104HalfEE_EEvS4_RKT_EUliE_EEviT1_:
	.zero		1072


//--------------------- .nv.constant0._ZN2at6native27unrolled_elementwise_kernelIZZZNS0_18GeluCUDAKernelImplERNS_18TensorIteratorBaseENS0_8GeluTypeEENKUlvE0_clEvENKUlvE1_clEvEUlN3c104HalfEE_St5arrayIPcLm2EELi4E23TrivialOffsetCalculatorILi1EjESE_NS0_6memory12LoadWithCastILi1EEENSF_13StoreWithCastILi1EEEEEviT_T0_T2_T3_T4_T5_ --------------------------
	.section	.nv.constant0._ZN2at6native27unrolled_elementwise_kernelIZZZNS0_18GeluCUDAKernelImplERNS_18TensorIteratorBaseENS0_8GeluTypeEENKUlvE0_clEvENKUlvE1_clEvEUlN3c104HalfEE_St5arrayIPcLm2EELi4E23TrivialOffsetCalculatorILi1EjESE_NS0_6memory12LoadWithCastILi1EEENSF_13StoreWithCastILi1EEEEEviT_T0_T2_T3_T4_T5_,"a",@progbits
	.sectionflags	@""
	.align	4
.nv.constant0._ZN2at6native27unrolled_elementwise_kernelIZZZNS0_18GeluCUDAKernelImplERNS_18TensorIteratorBaseENS0_8GeluTypeEENKUlvE0_clEvENKUlvE1_clEvEUlN3c104HalfEE_St5arrayIPcLm2EELi4E23TrivialOffsetCalculatorILi1EjESE_NS0_6memory12LoadWithCastILi1EEENSF_13StoreWithCastILi1EEEEEviT_T0_T2_T3_T4_T5_:
	.zero		572


//--------------------- .nv.constant0._ZN2at6native18elementwise_kernelILi128ELi4EZNS0_22gpu_kernel_impl_nocastIZZZNS0_18GeluCUDAKernelImplERNS_18TensorIteratorBaseENS0_8GeluTypeEENKUlvE0_clEvENKUlvE1_clEvEUlN3c104HalfEE_EEvS4_RKT_EUliE_EEviT1_ --------------------------
	.section	.nv.constant0._ZN2at6native18elementwise_kernelILi128ELi4EZNS0_22gpu_kernel_impl_nocastIZZZNS0_18GeluCUDAKernelImplERNS_18TensorIteratorBaseENS0_8GeluTypeEENKUlvE0_clEvENKUlvE1_clEvEUlN3c104HalfEE_EEvS4_RKT_EUliE_EEviT1_,"a",@progbits
	.sectionflags	@""
	.align	4
.nv.constant0._ZN2at6native18elementwise_kernelILi128ELi4EZNS0_22gpu_kernel_impl_nocastIZZZNS0_18GeluCUDAKernelImplERNS_18TensorIteratorBaseENS0_8GeluTypeEENKUlvE0_clEvENKUlvE1_clEvEUlN3c104HalfEE_EEvS4_RKT_EUliE_EEviT1_:
	.zero		1072


//--------------------- .nv.constant0._ZN2at6native27unrolled_elementwise_kernelIZZZNS0_18GeluCUDAKernelImplERNS_18TensorIteratorBaseENS0_8GeluTypeEENKUlvE0_clEvENKUlvE1_clEvEUlN3c104HalfEE_St5arrayIPcLm2EELi4E23TrivialOffsetCalculatorILi1EjESE_NS0_6memory15LoadWithoutCastENSF_16StoreWithoutCastEEEviT_T0_T2_T3_T4_T5_ --------------------------
	.section	.nv.constant0._ZN2at6native27unrolled_elementwise_kernelIZZZNS0_18GeluCUDAKernelImplERNS_18TensorIteratorBaseENS0_8GeluTypeEENKUlvE0_clEvENKUlvE1_clEvEUlN3c104HalfEE_St5arrayIPcLm2EELi4E23TrivialOffsetCalculatorILi1EjESE_NS0_6memory15LoadWithoutCastENSF_16StoreWithoutCastEEEviT_T0_T2_T3_T4_T5_,"a",@progbits
	.sectionflags	@""
	.align	4
.nv.constant0._ZN2at6native27unrolled_elementwise_kernelIZZZNS0_18GeluCUDAKernelImplERNS_18TensorIteratorBaseENS0_8GeluTypeEENKUlvE0_clEvENKUlvE1_clEvEUlN3c104HalfEE_St5arrayIPcLm2EELi4E23TrivialOffsetCalculatorILi1EjESE_NS0_6memory15LoadWithoutCastENSF_16StoreWithoutCastEEEviT_T0_T2_T3_T4_T5_:
	.zero		556


//--------------------- .nv.constant0._ZN2at6native29vectorized_elementwise_kernelILi2EZZZNS0_18GeluCUDAKernelImplERNS_18TensorIteratorBaseENS0_8GeluTypeEENKUlvE0_clEvENKUlvE1_clEvEUlN3c104HalfEE_St5arrayIPcLm2EEEEviT0_T1_ --------------------------
	.section	.nv.constant0._ZN2at6native29vectorized_elementwise_kernelILi2EZZZNS0_18GeluCUDAKernelImplERNS_18TensorIteratorBaseENS0_8GeluTypeEENKUlvE0_clEvENKUlvE1_clEvEUlN3c104HalfEE_St5arrayIPcLm2EEEEviT0_T1_,"a",@progbits
	.sectionflags	@""
	.align	4
.nv.constant0._ZN2at6native29vectorized_elementwise_kernelILi2EZZZNS0_18GeluCUDAKernelImplERNS_18TensorIteratorBaseENS0_8GeluTypeEENKUlvE0_clEvENKUlvE1_clEvEUlN3c104HalfEE_St5arrayIPcLm2EEEEviT0_T1_:
	.zero		552


//--------------------- .nv.constant0._ZN2at6native29vectorized_elementwise_kernelILi4EZZZNS0_18GeluCUDAKernelImplERNS_18TensorIteratorBaseENS0_8GeluTypeEENKUlvE0_clEvENKUlvE1_clEvEUlN3c104HalfEE_St5arrayIPcLm2EEEEviT0_T1_ --------------------------
	.section	.nv.constant0._ZN2at6native29vectorized_elementwise_kernelILi4EZZZNS0_18GeluCUDAKernelImplERNS_18TensorIteratorBaseENS0_8GeluTypeEENKUlvE0_clEvENKUlvE1_clEvEUlN3c104HalfEE_St5arrayIPcLm2EEEEviT0_T1_,"a",@progbits
	.sectionflags	@""
	.align	4
.nv.constant0._ZN2at6native29vectorized_elementwise_kernelILi4EZZZNS0_18GeluCUDAKernelImplERNS_18TensorIteratorBaseENS0_8GeluTypeEENKUlvE0_clEvENKUlvE1_clEvEUlN3c104HalfEE_St5arrayIPcLm2EEEEviT0_T1_:
	.zero		552


//--------------------- .nv.constant0._ZN2at6native29vectorized_elementwise_kernelILi8EZZZNS0_18GeluCUDAKernelImplERNS_18TensorIteratorBaseENS0_8GeluTypeEENKUlvE0_clEvENKUlvE1_clEvEUlN3c104HalfEE_St5arrayIPcLm2EEEEviT0_T1_ --------------------------
	.section	.nv.constant0._ZN2at6native29vectorized_elementwise_kernelILi8EZZZNS0_18GeluCUDAKernelImplERNS_18TensorIteratorBaseENS0_8GeluTypeEENKUlvE0_clEvENKUlvE1_clEvEUlN3c104HalfEE_St5arrayIPcLm2EEEEviT0_T1_,"a",@progbits
	.sectionflags	@""
	.align	4
.nv.constant0._ZN2at6native29vectorized_elementwise_kernelILi8EZZZNS0_18GeluCUDAKernelImplERNS_18TensorIteratorBaseENS0_8GeluTypeEENKUlvE0_clEvENKUlvE1_clEvEUlN3c104HalfEE_St5arrayIPcLm2EEEEviT0_T1_:
	.zero		552


//--------------------- .nv.constant0._ZN2at6native18elementwise_kernelILi128ELi4EZNS0_15gpu_kernel_implIZZZNS0_18GeluCUDAKernelImplERNS_18TensorIteratorBaseENS0_8GeluTypeEENKUlvE0_clEvENKUlvE0_clEvEUlfE_EEvS4_RKT_EUliE_EEviT1_ --------------------------
	.section	.nv.constant0._ZN2at6native18elementwise_kernelILi128ELi4EZNS0_15gpu_kernel_implIZZZNS0_18GeluCUDAKernelImplERNS_18TensorIteratorBaseENS0_8GeluTypeEENKUlvE0_clEvENKUlvE0_clEvEUlfE_EEvS4_RKT_EUliE_EEviT1_,"a",@progbits
	.sectionflags	@""
	.align	4
.nv.constant0._ZN2at6native18elementwise_kernelILi128ELi4EZNS0_15gpu_kernel_implIZZZNS0_18GeluCUDAKernelImplERNS_18TensorIteratorBaseENS0_8GeluTypeEENKUlvE0_clEvENKUlvE0_clEvEUlfE_EEvS4_RKT_EUliE_EEviT1_:
	.zero		1072


//--------------------- .nv.constant0._ZN2at6native27unrolled_elementwise_kernelIZZZNS0_18GeluCUDAKernelImplERNS_18TensorIteratorBaseENS0_8GeluTypeEENKUlvE0_clEvENKUlvE0_clEvEUlfE_St5arrayIPcLm2EELi4E23TrivialOffsetCalculatorILi1EjESC_NS0_6memory12LoadWithCastILi1EEENSD_13StoreWithCastILi1EEEEEviT_T0_T2_T3_T4_T5_ --------------------------
	.section	.nv.constant0._ZN2at6native27unrolled_elementwise_kernelIZZZNS0_18GeluCUDAKernelImplERNS_18TensorIteratorBaseENS0_8GeluTypeEENKUlvE0_clEvENKUlvE0_clEvEUlfE_St5arrayIPcLm2EELi4E23TrivialOffsetCalculatorILi1EjESC_NS0_6memory12LoadWithCastILi1EEENSD_13StoreWithCastILi1EEEEEviT_T0_T2_T3_T4_T5_,"a",@progbits
	.sectionflags	@""
	.align	4
.nv.constant0._ZN2at6native27unrolled_elementwise_kernelIZZZNS0_18GeluCUDAKernelImplERNS_18TensorIteratorBaseENS0_8GeluTypeEENKUlvE0_clEvENKUlvE0_clEvEUlfE_St5arrayIPcLm2EELi4E23TrivialOffsetCalculatorILi1EjESC_NS0_6memory12LoadWithCastILi1EEENSD_13StoreWithCastILi1EEEEEviT_T0_T2_T3_T4_T5_:
	.zero		572


//--------------------- .nv.constant0._ZN2at6native18elementwise_kernelILi128ELi2EZNS0_22gpu_kernel_impl_nocastIZZZNS0_18GeluCUDAKernelImplERNS_18TensorIteratorBaseENS0_8GeluTypeEENKUlvE0_clEvENKUlvE0_clEvEUlfE_EEvS4_RKT_EUliE_EEviT1_ --------------------------
	.section	.nv.constant0._ZN2at6native18elementwise_kernelILi128ELi2EZNS0_22gpu_kernel_impl_nocastIZZZNS0_18GeluCUDAKernelImplERNS_18TensorIteratorBaseENS0_8GeluTypeEENKUlvE0_clEvENKUlvE0_clEvEUlfE_EEvS4_RKT_EUliE_EEviT1_,"a",@progbits
	.sectionflags	@""
	.align	4
.nv.constant0._ZN2at6native18elementwise_kernelILi128ELi2EZNS0_22gpu_kernel_impl_nocastIZZZNS0_18GeluCUDAKernelImplERNS_18TensorIteratorBaseENS0_8GeluTypeEENKUlvE0_clEvENKUlvE0_clEvEUlfE_EEvS4_RKT_EUliE_EEviT1_:
	.zero		1072


//--------------------- .nv.constant0._ZN2at6native27unrolled_elementwise_kernelIZZZNS0_18GeluCUDAKernelImplERNS_18TensorIteratorBaseENS0_8GeluTypeEENKUlvE0_clEvENKUlvE0_clEvEUlfE_St5arrayIPcLm2EELi4E23TrivialOffsetCalculatorILi1EjESC_NS0_6memory15LoadWithoutCastENSD_16StoreWithoutCastEEEviT_T0_T2_T3_T4_T5_ --------------------------
	.section	.nv.constant0._ZN2at6native27unrolled_elementwise_kernelIZZZNS0_18GeluCUDAKernelImplERNS_18TensorIteratorBaseENS0_8GeluTypeEENKUlvE0_clEvENKUlvE0_clEvEUlfE_St5arrayIPcLm2EELi4E23TrivialOffsetCalculatorILi1EjESC_NS0_6memory15LoadWithoutCastENSD_16StoreWithoutCastEEEviT_T0_T2_T3_T4_T5_,"a",@progbits
	.sectionflags	@""
	.align	4
.nv.constant0._ZN2at6native27unrolled_elementwise_kernelIZZZNS0_18GeluCUDAKernelImplERNS_18TensorIteratorBaseENS0_8GeluTypeEENKUlvE0_clEvENKUlvE0_clEvEUlfE_St5arrayIPcLm2EELi4E23TrivialOffsetCalculatorILi1EjESC_NS0_6memory15LoadWithoutCastENSD_16StoreWithoutCastEEEviT_T0_T2_T3_T4_T5_:
	.zero		556


//--------------------- .nv.constant0._ZN2at6native29vectorized_elementwise_kernelILi2EZZZNS0_18GeluCUDAKernelImplERNS_18TensorIteratorBaseENS0_8GeluTypeEENKUlvE0_clEvENKUlvE0_clEvEUlfE_St5arrayIPcLm2EEEEviT0_T1_ --------------------------
	.section	.nv.constant0._ZN2at6native29vectorized_elementwise_kernelILi2EZZZNS0_18GeluCUDAKernelImplERNS_18TensorIteratorBaseENS0_8GeluTypeEENKUlvE0_clEvENKUlvE0_clEvEUlfE_St5arrayIPcLm2EEEEviT0_T1_,"a",@progbits
	.sectionflags	@""
	.align	4
.nv.constant0._ZN2at6native29vectorized_elementwise_kernelILi2EZZZNS0_18GeluCUDAKernelImplERNS_18TensorIteratorBaseENS0_8GeluTypeEENKUlvE0_clEvENKUlvE0_clEvEUlfE_St5arrayIPcLm2EEEEviT0_T1_:
	.zero		552


//--------------------- .nv.constant0._ZN2at6native29vectorized_elementwise_kernelILi4EZZZNS0_18GeluCUDAKernelImplERNS_18TensorIteratorBaseENS0_8GeluTypeEENKUlvE0_clEvENKUlvE0_clEvEUlfE_St5arrayIPcLm2EEEEviT0_T1_ --------------------------
	.section	.nv.constant0._ZN2at6native29vectorized_elementwise_kernelILi4EZZZNS0_18GeluCUDAKernelImplERNS_18TensorIteratorBaseENS0_8GeluTypeEENKUlvE0_clEvENKUlvE0_clEvEUlfE_St5arrayIPcLm2EEEEviT0_T1_,"a",@progbits
	.sectionflags	@""
	.align	4
.nv.constant0._ZN2at6native29vectorized_elementwise_kernelILi4EZZZNS0_18GeluCUDAKernelImplERNS_18TensorIteratorBaseENS0_8GeluTypeEENKUlvE0_clEvENKUlvE0_clEvEUlfE_St5arrayIPcLm2EEEEviT0_T1_:
	.zero		552


//--------------------- .nv.constant0._ZN2at6native29vectorized_elementwise_kernelILi8EZZZNS0_18GeluCUDAKernelImplERNS_18TensorIteratorBaseENS0_8GeluTypeEENKUlvE0_clEvENKUlvE0_clEvEUlfE_St5arrayIPcLm2EEEEviT0_T1_ --------------------------
	.section	.nv.constant0._ZN2at6native29vectorized_elementwise_kernelILi8EZZZNS0_18GeluCUDAKernelImplERNS_18TensorIteratorBaseENS0_8GeluTypeEENKUlvE0_clEvENKUlvE0_clEvEUlfE_St5arrayIPcLm2EEEEviT0_T1_,"a",@progbits
	.sectionflags	@""
	.align	4
.nv.constant0._ZN2at6native29vectorized_elementwise_kernelILi8EZZZNS0_18GeluCUDAKernelImplERNS_18TensorIteratorBaseENS0_8GeluTypeEENKUlvE0_clEvENKUlvE0_clEvEUlfE_St5arrayIPcLm2EEEEviT0_T1_:
	.zero		552


//--------------------- .nv.constant0._ZN2at6native18elementwise_kernelILi128ELi4EZNS0_15gpu_kernel_implIZZZNS0_18GeluCUDAKernelImplERNS_18TensorIteratorBaseENS0_8GeluTypeEENKUlvE0_clEvENKUlvE_clEvEUldE_EEvS4_RKT_EUliE_EEviT1_ --------------------------
	.section	.nv.constant0._ZN2at6native18elementwise_kernelILi128ELi4EZNS0_15gpu_kernel_implIZZZNS0_18GeluCUDAKernelImplERNS_18TensorIteratorBaseENS0_8GeluTypeEENKUlvE0_clEvENKUlvE_clEvEUldE_EEvS4_RKT_EUliE_EEviT1_,"a",@progbits
	.sectionflags	@""
	.align	4
.nv.constant0._ZN2at6native18elementwise_kernelILi128ELi4EZNS0_15gpu_kernel_implIZZZNS0_18GeluCUDAKernelImplERNS_18TensorIteratorBaseENS0_8GeluTypeEENKUlvE0_clEvENKUlvE_clEvEUldE_EEvS4_RKT_EUliE_EEviT1_:
	.zero		1072


//--------------------- .nv.constant0._ZN2at6native27unrolled_elementwise_kernelIZZZNS0_18GeluCUDAKernelImplERNS_18TensorIteratorBaseENS0_8GeluTypeEENKUlvE0_clEvENKUlvE_clEvEUldE_St5arrayIPcLm2EELi4E23TrivialOffsetCalculatorILi1EjESC_NS0_6memory12LoadWithCastILi1EEENSD_13StoreWithCastILi1EEEEEviT_T0_T2_T3_T4_T5_ --------------------------
	.section	.nv.constant0._ZN2at6native27unrolled_elementwise_kernelIZZZNS0_18GeluCUDAKernelImplERNS_18TensorIteratorBaseENS0_8GeluTypeEENKUlvE0_clEvENKUlvE_clEvEUldE_St5arrayIPcLm2EELi4E23TrivialOffsetCalculatorILi1EjESC_NS0_6memory12LoadWithCastILi1EEENSD_13StoreWithCastILi1EEEEEviT_T0_T2_T3_T4_T5_,"a",@progbits
	.sectionflags	@""
	.align	4
.nv.constant0._ZN2at6native27unrolled_elementwise_kernelIZZZNS0_18GeluCUDAKernelImplERNS_18TensorIteratorBaseENS0_8GeluTypeEENKUlvE0_clEvENKUlvE_clEvEUldE_St5arrayIPcLm2EELi4E23TrivialOffsetCalculatorILi1EjESC_NS0_6memory12LoadWithCastILi1EEENSD_13StoreWithCastILi1EEEEEviT_T0_T2_T3_T4_T5_:
	.zero		572


//--------------------- .nv.constant0._ZN2at6native18elementwise_kernelILi128ELi2EZNS0_22gpu_kernel_impl_nocastIZZZNS0_18GeluCUDAKernelImplERNS_18TensorIteratorBaseENS0_8GeluTypeEENKUlvE0_clEvENKUlvE_clEvEUldE_EEvS4_RKT_EUliE_EEviT1_ --------------------------
	.section	.nv.constant0._ZN2at6native18elementwise_kernelILi128ELi2EZNS0_22gpu_kernel_impl_nocastIZZZNS0_18GeluCUDAKernelImplERNS_18TensorIteratorBaseENS0_8GeluTypeEENKUlvE0_clEvENKUlvE_clEvEUldE_EEvS4_RKT_EUliE_EEviT1_,"a",@progbits
	.sectionflags	@""
	.align	4
.nv.constant0._ZN2at6native18elementwise_kernelILi128ELi2EZNS0_22gpu_kernel_impl_nocastIZZZNS0_18GeluCUDAKernelImplERNS_18TensorIteratorBaseENS0_8GeluTypeEENKUlvE0_clEvENKUlvE_clEvEUldE_EEvS4_RKT_EUliE_EEviT1_:
	.zero		1072


//--------------------- .nv.constant0._ZN2at6native27unrolled_elementwise_kernelIZZZNS0_18GeluCUDAKernelImplERNS_18TensorIteratorBaseENS0_8GeluTypeEENKUlvE0_clEvENKUlvE_clEvEUldE_St5arrayIPcLm2EELi4E23TrivialOffsetCalculatorILi1EjESC_NS0_6memory15LoadWithoutCastENSD_16StoreWithoutCastEEEviT_T0_T2_T3_T4_T5_ --------------------------
	.section	.nv.constant0._ZN2at6native27unrolled_elementwise_kernelIZZZNS0_18GeluCUDAKernelImplERNS_18TensorIteratorBaseENS0_8GeluTypeEENKUlvE0_clEvENKUlvE_clEvEUldE_St5arrayIPcLm2EELi4E23TrivialOffsetCalculatorILi1EjESC_NS0_6memory15LoadWithoutCastENSD_16StoreWithoutCastEEEviT_T0_T2_T3_T4_T5_,"a",@progbits
	.sectionflags	@""
	.align	4
.nv.constant0._ZN2at6native27unrolled_elementwise_kernelIZZZNS0_18GeluCUDAKernelImplERNS_18TensorIteratorBaseENS0_8GeluTypeEENKUlvE0_clEvENKUlvE_clEvEUldE_St5arrayIPcLm2EELi4E23TrivialOffsetCalculatorILi1EjESC_NS0_6memory15LoadWithoutCastENSD_16StoreWithoutCastEEEviT_T0_T2_T3_T4_T5_:
	.zero		556


//--------------------- .nv.constant0._ZN2at6native29vectorized_elementwise_kernelILi2EZZZNS0_18GeluCUDAKernelImplERNS_18TensorIteratorBaseENS0_8GeluTypeEENKUlvE0_clEvENKUlvE_clEvEUldE_St5arrayIPcLm2EEEEviT0_T1_ --------------------------
	.section	.nv.constant0._ZN2at6native29vectorized_elementwise_kernelILi2EZZZNS0_18GeluCUDAKernelImplERNS_18TensorIteratorBaseENS0_8GeluTypeEENKUlvE0_clEvENKUlvE_clEvEUldE_St5arrayIPcLm2EEEEviT0_T1_,"a",@progbits
	.sectionflags	@""
	.align	4
.nv.constant0._ZN2at6native29vectorized_elementwise_kernelILi2EZZZNS0_18GeluCUDAKernelImplERNS_18TensorIteratorBaseENS0_8GeluTypeEENKUlvE0_clEvENKUlvE_clEvEUldE_St5arrayIPcLm2EEEEviT0_T1_:
	.zero		552


//--------------------- .nv.constant0._ZN2at6native29vectorized_elementwise_kernelILi4EZZZNS0_18GeluCUDAKernelImplERNS_18TensorIteratorBaseENS0_8GeluTypeEENKUlvE0_clEvENKUlvE_clEvEUldE_St5arrayIPcLm2EEEEviT0_T1_ --------------------------
	.section	.nv.constant0._ZN2at6native29vectorized_elementwise_kernelILi4EZZZNS0_18GeluCUDAKernelImplERNS_18TensorIteratorBaseENS0_8GeluTypeEENKUlvE0_clEvENKUlvE_clEvEUldE_St5arrayIPcLm2EEEEviT0_T1_,"a",@progbits
	.sectionflags	@""
	.align	4
.nv.constant0._ZN2at6native29vectorized_elementwise_kernelILi4EZZZNS0_18GeluCUDAKernelImplERNS_18TensorIteratorBaseENS0_8GeluTypeEENKUlvE0_clEvENKUlvE_clEvEUldE_St5arrayIPcLm2EEEEviT0_T1_:
	.zero		552


//--------------------- .nv.constant0._ZN2at6native29vectorized_elementwise_kernelILi8EZZZNS0_18GeluCUDAKernelImplERNS_18TensorIteratorBaseENS0_8GeluTypeEENKUlvE0_clEvENKUlvE_clEvEUldE_St5arrayIPcLm2EEEEviT0_T1_ --------------------------
	.section	.nv.constant0._ZN2at6native29vectorized_elementwise_kernelILi8EZZZNS0_18GeluCUDAKernelImplERNS_18TensorIteratorBaseENS0_8GeluTypeEENKUlvE0_clEvENKUlvE_clEvEUldE_St5arrayIPcLm2EEEEviT0_T1_,"a",@progbits
	.sectionflags	@""
	.align	4
.nv.constant0._ZN2at6native29vectorized_elementwise_kernelILi8EZZZNS0_18GeluCUDAKernelImplERNS_18TensorIteratorBaseENS0_8GeluTypeEENKUlvE0_clEvENKUlvE_clEvEUldE_St5arrayIPcLm2EEEEviT0_T1_:
	.zero		552


//--------------------- .nv.constant0._ZN2at6native18elementwise_kernelILi128ELi4EZNS0_15gpu_kernel_implIZZZNS0_18GeluCUDAKernelImplERNS_18TensorIteratorBaseENS0_8GeluTypeEENKUlvE_clEvENKUlvE2_clEvEUlN3c108BFloat16EE_EEvS4_RKT_EUliE_EEviT1_ --------------------------
	.section	.nv.constant0._ZN2at6native18elementwise_kernelILi128ELi4EZNS0_15gpu_kernel_implIZZZNS0_18GeluCUDAKernelImplERNS_18TensorIteratorBaseENS0_8GeluTypeEENKUlvE_clEvENKUlvE2_clEvEUlN3c108BFloat16EE_EEvS4_RKT_EUliE_EEviT1_,"a",@progbits
	.sectionflags	@""
	.align	4
.nv.constant0._ZN2at6native18elementwise_kernelILi128ELi4EZNS0_15gpu_kernel_implIZZZNS0_18GeluCUDAKernelImplERNS_18TensorIteratorBaseENS0_8GeluTypeEENKUlvE_clEvENKUlvE2_clEvEUlN3c108BFloat16EE_EEvS4_RKT_EUliE_EEviT1_:
	.zero		1072


//--------------------- .nv.constant0._ZN2at6native27unrolled_elementwise_kernelIZZZNS0_18GeluCUDAKernelImplERNS_18TensorIteratorBaseENS0_8GeluTypeEENKUlvE_clEvENKUlvE2_clEvEUlN3c108BFloat16EE_St5arrayIPcLm2EELi4E23TrivialOffsetCalculatorILi1EjESE_NS0_6memory12LoadWithCastILi1EEENSF_13StoreWithCastILi1EEEEEviT_T0_T2_T3_T4_T5_ --------------------------
	.section	.nv.constant0._ZN2at6native27unrolled_elementwise_kernelIZZZNS0_18GeluCUDAKernelImplERNS_18TensorIteratorBaseENS0_8GeluTypeEENKUlvE_clEvENKUlvE2_clEvEUlN3c108BFloat16EE_St5arrayIPcLm2EELi4E23TrivialOffsetCalculatorILi1EjESE_NS0_6memory12LoadWithCastILi1EEENSF_13StoreWithCastILi1EEEEEviT_T0_T2_T3_T4_T5_,"a",@progbits
	.sectionflags	@""
	.align	4
.nv.constant0._ZN2at6native27unrolled_elementwise_kernelIZZZNS0_18GeluCUDAKernelImplERNS_18TensorIteratorBaseENS0_8GeluTypeEENKUlvE_clEvENKUlvE2_clEvEUlN3c108BFloat16EE_St5arrayIPcLm2EELi4E23TrivialOffsetCalculatorILi1EjESE_NS0_6memory12LoadWithCastILi1EEENSF_13StoreWithCastILi1EEEEEviT_T0_T2_T3_T4_T5_:
	.zero		572


//--------------------- .nv.constant0._ZN2at6native18elementwise_kernelILi128ELi4EZNS0_22gpu_kernel_impl_nocastIZZZNS0_18GeluCUDAKernelImplERNS_18TensorIteratorBaseENS0_8GeluTypeEENKUlvE_clEvENKUlvE2_clEvEUlN3c108BFloat16EE_EEvS4_RKT_EUliE_EEviT1_ --------------------------
	.section	.nv.constant0._ZN2at6native18elementwise_kernelILi128ELi4EZNS0_22gpu_kernel_impl_nocastIZZZNS0_18GeluCUDAKernelImplERNS_18TensorIteratorBaseENS0_8GeluTypeEENKUlvE_clEvENKUlvE2_clEvEUlN3c108BFloat16EE_EEvS4_RKT_EUliE_EEviT1_,"a",@progbits
	.sectionflags	@""
	.align	4
.nv.constant0._ZN2at6native18elementwise_kernelILi128ELi4EZNS0_22gpu_kernel_impl_nocastIZZZNS0_18GeluCUDAKernelImplERNS_18TensorIteratorBaseENS0_8GeluTypeEENKUlvE_clEvENKUlvE2_clEvEUlN3c108BFloat16EE_EEvS4_RKT_EUliE_EEviT1_:
	.zero		1072


//--------------------- .nv.constant0._ZN2at6native27unrolled_elementwise_kernelIZZZNS0_18GeluCUDAKernelImplERNS_18TensorIteratorBaseENS0_8GeluTypeEENKUlvE_clEvENKUlvE2_clEvEUlN3c108BFloat16EE_St5arrayIPcLm2EELi4E23TrivialOffsetCalculatorILi1EjESE_NS0_6memory15LoadWithoutCastENSF_16StoreWithoutCastEEEviT_T0_T2_T3_T4_T5_ --------------------------
	.section	.nv.constant0._ZN2at6native27unrolled_elementwise_kernelIZZZNS0_18GeluCUDAKernelImplERNS_18TensorIteratorBaseENS0_8GeluTypeEENKUlvE_clEvENKUlvE2_clEvEUlN3c108BFloat16EE_St5arrayIPcLm2EELi4E23TrivialOffsetCalculatorILi1EjESE_NS0_6memory15LoadWithoutCastENSF_16StoreWithoutCastEEEviT_T0_T2_T3_T4_T5_,"a",@progbits
	.sectionflags	@""
	.align	4
.nv.constant0._ZN2at6native27unrolled_elementwise_kernelIZZZNS0_18GeluCUDAKernelImplERNS_18TensorIteratorBaseENS0_8GeluTypeEENKUlvE_clEvENKUlvE2_clEvEUlN3c108BFloat16EE_St5arrayIPcLm2EELi4E23TrivialOffsetCalculatorILi1EjESE_NS0_6memory15LoadWithoutCastENSF_16StoreWithoutCastEEEviT_T0_T2_T3_T4_T5_:
	.zero		556


//--------------------- .nv.constant0._ZN2at6native29vectorized_elementwise_kernelILi2EZZZNS0_18GeluCUDAKernelImplERNS_18TensorIteratorBaseENS0_8GeluTypeEENKUlvE_clEvENKUlvE2_clEvEUlN3c108BFloat16EE_St5arrayIPcLm2EEEEviT0_T1_ --------------------------
	.section	.nv.constant0._ZN2at6native29vectorized_elementwise_kernelILi2EZZZNS0_18GeluCUDAKernelImplERNS_18TensorIteratorBaseENS0_8GeluTypeEENKUlvE_clEvENKUlvE2_clEvEUlN3c108BFloat16EE_St5arrayIPcLm2EEEEviT0_T1_,"a",@progbits
	.sectionflags	@""
	.align	4
.nv.constant0._ZN2at6native29vectorized_elementwise_kernelILi2EZZZNS0_18GeluCUDAKernelImplERNS_18TensorIteratorBaseENS0_8GeluTypeEENKUlvE_clEvENKUlvE2_clEvEUlN3c108BFloat16EE_St5arrayIPcLm2EEEEviT0_T1_:
	.zero		552


//--------------------- .nv.constant0._ZN2at6native29vectorized_elementwise_kernelILi4EZZZNS0_18GeluCUDAKernelImplERNS_18TensorIteratorBaseENS0_8GeluTypeEENKUlvE_clEvENKUlvE2_clEvEUlN3c108BFloat16EE_St5arrayIPcLm2EEEEviT0_T1_ --------------------------
	.section	.nv.constant0._ZN2at6native29vectorized_elementwise_kernelILi4EZZZNS0_18GeluCUDAKernelImplERNS_18TensorIteratorBaseENS0_8GeluTypeEENKUlvE_clEvENKUlvE2_clEvEUlN3c108BFloat16EE_St5arrayIPcLm2EEEEviT0_T1_,"a",@progbits
	.sectionflags	@""
	.align	4
.nv.constant0._ZN2at6native29vectorized_elementwise_kernelILi4EZZZNS0_18GeluCUDAKernelImplERNS_18TensorIteratorBaseENS0_8GeluTypeEENKUlvE_clEvENKUlvE2_clEvEUlN3c108BFloat16EE_St5arrayIPcLm2EEEEviT0_T1_:
	.zero		552


//--------------------- .nv.constant0._ZN2at6native29vectorized_elementwise_kernelILi8EZZZNS0_18GeluCUDAKernelImplERNS_18TensorIteratorBaseENS0_8GeluTypeEENKUlvE_clEvENKUlvE2_clEvEUlN3c108BFloat16EE_St5arrayIPcLm2EEEEviT0_T1_ --------------------------
	.section	.nv.constant0._ZN2at6native29vectorized_elementwise_kernelILi8EZZZNS0_18GeluCUDAKernelImplERNS_18TensorIteratorBaseENS0_8GeluTypeEENKUlvE_clEvENKUlvE2_clEvEUlN3c108BFloat16EE_St5arrayIPcLm2EEEEviT0_T1_,"a",@progbits
	.sectionflags	@""
	.align	4
.nv.constant0._ZN2at6native29vectorized_elementwise_kernelILi8EZZZNS0_18GeluCUDAKernelImplERNS_18TensorIteratorBaseENS0_8GeluTypeEENKUlvE_clEvENKUlvE2_clEvEUlN3c108BFloat16EE_St5arrayIPcLm2EEEEviT0_T1_:
	.zero		552


//--------------------- .nv.constant0._ZN2at6native18elementwise_kernelILi128ELi4EZNS0_15gpu_kernel_implIZZZNS0_18GeluCUDAKernelImplERNS_18TensorIteratorBaseENS0_8GeluTypeEENKUlvE_clEvENKUlvE1_clEvEUlN3c104HalfEE_EEvS4_RKT_EUliE_EEviT1_ --------------------------
	.section	.nv.constant0._ZN2at6native18elementwise_kernelILi128ELi4EZNS0_15gpu_kernel_implIZZZNS0_18GeluCUDAKernelImplERNS_18TensorIteratorBaseENS0_8GeluTypeEENKUlvE_clEvENKUlvE1_clEvEUlN3c104HalfEE_EEvS4_RKT_EUliE_EEviT1_,"a",@progbits
	.sectionflags	@""
	.align	4
.nv.constant0._ZN2at6native18elementwise_kernelILi128ELi4EZNS0_15gpu_kernel_implIZZZNS0_18GeluCUDAKernelImplERNS_18TensorIteratorBaseENS0_8GeluTypeEENKUlvE_clEvENKUlvE1_clEvEUlN3c104HalfEE_EEvS4_RKT_EUliE_EEviT1_:
	.zero		1072


//--------------------- .nv.constant0._ZN2at6native27unrolled_elementwise_kernelIZZZNS0_18GeluCUDAKernelImplERNS_18TensorIteratorBaseENS0_8GeluTypeEENKUlvE_clEvENKUlvE1_clEvEUlN3c104HalfEE_St5arrayIPcLm2EELi4E23TrivialOffsetCalculatorILi1EjESE_NS0_6memory12LoadWithCastILi1EEENSF_13StoreWithCastILi1EEEEEviT_T0_T2_T3_T4_T5_ --------------------------
	.section	.nv.constant0._ZN2at6native27unrolled_elementwise_kernelIZZZNS0_18GeluCUDAKernelImplERNS_18TensorIteratorBaseENS0_8GeluTypeEENKUlvE_clEvENKUlvE1_clEvEUlN3c104HalfEE_St5arrayIPcLm2EELi4E23TrivialOffsetCalculatorILi1EjESE_NS0_6memory12LoadWithCastILi1EEENSF_13StoreWithCastILi1EEEEEviT_T0_T2_T3_T4_T5_,"a",@progbits
	.sectionflags	@""
	.align	4
.nv.constant0._ZN2at6native27unrolled_elementwise_kernelIZZZNS0_18GeluCUDAKernelImplERNS_18TensorIteratorBaseENS0_8GeluTypeEENKUlvE_clEvENKUlvE1_clEvEUlN3c104HalfEE_St5arrayIPcLm2EELi4E23TrivialOffsetCalculatorILi1EjESE_NS0_6memory12LoadWithCastILi1EEENSF_13StoreWithCastILi1EEEEEviT_T0_T2_T3_T4_T5_:
	.zero		572


//--------------------- .nv.constant0._ZN2at6native18elementwise_kernelILi128ELi4EZNS0_22gpu_kernel_impl_nocastIZZZNS0_18GeluCUDAKernelImplERNS_18TensorIteratorBaseENS0_8GeluTypeEENKUlvE_clEvENKUlvE1_clEvEUlN3c104HalfEE_EEvS4_RKT_EUliE_EEviT1_ --------------------------
	.section	.nv.constant0._ZN2at6native18elementwise_kernelILi128ELi4EZNS0_22gpu_kernel_impl_nocastIZZZNS0_18GeluCUDAKernelImplERNS_18TensorIteratorBaseENS0_8GeluTypeEENKUlvE_clEvENKUlvE1_clEvEUlN3c104HalfEE_EEvS4_RKT_EUliE_EEviT1_,"a",@progbits
	.sectionflags	@""
	.align	4
.nv.constant0._ZN2at6native18elementwise_kernelILi128ELi4EZNS0_22gpu_kernel_impl_nocastIZZZNS0_18GeluCUDAKernelImplERNS_18TensorIteratorBaseENS0_8GeluTypeEENKUlvE_clEvENKUlvE1_clEvEUlN3c104HalfEE_EEvS4_RKT_EUliE_EEviT1_:
	.zero		1072


//--------------------- .nv.constant0._ZN2at6native27unrolled_elementwise_kernelIZZZNS0_18GeluCUDAKernelImplERNS_18TensorIteratorBaseENS0_8GeluTypeEENKUlvE_clEvENKUlvE1_clEvEUlN3c104HalfEE_St5arrayIPcLm2EELi4E23TrivialOffsetCalculatorILi1EjESE_NS0_6memory15LoadWithoutCastENSF_16StoreWithoutCastEEEviT_T0_T2_T3_T4_T5_ --------------------------
	.section	.nv.constant0._ZN2at6native27unrolled_elementwise_kernelIZZZNS0_18GeluCUDAKernelImplERNS_18TensorIteratorBaseENS0_8GeluTypeEENKUlvE_clEvENKUlvE1_clEvEUlN3c104HalfEE_St5arrayIPcLm2EELi4E23TrivialOffsetCalculatorILi1EjESE_NS0_6memory15LoadWithoutCastENSF_16StoreWithoutCastEEEviT_T0_T2_T3_T4_T5_,"a",@progbits
	.sectionflags	@""
	.align	4
.nv.constant0._ZN2at6native27unrolled_elementwise_kernelIZZZNS0_18GeluCUDAKernelImplERNS_18TensorIteratorBaseENS0_8GeluTypeEENKUlvE_clEvENKUlvE1_clEvEUlN3c104HalfEE_St5arrayIPcLm2EELi4E23TrivialOffsetCalculatorILi1EjESE_NS0_6memory15LoadWithoutCastENSF_16StoreWithoutCastEEEviT_T0_T2_T3_T4_T5_:
	.zero		556


//--------------------- .nv.constant0._ZN2at6native29vectorized_elementwise_kernelILi2EZZZNS0_18GeluCUDAKernelImplERNS_18TensorIteratorBaseENS0_8GeluTypeEENKUlvE_clEvENKUlvE1_clEvEUlN3c104HalfEE_St5arrayIPcLm2EEEEviT0_T1_ --------------------------
	.section	.nv.constant0._ZN2at6native29vectorized_elementwise_kernelILi2EZZZNS0_18GeluCUDAKernelImplERNS_18TensorIteratorBaseENS0_8GeluTypeEENKUlvE_clEvENKUlvE1_clEvEUlN3c104HalfEE_St5arrayIPcLm2EEEEviT0_T1_,"a",@progbits
	.sectionflags	@""
	.align	4
.nv.constant0._ZN2at6native29vectorized_elementwise_kernelILi2EZZZNS0_18GeluCUDAKernelImplERNS_18TensorIteratorBaseENS0_8GeluTypeEENKUlvE_clEvENKUlvE1_clEvEUlN3c104HalfEE_St5arrayIPcLm2EEEEviT0_T1_:
	.zero		552


//--------------------- .nv.constant0._ZN2at6native29vectorized_elementwise_kernelILi4EZZZNS0_18GeluCUDAKernelImplERNS_18TensorIteratorBaseENS0_8GeluTypeEENKUlvE_clEvENKUlvE1_clEvEUlN3c104HalfEE_St5arrayIPcLm2EEEEviT0_T1_ --------------------------
	.section	.nv.constant0._ZN2at6native29vectorized_elementwise_kernelILi4EZZZNS0_18GeluCUDAKernelImplERNS_18TensorIteratorBaseENS0_8GeluTypeEENKUlvE_clEvENKUlvE1_clEvEUlN3c104HalfEE_St5arrayIPcLm2EEEEviT0_T1_,"a",@progbits
	.sectionflags	@""
	.align	4
.nv.constant0._ZN2at6native29vectorized_elementwise_kernelILi4EZZZNS0_18GeluCUDAKernelImplERNS_18TensorIteratorBaseENS0_8GeluTypeEENKUlvE_clEvENKUlvE1_clEvEUlN3c104HalfEE_St5arrayIPcLm2EEEEviT0_T1_:
	.zero		552


//--------------------- .nv.constant0._ZN2at6native29vectorized_elementwise_kernelILi8EZZZNS0_18GeluCUDAKernelImplERNS_18TensorIteratorBaseENS0_8GeluTypeEENKUlvE_clEvENKUlvE1_clEvEUlN3c104HalfEE_St5arrayIPcLm2EEEEviT0_T1_ --------------------------
	.section	.nv.constant0._ZN2at6native29vectorized_elementwise_kernelILi8EZZZNS0_18GeluCUDAKernelImplERNS_18TensorIteratorBaseENS0_8GeluTypeEENKUlvE_clEvENKUlvE1_clEvEUlN3c104HalfEE_St5arrayIPcLm2EEEEviT0_T1_,"a",@progbits
	.sectionflags	@""
	.align	4
.nv.constant0._ZN2at6native29vectorized_elementwise_kernelILi8EZZZNS0_18GeluCUDAKernelImplERNS_18TensorIteratorBaseENS0_8GeluTypeEENKUlvE_clEvENKUlvE1_clEvEUlN3c104HalfEE_St5arrayIPcLm2EEEEviT0_T1_:
	.zero		552


//--------------------- .nv.constant0._ZN2at6native18elementwise_kernelILi128ELi4EZNS0_15gpu_kernel_implIZZZNS0_18GeluCUDAKernelImplERNS_18TensorIteratorBaseENS0_8GeluTypeEENKUlvE_clEvENKUlvE0_clEvEUlfE_EEvS4_RKT_EUliE_EEviT1_ --------------------------
	.section	.nv.constant0._ZN2at6native18elementwise_kernelILi128ELi4EZNS0_15gpu_kernel_implIZZZNS0_18GeluCUDAKernelImplERNS_18TensorIteratorBaseENS0_8GeluTypeEENKUlvE_clEvENKUlvE0_clEvEUlfE_EEvS4_RKT_EUliE_EEviT1_,"a",@progbits
	.sectionflags	@""
	.align	4
.nv.constant0._ZN2at6native18elementwise_kernelILi128ELi4EZNS0_15gpu_kernel_implIZZZNS0_18GeluCUDAKernelImplERNS_18TensorIteratorBaseENS0_8GeluTypeEENKUlvE_clEvENKUlvE0_clEvEUlfE_EEvS4_RKT_EUliE_EEviT1_:
	.zero		1072


//--------------------- .nv.constant0._ZN2at6native27unrolled_elementwise_kernelIZZZNS0_18GeluCUDAKernelImplERNS_18TensorIteratorBaseENS0_8GeluTypeEENKUlvE_clEvENKUlvE0_clEvEUlfE_St5arrayIPcLm2EELi4E23TrivialOffsetCalculatorILi1EjESC_NS0_6memory12LoadWithCastILi1EEENSD_13StoreWithCastILi1EEEEEviT_T0_T2_T3_T4_T5_ --------------------------
	.section	.nv.constant0._ZN2at6native27unrolled_elementwise_kernelIZZZNS0_18GeluCUDAKernelImplERNS_18TensorIteratorBaseENS0_8GeluTypeEENKUlvE_clEvENKUlvE0_clEvEUlfE_St5arrayIPcLm2EELi4E23TrivialOffsetCalculatorILi1EjESC_NS0_6memory12LoadWithCastILi1EEENSD_13StoreWithCastILi1EEEEEviT_T0_T2_T3_T4_T5_,"a",@progbits
	.sectionflags	@""
	.align	4
.nv.constant0._ZN2at6native27unrolled_elementwise_kernelIZZZNS0_18GeluCUDAKernelImplERNS_18TensorIteratorBaseENS0_8GeluTypeEENKUlvE_clEvENKUlvE0_clEvEUlfE_St5arrayIPcLm2EELi4E23TrivialOffsetCalculatorILi1EjESC_NS0_6memory12LoadWithCastILi1EEENSD_13StoreWithCastILi1EEEEEviT_T0_T2_T3_T4_T5_:
	.zero		572


//--------------------- .nv.constant0._ZN2at6native18elementwise_kernelILi128ELi2EZNS0_22gpu_kernel_impl_nocastIZZZNS0_18GeluCUDAKernelImplERNS_18TensorIteratorBaseENS0_8GeluTypeEENKUlvE_clEvENKUlvE0_clEvEUlfE_EEvS4_RKT_EUliE_EEviT1_ --------------------------
	.section	.nv.constant0._ZN2at6native18elementwise_kernelILi128ELi2EZNS0_22gpu_kernel_impl_nocastIZZZNS0_18GeluCUDAKernelImplERNS_18TensorIteratorBaseENS0_8GeluTypeEENKUlvE_clEvENKUlvE0_clEvEUlfE_EEvS4_RKT_EUliE_EEviT1_,"a",@progbits
	.sectionflags	@""
	.align	4
.nv.constant0._ZN2at6native18elementwise_kernelILi128ELi2EZNS0_22gpu_kernel_impl_nocastIZZZNS0_18GeluCUDAKernelImplERNS_18TensorIteratorBaseENS0_8GeluTypeEENKUlvE_clEvENKUlvE0_clEvEUlfE_EEvS4_RKT_EUliE_EEviT1_:
	.zero		1072


//--------------------- .nv.constant0._ZN2at6native27unrolled_elementwise_kernelIZZZNS0_18GeluCUDAKernelImplERNS_18TensorIteratorBaseENS0_8GeluTypeEENKUlvE_clEvENKUlvE0_clEvEUlfE_St5arrayIPcLm2EELi4E23TrivialOffsetCalculatorILi1EjESC_NS0_6memory15LoadWithoutCastENSD_16StoreWithoutCastEEEviT_T0_T2_T3_T4_T5_ --------------------------
	.section	.nv.constant0._ZN2at6native27unrolled_elementwise_kernelIZZZNS0_18GeluCUDAKernelImplERNS_18TensorIteratorBaseENS0_8GeluTypeEENKUlvE_clEvENKUlvE0_clEvEUlfE_St5arrayIPcLm2EELi4E23TrivialOffsetCalculatorILi1EjESC_NS0_6memory15LoadWithoutCastENSD_16StoreWithoutCastEEEviT_T0_T2_T3_T4_T5_,"a",@progbits
	.sectionflags	@""
	.align	4
.nv.constant0._ZN2at6native27unrolled_elementwise_kernelIZZZNS0_18GeluCUDAKernelImplERNS_18TensorIteratorBaseENS0_8GeluTypeEENKUlvE_clEvENKUlvE0_clEvEUlfE_St5arrayIPcLm2EELi4E23TrivialOffsetCalculatorILi1EjESC_NS0_6memory15LoadWithoutCastENSD_16StoreWithoutCastEEEviT_T0_T2_T3_T4_T5_:
	.zero		556


//--------------------- .nv.constant0._ZN2at6native29vectorized_elementwise_kernelILi2EZZZNS0_18GeluCUDAKernelImplERNS_18TensorIteratorBaseENS0_8GeluTypeEENKUlvE_clEvENKUlvE0_clEvEUlfE_St5arrayIPcLm2EEEEviT0_T1_ --------------------------
	.section	.nv.constant0._ZN2at6native29vectorized_elementwise_kernelILi2EZZZNS0_18GeluCUDAKernelImplERNS_18TensorIteratorBaseENS0_8GeluTypeEENKUlvE_clEvENKUlvE0_clEvEUlfE_St5arrayIPcLm2EEEEviT0_T1_,"a",@progbits
	.sectionflags	@""
	.align	4
.nv.constant0._ZN2at6native29vectorized_elementwise_kernelILi2EZZZNS0_18GeluCUDAKernelImplERNS_18TensorIteratorBaseENS0_8GeluTypeEENKUlvE_clEvENKUlvE0_clEvEUlfE_St5arrayIPcLm2EEEEviT0_T1_:
	.zero		552


//--------------------- .nv.constant0._ZN2at6native29vectorized_elementwise_kernelILi4EZZZNS0_18GeluCUDAKernelImplERNS_18TensorIteratorBaseENS0_8GeluTypeEENKUlvE_clEvENKUlvE0_clEvEUlfE_St5arrayIPcLm2EEEEviT0_T1_ --------------------------
	.section	.nv.constant0._ZN2at6native29vectorized_elementwise_kernelILi4EZZZNS0_18GeluCUDAKernelImplERNS_18TensorIteratorBaseENS0_8GeluTypeEENKUlvE_clEvENKUlvE0_clEvEUlfE_St5arrayIPcLm2EEEEviT0_T1_,"a",@progbits
	.sectionflags	@""
	.align	4
.nv.constant0._ZN2at6native29vectorized_elementwise_kernelILi4EZZZNS0_18GeluCUDAKernelImplERNS_18TensorIteratorBaseENS0_8GeluTypeEENKUlvE_clEvENKUlvE0_clEvEUlfE_St5arrayIPcLm2EEEEviT0_T1_:
	.zero		552


//--------------------- .nv.constant0._ZN2at6native29vectorized_elementwise_kernelILi8EZZZNS0_18GeluCUDAKernelImplERNS_18TensorIteratorBaseENS0_8GeluTypeEENKUlvE_clEvENKUlvE0_clEvEUlfE_St5arrayIPcLm2EEEEviT0_T1_ --------------------------
	.section	.nv.constant0._ZN2at6native29vectorized_elementwise_kernelILi8EZZZNS0_18GeluCUDAKernelImplERNS_18TensorIteratorBaseENS0_8GeluTypeEENKUlvE_clEvENKUlvE0_clEvEUlfE_St5arrayIPcLm2EEEEviT0_T1_,"a",@progbits
	.sectionflags	@""
	.align	4
.nv.constant0._ZN2at6native29vectorized_elementwise_kernelILi8EZZZNS0_18GeluCUDAKernelImplERNS_18TensorIteratorBaseENS0_8GeluTypeEENKUlvE_clEvENKUlvE0_clEvEUlfE_St5arrayIPcLm2EEEEviT0_T1_:
	.zero		552


//--------------------- .nv.constant0._ZN2at6native18elementwise_kernelILi128ELi4EZNS0_15gpu_kernel_implIZZZNS0_18GeluCUDAKernelImplERNS_18TensorIteratorBaseENS0_8GeluTypeEENKUlvE_clEvENKUlvE_clEvEUldE_EEvS4_RKT_EUliE_EEviT1_ --------------------------
	.section	.nv.constant0._ZN2at6native18elementwise_kernelILi128ELi4EZNS0_15gpu_kernel_implIZZZNS0_18GeluCUDAKernelImplERNS_18TensorIteratorBaseENS0_8GeluTypeEENKUlvE_clEvENKUlvE_clEvEUldE_EEvS4_RKT_EUliE_EEviT1_,"a",@progbits
	.sectionflags	@""
	.align	4
.nv.constant0._ZN2at6native18elementwise_kernelILi128ELi4EZNS0_15gpu_kernel_implIZZZNS0_18GeluCUDAKernelImplERNS_18TensorIteratorBaseENS0_8GeluTypeEENKUlvE_clEvENKUlvE_clEvEUldE_EEvS4_RKT_EUliE_EEviT1_:
	.zero		1072


//--------------------- .nv.constant0._ZN2at6native27unrolled_elementwise_kernelIZZZNS0_18GeluCUDAKernelImplERNS_18TensorIteratorBaseENS0_8GeluTypeEENKUlvE_clEvENKUlvE_clEvEUldE_St5arrayIPcLm2EELi4E23TrivialOffsetCalculatorILi1EjESC_NS0_6memory12LoadWithCastILi1EEENSD_13StoreWithCastILi1EEEEEviT_T0_T2_T3_T4_T5_ --------------------------
	.section	.nv.constant0._ZN2at6native27unrolled_elementwise_kernelIZZZNS0_18GeluCUDAKernelImplERNS_18TensorIteratorBaseENS0_8GeluTypeEENKUlvE_clEvENKUlvE_clEvEUldE_St5arrayIPcLm2EELi4E23TrivialOffsetCalculatorILi1EjESC_NS0_6memory12LoadWithCastILi1EEENSD_13StoreWithCastILi1EEEEEviT_T0_T2_T3_T4_T5_,"a",@progbits
	.sectionflags	@""
	.align	4
.nv.constant0._ZN2at6native27unrolled_elementwise_kernelIZZZNS0_18GeluCUDAKernelImplERNS_18TensorIteratorBaseENS0_8GeluTypeEENKUlvE_clEvENKUlvE_clEvEUldE_St5arrayIPcLm2EELi4E23TrivialOffsetCalculatorILi1EjESC_NS0_6memory12LoadWithCastILi1EEENSD_13StoreWithCastILi1EEEEEviT_T0_T2_T3_T4_T5_:
	.zero		572


//--------------------- .nv.constant0._ZN2at6native18elementwise_kernelILi128ELi2EZNS0_22gpu_kernel_impl_nocastIZZZNS0_18GeluCUDAKernelImplERNS_18TensorIteratorBaseENS0_8GeluTypeEENKUlvE_clEvENKUlvE_clEvEUldE_EEvS4_RKT_EUliE_EEviT1_ --------------------------
	.section	.nv.constant0._ZN2at6native18elementwise_kernelILi128ELi2EZNS0_22gpu_kernel_impl_nocastIZZZNS0_18GeluCUDAKernelImplERNS_18TensorIteratorBaseENS0_8GeluTypeEENKUlvE_clEvENKUlvE_clEvEUldE_EEvS4_RKT_EUliE_EEviT1_,"a",@progbits
	.sectionflags	@""
	.align	4
.nv.constant0._ZN2at6native18elementwise_kernelILi128ELi2EZNS0_22gpu_kernel_impl_nocastIZZZNS0_18GeluCUDAKernelImplERNS_18TensorIteratorBaseENS0_8GeluTypeEENKUlvE_clEvENKUlvE_clEvEUldE_EEvS4_RKT_EUliE_EEviT1_:
	.zero		1072


//--------------------- .nv.constant0._ZN2at6native27unrolled_elementwise_kernelIZZZNS0_18GeluCUDAKernelImplERNS_18TensorIteratorBaseENS0_8GeluTypeEENKUlvE_clEvENKUlvE_clEvEUldE_St5arrayIPcLm2EELi4E23TrivialOffsetCalculatorILi1EjESC_NS0_6memory15LoadWithoutCastENSD_16StoreWithoutCastEEEviT_T0_T2_T3_T4_T5_ --------------------------
	.section	.nv.constant0._ZN2at6native27unrolled_elementwise_kernelIZZZNS0_18GeluCUDAKernelImplERNS_18TensorIteratorBaseENS0_8GeluTypeEENKUlvE_clEvENKUlvE_clEvEUldE_St5arrayIPcLm2EELi4E23TrivialOffsetCalculatorILi1EjESC_NS0_6memory15LoadWithoutCastENSD_16StoreWithoutCastEEEviT_T0_T2_T3_T4_T5_,"a",@progbits
	.sectionflags	@""
	.align	4
.nv.constant0._ZN2at6native27unrolled_elementwise_kernelIZZZNS0_18GeluCUDAKernelImplERNS_18TensorIteratorBaseENS0_8GeluTypeEENKUlvE_clEvENKUlvE_clEvEUldE_St5arrayIPcLm2EELi4E23TrivialOffsetCalculatorILi1EjESC_NS0_6memory15LoadWithoutCastENSD_16StoreWithoutCastEEEviT_T0_T2_T3_T4_T5_:
	.zero		556


//--------------------- .nv.constant0._ZN2at6native29vectorized_elementwise_kernelILi2EZZZNS0_18GeluCUDAKernelImplERNS_18TensorIteratorBaseENS0_8GeluTypeEENKUlvE_clEvENKUlvE_clEvEUldE_St5arrayIPcLm2EEEEviT0_T1_ --------------------------
	.section	.nv.constant0._ZN2at6native29vectorized_elementwise_kernelILi2EZZZNS0_18GeluCUDAKernelImplERNS_18TensorIteratorBaseENS0_8GeluTypeEENKUlvE_clEvENKUlvE_clEvEUldE_St5arrayIPcLm2EEEEviT0_T1_,"a",@progbits
	.sectionflags	@""
	.align	4
.nv.constant0._ZN2at6native29vectorized_elementwise_kernelILi2EZZZNS0_18GeluCUDAKernelImplERNS_18TensorIteratorBaseENS0_8GeluTypeEENKUlvE_clEvENKUlvE_clEvEUldE_St5arrayIPcLm2EEEEviT0_T1_:
	.zero		552


//--------------------- .nv.constant0._ZN2at6native29vectorized_elementwise_kernelILi4EZZZNS0_18GeluCUDAKernelImplERNS_18TensorIteratorBaseENS0_8GeluTypeEENKUlvE_clEvENKUlvE_clEvEUldE_St5arrayIPcLm2EEEEviT0_T1_ --------------------------
	.section	.nv.constant0._ZN2at6native29vectorized_elementwise_kernelILi4EZZZNS0_18GeluCUDAKernelImplERNS_18TensorIteratorBaseENS0_8GeluTypeEENKUlvE_clEvENKUlvE_clEvEUldE_St5arrayIPcLm2EEEEviT0_T1_,"a",@progbits
	.sectionflags	@""
	.align	4
.nv.constant0._ZN2at6native29vectorized_elementwise_kernelILi4EZZZNS0_18GeluCUDAKernelImplERNS_18TensorIteratorBaseENS0_8GeluTypeEENKUlvE_clEvENKUlvE_clEvEUldE_St5arrayIPcLm2EEEEviT0_T1_:
	.zero		552


//--------------------- .nv.constant0._ZN2at6native29vectorized_elementwise_kernelILi8EZZZNS0_18GeluCUDAKernelImplERNS_18TensorIteratorBaseENS0_8GeluTypeEENKUlvE_clEvENKUlvE_clEvEUldE_St5arrayIPcLm2EEEEviT0_T1_ --------------------------
	.section	.nv.constant0._ZN2at6native29vectorized_elementwise_kernelILi8EZZZNS0_18GeluCUDAKernelImplERNS_18TensorIteratorBaseENS0_8GeluTypeEENKUlvE_clEvENKUlvE_clEvEUldE_St5arrayIPcLm2EEEEviT0_T1_,"a",@progbits
	.sectionflags	@""
	.align	4
.nv.constant0._ZN2at6native29vectorized_elementwise_kernelILi8EZZZNS0_18GeluCUDAKernelImplERNS_18TensorIteratorBaseENS0_8GeluTypeEENKUlvE_clEvENKUlvE_clEvEUldE_St5arrayIPcLm2EEEEviT0_T1_:
	.zero		552


//--------------------- SYMBOLS --------------------------

	.type		.nv.reservedSmem.offset0,@object
	.size		.nv.reservedSmem.offset0,0x4
	.type		__assertfail,@function
